	.target	sm_90a

	.elftype	@"ET_EXEC"


//--------------------- .note.nv.tkinfo           --------------------------
	.section	.note.nv.tkinfo,"",@"SHT_NOTE"
	.sectionflags	@"SHF_NOTE_NV_TKINFO"
	.tkinfo
        /*0018*/ 	.word	0x00000002
        /*0030*/ 	.string	""
        /*0030*/ 	.string	"ptxas"
        /*0030*/ 	.string	"Cuda compilation tools, release 13.0, V13.0.88"
        /*0030*/ 	.string	"Build cuda_13.0.r13.0/compiler.36424714_0"
        /*0030*/ 	.string	"-v  -suppress-debug-info  -lineinfo  -arch sm_90a "



//--------------------- .note.nv.cuinfo           --------------------------
	.section	.note.nv.cuinfo,"",@"SHT_NOTE"
	.sectionflags	@"SHF_NOTE_NV_CUINFO"
        /*0018*/ 	.short	0x0002
        /*001a*/ 	.short	0x005a
        /*001c*/ 	.short	0x0082
	.zero		2


//--------------------- .nv.info                  --------------------------
	.section	.nv.info,"",@"SHT_CUDA_INFO"
	.align	4


	//----- nvinfo : EIATTR_REGCOUNT
	.align		4
        /*0000*/ 	.byte	0x04, 0x2f
        /*0002*/ 	.short	(.L_1 - .L_0)
	.align		4
.L_0:
        /*0004*/ 	.word	index@(matmul_kernel)
        /*0008*/ 	.word	0x00000020


	//----- nvinfo : EIATTR_FRAME_SIZE
	.align		4
.L_1:
        /*000c*/ 	.byte	0x04, 0x11
        /*000e*/ 	.short	(.L_3 - .L_2)
	.align		4
.L_2:
        /*0010*/ 	.word	index@(matmul_kernel)
        /*0014*/ 	.word	0x00009a68


	//----- nvinfo : EIATTR_MIN_STACK_SIZE
	.align		4
.L_3:
        /*0018*/ 	.byte	0x04, 0x12
        /*001a*/ 	.short	(.L_5 - .L_4)
	.align		4
.L_4:
        /*001c*/ 	.word	index@(matmul_kernel)
        /*0020*/ 	.word	0x00009a68
.L_5:


//--------------------- .nv.compat                --------------------------
	.section	.nv.compat,"",@"SHT_CUDA_COMPAT_INFO"
	.align	4
        /*0000*/ 	.byte	0x02, 0x09, 0x01, 0x00, 0x02, 0x02, 0x02, 0x00, 0x02, 0x05, 0x05, 0x00, 0x03, 0x07, 0x01, 0x01
        /*0010*/ 	.byte	0x02, 0x03, 0x00, 0x00, 0x02, 0x06, 0x01, 0x00, 0x04, 0x0b, 0x08, 0x00, 0x00, 0x00, 0x00, 0x00
        /*0020*/ 	.byte	0x00, 0x00, 0x00, 0x00


//--------------------- .nv.info.matmul_kernel    --------------------------
	.section	.nv.info.matmul_kernel,"",@"SHT_CUDA_INFO"
	.sectionflags	@""
	.align	4


	//----- nvinfo : EIATTR_CUDA_API_VERSION
	.align		4
        /*0000*/ 	.byte	0x04, 0x37
        /*0002*/ 	.short	(.L_7 - .L_6)
.L_6:
        /*0004*/ 	.word	0x00000082


	//----- nvinfo : EIATTR_KPARAM_INFO
	.align		4
.L_7:
        /*0008*/ 	.byte	0x04, 0x17
        /*000a*/ 	.short	(.L_9 - .L_8)
.L_8:
        /*000c*/ 	.word	0x00000000
        /*0010*/ 	.short	0x000d
        /*0012*/ 	.short	0x0048
        /*0014*/ 	.byte	0x00, 0xf4, 0x21, 0x00


	//----- nvinfo : EIATTR_KPARAM_INFO
	.align		4
.L_9:
        /*0018*/ 	.byte	0x04, 0x17
        /*001a*/ 	.short	(.L_11 - .L_10)
.L_10:
        /*001c*/ 	.word	0x00000000
        /*0020*/ 	.short	0x000c
        /*0022*/ 	.short	0x0040
        /*0024*/ 	.byte	0x00, 0xf4, 0x21, 0x00


	//----- nvinfo : EIATTR_KPARAM_INFO
	.align		4
.L_11:
        /*0028*/ 	.byte	0x04, 0x17
        /*002a*/ 	.short	(.L_13 - .L_12)
.L_12:
        /*002c*/ 	.word	0x00000000
        /*0030*/ 	.short	0x000b
        /*0032*/ 	.short	0x0038
        /*0034*/ 	.byte	0x00, 0xf0, 0x11, 0x00


	//----- nvinfo : EIATTR_KPARAM_INFO
	.align		4
.L_13:
        /*0038*/ 	.byte	0x04, 0x17
        /*003a*/ 	.short	(.L_15 - .L_14)
.L_14:
        /*003c*/ 	.word	0x00000000
        /*0040*/ 	.short	0x000a
        /*0042*/ 	.short	0x0034
        /*0044*/ 	.byte	0x00, 0xf0, 0x11, 0x00


	//----- nvinfo : EIATTR_KPARAM_INFO
	.align		4
.L_15:
        /*0048*/ 	.byte	0x04, 0x17
        /*004a*/ 	.short	(.L_17 - .L_16)
.L_16:
        /*004c*/ 	.word	0x00000000
        /*0050*/ 	.short	0x0009
        /*0052*/ 	.short	0x0030
        /*0054*/ 	.byte	0x00, 0xf0, 0x11, 0x00


	//----- nvinfo : EIATTR_KPARAM_INFO
	.align		4
.L_17:
        /*0058*/ 	.byte	0x04, 0x17
        /*005a*/ 	.short	(.L_19 - .L_18)
.L_18:
        /*005c*/ 	.word	0x00000000
        /*0060*/ 	.short	0x0008
        /*0062*/ 	.short	0x002c
        /*0064*/ 	.byte	0x00, 0xf0, 0x11, 0x00


	//----- nvinfo : EIATTR_KPARAM_INFO
	.align		4
.L_19:
        /*0068*/ 	.byte	0x04, 0x17
        /*006a*/ 	.short	(.L_21 - .L_20)
.L_20:
        /*006c*/ 	.word	0x00000000
        /*0070*/ 	.short	0x0007
        /*0072*/ 	.short	0x0028
        /*0074*/ 	.byte	0x00, 0xf0, 0x11, 0x00


	//----- nvinfo : EIATTR_KPARAM_INFO
	.align		4
.L_21:
        /*0078*/ 	.byte	0x04, 0x17
        /*007a*/ 	.short	(.L_23 - .L_22)
.L_22:
        /*007c*/ 	.word	0x00000000
        /*0080*/ 	.short	0x0006
        /*0082*/ 	.short	0x0024
        /*0084*/ 	.byte	0x00, 0xf0, 0x11, 0x00


	//----- nvinfo : EIATTR_KPARAM_INFO
	.align		4
.L_23:
        /*0088*/ 	.byte	0x04, 0x17
        /*008a*/ 	.short	(.L_25 - .L_24)
.L_24:
        /*008c*/ 	.word	0x00000000
        /*0090*/ 	.short	0x0005
        /*0092*/ 	.short	0x0020
        /*0094*/ 	.byte	0x00, 0xf0, 0x11, 0x00


	//----- nvinfo : EIATTR_KPARAM_INFO
	.align		4
.L_25:
        /*0098*/ 	.byte	0x04, 0x17
        /*009a*/ 	.short	(.L_27 - .L_26)
.L_26:
        /*009c*/ 	.word	0x00000000
        /*00a0*/ 	.short	0x0004
        /*00a2*/ 	.short	0x001c
        /*00a4*/ 	.byte	0x00, 0xf0, 0x11, 0x00


	//----- nvinfo : EIATTR_KPARAM_INFO
	.align		4
.L_27:
        /*00a8*/ 	.byte	0x04, 0x17
        /*00aa*/ 	.short	(.L_29 - .L_28)
.L_28:
        /*00ac*/ 	.word	0x00000000
        /*00b0*/ 	.short	0x0003
        /*00b2*/ 	.short	0x0018
        /*00b4*/ 	.byte	0x00, 0xf0, 0x11, 0x00


	//----- nvinfo : EIATTR_KPARAM_INFO
	.align		4
.L_29:
        /*00b8*/ 	.byte	0x04, 0x17
        /*00ba*/ 	.short	(.L_31 - .L_30)
.L_30:
        /*00bc*/ 	.word	0x00000000
        /*00c0*/ 	.short	0x0002
        /*00c2*/ 	.short	0x0010
        /*00c4*/ 	.byte	0x00, 0xf4, 0x21, 0x00


	//----- nvinfo : EIATTR_KPARAM_INFO
	.align		4
.L_31:
        /*00c8*/ 	.byte	0x04, 0x17
        /*00ca*/ 	.short	(.L_33 - .L_32)
.L_32:
        /*00cc*/ 	.word	0x00000000
        /*00d0*/ 	.short	0x0001
        /*00d2*/ 	.short	0x0008
        /*00d4*/ 	.byte	0x00, 0xf4, 0x21, 0x00


	//----- nvinfo : EIATTR_KPARAM_INFO
	.align		4
.L_33:
        /*00d8*/ 	.byte	0x04, 0x17
        /*00da*/ 	.short	(.L_35 - .L_34)
.L_34:
        /*00dc*/ 	.word	0x00000000
        /*00e0*/ 	.short	0x0000
        /*00e2*/ 	.short	0x0000
        /*00e4*/ 	.byte	0x00, 0xf4, 0x21, 0x00


	//----- nvinfo : EIATTR_SPARSE_MMA_MASK
	.align		4
.L_35:
        /*00e8*/ 	.byte	0x03, 0x50
        /*00ea*/ 	.short	0x0000


	//----- nvinfo : EIATTR_MAXREG_COUNT
	.align		4
        /*00ec*/ 	.byte	0x03, 0x1b
        /*00ee*/ 	.short	0x00ff


	//----- nvinfo : EIATTR_NUM_BARRIERS
	.align		4
        /*00f0*/ 	.byte	0x02, 0x4c
        /*00f2*/ 	.byte	0x01
	.zero		1


	//----- nvinfo : EIATTR_ANNOTATIONS
	.align		4
        /*00f4*/ 	.byte	0x04, 0x55
        /*00f6*/ 	.short	(.L_37 - .L_36)


	//   ....[0]....
.L_36:
        /*00f8*/ 	.word	0x00000001
        /*00fc*/ 	.byte	0x70, 0x00, 0x00, 0x00, 0x01, 0x00, 0x00, 0x00, 0xa0, 0x00, 0x00, 0x00, 0x01, 0x00, 0x00, 0x00
        /* <DEDUP_REMOVED lines=2340> */
        /*934c*/ 	.byte	0xb0, 0x2f, 0x02, 0x00


	//----- nvinfo : EIATTR_MERCURY_ISA_VERSION
	.align		4
.L_37:
        /*9350*/ 	.byte	0x03, 0x5f
        /*9352*/ 	.short	0x0101


	//----- nvinfo : EIATTR_EXIT_INSTR_OFFSETS
	.align		4
        /*9354*/ 	.byte	0x04, 0x1c
        /*9356*/ 	.short	(.L_39 - .L_38)


	//   ....[0]....
.L_38:
        /*9358*/ 	.word	0x00133500


	//   ....[1]....
        /*935c*/ 	.word	0x00133530


	//----- nvinfo : EIATTR_REQNTID
	.align		4
.L_39:
        /*9360*/ 	.byte	0x04, 0x10
        /*9362*/ 	.short	(.L_41 - .L_40)
.L_40:
        /*9364*/ 	.word	0x00000040
        /*9368*/ 	.word	0x00000001
        /*936c*/ 	.word	0x00000001


	//----- nvinfo : EIATTR_CBANK_PARAM_SIZE
	.align		4
.L_41:
        /*9370*/ 	.byte	0x03, 0x19
        /*9372*/ 	.short	0x0050


	//----- nvinfo : EIATTR_PARAM_CBANK
	.align		4
        /*9374*/ 	.byte	0x04, 0x0a
        /*9376*/ 	.short	(.L_43 - .L_42)
	.align		4
.L_42:
        /*9378*/ 	.word	index@(.nv.constant0.matmul_kernel)
        /*937c*/ 	.short	0x0210
        /*937e*/ 	.short	0x0050


	//----- nvinfo : EIATTR_SW_WAR
	.align		4
.L_43:
        /*9380*/ 	.byte	0x04, 0x36
        /*9382*/ 	.short	(.L_45 - .L_44)
.L_44:
        /*9384*/ 	.word	0x00000008
.L_45:


//--------------------- .nv.callgraph             --------------------------
	.section	.nv.callgraph,"",@"SHT_CUDA_CALLGRAPH"
	.align	4
	.sectionentsize	8
	.align		4
        /*0000*/ 	.word	0x00000000
	.align		4
        /*0004*/ 	.word	0xffffffff
	.align		4
        /*0008*/ 	.word	0x00000000
	.align		4
        /*000c*/ 	.word	0xfffffffe
	.align		4
        /*0010*/ 	.word	0x00000000
	.align		4
        /*0014*/ 	.word	0xfffffffd
	.align		4
        /*0018*/ 	.word	0x00000000
	.align		4
        /*001c*/ 	.word	0xfffffffc


//--------------------- .text.matmul_kernel       --------------------------
	.section	.text.matmul_kernel,"ax",@progbits
	.align	128
        .global         matmul_kernel
        .type           matmul_kernel,@function
        .size           matmul_kernel,(.L_x_3 - matmul_kernel)
        .other          matmul_kernel,@"STO_CUDA_ENTRY STV_DEFAULT"
matmul_kernel:
.text.matmul_kernel:
[----:B------:R-:W0:Y:S08]  /*0000*/  LDC R1, c[0x0][0x28] ;  /* 0x00000a00ff017b82 */ /* 0x000e300000000800 */
[----:B------:R-:W1:Y:S01]  /*0010*/  LDC.64 R2, c[0x0][0x228] ;  /* 0x00008a00ff027b82 */ /* 0x000e620000000a00 */
[----:B0-----:R-:W-:Y:S01]  /*0020*/  VIADD R1, R1, 0xffff6598 ;  /* 0xffff659801017836 */ /* 0x001fe20000000000 */
[----:B------:R-:W0:Y:S01]  /*0030*/  S2R R13, SR_TID.X ;  /* 0x00000000000d7919 */ /* 0x000e220000002100 */
[----:B------:R-:W-:Y:S01]  /*0040*/  UMOV UR4, 0x400 ;  /* 0x0000040000047882 */ /* 0x000fe20000000000 */
[----:B------:R-:W-:-:S04]  /*0050*/  ULDC.64 UR22, c[0x0][0x208] ;  /* 0x0000820000167ab9 */ /* 0x000fc80000000a00 */
[----:B------:R-:W2:Y:S01]  /*0060*/  S2UR UR6, SR_CgaCtaId ;  /* 0x00000000000679c3 */ /* 0x000ea20000008800 */
[----:B-1----:R1:W-:Y:S01]  /*0070*/  STL.64 [R1+0x18], R2 ;  /* 0x0000180201007387 */ /* 0x0023e20000100a00 */
[----:B------:R-:W-:Y:S02]  /*0080*/  IMAD.MOV.U32 R12, RZ, RZ, R3 ;  /* 0x000000ffff0c7224 */ /* 0x000fe400078e0003 */
[----:B------:R-:W-:Y:S01]  /*0090*/  IMAD.MOV.U32 R29, RZ, RZ, R2 ;  /* 0x000000ffff1d7224 */ /* 0x000fe200078e0002 */
[----:B------:R3:W-:Y:S01]  /*00a0*/  STL [R1+0x1f0], RZ ;  /* 0x0001f0ff01007387 */ /* 0x0007e20000100800 */
[----:B------:R-:W-:-:S03]  /*00b0*/  VIADD R0, R12, 0x1ff ;  /* 0x000001ff0c007836 */ /* 0x000fc60000000000 */
[----:B------:R3:W-:Y:S01]  /*00c0*/  STL [R1+0x1f4], RZ ;  /* 0x0001f4ff01007387 */ /* 0x0007e20000100800 */
[----:B--2---:R-:W-:-:S03]  /*00d0*/  ULEA UR4, UR6, UR4, 0x18 ;  /* 0x0000000406047291 */ /* 0x004fc6000f8ec03f */
[----:B------:R3:W-:Y:S01]  /*00e0*/  STL [R1+0x1f8], RZ ;  /* 0x0001f8ff01007387 */ /* 0x0007e20000100800 */
[----:B-1----:R-:W-:-:S03]  /*00f0*/  SHF.R.S32.HI R3, RZ, 0x1f, R0 ;  /* 0x0000001fff037819 */ /* 0x002fc60000011400 */
[----:B------:R3:W-:Y:S01]  /*0100*/  STL [R1+0x1fc], RZ ;  /* 0x0001fcff01007387 */ /* 0x0007e20000100800 */
[----:B------:R-:W-:-:S03]  /*0110*/  LEA.HI R3, R3, R0, RZ, 0x9 ;  /* 0x0000000003037211 */ /* 0x000fc600078f48ff */
[----:B------:R3:W-:Y:S01]  /*0120*/  STL [R1+0x210], RZ ;  /* 0x000210ff01007387 */ /* 0x0007e20000100800 */
[----:B------:R-:W-:-:S03]  /*0130*/  SHF.R.S32.HI R0, RZ, 0x9, R3 ;  /* 0x00000009ff007819 */ /* 0x000fc60000011403 */
[----:B------:R3:W-:Y:S02]  /*0140*/  STL [R1+0x214], RZ ;  /* 0x000214ff01007387 */ /* 0x0007e40000100800 */
[----:B------:R-:W-:Y:S02]  /*0150*/  IMAD.SHL.U32 R0, R0, 0x8, RZ ;  /* 0x0000000800007824 */ /* 0x000fe400078e00ff */
[----:B------:R3:W-:Y:S03]  /*0160*/  STL [R1+0x218], RZ ;  /* 0x000218ff01007387 */ /* 0x0007e60000100800 */
[-C--:B------:R-:W-:Y:S01]  /*0170*/  IABS R7, R0.reuse ;  /* 0x0000000000077213 */ /* 0x080fe20000000000 */
[----:B------:R3:W-:Y:S01]  /*0180*/  STL [R1+0x21c], RZ ;  /* 0x00021cff01007387 */ /* 0x0007e20000100800 */
[----:B------:R-:W-:Y:S02]  /*0190*/  IABS R10, R0 ;  /* 0x00000000000a7213 */ /* 0x000fe40000000000 */
[----:B------:R-:W1:Y:S01]  /*01a0*/  I2F.RP R2, R7 ;  /* 0x0000000700027306 */ /* 0x000e620000209400 */
[----:B------:R3:W-:Y:S04]  /*01b0*/  STL [R1+0x230], RZ ;  /* 0x000230ff01007387 */ /* 0x0007e80000100800 */
[----:B------:R3:W-:Y:S04]  /*01c0*/  STL [R1+0x234], RZ ;  /* 0x000234ff01007387 */ /* 0x0007e80000100800 */
[----:B------:R3:W-:Y:S04]  /*01d0*/  STL [R1+0x238], RZ ;  /* 0x000238ff01007387 */ /* 0x0007e80000100800 */
[----:B------:R3:W-:Y:S01]  /*01e0*/  STL [R1+0x23c], RZ ;  /* 0x00023cff01007387 */ /* 0x0007e20000100800 */
[----:B-1----:R-:W1:Y:S03]  /*01f0*/  MUFU.RCP R2, R2 ;  /* 0x0000000200027308 */ /* 0x002e660000001000 */
[----:B------:R3:W-:Y:S04]  /*0200*/  STL [R1+0x250], RZ ;  /* 0x000250ff01007387 */ /* 0x0007e80000100800 */
[----:B------:R3:W-:Y:S04]  /*0210*/  STL [R1+0x254], RZ ;  /* 0x000254ff01007387 */ /* 0x0007e80000100800 */
[----:B------:R3:W-:Y:S04]  /*0220*/  STL [R1+0x258], RZ ;  /* 0x000258ff01007387 */ /* 0x0007e80000100800 */
[----:B------:R3:W-:Y:S01]  /*0230*/  STL [R1+0x25c], RZ ;  /* 0x00025cff01007387 */ /* 0x0007e20000100800 */
[----:B-1----:R-:W-:-:S03]  /*0240*/  VIADD R4, R2, 0xffffffe ;  /* 0x0ffffffe02047836 */ /* 0x002fc60000000000 */
[----:B------:R3:W-:Y:S01]  /*0250*/  STL [R1+0x260], RZ ;  /* 0x000260ff01007387 */ /* 0x0007e20000100800 */
[----:B------:R-:W-:Y:S01]  /*0260*/  IMAD.MOV R2, RZ, RZ, -R10 ;  /* 0x000000ffff027224 */ /* 0x000fe200078e0a0a */
[----:B------:R1:W2:Y:S02]  /*0270*/  F2I.FTZ.U32.TRUNC.NTZ R5, R4 ;  /* 0x0000000400057305 */ /* 0x0002a4000021f000 */
[----:B------:R3:W-:Y:S04]  /*0280*/  STL [R1+0x264], RZ ;  /* 0x000264ff01007387 */ /* 0x0007e80000100800 */
[----:B------:R3:W-:Y:S04]  /*0290*/  STL [R1+0x268], RZ ;  /* 0x000268ff01007387 */ /* 0x0007e80000100800 */
[----:B------:R3:W-:Y:S01]  /*02a0*/  STL [R1+0x26c], RZ ;  /* 0x00026cff01007387 */ /* 0x0007e20000100800 */
[----:B-1----:R-:W-:-:S03]  /*02b0*/  IMAD.MOV.U32 R4, RZ, RZ, RZ ;  /* 0x000000ffff047224 */ /* 0x002fc600078e00ff */
[----:B------:R3:W-:Y:S01]  /*02c0*/  STL [R1+0x270], RZ ;  /* 0x000270ff01007387 */ /* 0x0007e20000100800 */
[----:B--2---:R-:W-:-:S03]  /*02d0*/  IMAD.MOV R6, RZ, RZ, -R5 ;  /* 0x000000ffff067224 */ /* 0x004fc600078e0a05 */
[----:B------:R3:W-:Y:S01]  /*02e0*/  STL [R1+0x274], RZ ;  /* 0x000274ff01007387 */ /* 0x0007e20000100800 */
[----:B------:R-:W-:-:S03]  /*02f0*/  IMAD R9, R6, R7, RZ ;  /* 0x0000000706097224 */ /* 0x000fc600078e02ff */
[----:B------:R3:W-:Y:S01]  /*0300*/  STL [R1+0x278], RZ ;  /* 0x000278ff01007387 */ /* 0x0007e20000100800 */
[----:B------:R-:W-:-:S03]  /*0310*/  IMAD.HI.U32 R5, R5, R9, R4 ;  /* 0x0000000905057227 */ /* 0x000fc600078e0004 */
[----:B------:R3:W-:Y:S04]  /*0320*/  STL [R1+0x27c], RZ ;  /* 0x00027cff01007387 */ /* 0x0007e80000100800 */
        /* <DEDUP_REMOVED lines=1657> */
[----:B------:R3:W-:Y:S01]  /*6ac0*/  STL [R1+0x1504], RZ ;  /* 0x001504ff01007387 */ /* 0x0007e20000100800 */
[----:B------:R-:W1:Y:S03]  /*6ad0*/  S2R R3, SR_CTAID.X ;  /* 0x0000000000037919 */ /* 0x000e660000002500 */
        /* <DEDUP_REMOVED lines=8> */
[----:B-1----:R-:W-:-:S03]  /*6b60*/  IABS R8, R3 ;  /* 0x0000000300087213 */ /* 0x002fc60000000000 */
[----:B------:R3:W-:Y:S02]  /*6b70*/  STL [R1+0x14e8], RZ ;  /* 0x0014e8ff01007387 */ /* 0x0007e40000100800 */
[----:B------:R-:W-:Y:S02]  /*6b80*/  IMAD.MOV.U32 R6, RZ, RZ, R8 ;  /* 0x000000ffff067224 */ /* 0x000fe400078e0008 */
[----:B------:R3:W-:Y:S02]  /*6b90*/  STL [R1+0x14ec], RZ ;  /* 0x0014ecff01007387 */ /* 0x0007e40000100800 */
[----:B------:R-:W-:Y:S02]  /*6ba0*/  IMAD.HI.U32 R5, R5, R6, RZ ;  /* 0x0000000605057227 */ /* 0x000fe400078e00ff */
[----:B------:R3:W-:Y:S02]  /*6bb0*/  STL [R1+0x14d0], RZ ;  /* 0x0014d0ff01007387 */ /* 0x0007e40000100800 */
[----:B------:R-:W-:-:S02]  /*6bc0*/  IMAD R2, R5, R2, R6 ;  /* 0x0000000205027224 */ /* 0x000fc400078e0206 */
[----:B------:R3:W-:Y:S03]  /*6bd0*/  STL [R1+0x14d4], RZ ;  /* 0x0014d4ff01007387 */ /* 0x0007e60000100800 */
[----:B------:R-:W-:Y:S01]  /*6be0*/  ISETP.GT.U32.AND P1, PT, R7, R2, PT ;  /* 0x000000020700720c */ /* 0x000fe20003f24070 */
[----:B------:R3:W-:Y:S04]  /*6bf0*/  STL [R1+0x14d8], RZ ;  /* 0x0014d8ff01007387 */ /* 0x0007e80000100800 */
[----:B------:R3:W-:Y:S04]  /*6c00*/  STL [R1+0x14dc], RZ ;  /* 0x0014dcff01007387 */ /* 0x0007e80000100800 */
[----:B------:R3:W-:Y:S04]  /*6c10*/  STL [R1+0x14c0], RZ ;  /* 0x0014c0ff01007387 */ /* 0x0007e80000100800 */
[----:B------:R3:W-:Y:S01]  /*6c20*/  STL [R1+0x14c4], RZ ;  /* 0x0014c4ff01007387 */ /* 0x0007e20000100800 */
[----:B------:R-:W-:-:S02]  /*6c30*/  @!P1 IMAD.IADD R2, R2, 0x1, -R7 ;  /* 0x0000000102029824 */ /* 0x000fc400078e0a07 */
[----:B------:R-:W-:Y:S01]  /*6c40*/  @!P1 VIADD R5, R5, 0x1 ;  /* 0x0000000105059836 */ /* 0x000fe20000000000 */
[----:B------:R3:W-:Y:S01]  /*6c50*/  STL [R1+0x14c8], RZ ;  /* 0x0014c8ff01007387 */ /* 0x0007e20000100800 */
[----:B------:R-:W-:Y:S02]  /*6c60*/  ISETP.NE.AND P1, PT, R0, RZ, PT ;  /* 0x000000ff0000720c */ /* 0x000fe40003f25270 */
[----:B------:R-:W-:Y:S01]  /*6c70*/  ISETP.GE.U32.AND P0, PT, R2, R7, PT ;  /* 0x000000070200720c */ /* 0x000fe20003f06070 */
[----:B------:R3:W-:Y:S01]  /*6c80*/  STL [R1+0x14cc], RZ ;  /* 0x0014ccff01007387 */ /* 0x0007e20000100800 */
[----:B------:R-:W-:-:S03]  /*6c90*/  LOP3.LUT R2, R3, R0, RZ, 0x3c, !PT ;  /* 0x0000000003027212 */ /* 0x000fc600078e3cff */
[----:B------:R3:W-:Y:S01]  /*6ca0*/  STL [R1+0x14b0], RZ ;  /* 0x0014b0ff01007387 */ /* 0x0007e20000100800 */
[----:B------:R-:W-:Y:S01]  /*6cb0*/  ISETP.GE.AND P2, PT, R2, RZ, PT ;  /* 0x000000ff0200720c */ /* 0x000fe20003f46270 */
[----:B------:R-:W-:Y:S02]  /*6cc0*/  VIADD R2, R29, 0xff ;  /* 0x000000ff1d027836 */ /* 0x000fe40000000000 */
[----:B------:R3:W-:Y:S04]  /*6cd0*/  STL [R1+0x14b4], RZ ;  /* 0x0014b4ff01007387 */ /* 0x0007e80000100800 */
[----:B------:R3:W-:Y:S01]  /*6ce0*/  STL [R1+0x14b8], RZ ;  /* 0x0014b8ff01007387 */ /* 0x0007e20000100800 */
[----:B------:R-:W-:-:S03]  /*6cf0*/  @P0 VIADD R5, R5, 0x1 ;  /* 0x0000000105050836 */ /* 0x000fc60000000000 */
[----:B------:R3:W-:Y:S01]  /*6d00*/  STL [R1+0x14bc], RZ ;  /* 0x0014bcff01007387 */ /* 0x0007e20000100800 */
[----:B------:R-:W-:Y:S01]  /*6d10*/  IMAD.MOV.U32 R4, RZ, RZ, R5 ;  /* 0x000000ffff047224 */ /* 0x000fe200078e0005 */
[----:B------:R-:W-:Y:S02]  /*6d20*/  SHF.R.S32.HI R5, RZ, 0x1f, R2 ;  /* 0x0000001fff057819 */ /* 0x000fe40000011402 */
[----:B------:R3:W-:Y:S01]  /*6d30*/  STL [R1+0x14a0], RZ ;  /* 0x0014a0ff01007387 */ /* 0x0007e20000100800 */
[----:B------:R-:W-:Y:S01]  /*6d40*/  @!P2 IMAD.MOV R4, RZ, RZ, -R4 ;  /* 0x000000ffff04a224 */ /* 0x000fe200078e0a04 */
[----:B------:R-:W-:Y:S02]  /*6d50*/  @!P1 LOP3.LUT R4, RZ, R0, RZ, 0x33, !PT ;  /* 0x00000000ff049212 */ /* 0x000fe400078e33ff */
[----:B------:R3:W-:Y:S01]  /*6d60*/  STL [R1+0x14a4], RZ ;  /* 0x0014a4ff01007387 */ /* 0x0007e20000100800 */
[----:B------:R-:W-:Y:S02]  /*6d70*/  LEA.HI R5, R5, R2, RZ, 0x8 ;  /* 0x0000000205057211 */ /* 0x000fe400078f40ff */
[----:B------:R-:W-:Y:S01]  /*6d80*/  IMAD.SHL.U32 R2, R4, 0x8, RZ ;  /* 0x0000000804027824 */ /* 0x000fe200078e00ff */
[----:B------:R3:W-:Y:S01]  /*6d90*/  STL [R1+0x14a8], RZ ;  /* 0x0014a8ff01007387 */ /* 0x0007e20000100800 */
[----:B------:R-:W-:-:S03]  /*6da0*/  IMAD.MOV R4, RZ, RZ, -R4 ;  /* 0x000000ffff047224 */ /* 0x000fc600078e0a04 */
[----:B------:R3:W-:Y:S01]  /*6db0*/  STL [R1+0x14ac], RZ ;  /* 0x0014acff01007387 */ /* 0x0007e20000100800 */
[----:B------:R-:W-:Y:S01]  /*6dc0*/  LEA.HI.SX32 R5, R5, -R2, 0x18 ;  /* 0x8000000205057211 */ /* 0x000fe200078fc2ff */
[----:B------:R-:W-:Y:S02]  /*6dd0*/  IMAD R11, R0, R4, R3 ;  /* 0x00000004000b7224 */ /* 0x000fe400078e0203 */
[----:B------:R3:W-:Y:S01]  /*6de0*/  STL [R1+0x1490], RZ ;  /* 0x001490ff01007387 */ /* 0x0007e20000100800 */
[----:B------:R-:W-:Y:S01]  /*6df0*/  VIMNMX R6, R5, 0x8, PT ;  /* 0x0000000805067848 */ /* 0x000fe20003fe0100 */
[----:B------:R-:W-:Y:S02]  /*6e00*/  IMAD.MOV.U32 R4, RZ, RZ, RZ ;  /* 0x000000ffff047224 */ /* 0x000fe400078e00ff */
[----:B------:R3:W-:Y:S01]  /*6e10*/  STL [R1+0x1494], RZ ;  /* 0x001494ff01007387 */ /* 0x0007e20000100800 */
[-C--:B------:R-:W-:Y:S02]  /*6e20*/  IABS R8, R6.reuse ;  /* 0x0000000600087213 */ /* 0x080fe40000000000 */
[----:B------:R-:W-:Y:S01]  /*6e30*/  IABS R0, R6 ;  /* 0x0000000600007213 */ /* 0x000fe20000000000 */
[----:B------:R3:W-:Y:S01]  /*6e40*/  STL [R1+0x1498], RZ ;  /* 0x001498ff01007387 */ /* 0x0007e20000100800 */
[----:B------:R-:W1:Y:S03]  /*6e50*/  I2F.RP R7, R8 ;  /* 0x0000000800077306 */ /* 0x000e660000209400 */
        /* <DEDUP_REMOVED lines=10> */
[----:B------:R3:W-:Y:S04]  /*6f00*/  STL [R1+0x147c], RZ ;  /* 0x00147cff01007387 */ /* 0x0007e80000100800 */
[----:B------:R3:W-:Y:S01]  /*6f10*/  STL [R1+0x1460], RZ ;  /* 0x001460ff01007387 */ /* 0x0007e20000100800 */
[----:B------:R-:W1:Y:S03]  /*6f20*/  F2I.FTZ.U32.TRUNC.NTZ R5, R5 ;  /* 0x0000000500057305 */ /* 0x000e66000021f000 */
[----:B------:R3:W-:Y:S04]  /*6f30*/  STL [R1+0x1464], RZ ;  /* 0x001464ff01007387 */ /* 0x0007e80000100800 */
[----:B------:R3:W-:Y:S04]  /*6f40*/  STL [R1+0x1468], RZ ;  /* 0x001468ff01007387 */ /* 0x0007e80000100800 */
[----:B------:R3:W-:Y:S04]  /*6f50*/  STL [R1+0x146c], RZ ;  /* 0x00146cff01007387 */ /* 0x0007e80000100800 */
[----:B------:R3:W-:Y:S01]  /*6f60*/  STL [R1+0x1450], RZ ;  /* 0x001450ff01007387 */ /* 0x0007e20000100800 */
[----:B-1----:R-:W-:-:S03]  /*6f70*/  IMAD.MOV R9, RZ, RZ, -R5 ;  /* 0x000000ffff097224 */ /* 0x002fc600078e0a05 */
[----:B------:R3:W-:Y:S01]  /*6f80*/  STL [R1+0x1454], RZ ;  /* 0x001454ff01007387 */ /* 0x0007e20000100800 */
[----:B------:R-:W-:Y:S01]  /*6f90*/  IMAD.MOV.U32 R3, RZ, RZ, R9 ;  /* 0x000000ffff037224 */ /* 0x000fe200078e0009 */
[----:B------:R-:W-:Y:S02]  /*6fa0*/  IABS R9, R11 ;  /* 0x0000000b00097213 */ /* 0x000fe40000000000 */
[----:B------:R3:W-:Y:S01]  /*6fb0*/  STL [R1+0x1458], RZ ;  /* 0x001458ff01007387 */ /* 0x0007e20000100800 */
[----:B------:R-:W-:-:S03]  /*6fc0*/  IMAD R3, R3, R8, RZ ;  /* 0x0000000803037224 */ /* 0x000fc600078e02ff */
[----:B------:R3:W-:Y:S01]  /*6fd0*/  STL [R1+0x145c], RZ ;  /* 0x00145cff01007387 */ /* 0x0007e20000100800 */
[----:B------:R-:W-:-:S03]  /*6fe0*/  IMAD.HI.U32 R4, R5, R3, R4 ;  /* 0x0000000305047227 */ /* 0x000fc600078e0004 */
[----:B------:R3:W-:Y:S01]  /*6ff0*/  STL [R1+0x1440], RZ ;  /* 0x001440ff01007387 */ /* 0x0007e20000100800 */
[----:B------:R-:W-:Y:S02]  /*7000*/  IMAD.MOV R3, RZ, RZ, -R0 ;  /* 0x000000ffff037224 */ /* 0x000fe400078e0a00 */
[----:B------:R-:W-:Y:S01]  /*7010*/  IMAD.HI.U32 R0, R4, R9, RZ ;  /* 0x0000000904007227 */ /* 0x000fe200078e00ff */
[----:B------:R3:W-:Y:S01]  /*7020*/  STL [R1+0x1444], RZ ;  /* 0x001444ff01007387 */ /* 0x0007e20000100800 */
[C---:B0-----:R-:W-:Y:S02]  /*7030*/  LOP3.LUT R4, R13.reuse, 0x20, RZ, 0xc0, !PT ;  /* 0x000000200d047812 */ /* 0x041fe400078ec0ff */
[----:B------:R-:W-:Y:S01]  /*7040*/  IMAD R3, R0, R3, R9 ;  /* 0x0000000300037224 */ /* 0x000fe200078e0209 */
[----:B------:R3:W-:Y:S01]  /*7050*/  STL [R1+0x1448], RZ ;  /* 0x001448ff01007387 */ /* 0x0007e20000100800 */
[----:B------:R-:W-:Y:S02]  /*7060*/  R2UR UR5, R4 ;  /* 0x00000000040572ca */ /* 0x000fe400000e0000 */
[----:B------:R-:W-:Y:S01]  /*7070*/  LOP3.LUT R4, R13, 0x3f, RZ, 0xc0, !PT ;  /* 0x0000003f0d047812 */ /* 0x000fe200078ec0ff */
[----:B------:R3:W-:Y:S01]  /*7080*/  STL [R1+0x144c], RZ ;  /* 0x00144cff01007387 */ /* 0x0007e20000100800 */
[----:B------:R-:W-:-:S03]  /*7090*/  ISETP.GT.U32.AND P1, PT, R8, R3, PT ;  /* 0x000000030800720c */ /* 0x000fc60003f24070 */
[----:B------:R3:W-:Y:S04]  /*70a0*/  STL [R1+0x1430], RZ ;  /* 0x001430ff01007387 */ /* 0x0007e80000100800 */
[----:B------:R3:W-:Y:S04]  /*70b0*/  STL [R1+0x1434], RZ ;  /* 0x001434ff01007387 */ /* 0x0007e80000100800 */
[----:B------:R3:W-:Y:S02]  /*70c0*/  STL [R1+0x1438], RZ ;  /* 0x001438ff01007387 */ /* 0x0007e40000100800 */
[----:B------:R-:W-:-:S02]  /*70d0*/  @!P1 IMAD.IADD R3, R3, 0x1, -R8 ;  /* 0x0000000103039824 */ /* 0x000fc400078e0a08 */
[----:B------:R3:W-:Y:S01]  /*70e0*/  STL [R1+0x143c], RZ ;  /* 0x00143cff01007387 */ /* 0x0007e20000100800 */
[----:B------:R-:W-:Y:S01]  /*70f0*/  @!P1 VIADD R0, R0, 0x1 ;  /* 0x0000000100009836 */ /* 0x000fe20000000000 */
[----:B------:R-:W-:Y:S02]  /*7100*/  ISETP.NE.AND P1, PT, R6, RZ, PT ;  /* 0x000000ff0600720c */ /* 0x000fe40003f25270 */
[----:B------:R3:W-:Y:S01]  /*7110*/  STL [R1+0x1420], RZ ;  /* 0x001420ff01007387 */ /* 0x0007e20000100800 */
[----:B------:R-:W-:Y:S02]  /*7120*/  ISETP.GE.U32.AND P0, PT, R3, R8, PT ;  /* 0x000000080300720c */ /* 0x000fe40003f06070 */
[----:B------:R-:W-:Y:S01]  /*7130*/  LOP3.LUT R3, R11, R6, RZ, 0x3c, !PT ;  /* 0x000000060b037212 */ /* 0x000fe200078e3cff */
[----:B------:R3:W-:Y:S03]  /*7140*/  STL [R1+0x1424], RZ ;  /* 0x001424ff01007387 */ /* 0x0007e60000100800 */
[----:B------:R-:W-:Y:S01]  /*7150*/  ISETP.GE.AND P2, PT, R3, RZ, PT ;  /* 0x000000ff0300720c */ /* 0x000fe20003f46270 */
[----:B------:R3:W-:Y:S04]  /*7160*/  STL [R1+0x1428], RZ ;  /* 0x001428ff01007387 */ /* 0x0007e80000100800 */
[----:B------:R3:W-:Y:S02]  /*7170*/  STL [R1+0x142c], RZ ;  /* 0x00142cff01007387 */ /* 0x0007e40000100800 */
[----:B------:R-:W-:-:S02]  /*7180*/  @P0 VIADD R0, R0, 0x1 ;  /* 0x0000000100000836 */ /* 0x000fc40000000000 */
[----:B------:R3:W-:Y:S04]  /*7190*/  STL [R1+0x1410], RZ ;  /* 0x001410ff01007387 */ /* 0x0007e80000100800 */
[----:B------:R3:W-:Y:S01]  /*71a0*/  STL [R1+0x1414], RZ ;  /* 0x001414ff01007387 */ /* 0x0007e20000100800 */
[----:B------:R-:W-:Y:S01]  /*71b0*/  @!P2 IMAD.MOV R0, RZ, RZ, -R0 ;  /* 0x000000ffff00a224 */ /* 0x000fe200078e0a00 */
[----:B------:R-:W-:Y:S02]  /*71c0*/  @!P1 LOP3.LUT R0, RZ, R6, RZ, 0x33, !PT ;  /* 0x00000006ff009212 */ /* 0x000fe400078e33ff */
[----:B------:R3:W-:Y:S03]  /*71d0*/  STL [R1+0x1418], RZ ;  /* 0x001418ff01007387 */ /* 0x0007e60000100800 */
[----:B------:R-:W-:Y:S01]  /*71e0*/  IMAD.MOV R3, RZ, RZ, -R0 ;  /* 0x000000ffff037224 */ /* 0x000fe200078e0a00 */
[----:B------:R3:W-:Y:S03]  /*71f0*/  STL [R1+0x141c], RZ ;  /* 0x00141cff01007387 */ /* 0x0007e60000100800 */
[----:B------:R-:W-:Y:S01]  /*7200*/  IMAD R3, R6, R3, R11 ;  /* 0x0000000306037224 */ /* 0x000fe200078e020b */
[----:B------:R3:W-:Y:S01]  /*7210*/  STL [R1+0x1400], RZ ;  /* 0x001400ff01007387 */ /* 0x0007e20000100800 */
[----:B------:R-:W-:-:S02]  /*7220*/  IMAD.SHL.U32 R6, R0, 0x200, RZ ;  /* 0x0000020000067824 */ /* 0x000fc400078e00ff */
[----:B------:R-:W-:Y:S01]  /*7230*/  IMAD.IADD R2, R2, 0x1, R3 ;  /* 0x0000000102027824 */ /* 0x000fe200078e0203 */
[----:B------:R3:W-:Y:S01]  /*7240*/  STL [R1+0x1404], RZ ;  /* 0x001404ff01007387 */ /* 0x0007e20000100800 */
[----:B------:R-:W0:Y:S02]  /*7250*/  LDC R3, c[0x0][0x230] ;  /* 0x00008c00ff037b82 */ /* 0x000e240000000800 */
[----:B------:R-:W-:Y:S01]  /*7260*/  IMAD R24, R2, 0x100, R4 ;  /* 0x0000010002187824 */ /* 0x000fe200078e0204 */
[----:B------:R3:W-:Y:S03]  /*7270*/  STL [R1+0x1408], RZ ;  /* 0x001408ff01007387 */ /* 0x0007e60000100800 */
[C---:B------:R-:W-:Y:S01]  /*7280*/  VIADD R2, R24.reuse, 0x80 ;  /* 0x0000008018027836 */ /* 0x040fe20000000000 */
[----:B------:R3:W-:Y:S01]  /*7290*/  STL [R1+0x140c], RZ ;  /* 0x00140cff01007387 */ /* 0x0007e20000100800 */
[----:B------:R-:W-:-:S02]  /*72a0*/  VIADD R26, R24, 0x40 ;  /* 0x00000040181a7836 */ /* 0x000fc40000000000 */
[----:B------:R-:W-:Y:S01]  /*72b0*/  VIADD R0, R24, 0xc0 ;  /* 0x000000c018007836 */ /* 0x000fe20000000000 */
[----:B------:R3:W-:Y:S04]  /*72c0*/  STL [R1+0x13f0], RZ ;  /* 0x0013f0ff01007387 */ /* 0x0007e80000100800 */
[----:B------:R3:W-:Y:S04]  /*72d0*/  STL [R1+0x13f4], RZ ;  /* 0x0013f4ff01007387 */ /* 0x0007e80000100800 */
[----:B------:R3:W-:Y:S04]  /*72e0*/  STL [R1+0x13f8], RZ ;  /* 0x0013f8ff01007387 */ /* 0x0007e80000100800 */
[----:B------:R3:W-:Y:S01]  /*72f0*/  STL [R1+0x13fc], RZ ;  /* 0x0013fcff01007387 */ /* 0x0007e20000100800 */
[----:B0-----:R-:W-:-:S03]  /*7300*/  VIADD R3, R3, 0x1f ;  /* 0x0000001f03037836 */ /* 0x001fc60000000000 */
[----:B------:R3:W-:Y:S02]  /*7310*/  STL [R1+0x13e0], RZ ;  /* 0x0013e0ff01007387 */ /* 0x0007e40000100800 */
[----:B------:R-:W-:Y:S02]  /*7320*/  ISETP.GE.AND P0, PT, R3, 0x20, PT ;  /* 0x000000200300780c */ /* 0x000fe40003f06270 */
        /* <DEDUP_REMOVED lines=178> */
[----:B------:R3:W-:Y:S04]  /*7e50*/  STL [R1+0xb8], R6 ;  /* 0x0000b80601007387 */ /* 0x0007e80000100800 */
[----:B------:R3:W-:Y:S04]  /*7e60*/  STL [R1+0x117c], RZ ;  /* 0x00117cff01007387 */ /* 0x0007e80000100800 */
[----:B------:R3:W-:Y:S04]  /*7e70*/  STL [R1+0xbc], R24 ;  /* 0x0000bc1801007387 */ /* 0x0007e80000100800 */
        /* <DEDUP_REMOVED lines=117> */
[----:B------:R3:W-:Y:S04]  /*85d0*/  STL [R1+0xe8], R26 ;  /* 0x0000e81a01007387 */ /* 0x0007e80000100800 */
[----:B------:R3:W-:Y:S01]  /*85e0*/  STL [R1+0xe0], R0 ;  /* 0x0000e00001007387 */ /* 0x0007e20000100800 */
[----:B------:R-:W-:Y:S05]  /*85f0*/  @!P0 BRA `(.L_x_0) ;  /* 0x0000075400e48947 */ /* 0x000fea0003800000 */
[----:B------:R-:W-:Y:S01]  /*8600*/  IABS R16, R12 ;  /* 0x0000000c00107213 */ /* 0x000fe20000000000 */
[----:B------:R-:W-:Y:S01]  /*8610*/  IMAD.U32 R17, RZ, RZ, UR5 ;  /* 0x00000005ff117e24 */ /* 0x000fe2000f8e00ff */
[----:B------:R0:W-:Y:S01]  /*8620*/  STL [R1+0x54ac], R29 ;  /* 0x0054ac1d01007387 */ /* 0x0001e20000100800 */
[----:B------:R-:W-:Y:S01]  /*8630*/  ULDC UR6, c[0x0][0x23c] ;  /* 0x00008f0000067ab9 */ /* 0x000fe20000000800 */
[----:B---3--:R-:W1:Y:S01]  /*8640*/  I2F.RP R0, R16 ;  /* 0x0000001000007306 */ /* 0x008e620000209400 */
[----:B------:R-:W-:Y:S01]  /*8650*/  ULDC.64 UR8, c[0x0][0x218] ;  /* 0x0000860000087ab9 */ /* 0x000fe20000000a00 */
[----:B------:R-:W-:Y:S01]  /*8660*/  LEA.HI R17, R17, R6, RZ, 0x1b ;  /* 0x0000000611117211 */ /* 0x000fe200078fd8ff */
[----:B------:R-:W-:Y:S01]  /*8670*/  ULDC UR7, c[0x0][0x240] ;  /* 0x0000900000077ab9 */ /* 0x000fe20000000800 */
[----:B------:R-:W-:Y:S01]  /*8680*/  SHF.R.S32.HI R6, RZ, 0x1f, R3 ;  /* 0x0000001fff067819 */ /* 0x000fe20000011403 */
[----:B------:R-:W-:Y:S02]  /*8690*/  ULDC.64 UR10, c[0x0][0x210] ;  /* 0x00008400000a7ab9 */ /* 0x000fe40000000a00 */
[C---:B------:R-:W-:Y:S01]  /*86a0*/  VIADD R2, R17.reuse, 0x1fe ;  /* 0x000001fe11027836 */ /* 0x040fe20000000000 */
[----:B------:R-:W-:Y:S01]  /*86b0*/  LEA.HI R3, R6, R3, RZ, 0x5 ;  /* 0x0000000306037211 */ /* 0x000fe200078f28ff */
[----:B------:R-:W-:-:S02]  /*86c0*/  VIADD R12, R17, 0x1fc ;  /* 0x000001fc110c7836 */ /* 0x000fc40000000000 */
[C---:B------:R-:W-:Y:S01]  /*86d0*/  VIADD R10, R17.reuse, 0x1fa ;  /* 0x000001fa110a7836 */ /* 0x040fe20000000000 */
[----:B------:R-:W-:Y:S01]  /*86e0*/  IABS R11, R2 ;  /* 0x00000002000b7213 */ /* 0x000fe20000000000 */
[C---:B------:R-:W-:Y:S01]  /*86f0*/  VIADD R8, R17.reuse, 0x1f8 ;  /* 0x000001f811087836 */ /* 0x040fe20000000000 */
[----:B------:R-:W-:Y:S01]  /*8700*/  IABS R7, R12 ;  /* 0x0000000c00077213 */ /* 0x000fe20000000000 */
[----:B-1----:R-:W1:Y:S01]  /*8710*/  MUFU.RCP R0, R0 ;  /* 0x0000000000007308 */ /* 0x002e620000001000 */
[----:B------:R-:W-:Y:S01]  /*8720*/  IABS R9, R10 ;  /* 0x0000000a00097213 */ /* 0x000fe20000000000 */
[C---:B------:R-:W-:Y:S01]  /*8730*/  VIADD R6, R17.reuse, 0x1f4 ;  /* 0x000001f411067836 */ /* 0x040fe20000000000 */
[----:B------:R-:W-:Y:S01]  /*8740*/  ISETP.GE.AND P3, PT, R12, RZ, PT ;  /* 0x000000ff0c00720c */ /* 0x000fe20003f66270 */
[----:B0-----:R-:W-:Y:S01]  /*8750*/  IMAD.MOV.U32 R29, RZ, RZ, R24 ;  /* 0x000000ffff1d7224 */ /* 0x001fe200078e0018 */
[----:B------:R-:W-:Y:S01]  /*8760*/  ISETP.GE.AND P0, PT, R2, RZ, PT ;  /* 0x000000ff0200720c */ /* 0x000fe20003f06270 */
[----:B------:R-:W-:Y:S01]  /*8770*/  VIADD R25, R17, 0x58 ;  /* 0x0000005811197836 */ /* 0x000fe20000000000 */
[----:B------:R-:W-:-:S02]  /*8780*/  IABS R2, R6 ;  /* 0x0000000600027213 */ /* 0x000fc40000000000 */
[----:B------:R-:W-:Y:S01]  /*8790*/  ISETP.GE.AND P4, PT, R10, RZ, PT ;  /* 0x000000ff0a00720c */ /* 0x000fe20003f86270 */
[----:B-1----:R-:W-:-:S04]  /*87a0*/  VIADD R4, R0, 0xffffffe ;  /* 0x0ffffffe00047836 */ /* 0x002fc80000000000 */
[----:B------:R0:W1:Y:S02]  /*87b0*/  F2I.FTZ.U32.TRUNC.NTZ R5, R4 ;  /* 0x0000000400057305 */ /* 0x000064000021f000 */
[----:B0-----:R-:W-:Y:S02]  /*87c0*/  IMAD.MOV.U32 R4, RZ, RZ, RZ ;  /* 0x000000ffff047224 */ /* 0x001fe400078e00ff */
[----:B-1----:R-:W-:-:S04]  /*87d0*/  IMAD.MOV R23, RZ, RZ, -R5 ;  /* 0x000000ffff177224 */ /* 0x002fc800078e0a05 */
[----:B------:R-:W-:-:S04]  /*87e0*/  IMAD R23, R23, R16, RZ ;  /* 0x0000001017177224 */ /* 0x000fc800078e02ff */
[----:B------:R-:W-:Y:S01]  /*87f0*/  IMAD.HI.U32 R23, R5, R23, R4 ;  /* 0x0000001705177227 */ /* 0x000fe200078e0004 */
[----:B------:R-:W-:-:S05]  /*8800*/  IABS R5, R8 ;  /* 0x0000000800057213 */ /* 0x000fca0000000000 */
[----:B------:R-:W-:-:S04]  /*8810*/  IMAD.HI.U32 R0, R23, R11, RZ ;  /* 0x0000000b17007227 */ /* 0x000fc800078e00ff */
[----:B------:R-:W-:Y:S02]  /*8820*/  IMAD.MOV R0, RZ, RZ, -R0 ;  /* 0x000000ffff007224 */ /* 0x000fe400078e0a00 */
[----:B------:R-:W-:-:S04]  /*8830*/  IMAD.HI.U32 R14, R23, R7, RZ ;  /* 0x00000007170e7227 */ /* 0x000fc800078e00ff */
[C---:B------:R-:W-:Y:S01]  /*8840*/  IMAD R11, R16.reuse, R0, R11 ;  /* 0x00000000100b7224 */ /* 0x040fe200078e020b */
[----:B------:R-:W-:Y:S01]  /*8850*/  SHF.R.U32.HI R0, RZ, 0x2, R13 ;  /* 0x00000002ff007819 */ /* 0x000fe2000001160d */
[----:B------:R-:W-:Y:S01]  /*8860*/  IMAD.MOV R14, RZ, RZ, -R14 ;  /* 0x000000ffff0e7224 */ /* 0x000fe200078e0a0e */
[----:B------:R-:W-:Y:S01]  /*8870*/  LOP3.LUT R13, R13, 0x3, RZ, 0xc0, !PT ;  /* 0x000000030d0d7812 */ /* 0x000fe200078ec0ff */
[----:B------:R-:W-:Y:S01]  /*8880*/  IMAD.HI.U32 R4, R23, R9, RZ ;  /* 0x0000000917047227 */ /* 0x000fe200078e00ff */
[----:B------:R-:W-:Y:S02]  /*8890*/  ISETP.GT.U32.AND P1, PT, R16, R11, PT ;  /* 0x0000000b1000720c */ /* 0x000fe40003f24070 */
[----:B------:R-:W-:Y:S01]  /*88a0*/  SGXT.U32 R0, R0, 0x3 ;  /* 0x000000030000781a */ /* 0x000fe20000000000 */
[----:B------:R-:W-:Y:S02]  /*88b0*/  IMAD R13, R13, 0x420, RZ ;  /* 0x000004200d0d7824 */ /* 0x000fe400078e02ff */
[----:B------:R-:W-:-:S02]  /*88c0*/  IMAD R7, R16, R14, R7 ;  /* 0x0000000e10077224 */ /* 0x000fc400078e0207 */
[----:B------:R-:W-:Y:S01]  /*88d0*/  IMAD.MOV R4, RZ, RZ, -R4 ;  /* 0x000000ffff047224 */ /* 0x000fe200078e0a04 */
[----:B------:R-:W-:Y:S01]  /*88e0*/  LOP3.LUT R0, R13, R0, RZ, 0xfc, !PT ;  /* 0x000000000d007212 */ /* 0x000fe200078efcff */
[----:B------:R-:W-:Y:S01]  /*88f0*/  VIADD R13, R17, 0x1f6 ;  /* 0x000001f6110d7836 */ /* 0x000fe20000000000 */
[C---:B------:R-:W-:Y:S01]  /*8900*/  ISETP.GT.U32.AND P5, PT, R16.reuse, R7, PT ;  /* 0x000000071000720c */ /* 0x040fe20003fa4070 */
[C---:B------:R-:W-:Y:S02]  /*8910*/  IMAD R9, R16.reuse, R4, R9 ;  /* 0x0000000410097224 */ /* 0x040fe400078e0209 */
[----:B------:R-:W-:Y:S01]  /*8920*/  STL [R1+0x5384], R0 ;  /* 0x0053840001007387 */ /* 0x000fe20000100800 */
[----:B------:R-:W-:Y:S01]  /*8930*/  @!P1 IMAD.IADD R11, R11, 0x1, -R16 ;  /* 0x000000010b0b9824 */ /* 0x000fe200078e0a10 */
[----:B------:R-:W-:Y:S01]  /*8940*/  IABS R4, R13 ;  /* 0x0000000d00047213 */ /* 0x000fe20000000000 */
[----:B------:R-:W-:Y:S01]  /*8950*/  IMAD.HI.U32 R10, R23, R2, RZ ;  /* 0x00000002170a7227 */ /* 0x000fe200078e00ff */
[----:B------:R0:W-:Y:S01]  /*8960*/  STL [R1+0x21d8], R3 ;  /* 0x0021d80301007387 */ /* 0x0001e20000100800 */
[----:B------:R-:W-:-:S02]  /*8970*/  ISETP.GT.U32.AND P1, PT, R16, R9, PT ;  /* 0x000000091000720c */ /* 0x000fc40003f24070 */
[C---:B------:R-:W-:Y:S01]  /*8980*/  ISETP.GT.U32.AND P2, PT, R16.reuse, R11, PT ;  /* 0x0000000b1000720c */ /* 0x040fe20003f44070 */
[----:B------:R-:W-:Y:S02]  /*8990*/  IMAD.MOV R15, RZ, RZ, -R10 ;  /* 0x000000ffff0f7224 */ /* 0x000fe400078e0a0a */
[----:B------:R-:W-:Y:S02]  /*89a0*/  @!P5 IMAD.IADD R7, R7, 0x1, -R16 ;  /* 0x000000010707d824 */ /* 0x000fe400078e0a10 */
[C---:B------:R-:W-:Y:S02]  /*89b0*/  IMAD R2, R16.reuse, R15, R2 ;  /* 0x0000000f10027224 */ /* 0x040fe400078e0202 */
[----:B0-----:R-:W-:Y:S01]  /*89c0*/  IMAD.HI.U32 R3, R23, R5, RZ ;  /* 0x0000000517037227 */ /* 0x001fe200078e00ff */
[----:B------:R-:W-:-:S03]  /*89d0*/  ISETP.GT.U32.AND P6, PT, R16, R7, PT ;  /* 0x000000071000720c */ /* 0x000fc60003fc4070 */
[----:B------:R-:W-:Y:S02]  /*89e0*/  IMAD.MOV R3, RZ, RZ, -R3 ;  /* 0x000000ffff037224 */ /* 0x000fe400078e0a03 */
[--C-:B------:R-:W-:Y:S01]  /*89f0*/  @!P2 IMAD.IADD R11, R11, 0x1, -R16.reuse ;  /* 0x000000010b0ba824 */ /* 0x100fe200078e0a10 */
[----:B------:R-:W-:Y:S01]  /*8a00*/  ISETP.GE.AND P2, PT, R8, RZ, PT ;  /* 0x000000ff0800720c */ /* 0x000fe20003f46270 */
[C---:B------:R-:W-:Y:S02]  /*8a10*/  IMAD R5, R16.reuse, R3, R5 ;  /* 0x0000000310057224 */ /* 0x040fe400078e0205 */
[----:B------:R-:W-:Y:S02]  /*8a20*/  VIADD R8, R17, 0x1f2 ;  /* 0x000001f211087836 */ /* 0x000fe40000000000 */
[----:B------:R-:W-:Y:S01]  /*8a30*/  @!P1 IMAD.IADD R9, R9, 0x1, -R16 ;  /* 0x0000000109099824 */ /* 0x000fe200078e0a10 */
[----:B------:R-:W-:Y:S01]  /*8a40*/  ISETP.GT.U32.AND P5, PT, R16, R5, PT ;  /* 0x000000051000720c */ /* 0x000fe20003fa4070 */
[----:B------:R-:W-:Y:S01]  /*8a50*/  IMAD.HI.U32 R3, R23, R4, RZ ;  /* 0x0000000417037227 */ /* 0x000fe200078e00ff */
[----:B------:R-:W-:-:S02]  /*8a60*/  IABS R12, R8 ;  /* 0x00000008000c7213 */ /* 0x000fc40000000000 */
[----:B------:R-:W-:Y:S01]  /*8a70*/  ISETP.GE.AND P1, PT, R13, RZ, PT ;  /* 0x000000ff0d00720c */ /* 0x000fe20003f26270 */
[----:B------:R-:W-:Y:S02]  /*8a80*/  IMAD.MOV R13, RZ, RZ, -R3 ;  /* 0x000000ffff0d7224 */ /* 0x000fe400078e0a03 */
[----:B------:R-:W-:Y:S02]  /*8a90*/  @!P6 IMAD.IADD R7, R7, 0x1, -R16 ;  /* 0x000000010707e824 */ /* 0x000fe400078e0a10 */
[----:B------:R-:W-:Y:S02]  /*8aa0*/  IMAD.MOV.U32 R3, RZ, RZ, R12 ;  /* 0x000000ffff037224 */ /* 0x000fe400078e000c */
[----:B------:R-:W-:Y:S02]  /*8ab0*/  IMAD.MOV.U32 R14, RZ, RZ, R7 ;  /* 0x000000ffff0e7224 */ /* 0x000fe400078e0007 */
[----:B------:R-:W-:Y:S01]  /*8ac0*/  @!P5 IMAD.IADD R5, R5, 0x1, -R16 ;  /* 0x000000010505d824 */ /* 0x000fe200078e0a10 */
[----:B------:R-:W-:Y:S01]  /*8ad0*/  ISETP.GT.U32.AND P5, PT, R16, R9, PT ;  /* 0x000000091000720c */ /* 0x000fe20003fa4070 */
[----:B------:R-:W-:-:S03]  /*8ae0*/  IMAD.HI.U32 R7, R23, R3, RZ ;  /* 0x0000000317077227 */ /* 0x000fc600078e00ff */
[C---:B------:R-:W-:Y:S01]  /*8af0*/  ISETP.GT.U32.AND P6, PT, R16.reuse, R5, PT ;  /* 0x000000051000720c */ /* 0x040fe20003fc4070 */
[----:B------:R-:W-:Y:S02]  /*8b00*/  IMAD.MOV R7, RZ, RZ, -R7 ;  /* 0x000000ffff077224 */ /* 0x000fe400078e0a07 */
[C---:B------:R-:W-:Y:S02]  /*8b10*/  IMAD R4, R16.reuse, R13, R4 ;  /* 0x0000000d10047224 */ /* 0x040fe400078e0204 */
[----:B------:R-:W-:Y:S02]  /*8b20*/  IMAD.MOV.U32 R18, RZ, RZ, R11 ;  /* 0x000000ffff127224 */ /* 0x000fe400078e000b */
[C---:B------:R-:W-:Y:S02]  /*8b30*/  IMAD R3, R16.reuse, R7, R3 ;  /* 0x0000000710037224 */ /* 0x040fe400078e0203 */
[----:B------:R-:W-:Y:S01]  /*8b40*/  @!P5 IMAD.IADD R9, R9, 0x1, -R16 ;  /* 0x000000010909d824 */ /* 0x000fe200078e0a10 */
[C---:B------:R-:W-:Y:S01]  /*8b50*/  ISETP.GT.U32.AND P5, PT, R16.reuse, R2, PT ;  /* 0x000000021000720c */ /* 0x040fe20003fa4070 */
[----:B------:R-:W-:Y:S01]  /*8b60*/  @!P0 IMAD.MOV R18, RZ, RZ, -R18 ;  /* 0x000000ffff128224 */ /* 0x000fe200078e0a12 */
[----:B------:R-:W-:Y:S01]  /*8b70*/  ISETP.GT.U32.AND P0, PT, R16, R4, PT ;  /* 0x000000041000720c */ /* 0x000fe20003f04070 */
[----:B------:R-:W-:-:S02]  /*8b80*/  IMAD.MOV.U32 R10, RZ, RZ, R9 ;  /* 0x000000ffff0a7224 */ /* 0x000fc400078e0009 */
[----:B------:R-:W-:Y:S01]  /*8b90*/  @!P6 IMAD.IADD R5, R5, 0x1, -R16 ;  /* 0x000000010505e824 */ /* 0x000fe200078e0a10 */
[----:B------:R-:W-:Y:S01]  /*8ba0*/  ISETP.GE.AND P6, PT, R8, RZ, PT ;  /* 0x000000ff0800720c */ /* 0x000fe20003fc6270 */
[----:B------:R-:W-:Y:S01]  /*8bb0*/  @!P4 IMAD.MOV R10, RZ, RZ, -R10 ;  /* 0x000000ffff0ac224 */ /* 0x000fe200078e0a0a */
[----:B------:R-:W-:Y:S01]  /*8bc0*/  ISETP.GT.U32.AND P4, PT, R16, R3, PT ;  /* 0x000000031000720c */ /* 0x000fe20003f84070 */
[C---:B------:R-:W-:Y:S01]  /*8bd0*/  VIADD R8, R17.reuse, 0x1ee ;  /* 0x000001ee11087836 */ /* 0x040fe20000000000 */
[----:B------:R0:W-:Y:S01]  /*8be0*/  STL [R1+0x3d0], R18 ;  /* 0x0003d01201007387 */ /* 0x0001e20000100800 */
[----:B------:R-:W-:Y:S01]  /*8bf0*/  @!P3 IMAD.MOV R14, RZ, RZ, -R14 ;  /* 0x000000ffff0eb224 */ /* 0x000fe200078e0a0e */
[----:B------:R-:W-:Y:S01]  /*8c00*/  ISETP.GE.AND P3, PT, R6, RZ, PT ;  /* 0x000000ff0600720c */ /* 0x000fe20003f66270 */
[----:B------:R-:W-:Y:S01]  /*8c10*/  VIADD R6, R17, 0x1f0 ;  /* 0x000001f011067836 */ /* 0x000fe20000000000 */
[----:B------:R-:W-:Y:S01]  /*8c20*/  IABS R20, R8 ;  /* 0x0000000800147213 */ /* 0x000fe20000000000 */
[--C-:B------:R-:W-:Y:S01]  /*8c30*/  @!P0 IMAD.IADD R4, R4, 0x1, -R16.reuse ;  /* 0x0000000104048824 */ /* 0x100fe200078e0a10 */
[----:B------:R-:W-:Y:S01]  /*8c40*/  STL [R1+0x3d4], R14 ;  /* 0x0003d40e01007387 */ /* 0x000fe20000100800 */
[----:B------:R-:W-:Y:S01]  /*8c50*/  IMAD.MOV.U32 R0, RZ, RZ, R5 ;  /* 0x000000ffff007224 */ /* 0x000fe200078e0005 */
[----:B------:R-:W-:Y:S01]  /*8c60*/  IABS R19, R6 ;  /* 0x0000000600137213 */ /* 0x000fe20000000000 */
[--C-:B------:R-:W-:Y:S01]  /*8c70*/  @!P5 IMAD.IADD R2, R2, 0x1, -R16.reuse ;  /* 0x000000010202d824 */ /* 0x100fe200078e0a10 */
[----:B------:R-:W-:Y:S01]  /*8c80*/  ISETP.GT.U32.AND P0, PT, R16, R4, PT ;  /* 0x000000041000720c */ /* 0x000fe20003f04070 */
[----:B------:R-:W-:Y:S01]  /*8c90*/  @!P4 IMAD.IADD R3, R3, 0x1, -R16 ;  /* 0x000000010303c824 */ /* 0x000fe200078e0a10 */
[----:B------:R1:W-:Y:S01]  /*8ca0*/  STL [R1+0x3e0], R10 ;  /* 0x0003e00a01007387 */ /* 0x0003e20000100800 */
[----:B------:R-:W-:Y:S01]  /*8cb0*/  @!P2 IMAD.MOV R0, RZ, RZ, -R0 ;  /* 0x000000ffff00a224 */ /* 0x000fe200078e0a00 */
[----:B------:R-:W-:Y:S01]  /*8cc0*/  ISETP.GE.AND P2, PT, R6, RZ, PT ;  /* 0x000000ff0600720c */ /* 0x000fe20003f46270 */
[----:B------:R-:W-:Y:S01]  /*8cd0*/  IMAD.HI.U32 R6, R23, R20, RZ ;  /* 0x0000001417067227 */ /* 0x000fe200078e00ff */
[----:B------:R-:W-:-:S02]  /*8ce0*/  ISETP.GT.U32.AND P4, PT, R16, R3, PT ;  /* 0x000000031000720c */ /* 0x000fc40003f84070 */
[C---:B------:R-:W-:Y:S01]  /*8cf0*/  ISETP.GT.U32.AND P5, PT, R16.reuse, R2, PT ;  /* 0x000000021000720c */ /* 0x040fe20003fa4070 */
[----:B------:R-:W-:Y:S01]  /*8d00*/  IMAD.MOV R6, RZ, RZ, -R6 ;  /* 0x000000ffff067224 */ /* 0x000fe200078e0a06 */
[----:B------:R2:W-:Y:S01]  /*8d10*/  STL [R1+0x3e8], R0 ;  /* 0x0003e80001007387 */ /* 0x0005e20000100800 */
[----:B------:R-:W-:Y:S02]  /*8d20*/  VIADD R7, R17, 0x1ec ;  /* 0x000001ec11077836 */ /* 0x000fe40000000000 */
[----:B------:R-:W-:Y:S02]  /*8d30*/  IMAD R20, R16, R6, R20 ;  /* 0x0000000610147224 */ /* 0x000fe400078e0214 */
[----:B------:R-:W-:Y:S01]  /*8d40*/  IMAD.HI.U32 R9, R23, R19, RZ ;  /* 0x0000001317097227 */ /* 0x000fe200078e00ff */
[----:B0-----:R-:W-:-:S03]  /*8d50*/  IABS R18, R7 ;  /* 0x0000000700127213 */ /* 0x001fc60000000000 */
[--C-:B------:R-:W-:Y:S01]  /*8d60*/  @!P0 IMAD.IADD R4, R4, 0x1, -R16.reuse ;  /* 0x0000000104048824 */ /* 0x100fe200078e0a10 */
[----:B------:R-:W-:Y:S01]  /*8d70*/  ISETP.GE.AND P0, PT, R8, RZ, PT ;  /* 0x000000ff0800720c */ /* 0x000fe20003f06270 */
[--C-:B------:R-:W-:Y:S01]  /*8d80*/  @!P4 IMAD.IADD R3, R3, 0x1, -R16.reuse ;  /* 0x000000010303c824 */ /* 0x100fe200078e0a10 */
[----:B------:R-:W-:Y:S01]  /*8d90*/  ISETP.GT.U32.AND P4, PT, R16, R20, PT ;  /* 0x000000141000720c */ /* 0x000fe20003f84070 */
[----:B------:R-:W-:Y:S02]  /*8da0*/  IMAD.MOV R8, RZ, RZ, -R9 ;  /* 0x000000ffff087224 */ /* 0x000fe400078e0a09 */
[----:B------:R-:W-:Y:S01]  /*8db0*/  @!P5 IMAD.IADD R2, R2, 0x1, -R16 ;  /* 0x000000010202d824 */ /* 0x000fe200078e0a10 */
[----:B------:R-:W-:Y:S01]  /*8dc0*/  ISETP.GE.AND P5, PT, R7, RZ, PT ;  /* 0x000000ff0700720c */ /* 0x000fe20003fa6270 */
[----:B------:R-:W-:-:S04]  /*8dd0*/  IMAD.HI.U32 R5, R23, R18, RZ ;  /* 0x0000001217057227 */ /* 0x000fc800078e00ff */
[C---:B------:R-:W-:Y:S02]  /*8de0*/  IMAD R19, R16.reuse, R8, R19 ;  /* 0x0000000810137224 */ /* 0x040fe400078e0213 */
[----:B-1----:R-:W-:Y:S02]  /*8df0*/  IMAD.MOV.U32 R10, RZ, RZ, R4 ;  /* 0x000000ffff0a7224 */ /* 0x002fe400078e0004 */
[----:B--2---:R-:W-:Y:S02]  /*8e00*/  IMAD.MOV.U32 R0, RZ, RZ, R2 ;  /* 0x000000ffff007224 */ /* 0x004fe400078e0002 */
[----:B------:R-:W-:Y:S02]  /*8e10*/  IMAD.MOV R5, RZ, RZ, -R5 ;  /* 0x000000ffff057224 */ /* 0x000fe400078e0a05 */
[----:B------:R-:W-:Y:S02]  /*8e20*/  VIADD R15, R17, 0x1ea ;  /* 0x000001ea110f7836 */ /* 0x000fe40000000000 */
[----:B------:R-:W-:Y:S01]  /*8e30*/  @!P1 IMAD.MOV R10, RZ, RZ, -R10 ;  /* 0x000000ffff0a9224 */ /* 0x000fe200078e0a0a */
[C---:B------:R-:W-:Y:S01]  /*8e40*/  ISETP.GT.U32.AND P1, PT, R16.reuse, R19, PT ;  /* 0x000000131000720c */ /* 0x040fe20003f24070 */
[----:B------:R-:W-:Y:S01]  /*8e50*/  @!P3 IMAD.MOV R0, RZ, RZ, -R0 ;  /* 0x000000ffff00b224 */ /* 0x000fe200078e0a00 */
[----:B------:R-:W-:Y:S01]  /*8e60*/  ISETP.GE.AND P3, PT, R15, RZ, PT ;  /* 0x000000ff0f00720c */ /* 0x000fe20003f66270 */
[----:B------:R-:W-:Y:S01]  /*8e70*/  IMAD R18, R16, R5, R18 ;  /* 0x0000000510127224 */ /* 0x000fe200078e0212 */
[----:B------:R-:W-:Y:S01]  /*8e80*/  IABS R15, R15 ;  /* 0x0000000f000f7213 */ /* 0x000fe20000000000 */
[----:B------:R-:W-:Y:S01]  /*8e90*/  VIADD R5, R17, 0x1e8 ;  /* 0x000001e811057836 */ /* 0x000fe20000000000 */
[----:B------:R-:W-:Y:S01]  /*8ea0*/  STL [R1+0x3ec], R10 ;  /* 0x0003ec0a01007387 */ /* 0x000fe20000100800 */
[----:B------:R-:W-:-:S02]  /*8eb0*/  @!P4 IMAD.IADD R20, R20, 0x1, -R16 ;  /* 0x000000011414c824 */ /* 0x000fc400078e0a10 */
[----:B------:R-:W-:Y:S01]  /*8ec0*/  IMAD.HI.U32 R6, R23, R15, RZ ;  /* 0x0000000f17067227 */ /* 0x000fe200078e00ff */
[----:B------:R0:W-:Y:S01]  /*8ed0*/  STL [R1+0x3f0], R0 ;  /* 0x0003f00001007387 */ /* 0x0001e20000100800 */
[----:B------:R-:W-:Y:S02]  /*8ee0*/  IABS R14, R5 ;  /* 0x00000005000e7213 */ /* 0x000fe40000000000 */
[----:B------:R-:W-:Y:S01]  /*8ef0*/  ISETP.GT.U32.AND P4, PT, R16, R20, PT ;  /* 0x000000141000720c */ /* 0x000fe20003f84070 */
[----:B------:R-:W-:Y:S02]  /*8f00*/  @!P1 IMAD.IADD R19, R19, 0x1, -R16 ;  /* 0x0000000113139824 */ /* 0x000fe400078e0a10 */
[----:B------:R-:W-:-:S03]  /*8f10*/  IMAD.HI.U32 R4, R23, R14, RZ ;  /* 0x0000000e17047227 */ /* 0x000fc600078e00ff */
[C---:B------:R-:W-:Y:S01]  /*8f20*/  ISETP.GT.U32.AND P1, PT, R16.reuse, R19, PT ;  /* 0x000000131000720c */ /* 0x040fe20003f24070 */
[----:B0-----:R-:W-:Y:S02]  /*8f30*/  IMAD.MOV.U32 R0, RZ, RZ, R3 ;  /* 0x000000ffff007224 */ /* 0x001fe400078e0003 */
[----:B------:R-:W-:Y:S02]  /*8f40*/  IMAD.MOV R6, RZ, RZ, -R6 ;  /* 0x000000ffff067224 */ /* 0x000fe400078e0a06 */
[----:B------:R-:W-:Y:S01]  /*8f50*/  @!P6 IMAD.MOV R0, RZ, RZ, -R0 ;  /* 0x000000ffff00e224 */ /* 0x000fe200078e0a00 */
[C---:B------:R-:W-:Y:S01]  /*8f60*/  ISETP.GT.U32.AND P6, PT, R16.reuse, R18, PT ;  /* 0x000000121000720c */ /* 0x040fe20003fc4070 */
[----:B------:R-:W-:Y:S02]  /*8f70*/  IMAD.MOV R4, RZ, RZ, -R4 ;  /* 0x000000ffff047224 */ /* 0x000fe400078e0a04 */
[C---:B------:R-:W-:Y:S01]  /*8f80*/  IMAD R15, R16.reuse, R6, R15 ;  /* 0x00000006100f7224 */ /* 0x040fe200078e020f */
[----:B------:R0:W-:Y:S01]  /*8f90*/  STL [R1+0x3e4], R0 ;  /* 0x0003e40001007387 */ /* 0x0001e20000100800 */
[----:B------:R-:W-:-:S02]  /*8fa0*/  IMAD R14, R16, R4, R14 ;  /* 0x00000004100e7224 */ /* 0x000fc400078e020e */
[--C-:B------:R-:W-:Y:S01]  /*8fb0*/  @!P4 IMAD.IADD R20, R20, 0x1, -R16.reuse ;  /* 0x000000011414c824 */ /* 0x100fe200078e0a10 */
[----:B------:R-:W-:Y:S01]  /*8fc0*/  ISETP.GT.U32.AND P4, PT, R16, R15, PT ;  /* 0x0000000f1000720c */ /* 0x000fe20003f84070 */
[C---:B------:R-:W-:Y:S02]  /*8fd0*/  VIADD R11, R17.reuse, 0x1e6 ;  /* 0x000001e6110b7836 */ /* 0x040fe40000000000 */
[----:B------:R-:W-:Y:S02]  /*8fe0*/  VIADD R10, R17, 0x1e4 ;  /* 0x000001e4110a7836 */ /* 0x000fe40000000000 */
[--C-:B------:R-:W-:Y:S01]  /*8ff0*/  @!P6 IMAD.IADD R18, R18, 0x1, -R16.reuse ;  /* 0x000000011212e824 */ /* 0x100fe200078e0a10 */
[C---:B------:R-:W-:Y:S01]  /*9000*/  ISETP.GT.U32.AND P6, PT, R16.reuse, R14, PT ;  /* 0x0000000e1000720c */ /* 0x040fe20003fc4070 */
[--C-:B------:R-:W-:Y:S01]  /*9010*/  @!P1 IMAD.IADD R19, R19, 0x1, -R16.reuse ;  /* 0x0000000113139824 */ /* 0x100fe200078e0a10 */
[----:B------:R-:W-:Y:S01]  /*9020*/  IABS R13, R11 ;  /* 0x0000000b000d7213 */ /* 0x000fe20000000000 */
[----:B------:R-:W-:Y:S01]  /*9030*/  VIADD R9, R17, 0x1e2 ;  /* 0x000001e211097836 */ /* 0x000fe20000000000 */
[----:B------:R-:W-:Y:S01]  /*9040*/  ISETP.GE.AND P1, PT, R5, RZ, PT ;  /* 0x000000ff0500720c */ /* 0x000fe20003f26270 */
[----:B------:R-:W-:Y:S01]  /*9050*/  VIADD R8, R17, 0x1e0 ;  /* 0x000001e011087836 */ /* 0x000fe20000000000 */
[----:B------:R-:W-:Y:S01]  /*9060*/  IABS R12, R10 ;  /* 0x0000000a000c7213 */ /* 0x000fe20000000000 */
[----:B------:R-:W-:Y:S01]  /*9070*/  @!P4 IMAD.IADD R15, R15, 0x1, -R16 ;  /* 0x000000010f0fc824 */ /* 0x000fe200078e0a10 */
[----:B------:R-:W-:Y:S01]  /*9080*/  IABS R5, R9 ;  /* 0x0000000900057213 */ /* 0x000fe20000000000 */
[----:B0-----:R-:W-:Y:S01]  /*9090*/  IMAD.MOV.U32 R0, RZ, RZ, R19 ;  /* 0x000000ffff007224 */ /* 0x001fe200078e0013 */
[----:B------:R-:W-:Y:S01]  /*90a0*/  IABS R4, R8 ;  /* 0x0000000800047213 */ /* 0x000fe20000000000 */
[----:B------:R-:W-:Y:S01]  /*90b0*/  IMAD.HI.U32 R7, R23, R13, RZ ;  /* 0x0000000d17077227 */ /* 0x000fe200078e00ff */
[----:B------:R-:W-:-:S03]  /*90c0*/  ISETP.GT.U32.AND P4, PT, R16, R18, PT ;  /* 0x000000121000720c */ /* 0x000fc60003f84070 */
[----:B------:R-:W-:Y:S02]  /*90d0*/  @!P6 IMAD.IADD R14, R14, 0x1, -R16 ;  /* 0x000000010e0ee824 */ /* 0x000fe400078e0a10 */
[----:B------:R-:W-:Y:S01]  /*90e0*/  @!P2 IMAD.MOV R0, RZ, RZ, -R0 ;  /* 0x000000ffff00a224 */ /* 0x000fe200078e0a00 */
[C---:B------:R-:W-:Y:S01]  /*90f0*/  ISETP.GT.U32.AND P2, PT, R16.reuse, R15, PT ;  /* 0x0000000f1000720c */ /* 0x040fe20003f44070 */
[C---:B------:R-:W-:Y:S01]  /*9100*/  IMAD.HI.U32 R2, R23.reuse, R12, RZ ;  /* 0x0000000c17027227 */ /* 0x040fe200078e00ff */
[----:B------:R-:W-:Y:S02]  /*9110*/  ISETP.GT.U32.AND P6, PT, R16, R14, PT ;  /* 0x0000000e1000720c */ /* 0x000fe40003fc4070 */
[----:B------:R0:W-:Y:S01]  /*9120*/  STL [R1+0x3dc], R0 ;  /* 0x0003dc0001007387 */ /* 0x0001e20000100800 */
[----:B------:R-:W-:-:S04]  /*9130*/  IMAD.HI.U32 R21, R23, R5, RZ ;  /* 0x0000000517157227 */ /* 0x000fc800078e00ff */
[----:B------:R-:W-:Y:S02]  /*9140*/  IMAD.MOV R3, RZ, RZ, -R7 ;  /* 0x000000ffff037224 */ /* 0x000fe400078e0a07 */
[----:B------:R-:W-:Y:S02]  /*9150*/  IMAD.MOV R2, RZ, RZ, -R2 ;  /* 0x000000ffff027224 */ /* 0x000fe400078e0a02 */
[----:B------:R-:W-:-:S04]  /*9160*/  IMAD.HI.U32 R19, R23, R4, RZ ;  /* 0x0000000417137227 */ /* 0x000fc800078e00ff */
[----:B------:R-:W-:Y:S02]  /*9170*/  IMAD.MOV R21, RZ, RZ, -R21 ;  /* 0x000000ffff157224 */ /* 0x000fe400078e0a15 */
[C---:B------:R-:W-:Y:S02]  /*9180*/  IMAD R13, R16.reuse, R3, R13 ;  /* 0x00000003100d7224 */ /* 0x040fe400078e020d */
[----:B0-----:R-:W-:Y:S02]  /*9190*/  IMAD.MOV.U32 R0, RZ, RZ, R20 ;  /* 0x000000ffff007224 */ /* 0x001fe400078e0014 */
[C---:B------:R-:W-:Y:S02]  /*91a0*/  IMAD R12, R16.reuse, R2, R12 ;  /* 0x00000002100c7224 */ /* 0x040fe400078e020c */
[----:B------:R-:W-:Y:S02]  /*91b0*/  IMAD.MOV R19, RZ, RZ, -R19 ;  /* 0x000000ffff137224 */ /* 0x000fe400078e0a13 */
[----:B------:R-:W-:-:S02]  /*91c0*/  IMAD R5, R16, R21, R5 ;  /* 0x0000001510057224 */ /* 0x000fc400078e0205 */
[----:B------:R-:W-:Y:S01]  /*91d0*/  @!P0 IMAD.MOV R0, RZ, RZ, -R0 ;  /* 0x000000ffff008224 */ /* 0x000fe200078e0a00 */
[----:B------:R-:W-:Y:S01]  /*91e0*/  ISETP.GT.U32.AND P0, PT, R16, R13, PT ;  /* 0x0000000d1000720c */ /* 0x000fe20003f04070 */
[----:B------:R-:W-:Y:S02]  /*91f0*/  VIADD R7, R17, 0x1de ;  /* 0x000001de11077836 */ /* 0x000fe40000000000 */
[----:B------:R-:W-:Y:S01]  /*9200*/  @!P4 IMAD.IADD R18, R18, 0x1, -R16 ;  /* 0x000000011212c824 */ /* 0x000fe200078e0a10 */
[C---:B------:R-:W-:Y:S01]  /*9210*/  ISETP.GT.U32.AND P4, PT, R16.reuse, R12, PT ;  /* 0x0000000c1000720c */ /* 0x040fe20003f84070 */
[C---:B------:R-:W-:Y:S01]  /*9220*/  IMAD R4, R16.reuse, R19, R4 ;  /* 0x0000001310047224 */ /* 0x040fe200078e0204 */
[----:B------:R-:W-:Y:S01]  /*9230*/  IABS R3, R7 ;  /* 0x0000000700037213 */ /* 0x000fe20000000000 */
[--C-:B------:R-:W-:Y:S01]  /*9240*/  @!P2 IMAD.IADD R15, R15, 0x1, -R16.reuse ;  /* 0x000000010f0fa824 */ /* 0x100fe200078e0a10 */
[----:B------:R-:W-:Y:S01]  /*9250*/  ISETP.GT.U32.AND P2, PT, R16, R5, PT ;  /* 0x000000051000720c */ /* 0x000fe20003f44070 */
[----:B------:R-:W-:Y:S01]  /*9260*/  @!P6 IMAD.IADD R14, R14, 0x1, -R16 ;  /* 0x000000010e0ee824 */ /* 0x000fe200078e0a10 */
[----:B------:R-:W-:Y:S01]  /*9270*/  ISETP.GT.U32.AND P6, PT, R16, R4, PT ;  /* 0x000000041000720c */ /* 0x000fe20003fc4070 */
[----:B------:R0:W-:Y:S01]  /*9280*/  STL [R1+0x3d8], R0 ;  /* 0x0003d80001007387 */ /* 0x0001e20000100800 */
[----:B------:R-:W-:-:S02]  /*9290*/  IMAD.MOV.U32 R22, RZ, RZ, R18 ;  /* 0x000000ffff167224 */ /* 0x000fc400078e0012 */
[----:B------:R-:W-:-:S04]  /*92a0*/  IMAD.HI.U32 R20, R23, R3, RZ ;  /* 0x0000000317147227 */ /* 0x000fc800078e00ff */
[----:B------:R-:W-:Y:S02]  /*92b0*/  @!P5 IMAD.MOV R22, RZ, RZ, -R22 ;  /* 0x000000ffff16d224 */ /* 0x000fe400078e0a16 */
[----:B------:R-:W-:Y:S01]  /*92c0*/  @!P0 IMAD.IADD R13, R13, 0x1, -R16 ;  /* 0x000000010d0d8824 */ /* 0x000fe200078e0a10 */
[----:B------:R-:W-:Y:S01]  /*92d0*/  ISETP.GE.AND P0, PT, R11, RZ, PT ;  /* 0x000000ff0b00720c */ /* 0x000fe20003f06270 */
[----:B0-----:R-:W-:Y:S01]  /*92e0*/  IMAD.MOV.U32 R0, RZ, RZ, R15 ;  /* 0x000000ffff007224 */ /* 0x001fe200078e000f */
[----:B------:R-:W-:Y:S01]  /*92f0*/  STL [R1+0x3cc], R22 ;  /* 0x0003cc1601007387 */ /* 0x000fe20000100800 */
[----:B------:R-:W-:Y:S02]  /*9300*/  IMAD.MOV R20, RZ, RZ, -R20 ;  /* 0x000000ffff147224 */ /* 0x000fe400078e0a14 */
[----:B------:R-:W-:Y:S02]  /*9310*/  @!P3 IMAD.MOV R0, RZ, RZ, -R0 ;  /* 0x000000ffff00b224 */ /* 0x000fe400078e0a00 */
[--C-:B------:R-:W-:Y:S01]  /*9320*/  @!P4 IMAD.IADD R12, R12, 0x1, -R16.reuse ;  /* 0x000000010c0cc824 */ /* 0x100fe200078e0a10 */
[----:B------:R-:W-:Y:S01]  /*9330*/  ISETP.GE.AND P4, PT, R10, RZ, PT ;  /* 0x000000ff0a00720c */ /* 0x000fe20003f86270 */
[--C-:B------:R-:W-:Y:S01]  /*9340*/  @!P2 IMAD.IADD R5, R5, 0x1, -R16.reuse ;  /* 0x000000010505a824 */ /* 0x100fe200078e0a10 */
[----:B------:R0:W-:Y:S01]  /*9350*/  STL [R1+0x3c8], R0 ;  /* 0x0003c80001007387 */ /* 0x0001e20000100800 */
[C---:B------:R-:W-:Y:S01]  /*9360*/  VIADD R6, R17.reuse, 0x1dc ;  /* 0x000001dc11067836 */ /* 0x040fe20000000000 */
[C---:B------:R-:W-:Y:S01]  /*9370*/  ISETP.GT.U32.AND P2, PT, R16.reuse, R13, PT ;  /* 0x0000000d1000720c */ /* 0x040fe20003f44070 */
[C---:B------:R-:W-:Y:S01]  /*9380*/  IMAD R3, R16.reuse, R20, R3 ;  /* 0x0000001410037224 */ /* 0x040fe200078e0203 */
[----:B------:R-:W-:Y:S01]  /*9390*/  ISETP.GT.U32.AND P5, PT, R16, R5, PT ;  /* 0x000000051000720c */ /* 0x000fe20003fa4070 */
[----:B------:R-:W-:Y:S01]  /*93a0*/  @!P6 IMAD.IADD R4, R4, 0x1, -R16 ;  /* 0x000000010404e824 */ /* 0x000fe200078e0a10 */
[C---:B------:R-:W-:Y:S01]  /*93b0*/  ISETP.GT.U32.AND P6, PT, R16.reuse, R12, PT ;  /* 0x0000000c1000720c */ /* 0x040fe20003fc4070 */
[C---:B------:R-:W-:Y:S01]  /*93c0*/  VIADD R11, R17.reuse, 0x1da ;  /* 0x000001da110b7836 */ /* 0x040fe20000000000 */
[----:B------:R-:W-:Y:S01]  /*93d0*/  IABS R2, R6 ;  /* 0x0000000600027213 */ /* 0x000fe20000000000 */
[----:B------:R-:W-:Y:S01]  /*93e0*/  VIADD R10, R17, 0x1d8 ;  /* 0x000001d8110a7836 */ /* 0x000fe20000000000 */
[----:B------:R-:W-:Y:S01]  /*93f0*/  ISETP.GT.U32.AND P3, PT, R16, R4, PT ;  /* 0x000000041000720c */ /* 0x000fe20003f64070 */
[----:B0-----:R-:W-:Y:S01]  /*9400*/  IMAD.MOV.U32 R0, RZ, RZ, R14 ;  /* 0x000000ffff007224 */ /* 0x001fe200078e000e */
[----:B------:R-:W-:Y:S01]  /*9410*/  IABS R14, R11 ;  /* 0x0000000b000e7213 */ /* 0x000fe20000000000 */
[----:B------:R-:W-:Y:S01]  /*9420*/  IMAD.HI.U32 R21, R23, R2, RZ ;  /* 0x0000000217157227 */ /* 0x000fe200078e00ff */
[----:B------:R-:W-:-:S03]  /*9430*/  IABS R15, R10 ;  /* 0x0000000a000f7213 */ /* 0x000fc60000000000 */
[----:B------:R-:W-:Y:S01]  /*9440*/  @!P1 IMAD.MOV R0, RZ, RZ, -R0 ;  /* 0x000000ffff009224 */ /* 0x000fe200078e0a00 */
[----:B------:R-:W-:Y:S01]  /*9450*/  ISETP.GT.U32.AND P1, PT, R16, R3, PT ;  /* 0x000000031000720c */ /* 0x000fe20003f24070 */
[----:B------:R-:W-:Y:S02]  /*9460*/  IMAD.MOV R21, RZ, RZ, -R21 ;  /* 0x000000ffff157224 */ /* 0x000fe400078e0a15 */
[--C-:B------:R-:W-:Y:S01]  /*9470*/  @!P2 IMAD.IADD R13, R13, 0x1, -R16.reuse ;  /* 0x000000010d0da824 */ /* 0x100fe200078e0a10 */
[----:B------:R-:W-:Y:S01]  /*9480*/  ISETP.GE.AND P2, PT, R9, RZ, PT ;  /* 0x000000ff0900720c */ /* 0x000fe20003f46270 */
[--C-:B------:R-:W-:Y:S01]  /*9490*/  @!P6 IMAD.IADD R12, R12, 0x1, -R16.reuse ;  /* 0x000000010c0ce824 */ /* 0x100fe200078e0a10 */
[----:B------:R0:W-:Y:S01]  /*94a0*/  STL [R1+0x3c4], R0 ;  /* 0x0003c40001007387 */ /* 0x0001e20000100800 */
[----:B------:R-:W-:Y:S01]  /*94b0*/  @!P5 IMAD.IADD R5, R5, 0x1, -R16 ;  /* 0x000000010505d824 */ /* 0x000fe200078e0a10 */
[----:B------:R-:W-:Y:S01]  /*94c0*/  ISETP.GE.AND P5, PT, R8, RZ, PT ;  /* 0x000000ff0800720c */ /* 0x000fe20003fa6270 */
[----:B------:R-:W-:-:S02]  /*94d0*/  IMAD R2, R16, R21, R2 ;  /* 0x0000001510027224 */ /* 0x000fc400078e0202 */
[----:B------:R-:W-:Y:S02]  /*94e0*/  IMAD.MOV.U32 R9, RZ, RZ, R15 ;  /* 0x000000ffff097224 */ /* 0x000fe400078e000f */
[----:B------:R-:W-:Y:S01]  /*94f0*/  IMAD.HI.U32 R8, R23, R14, RZ ;  /* 0x0000000e17087227 */ /* 0x000fe200078e00ff */
[----:B------:R-:W-:-:S03]  /*9500*/  ISETP.GT.U32.AND P6, PT, R16, R2, PT ;  /* 0x000000021000720c */ /* 0x000fc60003fc4070 */
[----:B------:R-:W-:Y:S02]  /*9510*/  IMAD.MOV.U32 R18, RZ, RZ, R13 ;  /* 0x000000ffff127224 */ /* 0x000fe400078e000d */
[--C-:B------:R-:W-:Y:S01]  /*9520*/  @!P3 IMAD.IADD R4, R4, 0x1, -R16.reuse ;  /* 0x000000010404b824 */ /* 0x100fe200078e0a10 */
[----:B------:R-:W-:Y:S01]  /*9530*/  ISETP.GE.AND P3, PT, R7, RZ, PT ;  /* 0x000000ff0700720c */ /* 0x000fe20003f66270 */
[----:B------:R-:W-:Y:S01]  /*9540*/  @!P1 IMAD.IADD R3, R3, 0x1, -R16 ;  /* 0x0000000103039824 */ /* 0x000fe200078e0a10 */
[----:B------:R-:W-:Y:S01]  /*9550*/  ISETP.GE.AND P1, PT, R6, RZ, PT ;  /* 0x000000ff0600720c */ /* 0x000fe20003f26270 */
[----:B0-----:R-:W-:Y:S02]  /*9560*/  IMAD.MOV.U32 R0, RZ, RZ, R12 ;  /* 0x000000ffff007224 */ /* 0x001fe400078e000c */
[----:B------:R-:W-:-:S04]  /*9570*/  IMAD.HI.U32 R7, R23, R9, RZ ;  /* 0x0000000917077227 */ /* 0x000fc800078e00ff */
[----:B------:R-:W-:Y:S02]  /*9580*/  IMAD.MOV R6, RZ, RZ, -R8 ;  /* 0x000000ffff067224 */ /* 0x000fe400078e0a08 */
[----:B------:R-:W-:Y:S01]  /*9590*/  @!P0 IMAD.MOV R18, RZ, RZ, -R18 ;  /* 0x000000ffff128224 */ /* 0x000fe200078e0a12 */
[C---:B------:R-:W-:Y:S01]  /*95a0*/  ISETP.GT.U32.AND P0, PT, R16.reuse, R3, PT ;  /* 0x000000031000720c */ /* 0x040fe20003f04070 */
[----:B------:R-:W-:Y:S02]  /*95b0*/  @!P4 IMAD.MOV R0, RZ, RZ, -R0 ;  /* 0x000000ffff00c224 */ /* 0x000fe400078e0a00 */
[----:B------:R-:W-:Y:S01]  /*95c0*/  IMAD.MOV R7, RZ, RZ, -R7 ;  /* 0x000000ffff077224 */ /* 0x000fe200078e0a07 */
[----:B------:R-:W-:Y:S01]  /*95d0*/  STL [R1+0x3c0], R18 ;  /* 0x0003c01201007387 */ /* 0x000fe20000100800 */
[C---:B------:R-:W-:Y:S02]  /*95e0*/  IMAD R6, R16.reuse, R6, R14 ;  /* 0x0000000610067224 */ /* 0x040fe400078e020e */
[----:B------:R-:W-:Y:S01]  /*95f0*/  IMAD.MOV.U32 R8, RZ, RZ, R5 ;  /* 0x000000ffff087224 */ /* 0x000fe200078e0005 */
[----:B------:R0:W-:Y:S01]  /*9600*/  STL [R1+0x40], R0 ;  /* 0x0000400001007387 */ /* 0x0001e20000100800 */
[----:B------:R-:W-:-:S02]  /*9610*/  IMAD R5, R16, R7, R9 ;  /* 0x0000000710057224 */ /* 0x000fc400078e0209 */
[----:B------:R-:W-:Y:S01]  /*9620*/  @!P2 IMAD.MOV R8, RZ, RZ, -R8 ;  /* 0x000000ffff08a224 */ /* 0x000fe200078e0a08 */
[----:B------:R-:W-:Y:S01]  /*9630*/  ISETP.GT.U32.AND P2, PT, R16, R6, PT ;  /* 0x000000061000720c */ /* 0x000fe20003f44070 */
[--C-:B------:R-:W-:Y:S01]  /*9640*/  @!P6 IMAD.IADD R2, R2, 0x1, -R16.reuse ;  /* 0x000000010202e824 */ /* 0x100fe200078e0a10 */
[----:B------:R-:W-:Y:S01]  /*9650*/  ISETP.GE.AND P6, PT, R11, RZ, PT ;  /* 0x000000ff0b00720c */ /* 0x000fe20003fc6270 */
[----:B------:R-:W-:Y:S01]  /*9660*/  @!P0 IMAD.IADD R3, R3, 0x1, -R16 ;  /* 0x0000000103038824 */ /* 0x000fe200078e0a10 */
[----:B------:R1:W-:Y:S01]  /*9670*/  STL [R1+0x38], R8 ;  /* 0x0000380801007387 */ /* 0x0003e20000100800 */
[C---:B------:R-:W-:Y:S01]  /*9680*/  VIADD R7, R17.reuse, 0x1d4 ;  /* 0x000001d411077836 */ /* 0x040fe20000000000 */
[----:B------:R-:W-:Y:S01]  /*9690*/  ISETP.GT.U32.AND P4, PT, R16, R2, PT ;  /* 0x000000021000720c */ /* 0x000fe20003f84070 */
[----:B0-----:R-:W-:Y:S01]  /*96a0*/  IMAD.MOV.U32 R0, RZ, RZ, R4 ;  /* 0x000000ffff007224 */ /* 0x001fe200078e0004 */
[----:B------:R-:W-:Y:S01]  /*96b0*/  ISETP.GE.AND P0, PT, R10, RZ, PT ;  /* 0x000000ff0a00720c */ /* 0x000fe20003f06270 */
[----:B------:R-:W-:-:S02]  /*96c0*/  VIADD R4, R17, 0x1d6 ;  /* 0x000001d611047836 */ /* 0x000fc40000000000 */
[----:B------:R-:W-:Y:S01]  /*96d0*/  @!P5 IMAD.MOV R0, RZ, RZ, -R0 ;  /* 0x000000ffff00d224 */ /* 0x000fe200078e0a00 */
[----:B------:R-:W-:Y:S01]  /*96e0*/  ISETP.GT.U32.AND P5, PT, R16, R5, PT ;  /* 0x000000051000720c */ /* 0x000fe20003fa4070 */
[--C-:B------:R-:W-:Y:S01]  /*96f0*/  @!P2 IMAD.IADD R6, R6, 0x1, -R16.reuse ;  /* 0x000000010606a824 */ /* 0x100fe200078e0a10 */
[----:B------:R-:W-:Y:S01]  /*9700*/  IABS R11, R4 ;  /* 0x00000004000b7213 */ /* 0x000fe20000000000 */
[C---:B------:R-:W-:Y:S01]  /*9710*/  VIADD R10, R17.reuse, 0x1d2 ;  /* 0x000001d2110a7836 */ /* 0x040fe20000000000 */
[----:B------:R0:W-:Y:S01]  /*9720*/  STL [R1+0x30], R0 ;  /* 0x0000300001007387 */ /* 0x0001e20000100800 */
[----:B-1----:R-:W-:Y:S01]  /*9730*/  IABS R8, R7 ;  /* 0x0000000700087213 */ /* 0x002fe20000000000 */
[----:B------:R-:W-:Y:S01]  /*9740*/  VIADD R9, R17, 0x1ce ;  /* 0x000001ce11097836 */ /* 0x000fe20000000000 */
[----:B------:R-:W-:Y:S01]  /*9750*/  ISETP.GE.AND P2, PT, R7, RZ, PT ;  /* 0x000000ff0700720c */ /* 0x000fe20003f46270 */
[----:B------:R-:W-:Y:S01]  /*9760*/  @!P4 IMAD.IADD R2, R2, 0x1, -R16 ;  /* 0x000000010202c824 */ /* 0x000fe200078e0a10 */
[----:B------:R-:W-:Y:S01]  /*9770*/  ISETP.GE.AND P4, PT, R4, RZ, PT ;  /* 0x000000ff0400720c */ /* 0x000fe20003f86270 */
[----:B------:R-:W-:-:S02]  /*9780*/  IMAD.MOV.U32 R4, RZ, RZ, R8 ;  /* 0x000000ffff047224 */ /* 0x000fc400078e0008 */
[----:B------:R-:W-:Y:S02]  /*9790*/  VIADD R18, R17, 0x1ca ;  /* 0x000001ca11127836 */ /* 0x000fe40000000000 */
[----:B------:R-:W-:Y:S01]  /*97a0*/  @!P5 IMAD.IADD R5, R5, 0x1, -R16 ;  /* 0x000000010505d824 */ /* 0x000fe200078e0a10 */
[----:B------:R-:W-:Y:S01]  /*97b0*/  ISETP.GT.U32.AND P5, PT, R16, R6, PT ;  /* 0x000000061000720c */ /* 0x000fe20003fa4070 */
[----:B0-----:R-:W-:Y:S02]  /*97c0*/  IMAD.MOV.U32 R0, RZ, RZ, R3 ;  /* 0x000000ffff007224 */ /* 0x001fe400078e0003 */
[----:B------:R-:W-:-:S04]  /*97d0*/  IMAD.HI.U32 R3, R23, R11, RZ ;  /* 0x0000000b17037227 */ /* 0x000fc800078e00ff */
[----:B------:R-:W-:Y:S02]  /*97e0*/  IMAD.MOV R3, RZ, RZ, -R3 ;  /* 0x000000ffff037224 */ /* 0x000fe400078e0a03 */
[----:B------:R-:W-:Y:S01]  /*97f0*/  @!P3 IMAD.MOV R0, RZ, RZ, -R0 ;  /* 0x000000ffff00b224 */ /* 0x000fe200078e0a00 */
[C---:B------:R-:W-:Y:S01]  /*9800*/  ISETP.GT.U32.AND P3, PT, R16.reuse, R5, PT ;  /* 0x000000051000720c */ /* 0x040fe20003f64070 */
[----:B------:R-:W-:Y:S02]  /*9810*/  IMAD R11, R16, R3, R11 ;  /* 0x00000003100b7224 */ /* 0x000fe400078e020b */
[----:B------:R-:W-:Y:S01]  /*9820*/  IMAD.HI.U32 R7, R23, R4, RZ ;  /* 0x0000000417077227 */ /* 0x000fe200078e00ff */
[----:B------:R0:W-:Y:S03]  /*9830*/  STL [R1+0x44], R0 ;  /* 0x0000440001007387 */ /* 0x0001e60000100800 */
[----:B------:R-:W-:Y:S01]  /*9840*/  @!P5 IMAD.IADD R6, R6, 0x1, -R16 ;  /* 0x000000010606d824 */ /* 0x000fe200078e0a10 */
[----:B------:R-:W-:Y:S01]  /*9850*/  ISETP.GT.U32.AND P5, PT, R16, R11, PT ;  /* 0x0000000b1000720c */ /* 0x000fe20003fa4070 */
[----:B------:R-:W-:-:S02]  /*9860*/  VIADD R13, R17, 0x1c8 ;  /* 0x000001c8110d7836 */ /* 0x000fc40000000000 */
[----:B------:R-:W-:Y:S02]  /*9870*/  IMAD.MOV.U32 R8, RZ, RZ, R6 ;  /* 0x000000ffff087224 */ /* 0x000fe400078e0006 */
[----:B------:R-:W-:Y:S01]  /*9880*/  @!P3 IMAD.IADD R5, R5, 0x1, -R16 ;  /* 0x000000010505b824 */ /* 0x000fe200078e0a10 */
[----:B------:R-:W-:Y:S01]  /*9890*/  IABS R12, R13 ;  /* 0x0000000d000c7213 */ /* 0x000fe20000000000 */
[----:B0-----:R-:W-:Y:S02]  /*98a0*/  IMAD.MOV.U32 R0, RZ, RZ, R2 ;  /* 0x000000ffff007224 */ /* 0x001fe400078e0002 */
[----:B------:R-:W-:Y:S02]  /*98b0*/  IMAD.MOV R2, RZ, RZ, -R7 ;  /* 0x000000ffff027224 */ /* 0x000fe400078e0a07 */
[----:B------:R-:W-:Y:S02]  /*98c0*/  @!P6 IMAD.MOV R8, RZ, RZ, -R8 ;  /* 0x000000ffff08e224 */ /* 0x000fe400078e0a08 */
[----:B------:R-:W-:-:S02]  /*98d0*/  IMAD R4, R16, R2, R4 ;  /* 0x0000000210047224 */ /* 0x000fc400078e0204 */
[----:B------:R-:W-:Y:S01]  /*98e0*/  @!P1 IMAD.MOV R0, RZ, RZ, -R0 ;  /* 0x000000ffff009224 */ /* 0x000fe200078e0a00 */
[----:B------:R-:W-:Y:S01]  /*98f0*/  ISETP.GE.AND P1, PT, R10, RZ, PT ;  /* 0x000000ff0a00720c */ /* 0x000fe20003f26270 */
[----:B------:R-:W-:Y:S01]  /*9900*/  @!P5 IMAD.IADD R11, R11, 0x1, -R16 ;  /* 0x000000010b0bd824 */ /* 0x000fe200078e0a10 */
[C---:B------:R-:W-:Y:S01]  /*9910*/  ISETP.GT.U32.AND P6, PT, R16.reuse, R4, PT ;  /* 0x000000041000720c */ /* 0x040fe20003fc4070 */
[C---:B------:R-:W-:Y:S01]  /*9920*/  VIADD R7, R17.reuse, 0x1d0 ;  /* 0x000001d011077836 */ /* 0x040fe20000000000 */
[----:B------:R-:W-:Y:S01]  /*9930*/  IABS R10, R10 ;  /* 0x0000000a000a7213 */ /* 0x000fe20000000000 */
[----:B------:R0:W-:Y:S01]  /*9940*/  STL [R1+0x4c], R0 ;  /* 0x00004c0001007387 */ /* 0x0001e20000100800 */
[----:B------:R-:W-:Y:S01]  /*9950*/  ISETP.GT.U32.AND P5, PT, R16, R11, PT ;  /* 0x0000000b1000720c */ /* 0x000fe20003fa4070 */
[----:B------:R-:W-:Y:S01]  /*9960*/  VIADD R2, R17, 0x1cc ;  /* 0x000001cc11027836 */ /* 0x000fe20000000000 */
[----:B------:R-:W-:Y:S01]  /*9970*/  ISETP.GE.AND P3, PT, R7, RZ, PT ;  /* 0x000000ff0700720c */ /* 0x000fe20003f66270 */
[----:B------:R-:W-:Y:S01]  /*9980*/  IMAD.HI.U32 R3, R23, R10, RZ ;  /* 0x0000000a17037227 */ /* 0x000fe200078e00ff */
[----:B------:R1:W-:Y:S01]  /*9990*/  STL [R1+0x2b8], R8 ;  /* 0x0002b80801007387 */ /* 0x0003e20000100800 */
[----:B------:R-:W-:-:S02]  /*99a0*/  IABS R7, R7 ;  /* 0x0000000700077213 */ /* 0x000fc40000000000 */
[----:B------:R-:W-:Y:S02]  /*99b0*/  IMAD.MOV R6, RZ, RZ, -R3 ;  /* 0x000000ffff067224 */ /* 0x000fe400078e0a03 */
[----:B0-----:R-:W-:Y:S02]  /*99c0*/  IMAD.MOV.U32 R0, RZ, RZ, R5 ;  /* 0x000000ffff007224 */ /* 0x001fe400078e0005 */
[----:B------:R-:W-:Y:S02]  /*99d0*/  @!P6 IMAD.IADD R4, R4, 0x1, -R16 ;  /* 0x000000010404e824 */ /* 0x000fe400078e0a10 */
[----:B------:R-:W-:Y:S01]  /*99e0*/  @!P0 IMAD.MOV R0, RZ, RZ, -R0 ;  /* 0x000000ffff008224 */ /* 0x000fe200078e0a00 */
[----:B------:R-:W-:Y:S01]  /*99f0*/  ISETP.GE.AND P0, PT, R9, RZ, PT ;  /* 0x000000ff0900720c */ /* 0x000fe20003f06270 */
[C---:B------:R-:W-:Y:S01]  /*9a00*/  IMAD R10, R16.reuse, R6, R10 ;  /* 0x00000006100a7224 */ /* 0x040fe200078e020a */
[----:B------:R-:W-:Y:S01]  /*9a10*/  IABS R9, R9 ;  /* 0x0000000900097213 */ /* 0x000fe20000000000 */
[----:B------:R-:W-:Y:S01]  /*9a20*/  @!P5 IMAD.IADD R11, R11, 0x1, -R16 ;  /* 0x000000010b0bd824 */ /* 0x000fe200078e0a10 */
[----:B-1----:R-:W-:Y:S01]  /*9a30*/  IABS R8, R2 ;  /* 0x0000000200087213 */ /* 0x002fe20000000000 */
[C---:B------:R-:W-:Y:S01]  /*9a40*/  IMAD.HI.U32 R3, R23.reuse, R7, RZ ;  /* 0x0000000717037227 */ /* 0x040fe200078e00ff */
[C---:B------:R-:W-:Y:S01]  /*9a50*/  ISETP.GT.U32.AND P6, PT, R16.reuse, R4, PT ;  /* 0x000000041000720c */ /* 0x040fe20003fc4070 */
[----:B------:R0:W-:Y:S01]  /*9a60*/  STL [R1+0x3bc], R0 ;  /* 0x0003bc0001007387 */ /* 0x0001e20000100800 */
[----:B------:R-:W-:Y:S01]  /*9a70*/  ISETP.GT.U32.AND P5, PT, R16, R10, PT ;  /* 0x0000000a1000720c */ /* 0x000fe20003fa4070 */
[----:B------:R-:W-:-:S04]  /*9a80*/  IMAD.HI.U32 R5, R23, R9, RZ ;  /* 0x0000000917057227 */ /* 0x000fc800078e00ff */
[----:B------:R-:W-:-:S04]  /*9a90*/  IMAD.HI.U32 R6, R23, R8, RZ ;  /* 0x0000000817067227 */ /* 0x000fc800078e00ff */
[----:B------:R-:W-:Y:S02]  /*9aa0*/  IMAD.MOV R5, RZ, RZ, -R5 ;  /* 0x000000ffff057224 */ /* 0x000fe400078e0a05 */
[----:B------:R-:W-:Y:S02]  /*9ab0*/  IMAD.MOV R3, RZ, RZ, -R3 ;  /* 0x000000ffff037224 */ /* 0x000fe400078e0a03 */
[----:B------:R-:W-:Y:S02]  /*9ac0*/  IMAD.MOV R6, RZ, RZ, -R6 ;  /* 0x000000ffff067224 */ /* 0x000fe400078e0a06 */
[C---:B------:R-:W-:Y:S02]  /*9ad0*/  IMAD R9, R16.reuse, R5, R9 ;  /* 0x0000000510097224 */ /* 0x040fe400078e0209 */
[----:B------:R-:W-:Y:S01]  /*9ae0*/  IMAD R7, R16, R3, R7 ;  /* 0x0000000310077224 */ /* 0x000fe200078e0207 */
[----:B------:R-:W-:Y:S01]  /*9af0*/  IABS R3, R18 ;  /* 0x0000001200037213 */ /* 0x000fe20000000000 */
[----:B0-----:R-:W-:-:S02]  /*9b00*/  IMAD.MOV.U32 R0, RZ, RZ, R11 ;  /* 0x000000ffff007224 */ /* 0x001fc400078e000b */
[----:B------:R-:W-:Y:S02]  /*9b10*/  IMAD R8, R16, R6, R8 ;  /* 0x0000000610087224 */ /* 0x000fe400078e0208 */
[----:B------:R-:W-:Y:S01]  /*9b20*/  @!P6 IMAD.IADD R4, R4, 0x1, -R16 ;  /* 0x000000010404e824 */ /* 0x000fe200078e0a10 */
[C---:B------:R-:W-:Y:S01]  /*9b30*/  ISETP.GT.U32.AND P6, PT, R16.reuse, R9, PT ;  /* 0x000000091000720c */ /* 0x040fe20003fc4070 */
[----:B------:R-:W-:Y:S01]  /*9b40*/  @!P4 IMAD.MOV R0, RZ, RZ, -R0 ;  /* 0x000000ffff00c224 */ /* 0x000fe200078e0a00 */
[----:B------:R-:W-:Y:S01]  /*9b50*/  ISETP.GT.U32.AND P4, PT, R16, R7, PT ;  /* 0x000000071000720c */ /* 0x000fe20003f84070 */
[----:B------:R-:W-:Y:S01]  /*9b60*/  @!P5 IMAD.IADD R10, R10, 0x1, -R16 ;  /* 0x000000010a0ad824 */ /* 0x000fe200078e0a10 */
[----:B------:R-:W-:Y:S01]  /*9b70*/  ISETP.GT.U32.AND P5, PT, R16, R8, PT ;  /* 0x000000081000720c */ /* 0x000fe20003fa4070 */
[----:B------:R-:W-:Y:S01]  /*9b80*/  IMAD.HI.U32 R5, R23, R3, RZ ;  /* 0x0000000317057227 */ /* 0x000fe200078e00ff */
[----:B------:R0:W-:Y:S03]  /*9b90*/  STL [R1+0x3b8], R0 ;  /* 0x0003b80001007387 */ /* 0x0001e60000100800 */
[----:B------:R-:W-:-:S02]  /*9ba0*/  IMAD.MOV R5, RZ, RZ, -R5 ;  /* 0x000000ffff057224 */ /* 0x000fc400078e0a05 */
[----:B------:R-:W-:Y:S02]  /*9bb0*/  VIADD R6, R17, 0x1c6 ;  /* 0x000001c611067836 */ /* 0x000fe40000000000 */
[--C-:B------:R-:W-:Y:S02]  /*9bc0*/  @!P6 IMAD.IADD R9, R9, 0x1, -R16.reuse ;  /* 0x000000010909e824 */ /* 0x100fe400078e0a10 */
[--C-:B------:R-:W-:Y:S01]  /*9bd0*/  @!P4 IMAD.IADD R7, R7, 0x1, -R16.reuse ;  /* 0x000000010707c824 */ /* 0x100fe200078e0a10 */
[----:B------:R-:W-:Y:S01]  /*9be0*/  ISETP.GT.U32.AND P4, PT, R16, R10, PT ;  /* 0x0000000a1000720c */ /* 0x000fe20003f84070 */
[----:B------:R-:W-:Y:S01]  /*9bf0*/  @!P5 IMAD.IADD R8, R8, 0x1, -R16 ;  /* 0x000000010808d824 */ /* 0x000fe200078e0a10 */
[C---:B------:R-:W-:Y:S01]  /*9c00*/  ISETP.GT.U32.AND P5, PT, R16.reuse, R9, PT ;  /* 0x000000091000720c */ /* 0x040fe20003fa4070 */
[----:B0-----:R-:W-:Y:S01]  /*9c10*/  IMAD.MOV.U32 R0, RZ, RZ, R4 ;  /* 0x000000ffff007224 */ /* 0x001fe200078e0004 */
[----:B------:R-:W-:Y:S01]  /*9c20*/  ISETP.GT.U32.AND P6, PT, R16, R7, PT ;  /* 0x000000071000720c */ /* 0x000fe20003fc4070 */
[----:B------:R-:W-:Y:S01]  /*9c30*/  IMAD.HI.U32 R4, R23, R12, RZ ;  /* 0x0000000c17047227 */ /* 0x000fe200078e00ff */
[----:B------:R-:W-:-:S03]  /*9c40*/  IABS R15, R6 ;  /* 0x00000006000f7213 */ /* 0x000fc60000000000 */
[----:B------:R-:W-:Y:S02]  /*9c50*/  IMAD.MOV R4, RZ, RZ, -R4 ;  /* 0x000000ffff047224 */ /* 0x000fe400078e0a04 */
[----:B------:R-:W-:Y:S01]  /*9c60*/  @!P2 IMAD.MOV R0, RZ, RZ, -R0 ;  /* 0x000000ffff00a224 */ /* 0x000fe200078e0a00 */
[C---:B------:R-:W-:Y:S01]  /*9c70*/  ISETP.GT.U32.AND P2, PT, R16.reuse, R8, PT ;  /* 0x000000081000720c */ /* 0x040fe20003f44070 */
[C---:B------:R-:W-:Y:S02]  /*9c80*/  IMAD R3, R16.reuse, R5, R3 ;  /* 0x0000000510037224 */ /* 0x040fe400078e0203 */
[----:B------:R-:W-:Y:S01]  /*9c90*/  IMAD R12, R16, R4, R12 ;  /* 0x00000004100c7224 */ /* 0x000fe200078e020c */
[----:B------:R0:W-:Y:S01]  /*9ca0*/  STL [R1+0x2f8], R0 ;  /* 0x0002f80001007387 */ /* 0x0001e20000100800 */
[--C-:B------:R-:W-:Y:S01]  /*9cb0*/  @!P4 IMAD.IADD R10, R10, 0x1, -R16.reuse ;  /* 0x000000010a0ac824 */ /* 0x100fe200078e0a10 */
[C---:B------:R-:W-:Y:S01]  /*9cc0*/  ISETP.GT.U32.AND P4, PT, R16.reuse, R3, PT ;  /* 0x000000031000720c */ /* 0x040fe20003f84070 */
[----:B------:R-:W-:Y:S01]  /*9cd0*/  @!P5 IMAD.IADD R9, R9, 0x1, -R16 ;  /* 0x000000010909d824 */ /* 0x000fe200078e0a10 */
[----:B------:R-:W-:Y:S01]  /*9ce0*/  ISETP.GT.U32.AND P5, PT, R16, R12, PT ;  /* 0x0000000c1000720c */ /* 0x000fe20003fa4070 */
[----:B------:R-:W-:-:S02]  /*9cf0*/  VIADD R4, R17, 0x1c2 ;  /* 0x000001c211047836 */ /* 0x000fc40000000000 */
[----:B------:R-:W-:Y:S02]  /*9d00*/  VIADD R5, R17, 0x1c4 ;  /* 0x000001c411057836 */ /* 0x000fe40000000000 */
[--C-:B------:R-:W-:Y:S01]  /*9d10*/  @!P2 IMAD.IADD R8, R8, 0x1, -R16.reuse ;  /* 0x000000010808a824 */ /* 0x100fe200078e0a10 */
[----:B------:R-:W-:Y:S01]  /*9d20*/  ISETP.GE.AND P2, PT, R18, RZ, PT ;  /* 0x000000ff1200720c */ /* 0x000fe20003f46270 */
[--C-:B------:R-:W-:Y:S01]  /*9d30*/  @!P6 IMAD.IADD R7, R7, 0x1, -R16.reuse ;  /* 0x000000010707e824 */ /* 0x100fe200078e0a10 */
[----:B------:R-:W-:Y:S01]  /*9d40*/  IABS R18, R4 ;  /* 0x0000000400127213 */ /* 0x000fe20000000000 */
[----:B------:R-:W-:Y:S01]  /*9d50*/  IMAD.HI.U32 R11, R23, R15, RZ ;  /* 0x0000000f170b7227 */ /* 0x000fe200078e00ff */
[----:B------:R-:W-:Y:S02]  /*9d60*/  IABS R14, R5 ;  /* 0x00000005000e7213 */ /* 0x000fe40000000000 */
[----:B------:R-:W-:Y:S01]  /*9d70*/  ISETP.GE.AND P6, PT, R2, RZ, PT ;  /* 0x000000ff0200720c */ /* 0x000fe20003fc6270 */
[--C-:B------:R-:W-:Y:S01]  /*9d80*/  @!P4 IMAD.IADD R3, R3, 0x1, -R16.reuse ;  /* 0x000000010303c824 */ /* 0x100fe200078e0a10 */
[----:B------:R-:W-:Y:S01]  /*9d90*/  ISETP.GE.AND P4, PT, R13, RZ, PT ;  /* 0x000000ff0d00720c */ /* 0x000fe20003f86270 */
[----:B------:R-:W-:-:S02]  /*9da0*/  @!P5 IMAD.IADD R12, R12, 0x1, -R16 ;  /* 0x000000010c0cd824 */ /* 0x000fc400078e0a10 */
[----:B------:R-:W-:Y:S02]  /*9db0*/  IMAD.MOV.U32 R13, RZ, RZ, R18 ;  /* 0x000000ffff0d7224 */ /* 0x000fe400078e0012 */
[----:B------:R-:W-:Y:S01]  /*9dc0*/  IMAD.MOV.U32 R19, RZ, RZ, R10 ;  /* 0x000000ffff137224 */ /* 0x000fe200078e000a */
[----:B------:R-:W-:Y:S01]  /*9dd0*/  ISETP.GT.U32.AND P5, PT, R16, R12, PT ;  /* 0x0000000c1000720c */ /* 0x000fe20003fa4070 */
[----:B------:R-:W-:-:S04]  /*9de0*/  IMAD.HI.U32 R10, R23, R13, RZ ;  /* 0x0000000d170a7227 */ /* 0x000fc800078e00ff */
[----:B------:R-:W-:Y:S02]  /*9df0*/  IMAD.MOV R11, RZ, RZ, -R11 ;  /* 0x000000ffff0b7224 */ /* 0x000fe400078e0a0b */
[----:B0-----:R-:W-:Y:S02]  /*9e00*/  IMAD.MOV.U32 R0, RZ, RZ, R7 ;  /* 0x000000ffff007224 */ /* 0x001fe400078e0007 */
[----:B------:R-:W-:Y:S02]  /*9e10*/  IMAD.MOV R7, RZ, RZ, -R10 ;  /* 0x000000ffff077224 */ /* 0x000fe400078e0a0a */
[----:B------:R-:W-:Y:S01]  /*9e20*/  @!P1 IMAD.MOV R19, RZ, RZ, -R19 ;  /* 0x000000ffff139224 */ /* 0x000fe200078e0a13 */
[C---:B------:R-:W-:Y:S01]  /*9e30*/  ISETP.GT.U32.AND P1, PT, R16.reuse, R3, PT ;  /* 0x000000031000720c */ /* 0x040fe20003f24070 */
[C---:B------:R-:W-:Y:S02]  /*9e40*/  IMAD R15, R16.reuse, R11, R15 ;  /* 0x0000000b100f7224 */ /* 0x040fe400078e020f */
[----:B------:R-:W-:Y:S01]  /*9e50*/  IMAD R13, R16, R7, R13 ;  /* 0x00000007100d7224 */ /* 0x000fe200078e020d */
[----:B------:R-:W-:Y:S01]  /*9e60*/  STL [R1+0x54], R19 ;  /* 0x0000541301007387 */ /* 0x000fe20000100800 */
[----:B------:R-:W-:-:S04]  /*9e70*/  IMAD.HI.U32 R2, R23, R14, RZ ;  /* 0x0000000e17027227 */ /* 0x000fc800078e00ff */
[----:B------:R-:W-:Y:S01]  /*9e80*/  @!P3 IMAD.MOV R0, RZ, RZ, -R0 ;  /* 0x000000ffff00b224 */ /* 0x000fe200078e0a00 */
[----:B------:R-:W-:Y:S01]  /*9e90*/  ISETP.GT.U32.AND P3, PT, R16, R15, PT ;  /* 0x0000000f1000720c */ /* 0x000fe20003f64070 */
[----:B------:R-:W-:Y:S01]  /*9ea0*/  @!P5 IMAD.IADD R12, R12, 0x1, -R16 ;  /* 0x000000010c0cd824 */ /* 0x000fe200078e0a10 */
[C---:B------:R-:W-:Y:S01]  /*9eb0*/  ISETP.GT.U32.AND P5, PT, R16.reuse, R13, PT ;  /* 0x0000000d1000720c */ /* 0x040fe20003fa4070 */
[----:B------:R-:W-:Y:S01]  /*9ec0*/  IMAD.MOV R2, RZ, RZ, -R2 ;  /* 0x000000ffff027224 */ /* 0x000fe200078e0a02 */
[----:B------:R0:W-:Y:S01]  /*9ed0*/  STL [R1+0x5c], R0 ;  /* 0x00005c0001007387 */ /* 0x0001e20000100800 */
[----:B------:R-:W-:Y:S01]  /*9ee0*/  @!P1 IMAD.IADD R3, R3, 0x1, -R16 ;  /* 0x0000000103039824 */ /* 0x000fe200078e0a10 */
[----:B------:R-:W-:Y:S01]  /*9ef0*/  ISETP.GE.AND P1, PT, R5, RZ, PT ;  /* 0x000000ff0500720c */ /* 0x000fe20003f26270 */
[----:B------:R-:W-:Y:S02]  /*9f00*/  IMAD R14, R16, R2, R14 ;  /* 0x00000002100e7224 */ /* 0x000fe400078e020e */
[----:B------:R-:W-:-:S02]  /*9f10*/  VIADD R5, R17, 0x1be ;  /* 0x000001be11057836 */ /* 0x000fc40000000000 */
[----:B------:R-:W-:Y:S02]  /*9f20*/  VIADD R2, R17, 0x1c0 ;  /* 0x000001c011027836 */ /* 0x000fe40000000000 */
[----:B------:R-:W-:Y:S01]  /*9f30*/  @!P3 IMAD.IADD R15, R15, 0x1, -R16 ;  /* 0x000000010f0fb824 */ /* 0x000fe200078e0a10 */
[----:B------:R-:W-:Y:S01]  /*9f40*/  ISETP.GE.AND P3, PT, R4, RZ, PT ;  /* 0x000000ff0400720c */ /* 0x000fe20003f66270 */
[----:B0-----:R-:W-:Y:S01]  /*9f50*/  IMAD.MOV.U32 R0, RZ, RZ, R8 ;  /* 0x000000ffff007224 */ /* 0x001fe200078e0008 */
[----:B------:R-:W-:Y:S01]  /*9f60*/  IABS R4, R5 ;  /* 0x0000000500047213 */ /* 0x000fe20000000000 */
[----:B------:R-:W-:Y:S01]  /*9f70*/  @!P5 IMAD.IADD R13, R13, 0x1, -R16 ;  /* 0x000000010d0dd824 */ /* 0x000fe200078e0a10 */
[----:B------:R-:W-:Y:S01]  /*9f80*/  IABS R10, R2 ;  /* 0x00000002000a7213 */ /* 0x000fe20000000000 */
[----:B------:R-:W-:Y:S01]  /*9f90*/  @!P6 IMAD.MOV R0, RZ, RZ, -R0 ;  /* 0x000000ffff00e224 */ /* 0x000fe200078e0a00 */
[----:B------:R-:W-:Y:S01]  /*9fa0*/  ISETP.GT.U32.AND P6, PT, R16, R14, PT ;  /* 0x0000000e1000720c */ /* 0x000fe20003fc4070 */
[----:B------:R-:W-:Y:S01]  /*9fb0*/  @!P0 IMAD.MOV R9, RZ, RZ, -R9 ;  /* 0x000000ffff098224 */ /* 0x000fe200078e0a09 */
[----:B------:R-:W-:Y:S01]  /*9fc0*/  ISETP.GE.AND P0, PT, R6, RZ, PT ;  /* 0x000000ff0600720c */ /* 0x000fe20003f06270 */
[----:B------:R-:W-:Y:S01]  /*9fd0*/  IMAD.HI.U32 R6, R23, R4, RZ ;  /* 0x0000000417067227 */ /* 0x000fe200078e00ff */
[----:B------:R-:W-:-:S02]  /*9fe0*/  ISETP.GT.U32.AND P5, PT, R16, R13, PT ;  /* 0x0000000d1000720c */ /* 0x000fc40003fa4070 */
[----:B------:R-:W-:Y:S01]  /*9ff0*/  STL [R1+0x64], R9 ;  /* 0x0000640901007387 */ /* 0x000fe20000100800 */
[----:B------:R-:W-:Y:S02]  /*a000*/  IMAD.MOV R6, RZ, RZ, -R6 ;  /* 0x000000ffff067224 */ /* 0x000fe400078e0a06 */
[----:B------:R-:W-:Y:S01]  /*a010*/  IMAD.HI.U32 R7, R23, R10, RZ ;  /* 0x0000000a17077227 */ /* 0x000fe200078e00ff */
[----:B------:R0:W-:Y:S03]  /*a020*/  STL [R1+0x6c], R0 ;  /* 0x00006c0001007387 */ /* 0x0001e60000100800 */
[----:B------:R-:W-:Y:S01]  /*a030*/  @!P6 IMAD.IADD R14, R14, 0x1, -R16 ;  /* 0x000000010e0ee824 */ /* 0x000fe200078e0a10 */
[C---:B------:R-:W-:Y:S01]  /*a040*/  ISETP.GT.U32.AND P6, PT, R16.reuse, R15, PT ;  /* 0x0000000f1000720c */ /* 0x040fe20003fc4070 */
[----:B------:R-:W-:Y:S02]  /*a050*/  IMAD R4, R16, R6, R4 ;  /* 0x0000000610047224 */ /* 0x000fe400078e0204 */
[----:B------:R-:W-:-:S02]  /*a060*/  IMAD.MOV R7, RZ, RZ, -R7 ;  /* 0x000000ffff077224 */ /* 0x000fc400078e0a07 */
[----:B------:R-:W-:Y:S01]  /*a070*/  @!P5 IMAD.IADD R13, R13, 0x1, -R16 ;  /* 0x000000010d0dd824 */ /* 0x000fe200078e0a10 */
[C---:B------:R-:W-:Y:S01]  /*a080*/  ISETP.GT.U32.AND P5, PT, R16.reuse, R4, PT ;  /* 0x000000041000720c */ /* 0x040fe20003fa4070 */
[C---:B------:R-:W-:Y:S02]  /*a090*/  IMAD R10, R16.reuse, R7, R10 ;  /* 0x00000007100a7224 */ /* 0x040fe400078e020a */
[----:B0-----:R-:W-:Y:S02]  /*a0a0*/  IMAD.MOV.U32 R0, RZ, RZ, R3 ;  /* 0x000000ffff007224 */ /* 0x001fe400078e0003 */
[----:B------:R-:W-:Y:S02]  /*a0b0*/  VIADD R6, R17, 0x1b8 ;  /* 0x000001b811067836 */ /* 0x000fe40000000000 */
[----:B------:R-:W-:Y:S01]  /*a0c0*/  @!P6 IMAD.IADD R15, R15, 0x1, -R16 ;  /* 0x000000010f0fe824 */ /* 0x000fe200078e0a10 */
[C---:B------:R-:W-:Y:S01]  /*a0d0*/  ISETP.GT.U32.AND P6, PT, R16.reuse, R10, PT ;  /* 0x0000000a1000720c */ /* 0x040fe20003fc4070 */
[----:B------:R-:W-:Y:S01]  /*a0e0*/  @!P2 IMAD.MOV R0, RZ, RZ, -R0 ;  /* 0x000000ffff00a224 */ /* 0x000fe200078e0a00 */
[----:B------:R-:W-:Y:S01]  /*a0f0*/  ISETP.GT.U32.AND P2, PT, R16, R14, PT ;  /* 0x0000000e1000720c */ /* 0x000fe20003f44070 */
[C---:B------:R-:W-:Y:S01]  /*a100*/  VIADD R8, R17.reuse, 0x1bc ;  /* 0x000001bc11087836 */ /* 0x040fe20000000000 */
[----:B------:R-:W-:Y:S01]  /*a110*/  IABS R9, R6 ;  /* 0x0000000600097213 */ /* 0x000fe20000000000 */
[----:B------:R-:W-:Y:S01]  /*a120*/  @!P5 IMAD.IADD R4, R4, 0x1, -R16 ;  /* 0x000000010404d824 */ /* 0x000fe200078e0a10 */
[----:B------:R0:W-:Y:S01]  /*a130*/  STL [R1+0x80], R0 ;  /* 0x0000800001007387 */ /* 0x0001e20000100800 */
[----:B------:R-:W-:Y:S01]  /*a140*/  VIADD R3, R17, 0x1ba ;  /* 0x000001ba11037836 */ /* 0x000fe20000000000 */
[----:B------:R-:W-:Y:S01]  /*a150*/  IABS R11, R8 ;  /* 0x00000008000b7213 */ /* 0x000fe20000000000 */
[----:B------:R-:W-:Y:S01]  /*a160*/  IMAD.MOV.U32 R19, RZ, RZ, R12 ;  /* 0x000000ffff137224 */ /* 0x000fe200078e000c */
[----:B------:R-:W-:Y:S01]  /*a170*/  ISETP.GT.U32.AND P5, PT, R16, R4, PT ;  /* 0x000000041000720c */ /* 0x000fe20003fa4070 */
[----:B------:R-:W-:Y:S01]  /*a180*/  IMAD.HI.U32 R12, R23, R9, RZ ;  /* 0x00000009170c7227 */ /* 0x000fe200078e00ff */
[----:B------:R-:W-:-:S03]  /*a190*/  IABS R7, R3 ;  /* 0x0000000300077213 */ /* 0x000fc60000000000 */
[--C-:B------:R-:W-:Y:S01]  /*a1a0*/  @!P6 IMAD.IADD R10, R10, 0x1, -R16.reuse ;  /* 0x000000010a0ae824 */ /* 0x100fe200078e0a10 */
[----:B------:R-:W-:Y:S01]  /*a1b0*/  ISETP.GE.AND P6, PT, R5, RZ, PT ;  /* 0x000000ff0500720c */ /* 0x000fe20003fc6270 */
[----:B0-----:R-:W-:Y:S02]  /*a1c0*/  IMAD.MOV.U32 R0, RZ, RZ, R15 ;  /* 0x000000ffff007224 */ /* 0x001fe400078e000f */
[----:B------:R-:W-:Y:S01]  /*a1d0*/  @!P2 IMAD.IADD R14, R14, 0x1, -R16 ;  /* 0x000000010e0ea824 */ /* 0x000fe200078e0a10 */
[----:B------:R-:W-:Y:S01]  /*a1e0*/  ISETP.GE.AND P2, PT, R2, RZ, PT ;  /* 0x000000ff0200720c */ /* 0x000fe20003f46270 */
[----:B------:R-:W-:-:S04]  /*a1f0*/  IMAD.HI.U32 R18, R23, R11, RZ ;  /* 0x0000000b17127227 */ /* 0x000fc800078e00ff */
[----:B------:R-:W-:Y:S01]  /*a200*/  @!P4 IMAD.MOV R19, RZ, RZ, -R19 ;  /* 0x000000ffff13c224 */ /* 0x000fe200078e0a13 */
[----:B------:R-:W-:Y:S01]  /*a210*/  ISETP.GT.U32.AND P4, PT, R16, R10, PT ;  /* 0x0000000a1000720c */ /* 0x000fe20003f84070 */
[----:B------:R-:W-:Y:S02]  /*a220*/  IMAD.MOV R12, RZ, RZ, -R12 ;  /* 0x000000ffff0c7224 */ /* 0x000fe400078e0a0c */
[----:B------:R-:W-:Y:S01]  /*a230*/  @!P0 IMAD.MOV R0, RZ, RZ, -R0 ;  /* 0x000000ffff008224 */ /* 0x000fe200078e0a00 */
[----:B------:R-:W-:Y:S01]  /*a240*/  STL [R1+0x84], R19 ;  /* 0x0000841301007387 */ /* 0x000fe20000100800 */
[----:B------:R-:W-:Y:S02]  /*a250*/  IMAD.MOV R18, RZ, RZ, -R18 ;  /* 0x000000ffff127224 */ /* 0x000fe400078e0a12 */
[----:B------:R-:W-:Y:S01]  /*a260*/  @!P1 IMAD.MOV R14, RZ, RZ, -R14 ;  /* 0x000000ffff0e9224 */ /* 0x000fe200078e0a0e */
[----:B------:R-:W-:Y:S01]  /*a270*/  ISETP.GE.AND P1, PT, R8, RZ, PT ;  /* 0x000000ff0800720c */ /* 0x000fe20003f26270 */
[----:B------:R-:W-:Y:S01]  /*a280*/  IMAD.HI.U32 R2, R23, R7, RZ ;  /* 0x0000000717027227 */ /* 0x000fe200078e00ff */
[----:B------:R0:W-:Y:S03]  /*a290*/  STL [R1+0xa0], R0 ;  /* 0x0000a00001007387 */ /* 0x0001e60000100800 */
[C---:B------:R-:W-:Y:S01]  /*a2a0*/  IMAD R8, R16.reuse, R12, R9 ;  /* 0x0000000c10087224 */ /* 0x040fe200078e0209 */
[----:B------:R-:W-:Y:S01]  /*a2b0*/  STL [R1+0xa8], R14 ;  /* 0x0000a80e01007387 */ /* 0x000fe20000100800 */
[----:B------:R-:W-:-:S02]  /*a2c0*/  IMAD R11, R16, R18, R11 ;  /* 0x00000012100b7224 */ /* 0x000fc400078e020b */
[----:B------:R-:W-:Y:S02]  /*a2d0*/  IMAD.MOV R2, RZ, RZ, -R2 ;  /* 0x000000ffff027224 */ /* 0x000fe400078e0a02 */
[----:B------:R-:W-:Y:S01]  /*a2e0*/  @!P5 IMAD.IADD R4, R4, 0x1, -R16 ;  /* 0x000000010404d824 */ /* 0x000fe200078e0a10 */
[C---:B------:R-:W-:Y:S01]  /*a2f0*/  ISETP.GT.U32.AND P5, PT, R16.reuse, R8, PT ;  /* 0x000000081000720c */ /* 0x040fe20003fa4070 */
[----:B0-----:R-:W-:Y:S01]  /*a300*/  IMAD.MOV.U32 R0, RZ, RZ, R13 ;  /* 0x000000ffff007224 */ /* 0x001fe200078e000d */
[C---:B------:R-:W-:Y:S01]  /*a310*/  ISETP.GT.U32.AND P0, PT, R16.reuse, R11, PT ;  /* 0x0000000b1000720c */ /* 0x040fe20003f04070 */
[----:B------:R-:W-:Y:S02]  /*a320*/  IMAD R7, R16, R2, R7 ;  /* 0x0000000210077224 */ /* 0x000fe400078e0207 */
[----:B------:R-:W-:Y:S02]  /*a330*/  @!P3 IMAD.MOV R0, RZ, RZ, -R0 ;  /* 0x000000ffff00b224 */ /* 0x000fe400078e0a00 */
[----:B------:R-:W-:Y:S01]  /*a340*/  @!P4 IMAD.IADD R10, R10, 0x1, -R16 ;  /* 0x000000010a0ac824 */ /* 0x000fe200078e0a10 */
[----:B------:R-:W-:Y:S01]  /*a350*/  ISETP.GT.U32.AND P3, PT, R16, R7, PT ;  /* 0x000000071000720c */ /* 0x000fe20003f64070 */
[----:B------:R-:W-:Y:S01]  /*a360*/  VIADD R5, R17, 0x1b6 ;  /* 0x000001b611057836 */ /* 0x000fe20000000000 */
[----:B------:R0:W-:Y:S01]  /*a370*/  STL [R1+0xb4], R0 ;  /* 0x0000b40001007387 */ /* 0x0001e20000100800 */
[----:B------:R-:W-:Y:S01]  /*a380*/  ISETP.GE.AND P4, PT, R3, RZ, PT ;  /* 0x000000ff0300720c */ /* 0x000fe20003f86270 */
[----:B------:R-:W-:-:S02]  /*a390*/  VIADD R3, R17, 0x1b4 ;  /* 0x000001b411037836 */ /* 0x000fc40000000000 */
[--C-:B------:R-:W-:Y:S01]  /*a3a0*/  @!P5 IMAD.IADD R8, R8, 0x1, -R16.reuse ;  /* 0x000000010808d824 */ /* 0x100fe200078e0a10 */
[----:B------:R-:W-:Y:S01]  /*a3b0*/  IABS R2, R5 ;  /* 0x0000000500027213 */ /* 0x000fe20000000000 */
[----:B------:R-:W-:Y:S01]  /*a3c0*/  @!P0 IMAD.IADD R11, R11, 0x1, -R16 ;  /* 0x000000010b0b8824 */ /* 0x000fe200078e0a10 */
[----:B------:R-:W-:Y:S01]  /*a3d0*/  ISETP.GE.AND P0, PT, R6, RZ, PT ;  /* 0x000000ff0600720c */ /* 0x000fe20003f06270 */
[----:B------:R-:W-:Y:S01]  /*a3e0*/  VIADD R6, R17, 0x1b2 ;  /* 0x000001b211067836 */ /* 0x000fe20000000000 */
[----:B------:R-:W-:Y:S01]  /*a3f0*/  ISETP.GT.U32.AND P5, PT, R16, R8, PT ;  /* 0x000000081000720c */ /* 0x000fe20003fa4070 */
[----:B0-----:R-:W-:Y:S01]  /*a400*/  IMAD.MOV.U32 R0, RZ, RZ, R10 ;  /* 0x000000ffff007224 */ /* 0x001fe200078e000a */
[----:B------:R-:W-:Y:S01]  /*a410*/  IABS R10, R3 ;  /* 0x00000003000a7213 */ /* 0x000fe20000000000 */
[----:B------:R-:W-:-:S04]  /*a420*/  IMAD.HI.U32 R9, R23, R2, RZ ;  /* 0x0000000217097227 */ /* 0x000fc800078e00ff */
[----:B------:R-:W-:Y:S01]  /*a430*/  @!P2 IMAD.MOV R0, RZ, RZ, -R0 ;  /* 0x000000ffff00a224 */ /* 0x000fe200078e0a00 */
[----:B------:R-:W-:Y:S01]  /*a440*/  ISETP.GT.U32.AND P2, PT, R16, R11, PT ;  /* 0x0000000b1000720c */ /* 0x000fe20003f44070 */
[--C-:B------:R-:W-:Y:S02]  /*a450*/  @!P3 IMAD.IADD R7, R7, 0x1, -R16.reuse ;  /* 0x000000010707b824 */ /* 0x100fe400078e0a10 */
[----:B------:R-:W-:Y:S01]  /*a460*/  IMAD.MOV R9, RZ, RZ, -R9 ;  /* 0x000000ffff097224 */ /* 0x000fe200078e0a09 */
[----:B------:R0:W-:Y:S01]  /*a470*/  STL [R1+0xcc], R0 ;  /* 0x0000cc0001007387 */ /* 0x0001e20000100800 */
[----:B------:R-:W-:Y:S01]  /*a480*/  @!P5 IMAD.IADD R8, R8, 0x1, -R16 ;  /* 0x000000010808d824 */ /* 0x000fe200078e0a10 */
[C---:B------:R-:W-:Y:S01]  /*a490*/  ISETP.GT.U32.AND P3, PT, R16.reuse, R7, PT ;  /* 0x000000071000720c */ /* 0x040fe20003f64070 */
[----:B------:R-:W-:Y:S01]  /*a4a0*/  IMAD R2, R16, R9, R2 ;  /* 0x0000000910027224 */ /* 0x000fe200078e0202 */
[----:B------:R-:W-:-:S05]  /*a4b0*/  IABS R9, R6 ;  /* 0x0000000600097213 */ /* 0x000fca0000000000 */
[----:B------:R-:W-:Y:S01]  /*a4c0*/  @!P2 IMAD.IADD R11, R11, 0x1, -R16 ;  /* 0x000000010b0ba824 */ /* 0x000fe200078e0a10 */
[----:B------:R-:W-:Y:S01]  /*a4d0*/  ISETP.GT.U32.AND P2, PT, R16, R2, PT ;  /* 0x000000021000720c */ /* 0x000fe20003f44070 */
[----:B0-----:R-:W-:Y:S02]  /*a4e0*/  IMAD.MOV.U32 R0, RZ, RZ, R4 ;  /* 0x000000ffff007224 */ /* 0x001fe400078e0004 */
[----:B------:R-:W-:-:S04]  /*a4f0*/  IMAD.HI.U32 R4, R23, R10, RZ ;  /* 0x0000000a17047227 */ /* 0x000fc800078e00ff */
[----:B------:R-:W-:Y:S02]  /*a500*/  IMAD.MOV R4, RZ, RZ, -R4 ;  /* 0x000000ffff047224 */ /* 0x000fe400078e0a04 */
[----:B------:R-:W-:Y:S01]  /*a510*/  @!P3 IMAD.IADD R7, R7, 0x1, -R16 ;  /* 0x000000010707b824 */ /* 0x000fe200078e0a10 */
[----:B------:R-:W-:Y:S01]  /*a520*/  ISETP.GE.AND P3, PT, R3, RZ, PT ;  /* 0x000000ff0300720c */ /* 0x000fe20003f66270 */
[C---:B------:R-:W-:Y:S02]  /*a530*/  IMAD R10, R16.reuse, R4, R10 ;  /* 0x00000004100a7224 */ /* 0x040fe400078e020a */
[----:B------:R-:W-:Y:S01]  /*a540*/  @!P6 IMAD.MOV R0, RZ, RZ, -R0 ;  /* 0x000000ffff00e224 */ /* 0x000fe200078e0a00 */
[----:B------:R-:W-:Y:S01]  /*a550*/  ISETP.GE.AND P6, PT, R5, RZ, PT ;  /* 0x000000ff0500720c */ /* 0x000fe20003fc6270 */
[----:B------:R-:W-:Y:S01]  /*a560*/  VIADD R3, R17, 0x1b0 ;  /* 0x000001b011037836 */ /* 0x000fe20000000000 */
[----:B------:R-:W-:Y:S01]  /*a570*/  ISETP.GT.U32.AND P5, PT, R16, R10, PT ;  /* 0x0000000a1000720c */ /* 0x000fe20003fa4070 */
[----:B------:R-:W-:Y:S01]  /*a580*/  IMAD.HI.U32 R13, R23, R9, RZ ;  /* 0x00000009170d7227 */ /* 0x000fe200078e00ff */
[----:B------:R0:W-:Y:S02]  /*a590*/  STL [R1+0xd4], R0 ;  /* 0x0000d40001007387 */ /* 0x0001e40000100800 */
[----:B------:R-:W-:Y:S01]  /*a5a0*/  IABS R5, R3 ;  /* 0x0000000300057213 */ /* 0x000fe20000000000 */
[----:B------:R-:W-:-:S02]  /*a5b0*/  IMAD.MOV R13, RZ, RZ, -R13 ;  /* 0x000000ffff0d7224 */ /* 0x000fc400078e0a0d */
[--C-:B------:R-:W-:Y:S01]  /*a5c0*/  @!P2 IMAD.IADD R2, R2, 0x1, -R16.reuse ;  /* 0x000000010202a824 */ /* 0x100fe200078e0a10 */
[----:B------:R-:W-:Y:S01]  /*a5d0*/  ISETP.GE.AND P2, PT, R6, RZ, PT ;  /* 0x000000ff0600720c */ /* 0x000fe20003f46270 */
[----:B------:R-:W-:Y:S02]  /*a5e0*/  IMAD R9, R16, R13, R9 ;  /* 0x0000000d10097224 */ /* 0x000fe400078e0209 */
[----:B------:R-:W-:Y:S02]  /*a5f0*/  VIADD R4, R17, 0x1ae ;  /* 0x000001ae11047836 */ /* 0x000fe40000000000 */
[----:B------:R-:W-:Y:S02]  /*a600*/  @!P5 IMAD.IADD R10, R10, 0x1, -R16 ;  /* 0x000000010a0ad824 */ /* 0x000fe400078e0a10 */
[----:B0-----:R-:W-:Y:S01]  /*a610*/  IMAD.MOV.U32 R0, RZ, RZ, R11 ;  /* 0x000000ffff007224 */ /* 0x001fe200078e000b */
[----:B------:R-:W-:Y:S01]  /*a620*/  IABS R12, R4 ;  /* 0x00000004000c7213 */ /* 0x000fe20000000000 */
[----:B------:R-:W-:Y:S01]  /*a630*/  IMAD.MOV.U32 R11, RZ, RZ, R7 ;  /* 0x000000ffff0b7224 */ /* 0x000fe200078e0007 */
[C---:B------:R-:W-:Y:S01]  /*a640*/  ISETP.GT.U32.AND P5, PT, R16.reuse, R10, PT ;  /* 0x0000000a1000720c */ /* 0x040fe20003fa4070 */
[----:B------:R-:W-:Y:S01]  /*a650*/  @!P1 IMAD.MOV R0, RZ, RZ, -R0 ;  /* 0x000000ffff009224 */ /* 0x000fe200078e0a00 */
[----:B------:R-:W-:Y:S01]  /*a660*/  ISETP.GT.U32.AND P1, PT, R16, R2, PT ;  /* 0x000000021000720c */ /* 0x000fe20003f24070 */
[----:B------:R-:W-:-:S03]  /*a670*/  IMAD.HI.U32 R6, R23, R5, RZ ;  /* 0x0000000517067227 */ /* 0x000fc600078e00ff */
[----:B------:R0:W-:Y:S01]  /*a680*/  STL [R1+0xdc], R0 ;  /* 0x0000dc0001007387 */ /* 0x0001e20000100800 */
[----:B------:R-:W-:Y:S01]  /*a690*/  @!P4 IMAD.MOV R11, RZ, RZ, -R11 ;  /* 0x000000ffff0bc224 */ /* 0x000fe200078e0a0b */
[C---:B------:R-:W-:Y:S01]  /*a6a0*/  ISETP.GT.U32.AND P4, PT, R16.reuse, R9, PT ;  /* 0x000000091000720c */ /* 0x040fe20003f84070 */
[----:B------:R-:W-:Y:S02]  /*a6b0*/  IMAD.MOV R6, RZ, RZ, -R6 ;  /* 0x000000ffff067224 */ /* 0x000fe400078e0a06 */
[----:B------:R-:W-:Y:S01]  /*a6c0*/  IMAD.HI.U32 R7, R23, R12, RZ ;  /* 0x0000000c17077227 */ /* 0x000fe200078e00ff */
[----:B------:R1:W-:Y:S03]  /*a6d0*/  STL [R1+0xf8], R11 ;  /* 0x0000f80b01007387 */ /* 0x0003e60000100800 */
[----:B------:R-:W-:Y:S02]  /*a6e0*/  IMAD R5, R16, R6, R5 ;  /* 0x0000000610057224 */ /* 0x000fe400078e0205 */
[----:B------:R-:W-:-:S02]  /*a6f0*/  @!P5 IMAD.IADD R10, R10, 0x1, -R16 ;  /* 0x000000010a0ad824 */ /* 0x000fc400078e0a10 */
[----:B------:R-:W-:Y:S01]  /*a700*/  IMAD.MOV R7, RZ, RZ, -R7 ;  /* 0x000000ffff077224 */ /* 0x000fe200078e0a07 */
[----:B------:R-:W-:Y:S01]  /*a710*/  ISETP.GT.U32.AND P5, PT, R16, R5, PT ;  /* 0x000000051000720c */ /* 0x000fe20003fa4070 */
[--C-:B------:R-:W-:Y:S01]  /*a720*/  @!P1 IMAD.IADD R2, R2, 0x1, -R16.reuse ;  /* 0x0000000102029824 */ /* 0x100fe200078e0a10 */
[----:B------:R-:W-:Y:S01]  /*a730*/  ISETP.GE.AND P1, PT, R4, RZ, PT ;  /* 0x000000ff0400720c */ /* 0x000fe20003f26270 */
[----:B------:R-:W-:Y:S02]  /*a740*/  @!P4 IMAD.IADD R9, R9, 0x1, -R16 ;  /* 0x000000010909c824 */ /* 0x000fe400078e0a10 */
[----:B0-----:R-:W-:Y:S02]  /*a750*/  IMAD.MOV.U32 R0, RZ, RZ, R8 ;  /* 0x000000ffff007224 */ /* 0x001fe400078e0008 */
[C---:B------:R-:W-:Y:S01]  /*a760*/  IMAD R12, R16.reuse, R7, R12 ;  /* 0x00000007100c7224 */ /* 0x040fe200078e020c */
[----:B------:R-:W-:Y:S01]  /*a770*/  ISETP.GT.U32.AND P4, PT, R16, R9, PT ;  /* 0x000000091000720c */ /* 0x000fe20003f84070 */
[----:B-1----:R-:W-:-:S02]  /*a780*/  IMAD.MOV.U32 R11, RZ, RZ, R2 ;  /* 0x000000ffff0b7224 */ /* 0x002fc400078e0002 */
[----:B------:R-:W-:Y:S01]  /*a790*/  @!P0 IMAD.MOV R0, RZ, RZ, -R0 ;  /* 0x000000ffff008224 */ /* 0x000fe200078e0a00 */
[----:B------:R-:W-:Y:S01]  /*a7a0*/  ISETP.GE.AND P0, PT, R3, RZ, PT ;  /* 0x000000ff0300720c */ /* 0x000fe20003f06270 */
[----:B------:R-:W-:Y:S01]  /*a7b0*/  @!P6 IMAD.MOV R11, RZ, RZ, -R11 ;  /* 0x000000ffff0be224 */ /* 0x000fe200078e0a0b */
[C---:B------:R-:W-:Y:S01]  /*a7c0*/  ISETP.GT.U32.AND P6, PT, R16.reuse, R12, PT ;  /* 0x0000000c1000720c */ /* 0x040fe20003fc4070 */
[--C-:B------:R-:W-:Y:S01]  /*a7d0*/  @!P5 IMAD.IADD R5, R5, 0x1, -R16.reuse ;  /* 0x000000010505d824 */ /* 0x100fe200078e0a10 */
[----:B------:R0:W-:Y:S01]  /*a7e0*/  STL [R1+0x100], R0 ;  /* 0x0001000001007387 */ /* 0x0001e20000100800 */
[C---:B------:R-:W-:Y:S02]  /*a7f0*/  VIADD R8, R17.reuse, 0x1ac ;  /* 0x000001ac11087836 */ /* 0x040fe40000000000 */
[----:B------:R-:W-:Y:S01]  /*a800*/  VIADD R7, R17, 0x1aa ;  /* 0x000001aa11077836 */ /* 0x000fe20000000000 */
[----:B------:R-:W-:Y:S01]  /*a810*/  ISETP.GT.U32.AND P5, PT, R16, R5, PT ;  /* 0x000000051000720c */ /* 0x000fe20003fa4070 */
[----:B------:R-:W-:Y:S01]  /*a820*/  @!P4 IMAD.IADD R9, R9, 0x1, -R16 ;  /* 0x000000010909c824 */ /* 0x000fe200078e0a10 */
[----:B------:R-:W-:Y:S01]  /*a830*/  IABS R4, R8 ;  /* 0x0000000800047213 */ /* 0x000fe20000000000 */
[----:B------:R-:W-:Y:S01]  /*a840*/  STL [R1+0x114], R11 ;  /* 0x0001140b01007387 */ /* 0x000fe20000100800 */
[----:B------:R-:W-:Y:S01]  /*a850*/  IABS R6, R7 ;  /* 0x0000000700067213 */ /* 0x000fe20000000000 */
[----:B------:R-:W-:Y:S01]  /*a860*/  VIADD R3, R17, 0x1a8 ;  /* 0x000001a811037836 */ /* 0x000fe20000000000 */
[----:B------:R-:W-:Y:S01]  /*a870*/  ISETP.GE.AND P4, PT, R7, RZ, PT ;  /* 0x000000ff0700720c */ /* 0x000fe20003f86270 */
[----:B0-----:R-:W-:-:S02]  /*a880*/  IMAD.MOV.U32 R0, RZ, RZ, R10 ;  /* 0x000000ffff007224 */ /* 0x001fc400078e000a */
[----:B------:R-:W-:Y:S01]  /*a890*/  @!P6 IMAD.IADD R12, R12, 0x1, -R16 ;  /* 0x000000010c0ce824 */ /* 0x000fe200078e0a10 */
[----:B------:R-:W-:Y:S01]  /*a8a0*/  IABS R2, R3 ;  /* 0x0000000300027213 */ /* 0x000fe20000000000 */
[----:B------:R-:W-:Y:S01]  /*a8b0*/  @!P3 IMAD.MOV R0, RZ, RZ, -R0 ;  /* 0x000000ffff00b224 */ /* 0x000fe200078e0a00 */
[----:B------:R-:W-:Y:S01]  /*a8c0*/  ISETP.GE.AND P3, PT, R8, RZ, PT ;  /* 0x000000ff0800720c */ /* 0x000fe20003f66270 */
[C---:B------:R-:W-:Y:S01]  /*a8d0*/  IMAD.HI.U32 R10, R23.reuse, R4, RZ ;  /* 0x00000004170a7227 */ /* 0x040fe200078e00ff */
[----:B------:R-:W-:Y:S02]  /*a8e0*/  ISETP.GT.U32.AND P6, PT, R16, R12, PT ;  /* 0x0000000c1000720c */ /* 0x000fe40003fc4070 */
[----:B------:R0:W-:Y:S01]  /*a8f0*/  STL [R1+0x120], R0 ;  /* 0x0001200001007387 */ /* 0x0001e20000100800 */
[----:B------:R-:W-:-:S04]  /*a900*/  IMAD.HI.U32 R7, R23, R6, RZ ;  /* 0x0000000617077227 */ /* 0x000fc800078e00ff */
[----:B------:R-:W-:Y:S02]  /*a910*/  IMAD.MOV R10, RZ, RZ, -R10 ;  /* 0x000000ffff0a7224 */ /* 0x000fe400078e0a0a */
[----:B------:R-:W-:Y:S02]  /*a920*/  IMAD.MOV R7, RZ, RZ, -R7 ;  /* 0x000000ffff077224 */ /* 0x000fe400078e0a07 */
[----:B------:R-:W-:Y:S02]  /*a930*/  @!P5 IMAD.IADD R5, R5, 0x1, -R16 ;  /* 0x000000010505d824 */ /* 0x000fe400078e0a10 */
[----:B0-----:R-:W-:Y:S02]  /*a940*/  IMAD.MOV.U32 R0, RZ, RZ, R9 ;  /* 0x000000ffff007224 */ /* 0x001fe400078e0009 */
[C---:B------:R-:W-:Y:S02]  /*a950*/  IMAD R4, R16.reuse, R10, R4 ;  /* 0x0000000a10047224 */ /* 0x040fe400078e0204 */
[----:B------:R-:W-:Y:S01]  /*a960*/  @!P2 IMAD.MOV R0, RZ, RZ, -R0 ;  /* 0x000000ffff00a224 */ /* 0x000fe200078e0a00 */
[----:B------:R-:W-:Y:S01]  /*a970*/  ISETP.GE.AND P2, PT, R3, RZ, PT ;  /* 0x000000ff0300720c */ /* 0x000fe20003f46270 */
[C---:B------:R-:W-:Y:S01]  /*a980*/  IMAD R3, R16.reuse, R7, R6 ;  /* 0x0000000710037224 */ /* 0x040fe200078e0206 */
[----:B------:R-:W-:Y:S01]  /*a990*/  ISETP.GT.U32.AND P5, PT, R16, R4, PT ;  /* 0x000000041000720c */ /* 0x000fe20003fa4070 */
[----:B------:R-:W-:Y:S01]  /*a9a0*/  IMAD.HI.U32 R8, R23, R2, RZ ;  /* 0x0000000217087227 */ /* 0x000fe200078e00ff */
[----:B------:R0:W-:Y:S03]  /*a9b0*/  STL [R1+0x128], R0 ;  /* 0x0001280001007387 */ /* 0x0001e60000100800 */
[----:B------:R-:W-:-:S02]  /*a9c0*/  IMAD.MOV R8, RZ, RZ, -R8 ;  /* 0x000000ffff087224 */ /* 0x000fc400078e0a08 */
[----:B------:R-:W-:Y:S02]  /*a9d0*/  @!P6 IMAD.IADD R12, R12, 0x1, -R16 ;  /* 0x000000010c0ce824 */ /* 0x000fe400078e0a10 */
[----:B------:R-:W-:Y:S02]  /*a9e0*/  IMAD R2, R16, R8, R2 ;  /* 0x0000000810027224 */ /* 0x000fe400078e0202 */
[C---:B------:R-:W-:Y:S02]  /*a9f0*/  VIADD R8, R17.reuse, 0x1a6 ;  /* 0x000001a611087836 */ /* 0x040fe40000000000 */
[----:B0-----:R-:W-:Y:S02]  /*aa00*/  IMAD.MOV.U32 R0, RZ, RZ, R5 ;  /* 0x000000ffff007224 */ /* 0x001fe400078e0005 */
[----:B------:R-:W-:Y:S01]  /*aa10*/  @!P5 IMAD.IADD R4, R4, 0x1, -R16 ;  /* 0x000000010404d824 */ /* 0x000fe200078e0a10 */
[----:B------:R-:W-:Y:S01]  /*aa20*/  ISETP.GE.AND P6, PT, R8, RZ, PT ;  /* 0x000000ff0800720c */ /* 0x000fe20003fc6270 */
[----:B------:R-:W-:Y:S01]  /*aa30*/  @!P0 IMAD.MOV R0, RZ, RZ, -R0 ;  /* 0x000000ffff008224 */ /* 0x000fe200078e0a00 */
[C---:B------:R-:W-:Y:S01]  /*aa40*/  ISETP.GT.U32.AND P0, PT, R16.reuse, R3, PT ;  /* 0x000000031000720c */ /* 0x040fe20003f04070 */
[C---:B------:R-:W-:Y:S01]  /*aa50*/  VIADD R5, R17.reuse, 0x1a4 ;  /* 0x000001a411057836 */ /* 0x040fe20000000000 */
[----:B------:R-:W-:Y:S01]  /*aa60*/  IABS R8, R8 ;  /* 0x0000000800087213 */ /* 0x000fe20000000000 */
[C---:B------:R-:W-:Y:S01]  /*aa70*/  VIADD R7, R17.reuse, 0x1a0 ;  /* 0x000001a011077836 */ /* 0x040fe20000000000 */
[----:B------:R0:W-:Y:S01]  /*aa80*/  STL [R1+0x138], R0 ;  /* 0x0001380001007387 */ /* 0x0001e20000100800 */
[----:B------:R-:W-:Y:S01]  /*aa90*/  ISETP.GT.U32.AND P5, PT, R16, R4, PT ;  /* 0x000000041000720c */ /* 0x000fe20003fa4070 */
[----:B------:R-:W-:Y:S01]  /*aaa0*/  VIADD R6, R17, 0x1a2 ;  /* 0x000001a211067836 */ /* 0x000fe20000000000 */
[----:B------:R-:W-:-:S02]  /*aab0*/  IABS R9, R5 ;  /* 0x0000000500097213 */ /* 0x000fc40000000000 */
[----:B------:R-:W-:Y:S02]  /*aac0*/  IABS R11, R7 ;  /* 0x00000007000b7213 */ /* 0x000fe40000000000 */
[----:B------:R-:W-:Y:S01]  /*aad0*/  IABS R10, R6 ;  /* 0x00000006000a7213 */ /* 0x000fe20000000000 */
[----:B------:R-:W-:-:S04]  /*aae0*/  IMAD.HI.U32 R13, R23, R9, RZ ;  /* 0x00000009170d7227 */ /* 0x000fc800078e00ff */
[----:B0-----:R-:W-:Y:S02]  /*aaf0*/  IMAD.MOV.U32 R0, RZ, RZ, R12 ;  /* 0x000000ffff007224 */ /* 0x001fe400078e000c */
[----:B------:R-:W-:Y:S02]  /*ab00*/  @!P0 IMAD.IADD R3, R3, 0x1, -R16 ;  /* 0x0000000103038824 */ /* 0x000fe400078e0a10 */
[----:B------:R-:W-:Y:S01]  /*ab10*/  @!P1 IMAD.MOV R0, RZ, RZ, -R0 ;  /* 0x000000ffff009224 */ /* 0x000fe200078e0a00 */
[C---:B------:R-:W-:Y:S01]  /*ab20*/  ISETP.GT.U32.AND P1, PT, R16.reuse, R2, PT ;  /* 0x000000021000720c */ /* 0x040fe20003f24070 */
[----:B------:R-:W-:Y:S01]  /*ab30*/  IMAD.HI.U32 R12, R23, R8, RZ ;  /* 0x00000008170c7227 */ /* 0x000fe200078e00ff */
[----:B------:R-:W-:Y:S02]  /*ab40*/  ISETP.GT.U32.AND P0, PT, R16, R3, PT ;  /* 0x000000031000720c */ /* 0x000fe40003f04070 */
[----:B------:R0:W-:Y:S01]  /*ab50*/  STL [R1+0x140], R0 ;  /* 0x0001400001007387 */ /* 0x0001e20000100800 */
[----:B------:R-:W-:-:S02]  /*ab60*/  IMAD.MOV R12, RZ, RZ, -R12 ;  /* 0x000000ffff0c7224 */ /* 0x000fc400078e0a0c */
[----:B------:R-:W-:Y:S01]  /*ab70*/  @!P5 IMAD.IADD R4, R4, 0x1, -R16 ;  /* 0x000000010404d824 */ /* 0x000fe200078e0a10 */
[----:B------:R-:W-:Y:S01]  /*ab80*/  ISETP.GE.AND P5, PT, R5, RZ, PT ;  /* 0x000000ff0500720c */ /* 0x000fe20003fa6270 */
[----:B------:R-:W-:Y:S02]  /*ab90*/  IMAD R8, R16, R12, R8 ;  /* 0x0000000c10087224 */ /* 0x000fe400078e0208 */
[----:B------:R-:W-:Y:S02]  /*aba0*/  IMAD.MOV.U32 R15, RZ, RZ, R4 ;  /* 0x000000ffff0f7224 */ /* 0x000fe400078e0004 */
[--C-:B------:R-:W-:Y:S02]  /*abb0*/  @!P1 IMAD.IADD R2, R2, 0x1, -R16.reuse ;  /* 0x0000000102029824 */ /* 0x100fe400078e0a10 */
[----:B------:R-:W-:Y:S01]  /*abc0*/  @!P0 IMAD.IADD R3, R3, 0x1, -R16 ;  /* 0x0000000103038824 */ /* 0x000fe200078e0a10 */
[C---:B------:R-:W-:Y:S01]  /*abd0*/  ISETP.GT.U32.AND P0, PT, R16.reuse, R8, PT ;  /* 0x000000081000720c */ /* 0x040fe20003f04070 */
[----:B------:R-:W-:Y:S01]  /*abe0*/  IMAD.MOV R13, RZ, RZ, -R13 ;  /* 0x000000ffff0d7224 */ /* 0x000fe200078e0a0d */
[----:B------:R-:W-:Y:S01]  /*abf0*/  ISETP.GT.U32.AND P1, PT, R16, R2, PT ;  /* 0x000000021000720c */ /* 0x000fe20003f24070 */
[----:B0-----:R-:W-:-:S02]  /*ac00*/  IMAD.MOV.U32 R0, RZ, RZ, R3 ;  /* 0x000000ffff007224 */ /* 0x001fc400078e0003 */
[----:B------:R-:W-:-:S04]  /*ac10*/  IMAD.HI.U32 R5, R23, R11, RZ ;  /* 0x0000000b17057227 */ /* 0x000fc800078e00ff */
[----:B------:R-:W-:Y:S02]  /*ac20*/  @!P3 IMAD.MOV R15, RZ, RZ, -R15 ;  /* 0x000000ffff0fb224 */ /* 0x000fe400078e0a0f */
[----:B------:R-:W-:Y:S01]  /*ac30*/  @!P4 IMAD.MOV R0, RZ, RZ, -R0 ;  /* 0x000000ffff00c224 */ /* 0x000fe200078e0a00 */
[----:B------:R-:W-:Y:S01]  /*ac40*/  ISETP.GE.AND P4, PT, R6, RZ, PT ;  /* 0x000000ff0600720c */ /* 0x000fe20003f86270 */
[----:B------:R-:W-:Y:S01]  /*ac50*/  IMAD R9, R16, R13, R9 ;  /* 0x0000000d10097224 */ /* 0x000fe200078e0209 */
[----:B------:R-:W-:Y:S01]  /*ac60*/  STL [R1+0x148], R15 ;  /* 0x0001480f01007387 */ /* 0x000fe20000100800 */
[----:B------:R-:W-:Y:S02]  /*ac70*/  IMAD.MOV R4, RZ, RZ, -R5 ;  /* 0x000000ffff047224 */ /* 0x000fe400078e0a05 */
[--C-:B------:R-:W-:Y:S01]  /*ac80*/  @!P1 IMAD.IADD R2, R2, 0x1, -R16.reuse ;  /* 0x0000000102029824 */ /* 0x100fe200078e0a10 */
[----:B------:R0:W-:Y:S01]  /*ac90*/  STL [R1+0x174], R0 ;  /* 0x0001740001007387 */ /* 0x0001e20000100800 */
[C---:B------:R-:W-:Y:S01]  /*aca0*/  IMAD R11, R16.reuse, R4, R11 ;  /* 0x00000004100b7224 */ /* 0x040fe200078e020b */
[----:B------:R-:W-:Y:S01]  /*acb0*/  ISETP.GT.U32.AND P3, PT, R16, R9, PT ;  /* 0x000000091000720c */ /* 0x000fe20003f64070 */
[----:B------:R-:W-:-:S02]  /*acc0*/  @!P0 IMAD.IADD R8, R8, 0x1, -R16 ;  /* 0x0000000108088824 */ /* 0x000fc400078e0a10 */
[----:B------:R-:W-:Y:S02]  /*acd0*/  VIADD R3, R17, 0x19e ;  /* 0x0000019e11037836 */ /* 0x000fe40000000000 */
[----:B------:R-:W-:Y:S01]  /*ace0*/  IMAD.HI.U32 R14, R23, R10, RZ ;  /* 0x0000000a170e7227 */ /* 0x000fe200078e00ff */
[C---:B------:R-:W-:Y:S02]  /*acf0*/  ISETP.GT.U32.AND P0, PT, R16.reuse, R8, PT ;  /* 0x000000081000720c */ /* 0x040fe40003f04070 */
[----:B------:R-:W-:Y:S01]  /*ad00*/  IABS R12, R3 ;  /* 0x00000003000c7213 */ /* 0x000fe20000000000 */
[----:B0-----:R-:W-:Y:S02]  /*ad10*/  IMAD.MOV.U32 R0, RZ, RZ, R2 ;  /* 0x000000ffff007224 */ /* 0x001fe400078e0002 */
[----:B------:R-:W-:Y:S02]  /*ad20*/  IMAD.MOV R14, RZ, RZ, -R14 ;  /* 0x000000ffff0e7224 */ /* 0x000fe400078e0a0e */
[----:B------:R-:W-:Y:S01]  /*ad30*/  @!P2 IMAD.MOV R0, RZ, RZ, -R0 ;  /* 0x000000ffff00a224 */ /* 0x000fe200078e0a00 */
[C---:B------:R-:W-:Y:S01]  /*ad40*/  ISETP.GT.U32.AND P2, PT, R16.reuse, R11, PT ;  /* 0x0000000b1000720c */ /* 0x040fe20003f44070 */
[----:B------:R-:W-:-:S02]  /*ad50*/  IMAD R10, R16, R14, R10 ;  /* 0x0000000e100a7224 */ /* 0x000fc400078e020a */
[----:B------:R-:W-:Y:S01]  /*ad60*/  VIADD R5, R17, 0x19c ;  /* 0x0000019c11057836 */ /* 0x000fe20000000000 */
[----:B------:R0:W-:Y:S01]  /*ad70*/  STL [R1+0x17c], R0 ;  /* 0x00017c0001007387 */ /* 0x0001e20000100800 */
[----:B------:R-:W-:Y:S01]  /*ad80*/  @!P3 IMAD.IADD R9, R9, 0x1, -R16 ;  /* 0x000000010909b824 */ /* 0x000fe200078e0a10 */
[C---:B------:R-:W-:Y:S01]  /*ad90*/  ISETP.GT.U32.AND P1, PT, R16.reuse, R10, PT ;  /* 0x0000000a1000720c */ /* 0x040fe20003f24070 */
[----:B------:R-:W-:Y:S01]  /*ada0*/  IMAD.HI.U32 R2, R23, R12, RZ ;  /* 0x0000000c17027227 */ /* 0x000fe200078e00ff */
[----:B------:R-:W-:Y:S02]  /*adb0*/  IABS R6, R5 ;  /* 0x0000000500067213 */ /* 0x000fe40000000000 */
[----:B------:R-:W-:Y:S01]  /*adc0*/  ISETP.GT.U32.AND P3, PT, R16, R9, PT ;  /* 0x000000091000720c */ /* 0x000fe20003f64070 */
[----:B------:R-:W-:Y:S02]  /*add0*/  IMAD.MOV R2, RZ, RZ, -R2 ;  /* 0x000000ffff027224 */ /* 0x000fe400078e0a02 */
[----:B------:R-:W-:-:S02]  /*ade0*/  @!P2 IMAD.IADD R11, R11, 0x1, -R16 ;  /* 0x000000010b0ba824 */ /* 0x000fc400078e0a10 */
[----:B------:R-:W-:Y:S01]  /*adf0*/  @!P0 IMAD.IADD R8, R8, 0x1, -R16 ;  /* 0x0000000108088824 */ /* 0x000fe200078e0a10 */
[----:B------:R-:W-:Y:S01]  /*ae00*/  ISETP.GE.AND P0, PT, R7, RZ, PT ;  /* 0x000000ff0700720c */ /* 0x000fe20003f06270 */
[C---:B------:R-:W-:Y:S01]  /*ae10*/  IMAD R7, R16.reuse, R2, R12 ;  /* 0x0000000210077224 */ /* 0x040fe200078e020c */
[----:B------:R-:W-:Y:S01]  /*ae20*/  ISETP.GT.U32.AND P2, PT, R16, R11, PT ;  /* 0x0000000b1000720c */ /* 0x000fe20003f44070 */
[----:B------:R-:W-:-:S04]  /*ae30*/  IMAD.HI.U32 R2, R23, R6, RZ ;  /* 0x0000000617027227 */ /* 0x000fc800078e00ff */
[----:B------:R-:W-:Y:S02]  /*ae40*/  IMAD.MOV R2, RZ, RZ, -R2 ;  /* 0x000000ffff027224 */ /* 0x000fe400078e0a02 */
[--C-:B------:R-:W-:Y:S02]  /*ae50*/  @!P1 IMAD.IADD R10, R10, 0x1, -R16.reuse ;  /* 0x000000010a0a9824 */ /* 0x100fe400078e0a10 */
[----:B------:R-:W-:Y:S01]  /*ae60*/  @!P3 IMAD.IADD R9, R9, 0x1, -R16 ;  /* 0x000000010909b824 */ /* 0x000fe200078e0a10 */
[C---:B------:R-:W-:Y:S01]  /*ae70*/  ISETP.GT.U32.AND P3, PT, R16.reuse, R7, PT ;  /* 0x000000071000720c */ /* 0x040fe20003f64070 */
[C---:B------:R-:W-:Y:S01]  /*ae80*/  IMAD R6, R16.reuse, R2, R6 ;  /* 0x0000000210067224 */ /* 0x040fe200078e0206 */
[C---:B------:R-:W-:Y:S01]  /*ae90*/  ISETP.GT.U32.AND P1, PT, R16.reuse, R10, PT ;  /* 0x0000000a1000720c */ /* 0x040fe20003f24070 */
[----:B------:R-:W-:Y:S02]  /*aea0*/  @!P2 IMAD.IADD R11, R11, 0x1, -R16 ;  /* 0x000000010b0ba824 */ /* 0x000fe400078e0a10 */
[----:B------:R-:W-:Y:S01]  /*aeb0*/  IMAD.MOV.U32 R13, RZ, RZ, R8 ;  /* 0x000000ffff0d7224 */ /* 0x000fe200078e0008 */
[----:B------:R-:W-:Y:S01]  /*aec0*/  ISETP.GT.U32.AND P2, PT, R16, R6, PT ;  /* 0x000000061000720c */ /* 0x000fe20003f44070 */
[----:B------:R-:W-:-:S02]  /*aed0*/  VIADD R2, R17, 0x198 ;  /* 0x0000019811027836 */ /* 0x000fc40000000000 */
[----:B------:R-:W-:Y:S01]  /*aee0*/  @!P6 IMAD.MOV R13, RZ, RZ, -R13 ;  /* 0x000000ffff0de224 */ /* 0x000fe200078e0a0d */
[----:B------:R-:W-:Y:S01]  /*aef0*/  ISETP.GE.AND P6, PT, R3, RZ, PT ;  /* 0x000000ff0300720c */ /* 0x000fe20003fc6270 */
[----:B------:R-:W-:Y:S01]  /*af00*/  VIADD R4, R17, 0x19a ;  /* 0x0000019a11047836 */ /* 0x000fe20000000000 */
[----:B------:R-:W-:Y:S01]  /*af10*/  IABS R20, R2 ;  /* 0x0000000200147213 */ /* 0x000fe20000000000 */
[--C-:B------:R-:W-:Y:S01]  /*af20*/  @!P3 IMAD.IADD R7, R7, 0x1, -R16.reuse ;  /* 0x000000010707b824 */ /* 0x100fe200078e0a10 */
[----:B------:R-:W-:Y:S01]  /*af30*/  STL [R1+0x188], R13 ;  /* 0x0001880d01007387 */ /* 0x000fe20000100800 */
[----:B0-----:R-:W-:Y:S01]  /*af40*/  IMAD.MOV.U32 R0, RZ, RZ, R9 ;  /* 0x000000ffff007224 */ /* 0x001fe200078e0009 */
[----:B------:R-:W-:Y:S01]  /*af50*/  IABS R21, R4 ;  /* 0x0000000400157213 */ /* 0x000fe20000000000 */
[--C-:B------:R-:W-:Y:S01]  /*af60*/  @!P1 IMAD.IADD R10, R10, 0x1, -R16.reuse ;  /* 0x000000010a0a9824 */ /* 0x100fe200078e0a10 */
[----:B------:R-:W-:Y:S01]  /*af70*/  ISETP.GT.U32.AND P3, PT, R16, R7, PT ;  /* 0x000000071000720c */ /* 0x000fe20003f64070 */
[----:B------:R-:W-:Y:S01]  /*af80*/  VIADD R3, R17, 0x196 ;  /* 0x0000019611037836 */ /* 0x000fe20000000000 */
[----:B------:R-:W-:Y:S01]  /*af90*/  ISETP.GE.AND P1, PT, R4, RZ, PT ;  /* 0x000000ff0400720c */ /* 0x000fe20003f26270 */
[----:B------:R-:W-:-:S02]  /*afa0*/  @!P2 IMAD.IADD R6, R6, 0x1, -R16 ;  /* 0x000000010606a824 */ /* 0x000fc400078e0a10 */
[----:B------:R-:W-:Y:S01]  /*afb0*/  @!P5 IMAD.MOV R0, RZ, RZ, -R0 ;  /* 0x000000ffff00d224 */ /* 0x000fe200078e0a00 */
[----:B------:R-:W-:Y:S01]  /*afc0*/  ISETP.GE.AND P5, PT, R5, RZ, PT ;  /* 0x000000ff0500720c */ /* 0x000fe20003fa6270 */
[----:B------:R-:W-:Y:S01]  /*afd0*/  IMAD.MOV.U32 R9, RZ, RZ, R10 ;  /* 0x000000ffff097224 */ /* 0x000fe200078e000a */
[----:B------:R-:W-:Y:S01]  /*afe0*/  IABS R19, R3 ;  /* 0x0000000300137213 */ /* 0x000fe20000000000 */
[C---:B------:R-:W-:Y:S01]  /*aff0*/  IMAD.HI.U32 R5, R23.reuse, R20, RZ ;  /* 0x0000001417057227 */ /* 0x040fe200078e00ff */
[----:B------:R-:W-:Y:S01]  /*b000*/  ISETP.GT.U32.AND P2, PT, R16, R6, PT ;  /* 0x000000061000720c */ /* 0x000fe20003f44070 */
[----:B------:R0:W-:Y:S02]  /*b010*/  STL [R1+0x190], R0 ;  /* 0x0001900001007387 */ /* 0x0001e40000100800 */
[----:B------:R-:W-:Y:S01]  /*b020*/  @!P4 IMAD.MOV R9, RZ, RZ, -R9 ;  /* 0x000000ffff09c224 */ /* 0x000fe200078e0a09 */
[----:B------:R-:W-:Y:S01]  /*b030*/  ISETP.GE.AND P4, PT, R2, RZ, PT ;  /* 0x000000ff0200720c */ /* 0x000fe20003f86270 */
[----:B------:R-:W-:-:S03]  /*b040*/  IMAD.HI.U32 R8, R23, R21, RZ ;  /* 0x0000001517087227 */ /* 0x000fc600078e00ff */
[----:B------:R-:W-:Y:S01]  /*b050*/  STL [R1+0x19c], R9 ;  /* 0x00019c0901007387 */ /* 0x000fe20000100800 */
[----:B------:R-:W-:-:S04]  /*b060*/  IMAD.HI.U32 R2, R23, R19, RZ ;  /* 0x0000001317027227 */ /* 0x000fc800078e00ff */
[----:B------:R-:W-:Y:S02]  /*b070*/  IMAD.MOV R5, RZ, RZ, -R5 ;  /* 0x000000ffff057224 */ /* 0x000fe400078e0a05 */
[----:B------:R-:W-:Y:S02]  /*b080*/  IMAD.MOV R8, RZ, RZ, -R8 ;  /* 0x000000ffff087224 */ /* 0x000fe400078e0a08 */
[----:B------:R-:W-:Y:S02]  /*b090*/  @!P3 IMAD.IADD R7, R7, 0x1, -R16 ;  /* 0x000000010707b824 */ /* 0x000fe400078e0a10 */
[----:B------:R-:W-:Y:S02]  /*b0a0*/  IMAD.MOV R2, RZ, RZ, -R2 ;  /* 0x000000ffff027224 */ /* 0x000fe400078e0a02 */
[C---:B------:R-:W-:Y:S02]  /*b0b0*/  IMAD R20, R16.reuse, R5, R20 ;  /* 0x0000000510147224 */ /* 0x040fe400078e0214 */
[----:B------:R-:W-:-:S02]  /*b0c0*/  IMAD R21, R16, R8, R21 ;  /* 0x0000000810157224 */ /* 0x000fc400078e0215 */
[----:B------:R-:W-:Y:S02]  /*b0d0*/  IMAD R19, R16, R2, R19 ;  /* 0x0000000210137224 */ /* 0x000fe400078e0213 */
[----:B------:R-:W-:Y:S01]  /*b0e0*/  @!P2 IMAD.IADD R6, R6, 0x1, -R16 ;  /* 0x000000010606a824 */ /* 0x000fe200078e0a10 */
[C---:B------:R-:W-:Y:S01]  /*b0f0*/  ISETP.GT.U32.AND P2, PT, R16.reuse, R20, PT ;  /* 0x000000141000720c */ /* 0x040fe20003f44070 */
[----:B------:R-:W-:Y:S01]  /*b100*/  IMAD.MOV.U32 R8, RZ, RZ, R7 ;  /* 0x000000ffff087224 */ /* 0x000fe200078e0007 */
[C---:B------:R-:W-:Y:S01]  /*b110*/  ISETP.GT.U32.AND P3, PT, R16.reuse, R21, PT ;  /* 0x000000151000720c */ /* 0x040fe20003f64070 */
[----:B0-----:R-:W-:Y:S02]  /*b120*/  IMAD.MOV.U32 R0, RZ, RZ, R11 ;  /* 0x000000ffff007224 */ /* 0x001fe400078e000b */
[----:B------:R-:W-:Y:S01]  /*b130*/  @!P6 IMAD.MOV R8, RZ, RZ, -R8 ;  /* 0x000000ffff08e224 */ /* 0x000fe200078e0a08 */
        /* <DEDUP_REMOVED lines=8> */
[--C-:B------:R-:W-:Y:S01]  /*b1c0*/  @!P3 IMAD.IADD R21, R21, 0x1, -R16.reuse ;  /* 0x000000011515b824 */ /* 0x100fe200078e0a10 */
[----:B------:R-:W-:Y:S01]  /*b1d0*/  IABS R15, R3 ;  /* 0x00000003000f7213 */ /* 0x000fe20000000000 */
[----:B------:R-:W-:Y:S01]  /*b1e0*/  IMAD.HI.U32 R5, R23, R18, RZ ;  /* 0x0000001217057227 */ /* 0x000fe200078e00ff */
[C---:B------:R-:W-:Y:S01]  /*b1f0*/  ISETP.GT.U32.AND P2, PT, R16.reuse, R20, PT ;  /* 0x000000141000720c */ /* 0x040fe20003f44070 */
[----:B------:R0:W-:Y:S01]  /*b200*/  STL [R1+0x1e8], R8 ;  /* 0x0001e80801007387 */ /* 0x0001e20000100800 */
[----:B------:R-:W-:Y:S01]  /*b210*/  ISETP.GT.U32.AND P3, PT, R16, R21, PT ;  /* 0x000000151000720c */ /* 0x000fe20003f64070 */
[----:B------:R-:W-:-:S02]  /*b220*/  @!P6 IMAD.IADD R19, R19, 0x1, -R16 ;  /* 0x000000011313e824 */ /* 0x000fc400078e0a10 */
[----:B------:R-:W-:-:S03]  /*b230*/  IMAD.HI.U32 R2, R23, R15, RZ ;  /* 0x0000000f17027227 */ /* 0x000fc600078e00ff */
[C---:B------:R-:W-:Y:S01]  /*b240*/  ISETP.GT.U32.AND P6, PT, R16.reuse, R19, PT ;  /* 0x000000131000720c */ /* 0x040fe20003fc4070 */
[----:B------:R-:W-:Y:S02]  /*b250*/  IMAD.MOV R5, RZ, RZ, -R5 ;  /* 0x000000ffff057224 */ /* 0x000fe400078e0a05 */
[C---:B------:R-:W-:Y:S02]  /*b260*/  VIADD R13, R17.reuse, 0x190 ;  /* 0x00000190110d7836 */ /* 0x040fe40000000000 */
[----:B------:R-:W-:Y:S02]  /*b270*/  IMAD.MOV R2, RZ, RZ, -R2 ;  /* 0x000000ffff027224 */ /* 0x000fe400078e0a02 */
[C---:B------:R-:W-:Y:S01]  /*b280*/  IMAD R18, R16.reuse, R5, R18 ;  /* 0x0000000510127224 */ /* 0x040fe200078e0212 */
[----:B------:R-:W-:Y:S01]  /*b290*/  IABS R14, R13 ;  /* 0x0000000d000e7213 */ /* 0x000fe20000000000 */
[----:B------:R-:W-:Y:S02]  /*b2a0*/  VIADD R12, R17, 0x18e ;  /* 0x0000018e110c7836 */ /* 0x000fe40000000000 */
[----:B------:R-:W-:-:S02]  /*b2b0*/  IMAD R15, R16, R2, R15 ;  /* 0x00000002100f7224 */ /* 0x000fc400078e020f */
[----:B------:R-:W-:Y:S01]  /*b2c0*/  @!P2 IMAD.IADD R20, R20, 0x1, -R16 ;  /* 0x000000011414a824 */ /* 0x000fe200078e0a10 */
[----:B0-----:R-:W-:Y:S01]  /*b2d0*/  IABS R8, R12 ;  /* 0x0000000c00087213 */ /* 0x001fe20000000000 */
[----:B------:R-:W-:Y:S01]  /*b2e0*/  IMAD.HI.U32 R2, R23, R14, RZ ;  /* 0x0000000e17027227 */ /* 0x000fe200078e00ff */
[----:B------:R-:W-:-:S03]  /*b2f0*/  ISETP.GT.U32.AND P2, PT, R16, R18, PT ;  /* 0x000000121000720c */ /* 0x000fc60003f44070 */
[--C-:B------:R-:W-:Y:S01]  /*b300*/  @!P3 IMAD.IADD R21, R21, 0x1, -R16.reuse ;  /* 0x000000011515b824 */ /* 0x100fe200078e0a10 */
[----:B------:R-:W-:Y:S01]  /*b310*/  ISETP.GE.AND P3, PT, R3, RZ, PT ;  /* 0x000000ff0300720c */ /* 0x000fe20003f66270 */
[----:B------:R-:W-:Y:S01]  /*b320*/  @!P6 IMAD.IADD R19, R19, 0x1, -R16 ;  /* 0x000000011313e824 */ /* 0x000fe200078e0a10 */
[----:B------:R-:W-:Y:S01]  /*b330*/  ISETP.GT.U32.AND P6, PT, R16, R15, PT ;  /* 0x0000000f1000720c */ /* 0x000fe20003fc4070 */
[----:B------:R-:W-:Y:S02]  /*b340*/  IMAD.MOV R2, RZ, RZ, -R2 ;  /* 0x000000ffff027224 */ /* 0x000fe400078e0a02 */
[----:B------:R-:W-:-:S04]  /*b350*/  IMAD.HI.U32 R3, R23, R8, RZ ;  /* 0x0000000817037227 */ /* 0x000fc800078e00ff */
[----:B------:R-:W-:Y:S02]  /*b360*/  IMAD.MOV.U32 R0, RZ, RZ, R6 ;  /* 0x000000ffff007224 */ /* 0x000fe400078e0006 */
[----:B------:R-:W-:Y:S02]  /*b370*/  IMAD R14, R16, R2, R14 ;  /* 0x00000002100e7224 */ /* 0x000fe400078e020e */
[----:B------:R-:W-:Y:S02]  /*b380*/  IMAD.MOV R3, RZ, RZ, -R3 ;  /* 0x000000ffff037224 */ /* 0x000fe400078e0a03 */
[----:B------:R-:W-:Y:S01]  /*b390*/  @!P5 IMAD.MOV R0, RZ, RZ, -R0 ;  /* 0x000000ffff00d224 */ /* 0x000fe200078e0a00 */
[----:B------:R-:W-:Y:S01]  /*b3a0*/  ISETP.GE.AND P5, PT, R4, RZ, PT ;  /* 0x000000ff0400720c */ /* 0x000fe20003fa6270 */
[----:B------:R-:W-:Y:S01]  /*b3b0*/  @!P2 IMAD.IADD R18, R18, 0x1, -R16 ;  /* 0x000000011212a824 */ /* 0x000fe200078e0a10 */
[C---:B------:R-:W-:Y:S01]  /*b3c0*/  ISETP.GT.U32.AND P2, PT, R16.reuse, R14, PT ;  /* 0x0000000e1000720c */ /* 0x040fe20003f44070 */
[----:B------:R-:W-:Y:S01]  /*b3d0*/  IMAD R3, R16, R3, R8 ;  /* 0x0000000310037224 */ /* 0x000fe200078e0208 */
[----:B------:R0:W-:Y:S01]  /*b3e0*/  STL [R1+0x1f4], R0 ;  /* 0x0001f40001007387 */ /* 0x0001e20000100800 */
[----:B------:R-:W-:-:S02]  /*b3f0*/  @!P6 IMAD.IADD R15, R15, 0x1, -R16 ;  /* 0x000000010f0fe824 */ /* 0x000fc400078e0a10 */
[C---:B------:R-:W-:Y:S01]  /*b400*/  VIADD R11, R17.reuse, 0x18c ;  /* 0x0000018c110b7836 */ /* 0x040fe20000000000 */
[----:B------:R-:W-:Y:S01]  /*b410*/  ISETP.GT.U32.AND P6, PT, R16, R3, PT ;  /* 0x000000031000720c */ /* 0x000fe20003fc4070 */
[C---:B------:R-:W-:Y:S02]  /*b420*/  VIADD R10, R17.reuse, 0x18a ;  /* 0x0000018a110a7836 */ /* 0x040fe40000000000 */
[C---:B------:R-:W-:Y:S01]  /*b430*/  VIADD R9, R17.reuse, 0x188 ;  /* 0x0000018811097836 */ /* 0x040fe20000000000 */
[----:B------:R-:W-:Y:S01]  /*b440*/  IABS R7, R11 ;  /* 0x0000000b00077213 */ /* 0x000fe20000000000 */
[----:B------:R-:W-:Y:S01]  /*b450*/  VIADD R8, R17, 0x184 ;  /* 0x0000018411087836 */ /* 0x000fe20000000000 */
[----:B------:R-:W-:Y:S01]  /*b460*/  IABS R6, R10 ;  /* 0x0000000a00067213 */ /* 0x000fe20000000000 */
[----:B0-----:R-:W-:Y:S01]  /*b470*/  IMAD.MOV.U32 R0, RZ, RZ, R21 ;  /* 0x000000ffff007224 */ /* 0x001fe200078e0015 */
[----:B------:R-:W-:Y:S01]  /*b480*/  IABS R5, R9 ;  /* 0x0000000900057213 */ /* 0x000fe20000000000 */
[----:B------:R-:W-:Y:S01]  /*b490*/  @!P2 IMAD.IADD R14, R14, 0x1, -R16 ;  /* 0x000000010e0ea824 */ /* 0x000fe200078e0a10 */
[C---:B------:R-:W-:Y:S01]  /*b4a0*/  ISETP.GT.U32.AND P2, PT, R16.reuse, R18, PT ;  /* 0x000000121000720c */ /* 0x040fe20003f44070 */
[----:B------:R-:W-:Y:S01]  /*b4b0*/  @!P1 IMAD.MOV R0, RZ, RZ, -R0 ;  /* 0x000000ffff009224 */ /* 0x000fe200078e0a00 */
[----:B------:R-:W-:Y:S01]  /*b4c0*/  ISETP.GT.U32.AND P1, PT, R16, R15, PT ;  /* 0x0000000f1000720c */ /* 0x000fe20003f24070 */
[----:B------:R-:W-:-:S03]  /*b4d0*/  IMAD.HI.U32 R22, R23, R7, RZ ;  /* 0x0000000717167227 */ /* 0x000fc600078e00ff */
[----:B------:R0:W-:Y:S01]  /*b4e0*/  STL [R1+0x1fc], R0 ;  /* 0x0001fc0001007387 */ /* 0x0001e20000100800 */
[----:B------:R-:W-:-:S04]  /*b4f0*/  IMAD.HI.U32 R4, R23, R6, RZ ;  /* 0x0000000617047227 */ /* 0x000fc800078e00ff */
[----:B------:R-:W-:Y:S01]  /*b500*/  @!P6 IMAD.IADD R3, R3, 0x1, -R16 ;  /* 0x000000010303e824 */ /* 0x000fe200078e0a10 */
[----:B------:R-:W-:Y:S01]  /*b510*/  ISETP.GT.U32.AND P6, PT, R16, R14, PT ;  /* 0x0000000e1000720c */ /* 0x000fe20003fc4070 */
[----:B------:R-:W-:Y:S02]  /*b520*/  IMAD.MOV R22, RZ, RZ, -R22 ;  /* 0x000000ffff167224 */ /* 0x000fe400078e0a16 */
[----:B------:R-:W-:-:S04]  /*b530*/  IMAD.HI.U32 R2, R23, R5, RZ ;  /* 0x0000000517027227 */ /* 0x000fc800078e00ff */
[----:B0-----:R-:W-:Y:S01]  /*b540*/  IMAD.MOV.U32 R0, RZ, RZ, R20 ;  /* 0x000000ffff007224 */ /* 0x001fe200078e0014 */
[----:B------:R-:W-:Y:S01]  /*b550*/  IABS R20, R8 ;  /* 0x0000000800147213 */ /* 0x000fe20000000000 */
[----:B------:R-:W-:Y:S02]  /*b560*/  IMAD.MOV R4, RZ, RZ, -R4 ;  /* 0x000000ffff047224 */ /* 0x000fe400078e0a04 */
[----:B------:R-:W-:Y:S01]  /*b570*/  @!P4 IMAD.MOV R0, RZ, RZ, -R0 ;  /* 0x000000ffff00c224 */ /* 0x000fe200078e0a00 */
[C---:B------:R-:W-:Y:S01]  /*b580*/  ISETP.GT.U32.AND P4, PT, R16.reuse, R3, PT ;  /* 0x000000031000720c */ /* 0x040fe20003f84070 */
[C---:B------:R-:W-:Y:S02]  /*b590*/  IMAD R7, R16.reuse, R22, R7 ;  /* 0x0000001610077224 */ /* 0x040fe400078e0207 */
[----:B------:R-:W-:Y:S01]  /*b5a0*/  IMAD.MOV R2, RZ, RZ, -R2 ;  /* 0x000000ffff027224 */ /* 0x000fe200078e0a02 */
[----:B------:R0:W-:Y:S01]  /*b5b0*/  STL [R1+0x254], R0 ;  /* 0x0002540001007387 */ /* 0x0001e20000100800 */
[----:B------:R-:W-:-:S02]  /*b5c0*/  IMAD R4, R16, R4, R6 ;  /* 0x0000000410047224 */ /* 0x000fc400078e0206 */
[----:B------:R-:W-:Y:S02]  /*b5d0*/  IMAD R2, R16, R2, R5 ;  /* 0x0000000210027224 */ /* 0x000fe400078e0205 */
[--C-:B------:R-:W-:Y:S01]  /*b5e0*/  @!P2 IMAD.IADD R18, R18, 0x1, -R16.reuse ;  /* 0x000000011212a824 */ /* 0x100fe200078e0a10 */
[----:B------:R-:W-:Y:S01]  /*b5f0*/  ISETP.GT.U32.AND P2, PT, R16, R4, PT ;  /* 0x000000041000720c */ /* 0x000fe20003f44070 */
[--C-:B------:R-:W-:Y:S01]  /*b600*/  @!P6 IMAD.IADD R14, R14, 0x1, -R16.reuse ;  /* 0x000000010e0ee824 */ /* 0x100fe200078e0a10 */
[C---:B------:R-:W-:Y:S01]  /*b610*/  ISETP.GT.U32.AND P6, PT, R16.reuse, R2, PT ;  /* 0x000000021000720c */ /* 0x040fe20003fc4070 */
[----:B------:R-:W-:Y:S02]  /*b620*/  VIADD R6, R17, 0x186 ;  /* 0x0000018611067836 */ /* 0x000fe40000000000 */
[----:B0-----:R-:W-:Y:S02]  /*b630*/  IMAD.MOV.U32 R0, RZ, RZ, R19 ;  /* 0x000000ffff007224 */ /* 0x001fe400078e0013 */
[----:B------:R-:W-:Y:S01]  /*b640*/  @!P1 IMAD.IADD R15, R15, 0x1, -R16 ;  /* 0x000000010f0f9824 */ /* 0x000fe200078e0a10 */
[----:B------:R-:W-:Y:S01]  /*b650*/  IABS R5, R6 ;  /* 0x0000000600057213 */ /* 0x000fe20000000000 */
[----:B------:R-:W-:Y:S01]  /*b660*/  @!P0 IMAD.MOV R0, RZ, RZ, -R0 ;  /* 0x000000ffff008224 */ /* 0x000fe200078e0a00 */
[----:B------:R-:W-:Y:S01]  /*b670*/  ISETP.GT.U32.AND P0, PT, R16, R7, PT ;  /* 0x000000071000720c */ /* 0x000fe20003f04070 */
[----:B------:R-:W-:Y:S01]  /*b680*/  IMAD.MOV.U32 R21, RZ, RZ, R18 ;  /* 0x000000ffff157224 */ /* 0x000fe200078e0012 */
[----:B------:R-:W-:Y:S01]  /*b690*/  ISETP.GE.AND P1, PT, R13, RZ, PT ;  /* 0x000000ff0d00720c */ /* 0x000fe20003f26270 */
[----:B------:R-:W-:Y:S01]  /*b6a0*/  @!P2 IMAD.IADD R4, R4, 0x1, -R16 ;  /* 0x000000010404a824 */ /* 0x000fe200078e0a10 */
[----:B------:R0:W-:Y:S01]  /*b6b0*/  STL [R1+0x260], R0 ;  /* 0x0002600001007387 */ /* 0x0001e20000100800 */
[----:B------:R-:W-:Y:S01]  /*b6c0*/  IMAD.HI.U32 R13, R23, R5, RZ ;  /* 0x00000005170d7227 */ /* 0x000fe200078e00ff */
[----:B------:R-:W-:-:S03]  /*b6d0*/  ISETP.GE.AND P2, PT, R10, RZ, PT ;  /* 0x000000ff0a00720c */ /* 0x000fc60003f46270 */
[--C-:B------:R-:W-:Y:S01]  /*b6e0*/  @!P4 IMAD.IADD R3, R3, 0x1, -R16.reuse ;  /* 0x000000010303c824 */ /* 0x100fe200078e0a10 */
[----:B------:R-:W-:Y:S01]  /*b6f0*/  ISETP.GE.AND P4, PT, R12, RZ, PT ;  /* 0x000000ff0c00720c */ /* 0x000fe20003f86270 */
[----:B------:R-:W-:Y:S02]  /*b700*/  @!P5 IMAD.MOV R21, RZ, RZ, -R21 ;  /* 0x000000ffff15d224 */ /* 0x000fe400078e0a15 */
[--C-:B------:R-:W-:Y:S01]  /*b710*/  @!P0 IMAD.IADD R7, R7, 0x1, -R16.reuse ;  /* 0x0000000107078824 */ /* 0x100fe200078e0a10 */
[----:B------:R-:W-:Y:S01]  /*b720*/  ISETP.GE.AND P0, PT, R11, RZ, PT ;  /* 0x000000ff0b00720c */ /* 0x000fe20003f06270 */
[----:B0-----:R-:W-:Y:S01]  /*b730*/  IMAD.MOV.U32 R0, RZ, RZ, R15 ;  /* 0x000000ffff007224 */ /* 0x001fe200078e000f */
[----:B------:R-:W-:Y:S01]  /*b740*/  STL [R1+0x270], R21 ;  /* 0x0002701501007387 */ /* 0x000fe20000100800 */
[----:B------:R-:W-:Y:S01]  /*b750*/  @!P6 IMAD.IADD R2, R2, 0x1, -R16 ;  /* 0x000000010202e824 */ /* 0x000fe200078e0a10 */
[C---:B------:R-:W-:Y:S01]  /*b760*/  ISETP.GT.U32.AND P5, PT, R16.reuse, R7, PT ;  /* 0x000000071000720c */ /* 0x040fe20003fa4070 */
[----:B------:R-:W-:Y:S01]  /*b770*/  @!P3 IMAD.MOV R0, RZ, RZ, -R0 ;  /* 0x000000ffff00b224 */ /* 0x000fe200078e0a00 */
[C---:B------:R-:W-:Y:S01]  /*b780*/  ISETP.GT.U32.AND P3, PT, R16.reuse, R4, PT ;  /* 0x000000041000720c */ /* 0x040fe20003f64070 */
[----:B------:R-:W-:Y:S01]  /*b790*/  IMAD.HI.U32 R19, R23, R20, RZ ;  /* 0x0000001417137227 */ /* 0x000fe200078e00ff */
[----:B------:R-:W-:-:S02]  /*b7a0*/  ISETP.GT.U32.AND P6, PT, R16, R2, PT ;  /* 0x000000021000720c */ /* 0x000fc40003fc4070 */
[----:B------:R0:W-:Y:S01]  /*b7b0*/  STL [R1+0x278], R0 ;  /* 0x0002780001007387 */ /* 0x0001e20000100800 */
[----:B------:R-:W-:Y:S02]  /*b7c0*/  IMAD.MOV R13, RZ, RZ, -R13 ;  /* 0x000000ffff0d7224 */ /* 0x000fe400078e0a0d */
[----:B------:R-:W-:Y:S02]  /*b7d0*/  IMAD.MOV R19, RZ, RZ, -R19 ;  /* 0x000000ffff137224 */ /* 0x000fe400078e0a13 */
[C---:B------:R-:W-:Y:S02]  /*b7e0*/  IMAD R5, R16.reuse, R13, R5 ;  /* 0x0000000d10057224 */ /* 0x040fe400078e0205 */
[----:B------:R-:W-:Y:S02]  /*b7f0*/  IMAD.MOV.U32 R12, RZ, RZ, R14 ;  /* 0x000000ffff0c7224 */ /* 0x000fe400078e000e */
[----:B------:R-:W-:Y:S02]  /*b800*/  IMAD R19, R16, R19, R20 ;  /* 0x0000001310137224 */ /* 0x000fe400078e0214 */
[----:B0-----:R-:W-:-:S02]  /*b810*/  IMAD.MOV.U32 R0, RZ, RZ, R3 ;  /* 0x000000ffff007224 */ /* 0x001fc400078e0003 */
[----:B------:R-:W-:Y:S02]  /*b820*/  VIADD R11, R17, 0x182 ;  /* 0x00000182110b7836 */ /* 0x000fe40000000000 */
[----:B------:R-:W-:Y:S01]  /*b830*/  @!P1 IMAD.MOV R12, RZ, RZ, -R12 ;  /* 0x000000ffff0c9224 */ /* 0x000fe200078e0a0c */
[C---:B------:R-:W-:Y:S01]  /*b840*/  ISETP.GT.U32.AND P1, PT, R16.reuse, R5, PT ;  /* 0x000000051000720c */ /* 0x040fe20003f24070 */
[----:B------:R-:W-:Y:S01]  /*b850*/  @!P4 IMAD.MOV R0, RZ, RZ, -R0 ;  /* 0x000000ffff00c224 */ /* 0x000fe200078e0a00 */
[----:B------:R-:W-:Y:S01]  /*b860*/  IABS R3, R11 ;  /* 0x0000000b00037213 */ /* 0x000fe20000000000 */
[--C-:B------:R-:W-:Y:S01]  /*b870*/  @!P5 IMAD.IADD R7, R7, 0x1, -R16.reuse ;  /* 0x000000010707d824 */ /* 0x100fe200078e0a10 */
[----:B------:R-:W-:Y:S01]  /*b880*/  ISETP.GT.U32.AND P5, PT, R16, R19, PT ;  /* 0x000000131000720c */ /* 0x000fe20003fa4070 */
[--C-:B------:R-:W-:Y:S01]  /*b890*/  @!P3 IMAD.IADD R4, R4, 0x1, -R16.reuse ;  /* 0x000000010404b824 */ /* 0x100fe200078e0a10 */
[----:B------:R0:W-:Y:S01]  /*b8a0*/  STL [R1+0x27c], R12 ;  /* 0x00027c0c01007387 */ /* 0x0001e20000100800 */
[----:B------:R-:W-:Y:S01]  /*b8b0*/  @!P6 IMAD.IADD R2, R2, 0x1, -R16 ;  /* 0x000000010202e824 */ /* 0x000fe200078e0a10 */
[----:B------:R-:W-:Y:S01]  /*b8c0*/  ISETP.GE.AND P4, PT, R9, RZ, PT ;  /* 0x000000ff0900720c */ /* 0x000fe20003f86270 */
[----:B------:R-:W-:Y:S01]  /*b8d0*/  VIADD R10, R17, 0x180 ;  /* 0x00000180110a7836 */ /* 0x000fe20000000000 */
[----:B------:R1:W-:Y:S01]  /*b8e0*/  STL [R1+0x274], R0 ;  /* 0x0002740001007387 */ /* 0x0003e20000100800 */
[----:B------:R-:W-:Y:S01]  /*b8f0*/  ISETP.GE.AND P6, PT, R8, RZ, PT ;  /* 0x000000ff0800720c */ /* 0x000fe20003fc6270 */
[----:B------:R-:W-:Y:S01]  /*b900*/  IMAD.HI.U32 R8, R23, R3, RZ ;  /* 0x0000000317087227 */ /* 0x000fe200078e00ff */
[----:B------:R-:W-:-:S02]  /*b910*/  ISETP.GE.AND P3, PT, R6, RZ, PT ;  /* 0x000000ff0600720c */ /* 0x000fc40003f66270 */
[----:B------:R-:W-:Y:S01]  /*b920*/  IABS R14, R10 ;  /* 0x0000000a000e7213 */ /* 0x000fe20000000000 */
[----:B0-----:R-:W-:Y:S02]  /*b930*/  IMAD.MOV.U32 R12, RZ, RZ, R7 ;  /* 0x000000ffff0c7224 */ /* 0x001fe400078e0007 */
[----:B------:R-:W-:Y:S01]  /*b940*/  @!P1 IMAD.IADD R5, R5, 0x1, -R16 ;  /* 0x0000000105059824 */ /* 0x000fe200078e0a10 */
[----:B------:R-:W-:Y:S01]  /*b950*/  ISETP.GE.AND P1, PT, R11, RZ, PT ;  /* 0x000000ff0b00720c */ /* 0x000fe20003f26270 */
[----:B-1----:R-:W-:Y:S02]  /*b960*/  IMAD.MOV.U32 R0, RZ, RZ, R4 ;  /* 0x000000ffff007224 */ /* 0x002fe400078e0004 */
[----:B------:R-:W-:Y:S01]  /*b970*/  @!P0 IMAD.MOV R12, RZ, RZ, -R12 ;  /* 0x000000ffff0c8224 */ /* 0x000fe200078e0a0c */
[----:B------:R-:W-:Y:S01]  /*b980*/  ISETP.GT.U32.AND P0, PT, R16, R5, PT ;  /* 0x000000051000720c */ /* 0x000fe20003f04070 */
[----:B------:R-:W-:Y:S01]  /*b990*/  @!P2 IMAD.MOV R0, RZ, RZ, -R0 ;  /* 0x000000ffff00a224 */ /* 0x000fe200078e0a00 */
[----:B------:R-:W-:Y:S01]  /*b9a0*/  ISETP.GE.AND P2, PT, R10, RZ, PT ;  /* 0x000000ff0a00720c */ /* 0x000fe20003f46270 */
[----:B------:R-:W-:Y:S01]  /*b9b0*/  IMAD.MOV R8, RZ, RZ, -R8 ;  /* 0x000000ffff087224 */ /* 0x000fe200078e0a08 */
[----:B------:R0:W-:Y:S01]  /*b9c0*/  STL [R1+0x26c], R12 ;  /* 0x00026c0c01007387 */ /* 0x0001e20000100800 */
[----:B------:R-:W-:-:S02]  /*b9d0*/  @!P5 IMAD.IADD R19, R19, 0x1, -R16 ;  /* 0x000000011313d824 */ /* 0x000fc400078e0a10 */
[C---:B------:R-:W-:Y:S01]  /*b9e0*/  IMAD R7, R16.reuse, R8, R3 ;  /* 0x0000000810077224 */ /* 0x040fe200078e0203 */
[----:B------:R1:W-:Y:S01]  /*b9f0*/  STL [R1+0x268], R0 ;  /* 0x0002680001007387 */ /* 0x0003e20000100800 */
[----:B------:R-:W-:Y:S01]  /*ba00*/  IMAD.HI.U32 R6, R23, R14, RZ ;  /* 0x0000000e17067227 */ /* 0x000fe200078e00ff */
[----:B------:R-:W-:-:S03]  /*ba10*/  ISETP.GT.U32.AND P5, PT, R16, R19, PT ;  /* 0x000000131000720c */ /* 0x000fc60003fa4070 */
[----:B------:R-:W-:Y:S02]  /*ba20*/  IMAD.MOV R6, RZ, RZ, -R6 ;  /* 0x000000ffff067224 */ /* 0x000fe400078e0a06 */
[----:B0-----:R-:W-:Y:S02]  /*ba30*/  VIADD R12, R17, 0x17e ;  /* 0x0000017e110c7836 */ /* 0x001fe40000000000 */
[----:B------:R-:W-:Y:S02]  /*ba40*/  IMAD R14, R16, R6, R14 ;  /* 0x00000006100e7224 */ /* 0x000fe400078e020e */
[----:B-1----:R-:W-:Y:S02]  /*ba50*/  IMAD.MOV.U32 R0, RZ, RZ, R2 ;  /* 0x000000ffff007224 */ /* 0x002fe400078e0002 */
[----:B------:R-:W-:Y:S01]  /*ba60*/  @!P0 IMAD.IADD R5, R5, 0x1, -R16 ;  /* 0x0000000105058824 */ /* 0x000fe200078e0a10 */
[----:B------:R-:W-:Y:S01]  /*ba70*/  ISETP.GE.AND P0, PT, R12, RZ, PT ;  /* 0x000000ff0c00720c */ /* 0x000fe20003f06270 */
[----:B------:R-:W-:Y:S01]  /*ba80*/  @!P4 IMAD.MOV R0, RZ, RZ, -R0 ;  /* 0x000000ffff00c224 */ /* 0x000fe200078e0a00 */
[C---:B------:R-:W-:Y:S01]  /*ba90*/  ISETP.GT.U32.AND P4, PT, R16.reuse, R7, PT ;  /* 0x000000071000720c */ /* 0x040fe20003f84070 */
[----:B------:R-:W-:Y:S01]  /*baa0*/  @!P5 IMAD.IADD R19, R19, 0x1, -R16 ;  /* 0x000000011313d824 */ /* 0x000fe200078e0a10 */
[----:B------:R-:W-:Y:S01]  /*bab0*/  IABS R12, R12 ;  /* 0x0000000c000c7213 */ /* 0x000fe20000000000 */
[C---:B------:R-:W-:Y:S01]  /*bac0*/  VIADD R2, R17.reuse, 0x17a ;  /* 0x0000017a11027836 */ /* 0x040fe20000000000 */
[----:B------:R0:W-:Y:S01]  /*bad0*/  STL [R1+0x28c], R0 ;  /* 0x00028c0001007387 */ /* 0x0001e20000100800 */
[----:B------:R-:W-:Y:S01]  /*bae0*/  ISETP.GT.U32.AND P5, PT, R16, R14, PT ;  /* 0x0000000e1000720c */ /* 0x000fe20003fa4070 */
[----:B------:R-:W-:-:S02]  /*baf0*/  VIADD R4, R17, 0x17c ;  /* 0x0000017c11047836 */ /* 0x000fc40000000000 */
[----:B------:R-:W-:Y:S01]  /*bb00*/  IMAD.HI.U32 R6, R23, R12, RZ ;  /* 0x0000000c17067227 */ /* 0x000fe200078e00ff */
[----:B------:R-:W-:Y:S02]  /*bb10*/  IABS R10, R2 ;  /* 0x00000002000a7213 */ /* 0x000fe40000000000 */
[----:B------:R-:W-:Y:S01]  /*bb20*/  IABS R3, R4 ;  /* 0x0000000400037213 */ /* 0x000fe20000000000 */
[----:B------:R-:W-:Y:S02]  /*bb30*/  IMAD.MOV R6, RZ, RZ, -R6 ;  /* 0x000000ffff067224 */ /* 0x000fe400078e0a06 */
[----:B0-----:R-:W-:Y:S02]  /*bb40*/  IMAD.MOV.U32 R0, RZ, RZ, R5 ;  /* 0x000000ffff007224 */ /* 0x001fe400078e0005 */
[----:B------:R-:W-:Y:S01]  /*bb50*/  @!P4 IMAD.IADD R7, R7, 0x1, -R16 ;  /* 0x000000010707c824 */ /* 0x000fe200078e0a10 */
[----:B------:R-:W-:Y:S01]  /*bb60*/  ISETP.GE.AND P4, PT, R4, RZ, PT ;  /* 0x000000ff0400720c */ /* 0x000fe20003f86270 */
[----:B------:R-:W-:-:S02]  /*bb70*/  @!P3 IMAD.MOV R0, RZ, RZ, -R0 ;  /* 0x000000ffff00b224 */ /* 0x000fc400078e0a00 */
[----:B------:R-:W-:Y:S01]  /*bb80*/  @!P5 IMAD.IADD R14, R14, 0x1, -R16 ;  /* 0x000000010e0ed824 */ /* 0x000fe200078e0a10 */
[C---:B------:R-:W-:Y:S01]  /*bb90*/  ISETP.GT.U32.AND P3, PT, R16.reuse, R7, PT ;  /* 0x000000071000720c */ /* 0x040fe20003f64070 */
[C---:B------:R-:W-:Y:S01]  /*bba0*/  IMAD R12, R16.reuse, R6, R12 ;  /* 0x00000006100c7224 */ /* 0x040fe200078e020c */
[----:B------:R0:W-:Y:S01]  /*bbb0*/  STL [R1+0x2a0], R0 ;  /* 0x0002a00001007387 */ /* 0x0001e20000100800 */
[----:B------:R-:W-:Y:S01]  /*bbc0*/  IMAD.HI.U32 R4, R23, R10, RZ ;  /* 0x0000000a17047227 */ /* 0x000fe200078e00ff */
[----:B------:R-:W-:-:S03]  /*bbd0*/  ISETP.GT.U32.AND P5, PT, R16, R14, PT ;  /* 0x0000000e1000720c */ /* 0x000fc60003fa4070 */
[----:B------:R-:W-:-:S04]  /*bbe0*/  IMAD.HI.U32 R5, R23, R3, RZ ;  /* 0x0000000317057227 */ /* 0x000fc800078e00ff */
[----:B------:R-:W-:Y:S02]  /*bbf0*/  IMAD.MOV R4, RZ, RZ, -R4 ;  /* 0x000000ffff047224 */ /* 0x000fe400078e0a04 */
[----:B0-----:R-:W-:Y:S02]  /*bc00*/  IMAD.MOV.U32 R0, RZ, RZ, R19 ;  /* 0x000000ffff007224 */ /* 0x001fe400078e0013 */
[----:B------:R-:W-:Y:S01]  /*bc10*/  @!P3 IMAD.IADD R7, R7, 0x1, -R16 ;  /* 0x000000010707b824 */ /* 0x000fe200078e0a10 */
[----:B------:R-:W-:Y:S01]  /*bc20*/  ISETP.GT.U32.AND P3, PT, R16, R12, PT ;  /* 0x0000000c1000720c */ /* 0x000fe20003f64070 */
[----:B------:R-:W-:Y:S01]  /*bc30*/  @!P6 IMAD.MOV R0, RZ, RZ, -R0 ;  /* 0x000000ffff00e224 */ /* 0x000fe200078e0a00 */
[----:B------:R-:W-:Y:S01]  /*bc40*/  ISETP.GE.AND P6, PT, R2, RZ, PT ;  /* 0x000000ff0200720c */ /* 0x000fe20003fc6270 */
[----:B------:R-:W-:Y:S02]  /*bc50*/  IMAD.MOV R5, RZ, RZ, -R5 ;  /* 0x000000ffff057224 */ /* 0x000fe400078e0a05 */
[C---:B------:R-:W-:Y:S01]  /*bc60*/  IMAD R10, R16.reuse, R4, R10 ;  /* 0x00000004100a7224 */ /* 0x040fe200078e020a */
[----:B------:R0:W-:Y:S01]  /*bc70*/  STL [R1+0x2b4], R0 ;  /* 0x0002b40001007387 */ /* 0x0001e20000100800 */
[----:B------:R-:W-:-:S02]  /*bc80*/  IMAD R3, R16, R5, R3 ;  /* 0x0000000510037224 */ /* 0x000fc400078e0203 */
[C---:B------:R-:W-:Y:S02]  /*bc90*/  VIADD R13, R17.reuse, 0x176 ;  /* 0x00000176110d7836 */ /* 0x040fe40000000000 */
[C---:B------:R-:W-:Y:S02]  /*bca0*/  VIADD R2, R17.reuse, 0x178 ;  /* 0x0000017811027836 */ /* 0x040fe40000000000 */
[--C-:B------:R-:W-:Y:S01]  /*bcb0*/  @!P5 IMAD.IADD R14, R14, 0x1, -R16.reuse ;  /* 0x000000010e0ed824 */ /* 0x100fe200078e0a10 */
[----:B------:R-:W-:Y:S01]  /*bcc0*/  ISETP.GT.U32.AND P5, PT, R16, R3, PT ;  /* 0x000000031000720c */ /* 0x000fe20003fa4070 */
[----:B------:R-:W-:Y:S01]  /*bcd0*/  @!P3 IMAD.IADD R12, R12, 0x1, -R16 ;  /* 0x000000010c0cb824 */ /* 0x000fe200078e0a10 */
[----:B------:R-:W-:Y:S01]  /*bce0*/  IABS R11, R13 ;  /* 0x0000000d000b7213 */ /* 0x000fe20000000000 */
[----:B0-----:R-:W-:Y:S01]  /*bcf0*/  IMAD.MOV.U32 R0, RZ, RZ, R7 ;  /* 0x000000ffff007224 */ /* 0x001fe200078e0007 */
[----:B------:R-:W-:Y:S01]  /*bd00*/  IABS R6, R2 ;  /* 0x0000000200067213 */ /* 0x000fe20000000000 */
[----:B------:R-:W-:Y:S01]  /*bd10*/  VIADD R9, R17, 0x174 ;  /* 0x0000017411097836 */ /* 0x000fe20000000000 */
[C---:B------:R-:W-:Y:S01]  /*bd20*/  ISETP.GT.U32.AND P3, PT, R16.reuse, R12, PT ;  /* 0x0000000c1000720c */ /* 0x040fe20003f64070 */
[----:B------:R-:W-:Y:S01]  /*bd30*/  @!P1 IMAD.MOV R0, RZ, RZ, -R0 ;  /* 0x000000ffff009224 */ /* 0x000fe200078e0a00 */
[----:B------:R-:W-:Y:S01]  /*bd40*/  ISETP.GT.U32.AND P1, PT, R16, R10, PT ;  /* 0x0000000a1000720c */ /* 0x000fe20003f24070 */
[----:B------:R-:W-:Y:S01]  /*bd50*/  IMAD.MOV.U32 R7, RZ, RZ, R11 ;  /* 0x000000ffff077224 */ /* 0x000fe200078e000b */
[----:B------:R-:W-:Y:S01]  /*bd60*/  IABS R8, R9 ;  /* 0x0000000900087213 */ /* 0x000fe20000000000 */
[----:B------:R-:W-:Y:S01]  /*bd70*/  IMAD.HI.U32 R11, R23, R6, RZ ;  /* 0x00000006170b7227 */ /* 0x000fe200078e00ff */
[----:B------:R0:W-:Y:S03]  /*bd80*/  STL [R1+0x2b0], R0 ;  /* 0x0002b00001007387 */ /* 0x0001e60000100800 */
[----:B------:R-:W-:-:S02]  /*bd90*/  IMAD.MOV R11, RZ, RZ, -R11 ;  /* 0x000000ffff0b7224 */ /* 0x000fc400078e0a0b */
[----:B------:R-:W-:Y:S02]  /*bda0*/  VIADD R4, R17, 0x172 ;  /* 0x0000017211047836 */ /* 0x000fe40000000000 */
[--C-:B------:R-:W-:Y:S02]  /*bdb0*/  @!P5 IMAD.IADD R3, R3, 0x1, -R16.reuse ;  /* 0x000000010303d824 */ /* 0x100fe400078e0a10 */
[----:B------:R-:W-:Y:S01]  /*bdc0*/  @!P1 IMAD.IADD R10, R10, 0x1, -R16 ;  /* 0x000000010a0a9824 */ /* 0x000fe200078e0a10 */
[----:B------:R-:W-:Y:S01]  /*bdd0*/  IABS R5, R4 ;  /* 0x0000000400057213 */ /* 0x000fe20000000000 */
[----:B0-----:R-:W-:Y:S01]  /*bde0*/  IMAD.MOV.U32 R0, RZ, RZ, R14 ;  /* 0x000000ffff007224 */ /* 0x001fe200078e000e */
[----:B------:R-:W-:Y:S01]  /*bdf0*/  ISETP.GT.U32.AND P5, PT, R16, R3, PT ;  /* 0x000000031000720c */ /* 0x000fe20003fa4070 */
[----:B------:R-:W-:Y:S01]  /*be00*/  @!P3 IMAD.IADD R12, R12, 0x1, -R16 ;  /* 0x000000010c0cb824 */ /* 0x000fe200078e0a10 */
[----:B------:R-:W-:Y:S01]  /*be10*/  ISETP.GT.U32.AND P1, PT, R16, R10, PT ;  /* 0x0000000a1000720c */ /* 0x000fe20003f24070 */
[----:B------:R-:W-:Y:S01]  /*be20*/  @!P2 IMAD.MOV R0, RZ, RZ, -R0 ;  /* 0x000000ffff00a224 */ /* 0x000fe200078e0a00 */
[----:B------:R-:W-:Y:S01]  /*be30*/  ISETP.GE.AND P2, PT, R2, RZ, PT ;  /* 0x000000ff0200720c */ /* 0x000fe20003f46270 */
[----:B------:R-:W-:-:S02]  /*be40*/  IMAD R2, R16, R11, R6 ;  /* 0x0000000b10027224 */ /* 0x000fc400078e0206 */
[C---:B------:R-:W-:Y:S01]  /*be50*/  IMAD.HI.U32 R6, R23.reuse, R8, RZ ;  /* 0x0000000817067227 */ /* 0x040fe200078e00ff */
[----:B------:R0:W-:Y:S02]  /*be60*/  STL [R1+0x2bc], R0 ;  /* 0x0002bc0001007387 */ /* 0x0001e40000100800 */
[----:B------:R-:W-:Y:S01]  /*be70*/  ISETP.GT.U32.AND P3, PT, R16, R2, PT ;  /* 0x000000021000720c */ /* 0x000fe20003f64070 */
[----:B------:R-:W-:-:S04]  /*be80*/  IMAD.HI.U32 R14, R23, R7, RZ ;  /* 0x00000007170e7227 */ /* 0x000fc800078e00ff */
[----:B------:R-:W-:-:S04]  /*be90*/  IMAD.HI.U32 R11, R23, R5, RZ ;  /* 0x00000005170b7227 */ /* 0x000fc800078e00ff */
[----:B0-----:R-:W-:Y:S02]  /*bea0*/  IMAD.MOV.U32 R0, RZ, RZ, R12 ;  /* 0x000000ffff007224 */ /* 0x001fe400078e000c */
[----:B------:R-:W-:Y:S02]  /*beb0*/  IMAD.MOV R6, RZ, RZ, -R6 ;  /* 0x000000ffff067224 */ /* 0x000fe400078e0a06 */
[----:B------:R-:W-:Y:S02]  /*bec0*/  @!P0 IMAD.MOV R0, RZ, RZ, -R0 ;  /* 0x000000ffff008224 */ /* 0x000fe400078e0a00 */
[----:B------:R-:W-:Y:S02]  /*bed0*/  IMAD.MOV R14, RZ, RZ, -R14 ;  /* 0x000000ffff0e7224 */ /* 0x000fe400078e0a0e */
[----:B------:R-:W-:Y:S01]  /*bee0*/  IMAD.MOV R11, RZ, RZ, -R11 ;  /* 0x000000ffff0b7224 */ /* 0x000fe200078e0a0b */
[----:B------:R0:W-:Y:S01]  /*bef0*/  STL [R1+0x2f0], R0 ;  /* 0x0002f00001007387 */ /* 0x0001e20000100800 */
[----:B------:R-:W-:-:S02]  /*bf00*/  IMAD R8, R16, R6, R8 ;  /* 0x0000000610087224 */ /* 0x000fc400078e0208 */
[--C-:B------:R-:W-:Y:S02]  /*bf10*/  @!P1 IMAD.IADD R10, R10, 0x1, -R16.reuse ;  /* 0x000000010a0a9824 */ /* 0x100fe400078e0a10 */
[----:B------:R-:W-:Y:S01]  /*bf20*/  VIADD R6, R17, 0x170 ;  /* 0x0000017011067836 */ /* 0x000fe20000000000 */
[C---:B------:R-:W-:Y:S01]  /*bf30*/  ISETP.GT.U32.AND P1, PT, R16.reuse, R8, PT ;  /* 0x000000081000720c */ /* 0x040fe20003f24070 */
[----:B------:R-:W-:Y:S01]  /*bf40*/  @!P5 IMAD.IADD R3, R3, 0x1, -R16 ;  /* 0x000000010303d824 */ /* 0x000fe200078e0a10 */
[----:B------:R-:W-:Y:S01]  /*bf50*/  ISETP.GE.AND P5, PT, R13, RZ, PT ;  /* 0x000000ff0d00720c */ /* 0x000fe20003fa6270 */
[C---:B------:R-:W-:Y:S02]  /*bf60*/  IMAD R7, R16.reuse, R14, R7 ;  /* 0x0000000e10077224 */ /* 0x040fe400078e0207 */
[C---:B------:R-:W-:Y:S01]  /*bf70*/  IMAD R5, R16.reuse, R11, R5 ;  /* 0x0000000b10057224 */ /* 0x040fe200078e0205 */
[----:B------:R-:W-:Y:S01]  /*bf80*/  IABS R11, R6 ;  /* 0x00000006000b7213 */ /* 0x000fe20000000000 */
[----:B0-----:R-:W-:Y:S01]  /*bf90*/  IMAD.MOV.U32 R0, RZ, RZ, R10 ;  /* 0x000000ffff007224 */ /* 0x001fe200078e000a */
[----:B------:R-:W-:Y:S01]  /*bfa0*/  ISETP.GT.U32.AND P0, PT, R16, R7, PT ;  /* 0x000000071000720c */ /* 0x000fe20003f04070 */
[----:B------:R-:W-:-:S02]  /*bfb0*/  @!P3 IMAD.IADD R2, R2, 0x1, -R16 ;  /* 0x000000010202b824 */ /* 0x000fc400078e0a10 */
[----:B------:R-:W-:Y:S02]  /*bfc0*/  IMAD.MOV.U32 R12, RZ, RZ, R3 ;  /* 0x000000ffff0c7224 */ /* 0x000fe400078e0003 */
[----:B------:R-:W-:Y:S01]  /*bfd0*/  @!P6 IMAD.MOV R0, RZ, RZ, -R0 ;  /* 0x000000ffff00e224 */ /* 0x000fe200078e0a00 */
[C---:B------:R-:W-:Y:S01]  /*bfe0*/  ISETP.GT.U32.AND P6, PT, R16.reuse, R5, PT ;  /* 0x000000051000720c */ /* 0x040fe20003fc4070 */
[----:B------:R-:W-:Y:S01]  /*bff0*/  IMAD.MOV.U32 R3, RZ, RZ, R11 ;  /* 0x000000ffff037224 */ /* 0x000fe200078e000b */
[----:B------:R-:W-:Y:S01]  /*c000*/  ISETP.GT.U32.AND P3, PT, R16, R2, PT ;  /* 0x000000021000720c */ /* 0x000fe20003f64070 */
[----:B------:R-:W-:Y:S01]  /*c010*/  @!P4 IMAD.MOV R12, RZ, RZ, -R12 ;  /* 0x000000ffff0cc224 */ /* 0x000fe200078e0a0c */
[----:B------:R-:W-:Y:S01]  /*c020*/  ISETP.GE.AND P4, PT, R9, RZ, PT ;  /* 0x000000ff0900720c */ /* 0x000fe20003f86270 */
[----:B------:R-:W-:Y:S02]  /*c030*/  VIADD R9, R17, 0x16e ;  /* 0x0000016e11097836 */ /* 0x000fe40000000000 */
[----:B------:R-:W-:Y:S01]  /*c040*/  IMAD.HI.U32 R10, R23, R3, RZ ;  /* 0x00000003170a7227 */ /* 0x000fe200078e00ff */
[----:B------:R0:W-:Y:S03]  /*c050*/  STL [R1+0x2f4], R12 ;  /* 0x0002f40c01007387 */ /* 0x0001e60000100800 */
[----:B------:R-:W-:Y:S01]  /*c060*/  @!P1 IMAD.IADD R8, R8, 0x1, -R16 ;  /* 0x0000000108089824 */ /* 0x000fe200078e0a10 */
[----:B------:R1:W-:Y:S01]  /*c070*/  STL [R1+0x2fc], R0 ;  /* 0x0002fc0001007387 */ /* 0x0003e20000100800 */
[----:B------:R-:W-:-:S02]  /*c080*/  IMAD.MOV R10, RZ, RZ, -R10 ;  /* 0x000000ffff0a7224 */ /* 0x000fc400078e0a0a */
[--C-:B------:R-:W-:Y:S01]  /*c090*/  @!P0 IMAD.IADD R7, R7, 0x1, -R16.reuse ;  /* 0x0000000107078824 */ /* 0x100fe200078e0a10 */
[----:B------:R-:W-:Y:S01]  /*c0a0*/  ISETP.GE.AND P0, PT, R6, RZ, PT ;  /* 0x000000ff0600720c */ /* 0x000fe20003f06270 */
[--C-:B------:R-:W-:Y:S01]  /*c0b0*/  @!P6 IMAD.IADD R5, R5, 0x1, -R16.reuse ;  /* 0x000000010505e824 */ /* 0x100fe200078e0a10 */
[----:B0-----:R-:W-:Y:S01]  /*c0c0*/  IABS R12, R9 ;  /* 0x00000009000c7213 */ /* 0x001fe20000000000 */
[----:B------:R-:W-:Y:S01]  /*c0d0*/  @!P3 IMAD.IADD R2, R2, 0x1, -R16 ;  /* 0x000000010202b824 */ /* 0x000fe200078e0a10 */
[C---:B------:R-:W-:Y:S01]  /*c0e0*/  ISETP.GT.U32.AND P6, PT, R16.reuse, R8, PT ;  /* 0x000000081000720c */ /* 0x040fe20003fc4070 */
[C---:B------:R-:W-:Y:S01]  /*c0f0*/  IMAD R3, R16.reuse, R10, R3 ;  /* 0x0000000a10037224 */ /* 0x040fe200078e0203 */
[----:B------:R-:W-:Y:S01]  /*c100*/  ISETP.GT.U32.AND P1, PT, R16, R7, PT ;  /* 0x000000071000720c */ /* 0x000fe20003f24070 */
[----:B------:R-:W-:Y:S01]  /*c110*/  IMAD.HI.U32 R10, R23, R12, RZ ;  /* 0x0000000c170a7227 */ /* 0x000fe200078e00ff */
[----:B------:R-:W-:-:S03]  /*c120*/  ISETP.GE.AND P3, PT, R4, RZ, PT ;  /* 0x000000ff0400720c */ /* 0x000fc60003f66270 */
[----:B-1----:R-:W-:Y:S02]  /*c130*/  IMAD.MOV.U32 R0, RZ, RZ, R2 ;  /* 0x000000ffff007224 */ /* 0x002fe400078e0002 */
[----:B------:R-:W-:Y:S02]  /*c140*/  IMAD.MOV R10, RZ, RZ, -R10 ;  /* 0x000000ffff0a7224 */ /* 0x000fe400078e0a0a */
[----:B------:R-:W-:Y:S01]  /*c150*/  @!P2 IMAD.MOV R0, RZ, RZ, -R0 ;  /* 0x000000ffff00a224 */ /* 0x000fe200078e0a00 */
[C---:B------:R-:W-:Y:S01]  /*c160*/  ISETP.GT.U32.AND P2, PT, R16.reuse, R5, PT ;  /* 0x000000051000720c */ /* 0x040fe20003f44070 */
[----:B------:R-:W-:Y:S02]  /*c170*/  IMAD R12, R16, R10, R12 ;  /* 0x0000000a100c7224 */ /* 0x000fe400078e020c */
[----:B------:R-:W-:Y:S01]  /*c180*/  @!P6 IMAD.IADD R8, R8, 0x1, -R16 ;  /* 0x000000010808e824 */ /* 0x000fe200078e0a10 */
[----:B------:R0:W-:Y:S01]  /*c190*/  STL [R1+0x3b4], R0 ;  /* 0x0003b40001007387 */ /* 0x0001e20000100800 */
[C---:B------:R-:W-:Y:S01]  /*c1a0*/  VIADD R6, R17.reuse, 0x168 ;  /* 0x0000016811067836 */ /* 0x040fe20000000000 */
[----:B------:R-:W-:Y:S01]  /*c1b0*/  ISETP.GT.U32.AND P6, PT, R16, R12, PT ;  /* 0x0000000c1000720c */ /* 0x000fe20003fc4070 */
[----:B------:R-:W-:-:S02]  /*c1c0*/  VIADD R4, R17, 0x16c ;  /* 0x0000016c11047836 */ /* 0x000fc40000000000 */
[--C-:B------:R-:W-:Y:S01]  /*c1d0*/  @!P1 IMAD.IADD R7, R7, 0x1, -R16.reuse ;  /* 0x0000000107079824 */ /* 0x100fe200078e0a10 */
[----:B------:R-:W-:Y:S01]  /*c1e0*/  ISETP.GT.U32.AND P1, PT, R16, R3, PT ;  /* 0x000000031000720c */ /* 0x000fe20003f24070 */
[----:B------:R-:W-:Y:S01]  /*c1f0*/  VIADD R2, R17, 0x16a ;  /* 0x0000016a11027836 */ /* 0x000fe20000000000 */
[----:B------:R-:W-:Y:S01]  /*c200*/  IABS R13, R6 ;  /* 0x00000006000d7213 */ /* 0x000fe20000000000 */
[----:B------:R-:W-:Y:S01]  /*c210*/  @!P2 IMAD.IADD R5, R5, 0x1, -R16 ;  /* 0x000000010505a824 */ /* 0x000fe200078e0a10 */
[----:B------:R-:W-:Y:S01]  /*c220*/  IABS R11, R4 ;  /* 0x00000004000b7213 */ /* 0x000fe20000000000 */
[----:B0-----:R-:W-:Y:S01]  /*c230*/  IMAD.MOV.U32 R0, RZ, RZ, R7 ;  /* 0x000000ffff007224 */ /* 0x001fe200078e0007 */
[----:B------:R-:W-:Y:S01]  /*c240*/  ISETP.GE.AND P2, PT, R9, RZ, PT ;  /* 0x000000ff0900720c */ /* 0x000fe20003f46270 */
[----:B------:R-:W-:Y:S01]  /*c250*/  IMAD.MOV.U32 R9, RZ, RZ, R13 ;  /* 0x000000ffff097224 */ /* 0x000fe200078e000d */
[----:B------:R-:W-:Y:S01]  /*c260*/  IABS R10, R2 ;  /* 0x00000002000a7213 */ /* 0x000fe20000000000 */
[----:B------:R-:W-:-:S04]  /*c270*/  IMAD.HI.U32 R13, R23, R11, RZ ;  /* 0x0000000b170d7227 */ /* 0x000fc800078e00ff */
[----:B------:R-:W-:Y:S02]  /*c280*/  @!P6 IMAD.IADD R12, R12, 0x1, -R16 ;  /* 0x000000010c0ce824 */ /* 0x000fe400078e0a10 */
[----:B------:R-:W-:-:S03]  /*c290*/  IMAD.HI.U32 R14, R23, R10, RZ ;  /* 0x0000000a170e7227 */ /* 0x000fc600078e00ff */
[----:B------:R-:W-:Y:S01]  /*c2a0*/  ISETP.GT.U32.AND P6, PT, R16, R12, PT ;  /* 0x0000000c1000720c */ /* 0x000fe20003fc4070 */
[----:B------:R-:W-:Y:S02]  /*c2b0*/  IMAD.MOV R13, RZ, RZ, -R13 ;  /* 0x000000ffff0d7224 */ /* 0x000fe400078e0a0d */
[----:B------:R-:W-:Y:S01]  /*c2c0*/  @!P1 IMAD.IADD R3, R3, 0x1, -R16 ;  /* 0x0000000103039824 */ /* 0x000fe200078e0a10 */
[----:B------:R-:W-:Y:S01]  /*c2d0*/  ISETP.GE.AND P1, PT, R4, RZ, PT ;  /* 0x000000ff0400720c */ /* 0x000fe20003f26270 */
[----:B------:R-:W-:Y:S02]  /*c2e0*/  @!P5 IMAD.MOV R0, RZ, RZ, -R0 ;  /* 0x000000ffff00d224 */ /* 0x000fe400078e0a00 */
[----:B------:R-:W-:Y:S01]  /*c2f0*/  IMAD.HI.U32 R4, R23, R9, RZ ;  /* 0x0000000917047227 */ /* 0x000fe200078e00ff */
[----:B------:R-:W-:Y:S02]  /*c300*/  ISETP.GT.U32.AND P5, PT, R16, R3, PT ;  /* 0x000000031000720c */ /* 0x000fe40003fa4070 */
[----:B------:R0:W-:Y:S01]  /*c310*/  STL [R1+0x360], R0 ;  /* 0x0003600001007387 */ /* 0x0001e20000100800 */
[----:B------:R-:W-:-:S02]  /*c320*/  IMAD.MOV R7, RZ, RZ, -R14 ;  /* 0x000000ffff077224 */ /* 0x000fc400078e0a0e */
[C---:B------:R-:W-:Y:S02]  /*c330*/  IMAD R11, R16.reuse, R13, R11 ;  /* 0x0000000d100b7224 */ /* 0x040fe400078e020b */
[----:B------:R-:W-:Y:S02]  /*c340*/  IMAD.MOV R4, RZ, RZ, -R4 ;  /* 0x000000ffff047224 */ /* 0x000fe400078e0a04 */
[C---:B------:R-:W-:Y:S02]  /*c350*/  IMAD R10, R16.reuse, R7, R10 ;  /* 0x00000007100a7224 */ /* 0x040fe400078e020a */
[----:B------:R-:W-:Y:S01]  /*c360*/  @!P4 IMAD.MOV R8, RZ, RZ, -R8 ;  /* 0x000000ffff08c224 */ /* 0x000fe200078e0a08 */
[C---:B------:R-:W-:Y:S01]  /*c370*/  ISETP.GT.U32.AND P4, PT, R16.reuse, R11, PT ;  /* 0x0000000b1000720c */ /* 0x040fe20003f84070 */
[----:B0-----:R-:W-:Y:S02]  /*c380*/  IMAD.MOV.U32 R0, RZ, RZ, R5 ;  /* 0x000000ffff007224 */ /* 0x001fe400078e0005 */
[C---:B------:R-:W-:Y:S01]  /*c390*/  IMAD R9, R16.reuse, R4, R9 ;  /* 0x0000000410097224 */ /* 0x040fe200078e0209 */
[----:B------:R0:W-:Y:S01]  /*c3a0*/  STL [R1+0x2ec], R8 ;  /* 0x0002ec0801007387 */ /* 0x0001e20000100800 */
[----:B------:R-:W-:Y:S01]  /*c3b0*/  @!P3 IMAD.MOV R0, RZ, RZ, -R0 ;  /* 0x000000ffff00b224 */ /* 0x000fe200078e0a00 */
[----:B------:R-:W-:Y:S01]  /*c3c0*/  ISETP.GT.U32.AND P3, PT, R16, R10, PT ;  /* 0x0000000a1000720c */ /* 0x000fe20003f64070 */
[--C-:B------:R-:W-:Y:S01]  /*c3d0*/  @!P6 IMAD.IADD R12, R12, 0x1, -R16.reuse ;  /* 0x000000010c0ce824 */ /* 0x100fe200078e0a10 */
[----:B------:R-:W-:Y:S01]  /*c3e0*/  ISETP.GT.U32.AND P6, PT, R16, R9, PT ;  /* 0x000000091000720c */ /* 0x000fe20003fc4070 */
[----:B------:R-:W-:Y:S01]  /*c3f0*/  VIADD R13, R17, 0x166 ;  /* 0x00000166110d7836 */ /* 0x000fe20000000000 */
[----:B------:R1:W-:Y:S01]  /*c400*/  STL [R1+0x310], R0 ;  /* 0x0003100001007387 */ /* 0x0003e20000100800 */
[--C-:B------:R-:W-:Y:S01]  /*c410*/  @!P5 IMAD.IADD R3, R3, 0x1, -R16.reuse ;  /* 0x000000010303d824 */ /* 0x100fe200078e0a10 */
[----:B------:R-:W-:Y:S01]  /*c420*/  ISETP.GE.AND P5, PT, R2, RZ, PT ;  /* 0x000000ff0200720c */ /* 0x000fe20003fa6270 */
[----:B------:R-:W-:Y:S01]  /*c430*/  VIADD R2, R17, 0x164 ;  /* 0x0000016411027836 */ /* 0x000fe20000000000 */
[----:B------:R-:W-:Y:S01]  /*c440*/  IABS R5, R13 ;  /* 0x0000000d00057213 */ /* 0x000fe20000000000 */
[--C-:B------:R-:W-:Y:S01]  /*c450*/  @!P4 IMAD.IADD R11, R11, 0x1, -R16.reuse ;  /* 0x000000010b0bc824 */ /* 0x100fe200078e0a10 */
[----:B------:R-:W-:Y:S01]  /*c460*/  ISETP.GE.AND P4, PT, R6, RZ, PT ;  /* 0x000000ff0600720c */ /* 0x000fe20003f86270 */
[----:B0-----:R-:W-:Y:S01]  /*c470*/  VIADD R8, R17, 0x162 ;  /* 0x0000016211087836 */ /* 0x001fe20000000000 */
[----:B------:R-:W-:Y:S01]  /*c480*/  IABS R4, R2 ;  /* 0x0000000200047213 */ /* 0x000fe20000000000 */
[----:B------:R-:W-:Y:S01]  /*c490*/  @!P3 IMAD.IADD R10, R10, 0x1, -R16 ;  /* 0x000000010a0ab824 */ /* 0x000fe200078e0a10 */
[----:B------:R-:W-:Y:S01]  /*c4a0*/  ISETP.GT.U32.AND P3, PT, R16, R11, PT ;  /* 0x0000000b1000720c */ /* 0x000fe20003f64070 */
[----:B------:R-:W-:Y:S01]  /*c4b0*/  IMAD.HI.U32 R6, R23, R5, RZ ;  /* 0x0000000517067227 */ /* 0x000fe200078e00ff */
[----:B------:R-:W-:-:S03]  /*c4c0*/  IABS R15, R8 ;  /* 0x00000008000f7213 */ /* 0x000fc60000000000 */
[----:B------:R-:W-:Y:S01]  /*c4d0*/  @!P6 IMAD.IADD R9, R9, 0x1, -R16 ;  /* 0x000000010909e824 */ /* 0x000fe200078e0a10 */
[----:B------:R-:W-:Y:S01]  /*c4e0*/  ISETP.GT.U32.AND P6, PT, R16, R10, PT ;  /* 0x0000000a1000720c */ /* 0x000fe20003fc4070 */
[----:B-1----:R-:W-:Y:S02]  /*c4f0*/  IMAD.MOV.U32 R0, RZ, RZ, R3 ;  /* 0x000000ffff007224 */ /* 0x002fe400078e0003 */
[----:B------:R-:W-:Y:S02]  /*c500*/  IMAD.MOV R6, RZ, RZ, -R6 ;  /* 0x000000ffff067224 */ /* 0x000fe400078e0a06 */
[----:B------:R-:W-:-:S04]  /*c510*/  IMAD.HI.U32 R3, R23, R4, RZ ;  /* 0x0000000417037227 */ /* 0x000fc800078e00ff */
[C---:B------:R-:W-:Y:S02]  /*c520*/  IMAD R5, R16.reuse, R6, R5 ;  /* 0x0000000610057224 */ /* 0x040fe400078e0205 */
[----:B------:R-:W-:Y:S02]  /*c530*/  IMAD.MOV R3, RZ, RZ, -R3 ;  /* 0x000000ffff037224 */ /* 0x000fe400078e0a03 */
[----:B------:R-:W-:Y:S01]  /*c540*/  @!P3 IMAD.IADD R11, R11, 0x1, -R16 ;  /* 0x000000010b0bb824 */ /* 0x000fe200078e0a10 */
[C---:B------:R-:W-:Y:S01]  /*c550*/  ISETP.GT.U32.AND P3, PT, R16.reuse, R5, PT ;  /* 0x000000051000720c */ /* 0x040fe20003f64070 */
[----:B------:R-:W-:Y:S02]  /*c560*/  IMAD R4, R16, R3, R4 ;  /* 0x0000000310047224 */ /* 0x000fe400078e0204 */
[----:B------:R-:W-:Y:S02]  /*c570*/  @!P6 IMAD.IADD R10, R10, 0x1, -R16 ;  /* 0x000000010a0ae824 */ /* 0x000fe400078e0a10 */
[----:B------:R-:W-:Y:S01]  /*c580*/  @!P0 IMAD.MOV R0, RZ, RZ, -R0 ;  /* 0x000000ffff008224 */ /* 0x000fe200078e0a00 */
[C---:B------:R-:W-:Y:S01]  /*c590*/  ISETP.GT.U32.AND P6, PT, R16.reuse, R4, PT ;  /* 0x000000041000720c */ /* 0x040fe20003fc4070 */
[----:B------:R-:W-:Y:S01]  /*c5a0*/  VIADD R7, R17, 0x160 ;  /* 0x0000016011077836 */ /* 0x000fe20000000000 */
[----:B------:R-:W-:Y:S01]  /*c5b0*/  ISETP.GT.U32.AND P0, PT, R16, R9, PT ;  /* 0x000000091000720c */ /* 0x000fe20003f04070 */
[----:B------:R-:W-:Y:S01]  /*c5c0*/  IMAD.HI.U32 R18, R23, R15, RZ ;  /* 0x0000000f17127227 */ /* 0x000fe200078e00ff */
[----:B------:R0:W-:Y:S02]  /*c5d0*/  STL [R1+0x330], R0 ;  /* 0x0003300001007387 */ /* 0x0001e40000100800 */
[----:B------:R-:W-:Y:S01]  /*c5e0*/  IABS R3, R7 ;  /* 0x0000000700037213 */ /* 0x000fe20000000000 */
[----:B------:R-:W-:Y:S01]  /*c5f0*/  @!P3 IMAD.IADD R5, R5, 0x1, -R16 ;  /* 0x000000010505b824 */ /* 0x000fe200078e0a10 */
[----:B------:R-:W-:Y:S01]  /*c600*/  ISETP.GE.AND P3, PT, R2, RZ, PT ;  /* 0x000000ff0200720c */ /* 0x000fe20003f66270 */
[----:B------:R-:W-:-:S02]  /*c610*/  @!P2 IMAD.MOV R12, RZ, RZ, -R12 ;  /* 0x000000ffff0ca224 */ /* 0x000fc400078e0a0c */
[----:B------:R-:W-:Y:S02]  /*c620*/  IMAD.MOV R18, RZ, RZ, -R18 ;  /* 0x000000ffff127224 */ /* 0x000fe400078e0a12 */
[----:B------:R-:W-:Y:S01]  /*c630*/  @!P6 IMAD.IADD R4, R4, 0x1, -R16 ;  /* 0x000000010404e824 */ /* 0x000fe200078e0a10 */
[----:B------:R-:W-:Y:S01]  /*c640*/  ISETP.GT.U32.AND P6, PT, R16, R5, PT ;  /* 0x000000051000720c */ /* 0x000fe20003fc4070 */
[----:B0-----:R-:W-:Y:S01]  /*c650*/  IMAD.MOV.U32 R0, RZ, RZ, R11 ;  /* 0x000000ffff007224 */ /* 0x001fe200078e000b */
[----:B------:R-:W-:Y:S01]  /*c660*/  STL [R1+0x33c], R12 ;  /* 0x00033c0c01007387 */ /* 0x000fe20000100800 */
[----:B------:R-:W-:-:S04]  /*c670*/  IMAD.HI.U32 R14, R23, R3, RZ ;  /* 0x00000003170e7227 */ /* 0x000fc800078e00ff */
[----:B------:R-:W-:Y:S01]  /*c680*/  @!P1 IMAD.MOV R0, RZ, RZ, -R0 ;  /* 0x000000ffff009224 */ /* 0x000fe200078e0a00 */
[C---:B------:R-:W-:Y:S01]  /*c690*/  ISETP.GT.U32.AND P1, PT, R16.reuse, R4, PT ;  /* 0x000000041000720c */ /* 0x040fe20003f24070 */
[----:B------:R-:W-:Y:S01]  /*c6a0*/  @!P0 IMAD.IADD R9, R9, 0x1, -R16 ;  /* 0x0000000109098824 */ /* 0x000fe200078e0a10 */
[----:B------:R-:W-:Y:S01]  /*c6b0*/  ISETP.GE.AND P0, PT, R13, RZ, PT ;  /* 0x000000ff0d00720c */ /* 0x000fe20003f06270 */
[----:B------:R-:W-:Y:S01]  /*c6c0*/  IMAD R2, R16, R18, R15 ;  /* 0x0000001210027224 */ /* 0x000fe200078e020f */
[----:B------:R0:W-:Y:S01]  /*c6d0*/  STL [R1+0x338], R0 ;  /* 0x0003380001007387 */ /* 0x0001e20000100800 */
[----:B------:R-:W-:Y:S02]  /*c6e0*/  IMAD.MOV R14, RZ, RZ, -R14 ;  /* 0x000000ffff0e7224 */ /* 0x000fe400078e0a0e */
[----:B------:R-:W-:Y:S01]  /*c6f0*/  @!P5 IMAD.MOV R10, RZ, RZ, -R10 ;  /* 0x000000ffff0ad224 */ /* 0x000fe200078e0a0a */
[----:B------:R-:W-:Y:S01]  /*c700*/  ISETP.GE.AND P5, PT, R8, RZ, PT ;  /* 0x000000ff0800720c */ /* 0x000fe20003fa6270 */
[----:B------:R-:W-:Y:S01]  /*c710*/  VIADD R6, R17, 0x15e ;  /* 0x0000015e11067836 */ /* 0x000fe20000000000 */
[C---:B------:R-:W-:Y:S01]  /*c720*/  ISETP.GT.U32.AND P2, PT, R16.reuse, R2, PT ;  /* 0x000000021000720c */ /* 0x040fe20003f44070 */
[C---:B------:R-:W-:Y:S01]  /*c730*/  IMAD R8, R16.reuse, R14, R3 ;  /* 0x0000000e10087224 */ /* 0x040fe200078e0203 */
[----:B------:R-:W-:Y:S01]  /*c740*/  STL [R1+0x334], R10 ;  /* 0x0003340a01007387 */ /* 0x000fe20000100800 */
[----:B------:R-:W-:Y:S01]  /*c750*/  @!P6 IMAD.IADD R5, R5, 0x1, -R16 ;  /* 0x000000010505e824 */ /* 0x000fe200078e0a10 */
[----:B------:R-:W-:Y:S01]  /*c760*/  IABS R13, R6 ;  /* 0x00000006000d7213 */ /* 0x000fe20000000000 */
[----:B0-----:R-:W-:Y:S01]  /*c770*/  IMAD.MOV.U32 R0, RZ, RZ, R9 ;  /* 0x000000ffff007224 */ /* 0x001fe200078e0009 */
[----:B------:R-:W-:Y:S01]  /*c780*/  ISETP.GT.U32.AND P6, PT, R16, R8, PT ;  /* 0x000000081000720c */ /* 0x000fe20003fc4070 */
[----:B------:R-:W-:-:S02]  /*c790*/  VIADD R3, R17, 0x15c ;  /* 0x0000015c11037836 */ /* 0x000fc40000000000 */
[----:B------:R-:W-:Y:S01]  /*c7a0*/  @!P4 IMAD.MOV R0, RZ, RZ, -R0 ;  /* 0x000000ffff00c224 */ /* 0x000fe200078e0a00 */
[----:B------:R-:W-:Y:S01]  /*c7b0*/  ISETP.GE.AND P4, PT, R7, RZ, PT ;  /* 0x000000ff0700720c */ /* 0x000fe20003f86270 */
[----:B------:R-:W-:Y:S01]  /*c7c0*/  IMAD.HI.U32 R9, R23, R13, RZ ;  /* 0x0000000d17097227 */ /* 0x000fe200078e00ff */
[----:B------:R-:W-:Y:S02]  /*c7d0*/  IABS R15, R3 ;  /* 0x00000003000f7213 */ /* 0x000fe40000000000 */
[----:B------:R0:W-:Y:S01]  /*c7e0*/  STL [R1+0x32c], R0 ;  /* 0x00032c0001007387 */ /* 0x0001e20000100800 */
[----:B------:R-:W-:Y:S02]  /*c7f0*/  IMAD.MOV R9, RZ, RZ, -R9 ;  /* 0x000000ffff097224 */ /* 0x000fe400078e0a09 */
[--C-:B------:R-:W-:Y:S01]  /*c800*/  @!P1 IMAD.IADD R4, R4, 0x1, -R16.reuse ;  /* 0x0000000104049824 */ /* 0x100fe200078e0a10 */
[----:B------:R-:W-:Y:S01]  /*c810*/  ISETP.GE.AND P1, PT, R6, RZ, PT ;  /* 0x000000ff0600720c */ /* 0x000fe20003f26270 */
[----:B------:R-:W-:Y:S01]  /*c820*/  @!P2 IMAD.IADD R2, R2, 0x1, -R16 ;  /* 0x000000010202a824 */ /* 0x000fe200078e0a10 */
[----:B------:R-:W-:Y:S01]  /*c830*/  ISETP.GE.AND P2, PT, R3, RZ, PT ;  /* 0x000000ff0300720c */ /* 0x000fe20003f46270 */
[----:B------:R-:W-:-:S02]  /*c840*/  IMAD R18, R16, R9, R13 ;  /* 0x0000000910127224 */ /* 0x000fc400078e020d */
[----:B------:R-:W-:Y:S01]  /*c850*/  @!P6 IMAD.IADD R8, R8, 0x1, -R16 ;  /* 0x000000010808e824 */ /* 0x000fe200078e0a10 */
[----:B------:R-:W-:Y:S01]  /*c860*/  ISETP.GT.U32.AND P6, PT, R16, R2, PT ;  /* 0x000000021000720c */ /* 0x000fe20003fc4070 */
[----:B0-----:R-:W-:Y:S02]  /*c870*/  IMAD.MOV.U32 R0, RZ, RZ, R5 ;  /* 0x000000ffff007224 */ /* 0x001fe400078e0005 */
[----:B------:R-:W-:-:S04]  /*c880*/  IMAD.HI.U32 R5, R23, R15, RZ ;  /* 0x0000000f17057227 */ /* 0x000fc800078e00ff */
[----:B------:R-:W-:Y:S01]  /*c890*/  @!P0 IMAD.MOV R0, RZ, RZ, -R0 ;  /* 0x000000ffff008224 */ /* 0x000fe200078e0a00 */
[----:B------:R-:W-:Y:S01]  /*c8a0*/  ISETP.GT.U32.AND P0, PT, R16, R8, PT ;  /* 0x000000081000720c */ /* 0x000fe20003f04070 */
[C---:B------:R-:W-:Y:S02]  /*c8b0*/  VIADD R7, R17.reuse, 0x15a ;  /* 0x0000015a11077836 */ /* 0x040fe40000000000 */
[C---:B------:R-:W-:Y:S01]  /*c8c0*/  VIADD R6, R17.reuse, 0x158 ;  /* 0x0000015811067836 */ /* 0x040fe20000000000 */
[----:B------:R0:W-:Y:S01]  /*c8d0*/  STL [R1+0x35c], R0 ;  /* 0x00035c0001007387 */ /* 0x0001e20000100800 */
[----:B------:R-:W-:Y:S01]  /*c8e0*/  @!P6 IMAD.IADD R2, R2, 0x1, -R16 ;  /* 0x000000010202e824 */ /* 0x000fe200078e0a10 */
[----:B------:R-:W-:Y:S01]  /*c8f0*/  IABS R11, R7 ;  /* 0x00000007000b7213 */ /* 0x000fe20000000000 */
[C---:B------:R-:W-:Y:S01]  /*c900*/  VIADD R3, R17.reuse, 0x156 ;  /* 0x0000015611037836 */ /* 0x040fe20000000000 */
[----:B------:R-:W-:Y:S01]  /*c910*/  IABS R14, R6 ;  /* 0x00000006000e7213 */ /* 0x000fe20000000000 */
[----:B------:R-:W-:-:S03]  /*c920*/  VIADD R10, R17, 0x14e ;  /* 0x0000014e110a7836 */ /* 0x000fc60000000000 */
[----:B------:R-:W-:Y:S01]  /*c930*/  IABS R13, R3 ;  /* 0x00000003000d7213 */ /* 0x000fe20000000000 */
[----:B------:R-:W-:Y:S01]  /*c940*/  @!P0 IMAD.IADD R8, R8, 0x1, -R16 ;  /* 0x0000000108088824 */ /* 0x000fe200078e0a10 */
[----:B------:R-:W-:Y:S01]  /*c950*/  ISETP.GE.AND P0, PT, R7, RZ, PT ;  /* 0x000000ff0700720c */ /* 0x000fe20003f06270 */
[----:B0-----:R-:W-:Y:S02]  /*c960*/  IMAD.MOV.U32 R0, RZ, RZ, R4 ;  /* 0x000000ffff007224 */ /* 0x001fe400078e0004 */
[----:B------:R-:W-:Y:S02]  /*c970*/  IMAD.MOV R4, RZ, RZ, -R5 ;  /* 0x000000ffff047224 */ /* 0x000fe400078e0a05 */
[----:B------:R-:W-:Y:S01]  /*c980*/  @!P3 IMAD.MOV R0, RZ, RZ, -R0 ;  /* 0x000000ffff00b224 */ /* 0x000fe200078e0a00 */
[C---:B------:R-:W-:Y:S01]  /*c990*/  ISETP.GT.U32.AND P3, PT, R16.reuse, R18, PT ;  /* 0x000000121000720c */ /* 0x040fe20003f64070 */
[C---:B------:R-:W-:Y:S02]  /*c9a0*/  IMAD R15, R16.reuse, R4, R15 ;  /* 0x00000004100f7224 */ /* 0x040fe400078e020f */
[C---:B------:R-:W-:Y:S01]  /*c9b0*/  IMAD.HI.U32 R4, R23.reuse, R11, RZ ;  /* 0x0000000b17047227 */ /* 0x040fe200078e00ff */
[----:B------:R0:W-:Y:S02]  /*c9c0*/  STL [R1+0x358], R0 ;  /* 0x0003580001007387 */ /* 0x0001e40000100800 */
[----:B------:R-:W-:Y:S01]  /*c9d0*/  ISETP.GT.U32.AND P6, PT, R16, R15, PT ;  /* 0x0000000f1000720c */ /* 0x000fe20003fc4070 */
[----:B------:R-:W-:-:S04]  /*c9e0*/  IMAD.HI.U32 R5, R23, R14, RZ ;  /* 0x0000000e17057227 */ /* 0x000fc800078e00ff */
[----:B------:R-:W-:Y:S02]  /*c9f0*/  IMAD.MOV R7, RZ, RZ, -R4 ;  /* 0x000000ffff077224 */ /* 0x000fe400078e0a04 */
[----:B------:R-:W-:Y:S01]  /*ca00*/  @!P3 IMAD.IADD R18, R18, 0x1, -R16 ;  /* 0x000000011212b824 */ /* 0x000fe200078e0a10 */
[----:B------:R-:W-:Y:S01]  /*ca10*/  ISETP.GE.AND P3, PT, R6, RZ, PT ;  /* 0x000000ff0600720c */ /* 0x000fe20003f66270 */
[----:B0-----:R-:W-:Y:S02]  /*ca20*/  IMAD.MOV.U32 R0, RZ, RZ, R2 ;  /* 0x000000ffff007224 */ /* 0x001fe400078e0002 */
[----:B------:R-:W-:Y:S02]  /*ca30*/  IMAD.MOV R5, RZ, RZ, -R5 ;  /* 0x000000ffff057224 */ /* 0x000fe400078e0a05 */
[----:B------:R-:W-:Y:S01]  /*ca40*/  @!P5 IMAD.MOV R0, RZ, RZ, -R0 ;  /* 0x000000ffff00d224 */ /* 0x000fe200078e0a00 */
[C---:B------:R-:W-:Y:S01]  /*ca50*/  ISETP.GT.U32.AND P5, PT, R16.reuse, R18, PT ;  /* 0x000000121000720c */ /* 0x040fe20003fa4070 */
[----:B------:R-:W-:-:S02]  /*ca60*/  IMAD R11, R16, R7, R11 ;  /* 0x00000007100b7224 */ /* 0x000fc400078e020b */
[----:B------:R-:W-:Y:S01]  /*ca70*/  @!P6 IMAD.IADD R15, R15, 0x1, -R16 ;  /* 0x000000010f0fe824 */ /* 0x000fe200078e0a10 */
[----:B------:R0:W-:Y:S01]  /*ca80*/  STL [R1+0x354], R0 ;  /* 0x0003540001007387 */ /* 0x0001e20000100800 */
[C---:B------:R-:W-:Y:S02]  /*ca90*/  IMAD R14, R16.reuse, R5, R14 ;  /* 0x00000005100e7224 */ /* 0x040fe400078e020e */
[----:B------:R-:W-:Y:S01]  /*caa0*/  IMAD.HI.U32 R4, R23, R13, RZ ;  /* 0x0000000d17047227 */ /* 0x000fe200078e00ff */
[----:B------:R-:W-:-:S03]  /*cab0*/  ISETP.GT.U32.AND P6, PT, R16, R15, PT ;  /* 0x0000000f1000720c */ /* 0x000fc60003fc4070 */
[----:B------:R-:W-:Y:S02]  /*cac0*/  IMAD.MOV R4, RZ, RZ, -R4 ;  /* 0x000000ffff047224 */ /* 0x000fe400078e0a04 */
[----:B------:R-:W-:Y:S01]  /*cad0*/  @!P5 IMAD.IADD R18, R18, 0x1, -R16 ;  /* 0x000000011212d824 */ /* 0x000fe200078e0a10 */
[C---:B------:R-:W-:Y:S01]  /*cae0*/  ISETP.GT.U32.AND P5, PT, R16.reuse, R14, PT ;  /* 0x0000000e1000720c */ /* 0x040fe20003fa4070 */
[----:B0-----:R-:W-:Y:S02]  /*caf0*/  IMAD.MOV.U32 R0, RZ, RZ, R8 ;  /* 0x000000ffff007224 */ /* 0x001fe400078e0008 */
[----:B------:R-:W-:Y:S02]  /*cb00*/  VIADD R7, R17, 0x154 ;  /* 0x0000015411077836 */ /* 0x000fe40000000000 */
[----:B------:R-:W-:Y:S01]  /*cb10*/  @!P4 IMAD.MOV R0, RZ, RZ, -R0 ;  /* 0x000000ffff00c224 */ /* 0x000fe200078e0a00 */
[C---:B------:R-:W-:Y:S01]  /*cb20*/  ISETP.GT.U32.AND P4, PT, R16.reuse, R11, PT ;  /* 0x0000000b1000720c */ /* 0x040fe20003f84070 */
[C---:B------:R-:W-:Y:S01]  /*cb30*/  IMAD R13, R16.reuse, R4, R13 ;  /* 0x00000004100d7224 */ /* 0x040fe200078e020d */
[----:B------:R-:W-:Y:S01]  /*cb40*/  IABS R9, R7 ;  /* 0x0000000700097213 */ /* 0x000fe20000000000 */
[--C-:B------:R-:W-:Y:S01]  /*cb50*/  @!P6 IMAD.IADD R15, R15, 0x1, -R16.reuse ;  /* 0x000000010f0fe824 */ /* 0x100fe200078e0a10 */
[----:B------:R0:W-:Y:S01]  /*cb60*/  STL [R1+0x378], R0 ;  /* 0x0003780001007387 */ /* 0x0001e20000100800 */
[----:B------:R-:W-:Y:S01]  /*cb70*/  VIADD R2, R17, 0x152 ;  /* 0x0000015211027836 */ /* 0x000fe20000000000 */
[----:B------:R-:W-:Y:S01]  /*cb80*/  ISETP.GT.U32.AND P6, PT, R16, R13, PT ;  /* 0x0000000d1000720c */ /* 0x000fe20003fc4070 */
[----:B------:R-:W-:Y:S01]  /*cb90*/  @!P5 IMAD.IADD R14, R14, 0x1, -R16 ;  /* 0x000000010e0ed824 */ /* 0x000fe200078e0a10 */
[----:B------:R-:W-:Y:S01]  /*cba0*/  IABS R4, R10 ;  /* 0x0000000a00047213 */ /* 0x000fe20000000000 */
[----:B------:R-:W-:Y:S01]  /*cbb0*/  IMAD.HI.U32 R12, R23, R9, RZ ;  /* 0x00000009170c7227 */ /* 0x000fe200078e00ff */
[----:B------:R-:W-:-:S03]  /*cbc0*/  IABS R6, R2 ;  /* 0x0000000200067213 */ /* 0x000fc60000000000 */
[----:B------:R-:W-:Y:S01]  /*cbd0*/  @!P4 IMAD.IADD R11, R11, 0x1, -R16 ;  /* 0x000000010b0bc824 */ /* 0x000fe200078e0a10 */
[----:B------:R-:W-:Y:S01]  /*cbe0*/  ISETP.GE.AND P4, PT, R3, RZ, PT ;  /* 0x000000ff0300720c */ /* 0x000fe20003f86270 */
[----:B------:R-:W-:Y:S02]  /*cbf0*/  IMAD.MOV R12, RZ, RZ, -R12 ;  /* 0x000000ffff0c7224 */ /* 0x000fe400078e0a0c */
[----:B------:R-:W-:Y:S01]  /*cc00*/  VIADD R8, R17, 0x150 ;  /* 0x0000015011087836 */ /* 0x000fe20000000000 */
[C---:B------:R-:W-:Y:S01]  /*cc10*/  ISETP.GT.U32.AND P5, PT, R16.reuse, R11, PT ;  /* 0x0000000b1000720c */ /* 0x040fe20003fa4070 */
[C---:B------:R-:W-:Y:S02]  /*cc20*/  IMAD R9, R16.reuse, R12, R9 ;  /* 0x0000000c10097224 */ /* 0x040fe400078e0209 */
[----:B------:R-:W-:Y:S01]  /*cc30*/  @!P6 IMAD.IADD R13, R13, 0x1, -R16 ;  /* 0x000000010d0de824 */ /* 0x000fe200078e0a10 */
[----:B------:R-:W-:Y:S01]  /*cc40*/  IABS R5, R8 ;  /* 0x0000000800057213 */ /* 0x000fe20000000000 */
[----:B------:R-:W-:Y:S01]  /*cc50*/  IMAD.HI.U32 R3, R23, R6, RZ ;  /* 0x0000000617037227 */ /* 0x000fe200078e00ff */
[----:B------:R-:W-:-:S03]  /*cc60*/  ISETP.GT.U32.AND P6, PT, R16, R14, PT ;  /* 0x0000000e1000720c */ /* 0x000fc60003fc4070 */
[----:B------:R-:W-:Y:S02]  /*cc70*/  IMAD.MOV.U32 R19, RZ, RZ, R18 ;  /* 0x000000ffff137224 */ /* 0x000fe400078e0012 */
[----:B------:R-:W-:Y:S02]  /*cc80*/  IMAD.MOV R3, RZ, RZ, -R3 ;  /* 0x000000ffff037224 */ /* 0x000fe400078e0a03 */
[----:B------:R-:W-:Y:S01]  /*cc90*/  @!P5 IMAD.IADD R11, R11, 0x1, -R16 ;  /* 0x000000010b0bd824 */ /* 0x000fe200078e0a10 */
[----:B------:R-:W-:Y:S01]  /*cca0*/  ISETP.GT.U32.AND P5, PT, R16, R9, PT ;  /* 0x000000091000720c */ /* 0x000fe20003fa4070 */
[----:B0-----:R-:W-:Y:S02]  /*ccb0*/  IMAD.MOV.U32 R0, RZ, RZ, R15 ;  /* 0x000000ffff007224 */ /* 0x001fe400078e000f */
[----:B------:R-:W-:-:S04]  /*ccc0*/  IMAD.HI.U32 R12, R23, R5, RZ ;  /* 0x00000005170c7227 */ /* 0x000fc800078e00ff */
[----:B------:R-:W-:Y:S01]  /*ccd0*/  @!P1 IMAD.MOV R19, RZ, RZ, -R19 ;  /* 0x000000ffff139224 */ /* 0x000fe200078e0a13 */
[C---:B------:R-:W-:Y:S01]  /*cce0*/  ISETP.GT.U32.AND P1, PT, R16.reuse, R13, PT ;  /* 0x0000000d1000720c */ /* 0x040fe20003f24070 */
[----:B------:R-:W-:Y:S01]  /*ccf0*/  @!P2 IMAD.MOV R0, RZ, RZ, -R0 ;  /* 0x000000ffff00a224 */ /* 0x000fe200078e0a00 */
[----:B------:R-:W-:Y:S01]  /*cd00*/  ISETP.GE.AND P2, PT, R7, RZ, PT ;  /* 0x000000ff0700720c */ /* 0x000fe20003f46270 */
[----:B------:R-:W-:Y:S01]  /*cd10*/  IMAD R6, R16, R3, R6 ;  /* 0x0000000310067224 */ /* 0x000fe200078e0206 */
[----:B------:R-:W-:Y:S01]  /*cd20*/  STL [R1+0x374], R19 ;  /* 0x0003741301007387 */ /* 0x000fe20000100800 */
[----:B------:R-:W-:Y:S02]  /*cd30*/  IMAD.MOV R12, RZ, RZ, -R12 ;  /* 0x000000ffff0c7224 */ /* 0x000fe400078e0a0c */
[----:B------:R-:W-:Y:S01]  /*cd40*/  IMAD.HI.U32 R3, R23, R4, RZ ;  /* 0x0000000417037227 */ /* 0x000fe200078e00ff */
[----:B------:R0:W-:Y:S03]  /*cd50*/  STL [R1+0x37c], R0 ;  /* 0x00037c0001007387 */ /* 0x0001e60000100800 */
[----:B------:R-:W-:Y:S01]  /*cd60*/  @!P6 IMAD.IADD R14, R14, 0x1, -R16 ;  /* 0x000000010e0ee824 */ /* 0x000fe200078e0a10 */
[C---:B------:R-:W-:Y:S01]  /*cd70*/  ISETP.GT.U32.AND P6, PT, R16.reuse, R6, PT ;  /* 0x000000061000720c */ /* 0x040fe20003fc4070 */
[----:B------:R-:W-:-:S02]  /*cd80*/  IMAD R5, R16, R12, R5 ;  /* 0x0000000c10057224 */ /* 0x000fc400078e0205 */
[----:B------:R-:W-:Y:S02]  /*cd90*/  IMAD.MOV R3, RZ, RZ, -R3 ;  /* 0x000000ffff037224 */ /* 0x000fe400078e0a03 */
[----:B------:R-:W-:Y:S01]  /*cda0*/  @!P5 IMAD.IADD R9, R9, 0x1, -R16 ;  /* 0x000000010909d824 */ /* 0x000fe200078e0a10 */
[C---:B------:R-:W-:Y:S01]  /*cdb0*/  ISETP.GT.U32.AND P5, PT, R16.reuse, R5, PT ;  /* 0x000000051000720c */ /* 0x040fe20003fa4070 */
[----:B0-----:R-:W-:Y:S02]  /*cdc0*/  IMAD.MOV.U32 R0, RZ, RZ, R11 ;  /* 0x000000ffff007224 */ /* 0x001fe400078e000b */
[C---:B------:R-:W-:Y:S02]  /*cdd0*/  IMAD R4, R16.reuse, R3, R4 ;  /* 0x0000000310047224 */ /* 0x040fe400078e0204 */
[----:B------:R-:W-:Y:S01]  /*cde0*/  @!P0 IMAD.MOV R0, RZ, RZ, -R0 ;  /* 0x000000ffff008224 */ /* 0x000fe200078e0a00 */
[----:B------:R-:W-:Y:S01]  /*cdf0*/  ISETP.GT.U32.AND P0, PT, R16, R9, PT ;  /* 0x000000091000720c */ /* 0x000fe20003f04070 */
[----:B------:R-:W-:-:S02]  /*ce00*/  VIADD R7, R17, 0x14c ;  /* 0x0000014c11077836 */ /* 0x000fc40000000000 */
[----:B------:R-:W-:Y:S01]  /*ce10*/  @!P1 IMAD.IADD R13, R13, 0x1, -R16 ;  /* 0x000000010d0d9824 */ /* 0x000fe200078e0a10 */
[----:B------:R0:W-:Y:S01]  /*ce20*/  STL [R1+0x3a4], R0 ;  /* 0x0003a40001007387 */ /* 0x0001e20000100800 */
[----:B------:R-:W-:Y:S01]  /*ce30*/  @!P3 IMAD.MOV R14, RZ, RZ, -R14 ;  /* 0x000000ffff0eb224 */ /* 0x000fe200078e0a0e */
[----:B------:R-:W-:Y:S01]  /*ce40*/  ISETP.GT.U32.AND P3, PT, R16, R4, PT ;  /* 0x000000041000720c */ /* 0x000fe20003f64070 */
[--C-:B------:R-:W-:Y:S01]  /*ce50*/  @!P6 IMAD.IADD R6, R6, 0x1, -R16.reuse ;  /* 0x000000010606e824 */ /* 0x100fe200078e0a10 */
[----:B------:R-:W-:Y:S01]  /*ce60*/  ISETP.GE.AND P1, PT, R2, RZ, PT ;  /* 0x000000ff0200720c */ /* 0x000fe20003f26270 */
[----:B------:R-:W-:Y:S01]  /*ce70*/  VIADD R3, R17, 0x14a ;  /* 0x0000014a11037836 */ /* 0x000fe20000000000 */
[----:B------:R-:W-:Y:S01]  /*ce80*/  IABS R2, R7 ;  /* 0x0000000700027213 */ /* 0x000fe20000000000 */
[--C-:B------:R-:W-:Y:S01]  /*ce90*/  @!P5 IMAD.IADD R5, R5, 0x1, -R16.reuse ;  /* 0x000000010505d824 */ /* 0x100fe200078e0a10 */
[C---:B------:R-:W-:Y:S01]  /*cea0*/  ISETP.GT.U32.AND P6, PT, R16.reuse, R6, PT ;  /* 0x000000061000720c */ /* 0x040fe20003fc4070 */
[----:B------:R-:W-:Y:S01]  /*ceb0*/  @!P0 IMAD.IADD R9, R9, 0x1, -R16 ;  /* 0x0000000109098824 */ /* 0x000fe200078e0a10 */
[----:B------:R-:W-:Y:S01]  /*cec0*/  IABS R12, R3 ;  /* 0x00000003000c7213 */ /* 0x000fe20000000000 */
[----:B0-----:R-:W-:Y:S01]  /*ced0*/  IMAD.MOV.U32 R0, RZ, RZ, R13 ;  /* 0x000000ffff007224 */ /* 0x001fe200078e000d */
[----:B------:R-:W-:Y:S01]  /*cee0*/  STL [R1+0x390], R14 ;  /* 0x0003900e01007387 */ /* 0x000fe20000100800 */
[----:B------:R-:W-:Y:S01]  /*cef0*/  IMAD.HI.U32 R11, R23, R2, RZ ;  /* 0x00000002170b7227 */ /* 0x000fe200078e00ff */
[----:B------:R-:W-:-:S02]  /*cf00*/  ISETP.GT.U32.AND P5, PT, R16, R5, PT ;  /* 0x000000051000720c */ /* 0x000fc40003fa4070 */
[----:B------:R-:W-:Y:S01]  /*cf10*/  ISETP.GE.AND P0, PT, R10, RZ, PT ;  /* 0x000000ff0a00720c */ /* 0x000fe20003f06270 */
[----:B------:R-:W-:Y:S01]  /*cf20*/  @!P4 IMAD.MOV R0, RZ, RZ, -R0 ;  /* 0x000000ffff00c224 */ /* 0x000fe200078e0a00 */
[----:B------:R-:W-:Y:S01]  /*cf30*/  ISETP.GE.AND P4, PT, R8, RZ, PT ;  /* 0x000000ff0800720c */ /* 0x000fe20003f86270 */
[----:B------:R-:W-:Y:S02]  /*cf40*/  IMAD.MOV R11, RZ, RZ, -R11 ;  /* 0x000000ffff0b7224 */ /* 0x000fe400078e0a0b */
[----:B------:R-:W-:Y:S01]  /*cf50*/  @!P3 IMAD.IADD R4, R4, 0x1, -R16 ;  /* 0x000000010404b824 */ /* 0x000fe200078e0a10 */
[----:B------:R0:W-:Y:S01]  /*cf60*/  STL [R1+0x394], R0 ;  /* 0x0003940001007387 */ /* 0x0001e20000100800 */
[----:B------:R-:W-:Y:S01]  /*cf70*/  IMAD.MOV.U32 R8, RZ, RZ, R12 ;  /* 0x000000ffff087224 */ /* 0x000fe200078e000c */
[----:B------:R-:W-:Y:S01]  /*cf80*/  ISETP.GE.AND P3, PT, R7, RZ, PT ;  /* 0x000000ff0700720c */ /* 0x000fe20003f66270 */
[----:B------:R-:W-:Y:S02]  /*cf90*/  IMAD R2, R16, R11, R2 ;  /* 0x0000000b10027224 */ /* 0x000fe400078e0202 */
[----:B------:R-:W-:-:S04]  /*cfa0*/  IMAD.HI.U32 R10, R23, R8, RZ ;  /* 0x00000008170a7227 */ /* 0x000fc800078e00ff */
[----:B------:R-:W-:Y:S01]  /*cfb0*/  @!P6 IMAD.IADD R6, R6, 0x1, -R16 ;  /* 0x000000010606e824 */ /* 0x000fe200078e0a10 */
[C---:B------:R-:W-:Y:S01]  /*cfc0*/  ISETP.GT.U32.AND P6, PT, R16.reuse, R2, PT ;  /* 0x000000021000720c */ /* 0x040fe20003fc4070 */
[----:B0-----:R-:W-:Y:S02]  /*cfd0*/  IMAD.MOV.U32 R0, RZ, RZ, R9 ;  /* 0x000000ffff007224 */ /* 0x001fe400078e0009 */
[----:B------:R-:W-:Y:S02]  /*cfe0*/  IMAD.MOV R10, RZ, RZ, -R10 ;  /* 0x000000ffff0a7224 */ /* 0x000fe400078e0a0a */
[----:B------:R-:W-:Y:S01]  /*cff0*/  @!P2 IMAD.MOV R0, RZ, RZ, -R0 ;  /* 0x000000ffff00a224 */ /* 0x000fe200078e0a00 */
[C---:B------:R-:W-:Y:S01]  /*d000*/  ISETP.GT.U32.AND P2, PT, R16.reuse, R4, PT ;  /* 0x000000041000720c */ /* 0x040fe20003f44070 */
[----:B------:R-:W-:Y:S01]  /*d010*/  @!P5 IMAD.IADD R5, R5, 0x1, -R16 ;  /* 0x000000010505d824 */ /* 0x000fe200078e0a10 */
[----:B------:R-:W-:Y:S01]  /*d020*/  ISETP.GE.AND P5, PT, R3, RZ, PT ;  /* 0x000000ff0300720c */ /* 0x000fe20003fa6270 */
[----:B------:R-:W-:Y:S01]  /*d030*/  IMAD R3, R16, R10, R8 ;  /* 0x0000000a10037224 */ /* 0x000fe200078e0208 */
[----:B------:R0:W-:Y:S01]  /*d040*/  STL [R1+0x398], R0 ;  /* 0x0003980001007387 */ /* 0x0001e20000100800 */
[----:B------:R-:W-:-:S02]  /*d050*/  VIADD R12, R17, 0x148 ;  /* 0x00000148110c7836 */ /* 0x000fc40000000000 */
[--C-:B------:R-:W-:Y:S02]  /*d060*/  @!P6 IMAD.IADD R2, R2, 0x1, -R16.reuse ;  /* 0x000000010202e824 */ /* 0x100fe400078e0a10 */
[C---:B------:R-:W-:Y:S02]  /*d070*/  VIADD R8, R17.reuse, 0x144 ;  /* 0x0000014411087836 */ /* 0x040fe40000000000 */
[----:B------:R-:W-:Y:S01]  /*d080*/  @!P4 IMAD.MOV R5, RZ, RZ, -R5 ;  /* 0x000000ffff05c224 */ /* 0x000fe200078e0a05 */
[----:B------:R-:W-:Y:S01]  /*d090*/  ISETP.GT.U32.AND P6, PT, R16, R2, PT ;  /* 0x000000021000720c */ /* 0x000fe20003fc4070 */
[----:B------:R-:W-:Y:S01]  /*d0a0*/  @!P2 IMAD.IADD R4, R4, 0x1, -R16 ;  /* 0x000000010404a824 */ /* 0x000fe200078e0a10 */
[----:B------:R-:W-:Y:S01]  /*d0b0*/  ISETP.GT.U32.AND P2, PT, R16, R3, PT ;  /* 0x000000031000720c */ /* 0x000fe20003f44070 */
[----:B0-----:R-:W-:Y:S02]  /*d0c0*/  IMAD.MOV.U32 R0, RZ, RZ, R6 ;  /* 0x000000ffff007224 */ /* 0x001fe400078e0006 */
[----:B------:R-:W-:-:S02]  /*d0d0*/  VIADD R9, R17, 0x146 ;  /* 0x0000014611097836 */ /* 0x000fc40000000000 */
[----:B------:R-:W-:Y:S01]  /*d0e0*/  @!P1 IMAD.MOV R0, RZ, RZ, -R0 ;  /* 0x000000ffff009224 */ /* 0x000fe200078e0a00 */
[----:B------:R-:W-:Y:S01]  /*d0f0*/  ISETP.GE.AND P1, PT, R12, RZ, PT ;  /* 0x000000ff0c00720c */ /* 0x000fe20003f26270 */
[C---:B------:R-:W-:Y:S01]  /*d100*/  VIADD R7, R17.reuse, 0x142 ;  /* 0x0000014211077836 */ /* 0x040fe20000000000 */
[----:B------:R-:W-:Y:S01]  /*d110*/  IABS R12, R12 ;  /* 0x0000000c000c7213 */ /* 0x000fe20000000000 */
[----:B------:R-:W-:Y:S01]  /*d120*/  VIADD R11, R17, 0x13e ;  /* 0x0000013e110b7836 */ /* 0x000fe20000000000 */
[----:B------:R0:W-:Y:S01]  /*d130*/  STL [R1+0x39c], R0 ;  /* 0x00039c0001007387 */ /* 0x0001e20000100800 */
[--C-:B------:R-:W-:Y:S01]  /*d140*/  @!P6 IMAD.IADD R2, R2, 0x1, -R16.reuse ;  /* 0x000000010202e824 */ /* 0x100fe200078e0a10 */
[----:B------:R-:W-:Y:S01]  /*d150*/  ISETP.GE.AND P4, PT, R9, RZ, PT ;  /* 0x000000ff0900720c */ /* 0x000fe20003f86270 */
[----:B------:R-:W-:Y:S01]  /*d160*/  @!P2 IMAD.IADD R3, R3, 0x1, -R16 ;  /* 0x000000010303a824 */ /* 0x000fe200078e0a10 */
[----:B------:R1:W-:Y:S01]  /*d170*/  STL [R1+0x3ac], R5 ;  /* 0x0003ac0501007387 */ /* 0x0003e20000100800 */
[----:B------:R-:W-:Y:S01]  /*d180*/  IMAD.HI.U32 R6, R23, R12, RZ ;  /* 0x0000000c17067227 */ /* 0x000fe200078e00ff */
[----:B------:R-:W-:-:S02]  /*d190*/  IABS R9, R9 ;  /* 0x0000000900097213 */ /* 0x000fc40000000000 */
[C---:B------:R-:W-:Y:S01]  /*d1a0*/  ISETP.GT.U32.AND P2, PT, R16.reuse, R3, PT ;  /* 0x000000031000720c */ /* 0x040fe20003f44070 */
[----:B------:R-:W-:Y:S01]  /*d1b0*/  IMAD.MOV R6, RZ, RZ, -R6 ;  /* 0x000000ffff067224 */ /* 0x000fe200078e0a06 */
[----:B------:R-:W-:Y:S01]  /*d1c0*/  ISETP.GE.AND P6, PT, R7, RZ, PT ;  /* 0x000000ff0700720c */ /* 0x000fe20003fc6270 */
[----:B0-----:R-:W-:Y:S01]  /*d1d0*/  IMAD.MOV.U32 R0, RZ, RZ, R4 ;  /* 0x000000ffff007224 */ /* 0x001fe200078e0004 */
[----:B------:R-:W-:Y:S01]  /*d1e0*/  IABS R7, R7 ;  /* 0x0000000700077213 */ /* 0x000fe20000000000 */
[----:B------:R-:W-:Y:S01]  /*d1f0*/  IMAD R12, R16, R6, R12 ;  /* 0x00000006100c7224 */ /* 0x000fe200078e020c */
[----:B------:R-:W-:Y:S01]  /*d200*/  IABS R15, R11 ;  /* 0x0000000b000f7213 */ /* 0x000fe20000000000 */
[----:B------:R-:W-:Y:S01]  /*d210*/  @!P0 IMAD.MOV R0, RZ, RZ, -R0 ;  /* 0x000000ffff008224 */ /* 0x000fe200078e0a00 */
[----:B------:R-:W-:Y:S01]  /*d220*/  ISETP.GE.AND P0, PT, R8, RZ, PT ;  /* 0x000000ff0800720c */ /* 0x000fe20003f06270 */
[----:B-1----:R-:W-:Y:S01]  /*d230*/  IMAD.HI.U32 R5, R23, R9, RZ ;  /* 0x0000000917057227 */ /* 0x002fe200078e00ff */
[----:B------:R-:W-:-:S02]  /*d240*/  IABS R8, R8 ;  /* 0x0000000800087213 */ /* 0x000fc40000000000 */
[----:B------:R0:W-:Y:S01]  /*d250*/  STL [R1+0x3b0], R0 ;  /* 0x0003b00001007387 */ /* 0x0001e20000100800 */
[----:B------:R-:W-:Y:S02]  /*d260*/  @!P2 IMAD.IADD R3, R3, 0x1, -R16 ;  /* 0x000000010303a824 */ /* 0x000fe400078e0a10 */
[----:B------:R-:W-:-:S04]  /*d270*/  IMAD.HI.U32 R4, R23, R8, RZ ;  /* 0x0000000817047227 */ /* 0x000fc800078e00ff */
[----:B------:R-:W-:Y:S02]  /*d280*/  IMAD.MOV R4, RZ, RZ, -R4 ;  /* 0x000000ffff047224 */ /* 0x000fe400078e0a04 */
[----:B------:R-:W-:Y:S02]  /*d290*/  IMAD.MOV R5, RZ, RZ, -R5 ;  /* 0x000000ffff057224 */ /* 0x000fe400078e0a05 */
[----:B0-----:R-:W-:Y:S02]  /*d2a0*/  IMAD.MOV.U32 R0, RZ, RZ, R2 ;  /* 0x000000ffff007224 */ /* 0x001fe400078e0002 */
[C---:B------:R-:W-:Y:S02]  /*d2b0*/  IMAD R8, R16.reuse, R4, R8 ;  /* 0x0000000410087224 */ /* 0x040fe400078e0208 */
[----:B------:R-:W-:Y:S01]  /*d2c0*/  @!P3 IMAD.MOV R0, RZ, RZ, -R0 ;  /* 0x000000ffff00b224 */ /* 0x000fe200078e0a00 */
[C---:B------:R-:W-:Y:S01]  /*d2d0*/  ISETP.GT.U32.AND P3, PT, R16.reuse, R12, PT ;  /* 0x0000000c1000720c */ /* 0x040fe20003f64070 */
[----:B------:R-:W-:-:S02]  /*d2e0*/  IMAD R9, R16, R5, R9 ;  /* 0x0000000510097224 */ /* 0x000fc400078e0209 */
[C---:B------:R-:W-:Y:S01]  /*d2f0*/  IMAD.HI.U32 R2, R23.reuse, R7, RZ ;  /* 0x0000000717027227 */ /* 0x040fe200078e00ff */
[----:B------:R0:W-:Y:S02]  /*d300*/  STL [R1+0x3a0], R0 ;  /* 0x0003a00001007387 */ /* 0x0001e40000100800 */
[----:B------:R-:W-:Y:S01]  /*d310*/  ISETP.GT.U32.AND P2, PT, R16, R9, PT ;  /* 0x000000091000720c */ /* 0x000fe20003f44070 */
[----:B------:R-:W-:Y:S02]  /*d320*/  IMAD.MOV R2, RZ, RZ, -R2 ;  /* 0x000000ffff027224 */ /* 0x000fe400078e0a02 */
[----:B------:R-:W-:-:S04]  /*d330*/  IMAD.HI.U32 R5, R23, R15, RZ ;  /* 0x0000000f17057227 */ /* 0x000fc800078e00ff */
[----:B------:R-:W-:Y:S02]  /*d340*/  @!P3 IMAD.IADD R12, R12, 0x1, -R16 ;  /* 0x000000010c0cb824 */ /* 0x000fe400078e0a10 */
[----:B0-----:R-:W-:Y:S02]  /*d350*/  IMAD.MOV.U32 R0, RZ, RZ, R3 ;  /* 0x000000ffff007224 */ /* 0x001fe400078e0003 */
[C---:B------:R-:W-:Y:S01]  /*d360*/  IMAD R7, R16.reuse, R2, R7 ;  /* 0x0000000210077224 */ /* 0x040fe200078e0207 */
[C---:B------:R-:W-:Y:S01]  /*d370*/  ISETP.GT.U32.AND P3, PT, R16.reuse, R12, PT ;  /* 0x0000000c1000720c */ /* 0x040fe20003f64070 */
[----:B------:R-:W-:Y:S01]  /*d380*/  @!P5 IMAD.MOV R0, RZ, RZ, -R0 ;  /* 0x000000ffff00d224 */ /* 0x000fe200078e0a00 */
[C---:B------:R-:W-:Y:S01]  /*d390*/  ISETP.GT.U32.AND P5, PT, R16.reuse, R8, PT ;  /* 0x000000081000720c */ /* 0x040fe20003fa4070 */
[----:B------:R-:W-:Y:S02]  /*d3a0*/  VIADD R18, R17, 0x140 ;  /* 0x0000014011127836 */ /* 0x000fe40000000000 */
[----:B------:R-:W-:Y:S01]  /*d3b0*/  @!P2 IMAD.IADD R9, R9, 0x1, -R16 ;  /* 0x000000010909a824 */ /* 0x000fe200078e0a10 */
[----:B------:R0:W-:Y:S01]  /*d3c0*/  STL [R1+0x3a8], R0 ;  /* 0x0003a80001007387 */ /* 0x0001e20000100800 */
[----:B------:R-:W-:Y:S01]  /*d3d0*/  IMAD.MOV R5, RZ, RZ, -R5 ;  /* 0x000000ffff057224 */ /* 0x000fe200078e0a05 */
[----:B------:R-:W-:Y:S01]  /*d3e0*/  IABS R3, R18 ;  /* 0x0000001200037213 */ /* 0x000fe20000000000 */
[----:B------:R-:W-:Y:S01]  /*d3f0*/  VIADD R4, R17, 0x13c ;  /* 0x0000013c11047836 */ /* 0x000fe20000000000 */
[C---:B------:R-:W-:Y:S01]  /*d400*/  ISETP.GT.U32.AND P2, PT, R16.reuse, R9, PT ;  /* 0x000000091000720c */ /* 0x040fe20003f44070 */
[----:B------:R-:W-:-:S02]  /*d410*/  IMAD R15, R16, R5, R15 ;  /* 0x00000005100f7224 */ /* 0x000fc400078e020f */
[--C-:B------:R-:W-:Y:S01]  /*d420*/  @!P3 IMAD.IADD R12, R12, 0x1, -R16.reuse ;  /* 0x000000010c0cb824 */ /* 0x100fe200078e0a10 */
[----:B------:R-:W-:Y:S01]  /*d430*/  ISETP.GT.U32.AND P3, PT, R16, R7, PT ;  /* 0x000000071000720c */ /* 0x000fe20003f64070 */
[----:B------:R-:W-:Y:S01]  /*d440*/  @!P5 IMAD.IADD R8, R8, 0x1, -R16 ;  /* 0x000000010808d824 */ /* 0x000fe200078e0a10 */
[----:B------:R-:W-:Y:S01]  /*d450*/  IABS R2, R4 ;  /* 0x0000000400027213 */ /* 0x000fe20000000000 */
[----:B------:R-:W-:-:S03]  /*d460*/  IMAD.HI.U32 R10, R23, R3, RZ ;  /* 0x00000003170a7227 */ /* 0x000fc600078e00ff */
[C---:B------:R-:W-:Y:S01]  /*d470*/  ISETP.GT.U32.AND P5, PT, R16.reuse, R8, PT ;  /* 0x000000081000720c */ /* 0x040fe20003fa4070 */
[----:B------:R-:W-:Y:S02]  /*d480*/  IMAD.MOV R10, RZ, RZ, -R10 ;  /* 0x000000ffff0a7224 */ /* 0x000fe400078e0a0a */
[----:B0-----:R-:W-:Y:S02]  /*d490*/  IMAD.MOV.U32 R0, RZ, RZ, R12 ;  /* 0x000000ffff007224 */ /* 0x001fe400078e000c */
[----:B------:R-:W-:Y:S02]  /*d4a0*/  IMAD R3, R16, R10, R3 ;  /* 0x0000000a10037224 */ /* 0x000fe400078e0203 */
[----:B------:R-:W-:Y:S01]  /*d4b0*/  @!P3 IMAD.IADD R7, R7, 0x1, -R16 ;  /* 0x000000010707b824 */ /* 0x000fe200078e0a10 */
[----:B------:R-:W-:Y:S01]  /*d4c0*/  ISETP.GE.AND P3, PT, R18, RZ, PT ;  /* 0x000000ff1200720c */ /* 0x000fe20003f66270 */
[----:B------:R-:W-:Y:S02]  /*d4d0*/  @!P1 IMAD.MOV R0, RZ, RZ, -R0 ;  /* 0x000000ffff009224 */ /* 0x000fe400078e0a00 */
[C---:B------:R-:W-:Y:S01]  /*d4e0*/  VIADD R6, R17.reuse, 0x13a ;  /* 0x0000013a11067836 */ /* 0x040fe20000000000 */
[----:B------:R-:W-:Y:S01]  /*d4f0*/  ISETP.GT.U32.AND P1, PT, R16, R7, PT ;  /* 0x000000071000720c */ /* 0x000fe20003f24070 */
[--C-:B------:R-:W-:Y:S01]  /*d500*/  @!P5 IMAD.IADD R8, R8, 0x1, -R16.reuse ;  /* 0x000000010808d824 */ /* 0x100fe200078e0a10 */
[C---:B------:R-:W-:Y:S01]  /*d510*/  ISETP.GT.U32.AND P5, PT, R16.reuse, R15, PT ;  /* 0x0000000f1000720c */ /* 0x040fe20003fa4070 */
[----:B------:R-:W-:Y:S01]  /*d520*/  VIADD R5, R17, 0x138 ;  /* 0x0000013811057836 */ /* 0x000fe20000000000 */
[----:B------:R0:W-:Y:S01]  /*d530*/  STL [R1+0x38c], R0 ;  /* 0x00038c0001007387 */ /* 0x0001e20000100800 */
[----:B------:R-:W-:Y:S01]  /*d540*/  @!P2 IMAD.IADD R9, R9, 0x1, -R16 ;  /* 0x000000010909a824 */ /* 0x000fe200078e0a10 */
[----:B------:R-:W-:Y:S01]  /*d550*/  ISETP.GT.U32.AND P2, PT, R16, R3, PT ;  /* 0x000000031000720c */ /* 0x000fe20003f44070 */
[----:B------:R-:W-:Y:S01]  /*d560*/  IMAD.HI.U32 R13, R23, R2, RZ ;  /* 0x00000002170d7227 */ /* 0x000fe200078e00ff */
[----:B------:R-:W-:-:S02]  /*d570*/  IABS R14, R6 ;  /* 0x00000006000e7213 */ /* 0x000fc40000000000 */
[----:B------:R-:W-:Y:S01]  /*d580*/  IABS R12, R5 ;  /* 0x00000005000c7213 */ /* 0x000fe20000000000 */
[----:B------:R-:W-:Y:S02]  /*d590*/  IMAD.MOV R13, RZ, RZ, -R13 ;  /* 0x000000ffff0d7224 */ /* 0x000fe400078e0a0d */
[----:B------:R-:W-:-:S04]  /*d5a0*/  IMAD.HI.U32 R10, R23, R14, RZ ;  /* 0x0000000e170a7227 */ /* 0x000fc800078e00ff */
[----:B0-----:R-:W-:Y:S02]  /*d5b0*/  IMAD.MOV.U32 R0, RZ, RZ, R9 ;  /* 0x000000ffff007224 */ /* 0x001fe400078e0009 */
[----:B------:R-:W-:Y:S02]  /*d5c0*/  @!P5 IMAD.IADD R15, R15, 0x1, -R16 ;  /* 0x000000010f0fd824 */ /* 0x000fe400078e0a10 */
[----:B------:R-:W-:Y:S02]  /*d5d0*/  @!P4 IMAD.MOV R0, RZ, RZ, -R0 ;  /* 0x000000ffff00c224 */ /* 0x000fe400078e0a00 */
[----:B------:R-:W-:Y:S01]  /*d5e0*/  IMAD.HI.U32 R9, R23, R12, RZ ;  /* 0x0000000c17097227 */ /* 0x000fe200078e00ff */
[C---:B------:R-:W-:Y:S02]  /*d5f0*/  ISETP.GT.U32.AND P4, PT, R16.reuse, R15, PT ;  /* 0x0000000f1000720c */ /* 0x040fe40003f84070 */
[----:B------:R0:W-:Y:S01]  /*d600*/  STL [R1+0x388], R0 ;  /* 0x0003880001007387 */ /* 0x0001e20000100800 */
[----:B------:R-:W-:-:S02]  /*d610*/  IMAD R2, R16, R13, R2 ;  /* 0x0000000d10027224 */ /* 0x000fc400078e0202 */
[----:B------:R-:W-:Y:S02]  /*d620*/  IMAD.MOV R10, RZ, RZ, -R10 ;  /* 0x000000ffff0a7224 */ /* 0x000fe400078e0a0a */
[--C-:B------:R-:W-:Y:S01]  /*d630*/  @!P1 IMAD.IADD R7, R7, 0x1, -R16.reuse ;  /* 0x0000000107079824 */ /* 0x100fe200078e0a10 */
[C---:B------:R-:W-:Y:S01]  /*d640*/  ISETP.GT.U32.AND P1, PT, R16.reuse, R2, PT ;  /* 0x000000021000720c */ /* 0x040fe20003f24070 */
[----:B------:R-:W-:Y:S02]  /*d650*/  IMAD.MOV R9, RZ, RZ, -R9 ;  /* 0x000000ffff097224 */ /* 0x000fe400078e0a09 */
[----:B------:R-:W-:Y:S01]  /*d660*/  @!P2 IMAD.IADD R3, R3, 0x1, -R16 ;  /* 0x000000010303a824 */ /* 0x000fe200078e0a10 */
[----:B------:R-:W-:Y:S01]  /*d670*/  ISETP.GE.AND P2, PT, R11, RZ, PT ;  /* 0x000000ff0b00720c */ /* 0x000fe20003f46270 */
[C---:B------:R-:W-:Y:S02]  /*d680*/  IMAD R14, R16.reuse, R10, R14 ;  /* 0x0000000a100e7224 */ /* 0x040fe400078e020e */
[----:B0-----:R-:W-:Y:S01]  /*d690*/  IMAD.MOV.U32 R0, RZ, RZ, R7 ;  /* 0x000000ffff007224 */ /* 0x001fe200078e0007 */
[C---:B------:R-:W-:Y:S01]  /*d6a0*/  ISETP.GT.U32.AND P5, PT, R16.reuse, R3, PT ;  /* 0x000000031000720c */ /* 0x040fe20003fa4070 */
[----:B------:R-:W-:-:S02]  /*d6b0*/  IMAD R12, R16, R9, R12 ;  /* 0x00000009100c7224 */ /* 0x000fc400078e020c */
[----:B------:R-:W-:Y:S01]  /*d6c0*/  @!P0 IMAD.MOV R8, RZ, RZ, -R8 ;  /* 0x000000ffff088224 */ /* 0x000fe200078e0a08 */
[----:B------:R-:W-:Y:S01]  /*d6d0*/  ISETP.GE.AND P0, PT, R4, RZ, PT ;  /* 0x000000ff0400720c */ /* 0x000fe20003f06270 */
[----:B------:R-:W-:Y:S01]  /*d6e0*/  @!P6 IMAD.MOV R0, RZ, RZ, -R0 ;  /* 0x000000ffff00e224 */ /* 0x000fe200078e0a00 */
[C---:B------:R-:W-:Y:S01]  /*d6f0*/  ISETP.GT.U32.AND P6, PT, R16.reuse, R14, PT ;  /* 0x0000000e1000720c */ /* 0x040fe20003fc4070 */
[--C-:B------:R-:W-:Y:S01]  /*d700*/  @!P4 IMAD.IADD R15, R15, 0x1, -R16.reuse ;  /* 0x000000010f0fc824 */ /* 0x100fe200078e0a10 */
[----:B------:R-:W-:Y:S01]  /*d710*/  ISETP.GT.U32.AND P4, PT, R16, R12, PT ;  /* 0x0000000c1000720c */ /* 0x000fe20003f84070 */
[----:B------:R0:W-:Y:S01]  /*d720*/  STL [R1+0x384], R8 ;  /* 0x0003840801007387 */ /* 0x0001e20000100800 */
[----:B------:R-:W-:Y:S02]  /*d730*/  VIADD R4, R17, 0x136 ;  /* 0x0000013611047836 */ /* 0x000fe40000000000 */
[--C-:B------:R-:W-:Y:S01]  /*d740*/  @!P1 IMAD.IADD R2, R2, 0x1, -R16.reuse ;  /* 0x0000000102029824 */ /* 0x100fe200078e0a10 */
[----:B------:R-:W-:Y:S01]  /*d750*/  ISETP.GE.AND P1, PT, R5, RZ, PT ;  /* 0x000000ff0500720c */ /* 0x000fe20003f26270 */
[----:B------:R-:W-:Y:S01]  /*d760*/  @!P5 IMAD.IADD R3, R3, 0x1, -R16 ;  /* 0x000000010303d824 */ /* 0x000fe200078e0a10 */
[----:B------:R-:W-:Y:S01]  /*d770*/  IABS R7, R4 ;  /* 0x0000000400077213 */ /* 0x000fe20000000000 */
[----:B------:R1:W-:Y:S01]  /*d780*/  STL [R1+0x380], R0 ;  /* 0x0003800001007387 */ /* 0x0003e20000100800 */
[----:B------:R-:W-:Y:S01]  /*d790*/  ISETP.GE.AND P5, PT, R6, RZ, PT ;  /* 0x000000ff0600720c */ /* 0x000fe20003fa6270 */
[----:B------:R-:W-:-:S02]  /*d7a0*/  VIADD R11, R17, 0x132 ;  /* 0x00000132110b7836 */ /* 0x000fc40000000000 */
[----:B0-----:R-:W-:Y:S02]  /*d7b0*/  VIADD R8, R17, 0x134 ;  /* 0x0000013411087836 */ /* 0x001fe40000000000 */
[--C-:B------:R-:W-:Y:S01]  /*d7c0*/  @!P6 IMAD.IADD R14, R14, 0x1, -R16.reuse ;  /* 0x000000010e0ee824 */ /* 0x100fe200078e0a10 */
[----:B------:R-:W-:Y:S01]  /*d7d0*/  ISETP.GT.U32.AND P6, PT, R16, R2, PT ;  /* 0x000000021000720c */ /* 0x000fe20003fc4070 */
[----:B------:R-:W-:Y:S01]  /*d7e0*/  @!P4 IMAD.IADD R12, R12, 0x1, -R16 ;  /* 0x000000010c0cc824 */ /* 0x000fe200078e0a10 */
[----:B------:R-:W-:Y:S01]  /*d7f0*/  IABS R5, R8 ;  /* 0x0000000800057213 */ /* 0x000fe20000000000 */
[----:B-1----:R-:W-:Y:S01]  /*d800*/  IMAD.MOV.U32 R0, RZ, RZ, R3 ;  /* 0x000000ffff007224 */ /* 0x002fe200078e0003 */
[----:B------:R-:W-:Y:S01]  /*d810*/  IABS R9, R11 ;  /* 0x0000000b00097213 */ /* 0x000fe20000000000 */
[----:B------:R-:W-:Y:S01]  /*d820*/  IMAD.HI.U32 R6, R23, R7, RZ ;  /* 0x0000000717067227 */ /* 0x000fe200078e00ff */
[----:B------:R-:W-:-:S03]  /*d830*/  ISETP.GT.U32.AND P4, PT, R16, R12, PT ;  /* 0x0000000c1000720c */ /* 0x000fc60003f84070 */
[----:B------:R-:W-:Y:S02]  /*d840*/  IMAD.MOV.U32 R3, RZ, RZ, R5 ;  /* 0x000000ffff037224 */ /* 0x000fe400078e0005 */
[----:B------:R-:W-:Y:S02]  /*d850*/  IMAD.MOV R6, RZ, RZ, -R6 ;  /* 0x000000ffff067224 */ /* 0x000fe400078e0a06 */
[----:B------:R-:W-:-:S04]  /*d860*/  IMAD.HI.U32 R5, R23, R3, RZ ;  /* 0x0000000317057227 */ /* 0x000fc800078e00ff */
[----:B------:R-:W-:Y:S02]  /*d870*/  IMAD R7, R16, R6, R7 ;  /* 0x0000000610077224 */ /* 0x000fe400078e0207 */
[----:B------:R-:W-:Y:S02]  /*d880*/  IMAD.MOV R5, RZ, RZ, -R5 ;  /* 0x000000ffff057224 */ /* 0x000fe400078e0a05 */
[----:B------:R-:W-:Y:S01]  /*d890*/  @!P6 IMAD.IADD R2, R2, 0x1, -R16 ;  /* 0x000000010202e824 */ /* 0x000fe200078e0a10 */
[C---:B------:R-:W-:Y:S01]  /*d8a0*/  ISETP.GT.U32.AND P6, PT, R16.reuse, R7, PT ;  /* 0x000000071000720c */ /* 0x040fe20003fc4070 */
[C---:B------:R-:W-:Y:S02]  /*d8b0*/  IMAD R3, R16.reuse, R5, R3 ;  /* 0x0000000510037224 */ /* 0x040fe400078e0203 */
[----:B------:R-:W-:Y:S01]  /*d8c0*/  @!P3 IMAD.MOV R0, RZ, RZ, -R0 ;  /* 0x000000ffff00b224 */ /* 0x000fe200078e0a00 */
[----:B------:R-:W-:Y:S01]  /*d8d0*/  ISETP.GT.U32.AND P3, PT, R16, R14, PT ;  /* 0x0000000e1000720c */ /* 0x000fe20003f64070 */
[----:B------:R-:W-:Y:S01]  /*d8e0*/  @!P4 IMAD.IADD R12, R12, 0x1, -R16 ;  /* 0x000000010c0cc824 */ /* 0x000fe200078e0a10 */
[----:B------:R-:W-:Y:S01]  /*d8f0*/  ISETP.GT.U32.AND P4, PT, R16, R3, PT ;  /* 0x000000031000720c */ /* 0x000fe20003f84070 */
[----:B------:R-:W-:Y:S01]  /*d900*/  VIADD R10, R17, 0x130 ;  /* 0x00000130110a7836 */ /* 0x000fe20000000000 */
[----:B------:R0:W-:Y:S01]  /*d910*/  STL [R1+0x340], R0 ;  /* 0x0003400001007387 */ /* 0x0001e20000100800 */
[----:B------:R-:W-:-:S03]  /*d920*/  IMAD.HI.U32 R5, R23, R9, RZ ;  /* 0x0000000917057227 */ /* 0x000fc600078e00ff */
[----:B------:R-:W-:Y:S01]  /*d930*/  IABS R13, R10 ;  /* 0x0000000a000d7213 */ /* 0x000fe20000000000 */
[--C-:B------:R-:W-:Y:S01]  /*d940*/  @!P6 IMAD.IADD R7, R7, 0x1, -R16.reuse ;  /* 0x000000010707e824 */ /* 0x100fe200078e0a10 */
[----:B------:R-:W-:Y:S01]  /*d950*/  ISETP.GE.AND P6, PT, R8, RZ, PT ;  /* 0x000000ff0800720c */ /* 0x000fe20003fc6270 */
[----:B------:R-:W-:Y:S02]  /*d960*/  IMAD.MOV R5, RZ, RZ, -R5 ;  /* 0x000000ffff057224 */ /* 0x000fe400078e0a05 */
[----:B------:R-:W-:Y:S01]  /*d970*/  @!P3 IMAD.IADD R14, R14, 0x1, -R16 ;  /* 0x000000010e0eb824 */ /* 0x000fe200078e0a10 */
[----:B------:R-:W-:Y:S01]  /*d980*/  ISETP.GE.AND P3, PT, R4, RZ, PT ;  /* 0x000000ff0400720c */ /* 0x000fe20003f66270 */
[----:B------:R-:W-:-:S04]  /*d990*/  IMAD.HI.U32 R6, R23, R13, RZ ;  /* 0x0000000d17067227 */ /* 0x000fc800078e00ff */
[----:B------:R-:W-:Y:S02]  /*d9a0*/  VIADD R4, R17, 0x12e ;  /* 0x0000012e11047836 */ /* 0x000fe40000000000 */
[----:B------:R-:W-:Y:S01]  /*d9b0*/  @!P4 IMAD.IADD R3, R3, 0x1, -R16 ;  /* 0x000000010303c824 */ /* 0x000fe200078e0a10 */
[C---:B------:R-:W-:Y:S01]  /*d9c0*/  ISETP.GT.U32.AND P4, PT, R16.reuse, R7, PT ;  /* 0x000000071000720c */ /* 0x040fe20003f84070 */
[----:B0-----:R-:W-:Y:S02]  /*d9d0*/  IMAD.MOV.U32 R0, RZ, RZ, R2 ;  /* 0x000000ffff007224 */ /* 0x001fe400078e0002 */
[----:B------:R-:W-:Y:S02]  /*d9e0*/  IMAD.MOV R6, RZ, RZ, -R6 ;  /* 0x000000ffff067224 */ /* 0x000fe400078e0a06 */
[----:B------:R-:W-:Y:S02]  /*d9f0*/  VIADD R8, R17, 0x12c ;  /* 0x0000012c11087836 */ /* 0x000fe40000000000 */
[C---:B------:R-:W-:Y:S01]  /*da00*/  IMAD R9, R16.reuse, R5, R9 ;  /* 0x0000000510097224 */ /* 0x040fe200078e0209 */
[----:B------:R-:W-:Y:S01]  /*da10*/  IABS R5, R4 ;  /* 0x0000000400057213 */ /* 0x000fe20000000000 */
[----:B------:R-:W-:Y:S01]  /*da20*/  @!P2 IMAD.MOV R15, RZ, RZ, -R15 ;  /* 0x000000ffff0fa224 */ /* 0x000fe200078e0a0f */
[C---:B------:R-:W-:Y:S01]  /*da30*/  ISETP.GT.U32.AND P2, PT, R16.reuse, R3, PT ;  /* 0x000000031000720c */ /* 0x040fe20003f44070 */
[----:B------:R-:W-:Y:S01]  /*da40*/  @!P0 IMAD.MOV R0, RZ, RZ, -R0 ;  /* 0x000000ffff008224 */ /* 0x000fe200078e0a00 */
[C---:B------:R-:W-:Y:S01]  /*da50*/  ISETP.GT.U32.AND P0, PT, R16.reuse, R9, PT ;  /* 0x000000091000720c */ /* 0x040fe20003f04070 */
[C---:B------:R-:W-:Y:S01]  /*da60*/  IMAD R13, R16.reuse, R6, R13 ;  /* 0x00000006100d7224 */ /* 0x040fe200078e020d */
[----:B------:R-:W-:Y:S01]  /*da70*/  IABS R6, R8 ;  /* 0x0000000800067213 */ /* 0x000fe20000000000 */
[----:B------:R-:W-:Y:S01]  /*da80*/  IMAD.HI.U32 R2, R23, R5, RZ ;  /* 0x0000000517027227 */ /* 0x000fe200078e00ff */
[----:B------:R-:W-:Y:S03]  /*da90*/  STL [R1+0x344], R15 ;  /* 0x0003440f01007387 */ /* 0x000fe60000100800 */
[----:B------:R-:W-:Y:S01]  /*daa0*/  @!P5 IMAD.MOV R14, RZ, RZ, -R14 ;  /* 0x000000ffff0ed224 */ /* 0x000fe200078e0a0e */
[----:B------:R0:W-:Y:S01]  /*dab0*/  STL [R1+0x370], R0 ;  /* 0x0003700001007387 */ /* 0x0001e20000100800 */
[----:B------:R-:W-:Y:S01]  /*dac0*/  ISETP.GT.U32.AND P5, PT, R16, R13, PT ;  /* 0x0000000d1000720c */ /* 0x000fe20003fa4070 */
[----:B------:R-:W-:Y:S01]  /*dad0*/  @!P4 IMAD.IADD R7, R7, 0x1, -R16 ;  /* 0x000000010707c824 */ /* 0x000fe200078e0a10 */
[----:B------:R-:W-:Y:S01]  /*dae0*/  ISETP.GE.AND P4, PT, R10, RZ, PT ;  /* 0x000000ff0a00720c */ /* 0x000fe20003f86270 */
[----:B------:R-:W-:Y:S01]  /*daf0*/  IMAD.MOV R2, RZ, RZ, -R2 ;  /* 0x000000ffff027224 */ /* 0x000fe200078e0a02 */
[----:B------:R1:W-:Y:S01]  /*db00*/  STL [R1+0x34c], R14 ;  /* 0x00034c0e01007387 */ /* 0x0003e20000100800 */
[----:B------:R-:W-:Y:S01]  /*db10*/  @!P2 IMAD.IADD R3, R3, 0x1, -R16 ;  /* 0x000000010303a824 */ /* 0x000fe200078e0a10 */
[----:B------:R-:W-:Y:S01]  /*db20*/  ISETP.GE.AND P2, PT, R4, RZ, PT ;  /* 0x000000ff0400720c */ /* 0x000fe20003f46270 */
[----:B------:R-:W-:-:S02]  /*db30*/  IMAD R5, R16, R2, R5 ;  /* 0x0000000210057224 */ /* 0x000fc400078e0205 */
[----:B0-----:R-:W-:Y:S02]  /*db40*/  IMAD.MOV.U32 R0, RZ, RZ, R12 ;  /* 0x000000ffff007224 */ /* 0x001fe400078e000c */
[----:B------:R-:W-:-:S04]  /*db50*/  IMAD.HI.U32 R12, R23, R6, RZ ;  /* 0x00000006170c7227 */ /* 0x000fc800078e00ff */
[----:B------:R-:W-:Y:S01]  /*db60*/  @!P1 IMAD.MOV R0, RZ, RZ, -R0 ;  /* 0x000000ffff009224 */ /* 0x000fe200078e0a00 */
[----:B------:R-:W-:Y:S01]  /*db70*/  ISETP.GE.AND P1, PT, R11, RZ, PT ;  /* 0x000000ff0b00720c */ /* 0x000fe20003f26270 */
[----:B------:R-:W-:Y:S02]  /*db80*/  IMAD.MOV R12, RZ, RZ, -R12 ;  /* 0x000000ffff0c7224 */ /* 0x000fe400078e0a0c */
[----:B-1----:R-:W-:Y:S01]  /*db90*/  IMAD.MOV.U32 R14, RZ, RZ, R7 ;  /* 0x000000ffff0e7224 */ /* 0x002fe200078e0007 */
[----:B------:R0:W-:Y:S01]  /*dba0*/  STL [R1+0x36c], R0 ;  /* 0x00036c0001007387 */ /* 0x0001e20000100800 */
[----:B------:R-:W-:Y:S02]  /*dbb0*/  @!P0 IMAD.IADD R9, R9, 0x1, -R16 ;  /* 0x0000000109098824 */ /* 0x000fe400078e0a10 */
[C---:B------:R-:W-:Y:S02]  /*dbc0*/  IMAD R6, R16.reuse, R12, R6 ;  /* 0x0000000c10067224 */ /* 0x040fe400078e0206 */
[----:B------:R-:W-:Y:S01]  /*dbd0*/  @!P3 IMAD.MOV R14, RZ, RZ, -R14 ;  /* 0x000000ffff0eb224 */ /* 0x000fe200078e0a0e */
[C---:B------:R-:W-:Y:S01]  /*dbe0*/  ISETP.GT.U32.AND P3, PT, R16.reuse, R5, PT ;  /* 0x000000051000720c */ /* 0x040fe20003f64070 */
[----:B------:R-:W-:Y:S01]  /*dbf0*/  @!P5 IMAD.IADD R13, R13, 0x1, -R16 ;  /* 0x000000010d0dd824 */ /* 0x000fe200078e0a10 */
[C---:B------:R-:W-:Y:S01]  /*dc00*/  ISETP.GT.U32.AND P0, PT, R16.reuse, R9, PT ;  /* 0x000000091000720c */ /* 0x040fe20003f04070 */
[C---:B------:R-:W-:Y:S01]  /*dc10*/  VIADD R2, R17.reuse, 0x12a ;  /* 0x0000012a11027836 */ /* 0x040fe20000000000 */
[----:B------:R-:W-:Y:S01]  /*dc20*/  STL [R1+0x350], R14 ;  /* 0x0003500e01007387 */ /* 0x000fe20000100800 */
[----:B0-----:R-:W-:Y:S01]  /*dc30*/  IMAD.MOV.U32 R0, RZ, RZ, R3 ;  /* 0x000000ffff007224 */ /* 0x001fe200078e0003 */
[C---:B------:R-:W-:Y:S01]  /*dc40*/  ISETP.GT.U32.AND P5, PT, R16.reuse, R13, PT ;  /* 0x0000000d1000720c */ /* 0x040fe20003fa4070 */
[C---:B------:R-:W-:Y:S01]  /*dc50*/  VIADD R4, R17.reuse, 0x128 ;  /* 0x0000012811047836 */ /* 0x040fe20000000000 */
[----:B------:R-:W-:Y:S01]  /*dc60*/  IABS R7, R2 ;  /* 0x0000000200077213 */ /* 0x000fe20000000000 */
[----:B------:R-:W-:Y:S01]  /*dc70*/  @!P6 IMAD.MOV R0, RZ, RZ, -R0 ;  /* 0x000000ffff00e224 */ /* 0x000fe200078e0a00 */
[----:B------:R-:W-:Y:S01]  /*dc80*/  ISETP.GT.U32.AND P6, PT, R16, R6, PT ;  /* 0x000000061000720c */ /* 0x000fe20003fc4070 */
[----:B------:R-:W-:Y:S01]  /*dc90*/  VIADD R12, R17, 0x126 ;  /* 0x00000126110c7836 */ /* 0x000fe20000000000 */
[----:B------:R-:W-:Y:S01]  /*dca0*/  IABS R3, R4 ;  /* 0x0000000400037213 */ /* 0x000fe20000000000 */
[--C-:B------:R-:W-:Y:S01]  /*dcb0*/  @!P3 IMAD.IADD R5, R5, 0x1, -R16.reuse ;  /* 0x000000010505b824 */ /* 0x100fe200078e0a10 */
[----:B------:R0:W-:Y:S01]  /*dcc0*/  STL [R1+0x368], R0 ;  /* 0x0003680001007387 */ /* 0x0001e20000100800 */
[----:B------:R-:W-:Y:S01]  /*dcd0*/  @!P0 IMAD.IADD R9, R9, 0x1, -R16 ;  /* 0x0000000109098824 */ /* 0x000fe200078e0a10 */
[----:B------:R-:W-:Y:S01]  /*dce0*/  ISETP.GE.AND P0, PT, R8, RZ, PT ;  /* 0x000000ff0800720c */ /* 0x000fe20003f06270 */
[----:B------:R-:W-:Y:S01]  /*dcf0*/  IMAD.HI.U32 R8, R23, R7, RZ ;  /* 0x0000000717087227 */ /* 0x000fe200078e00ff */
[----:B------:R-:W-:-:S02]  /*dd00*/  ISETP.GT.U32.AND P3, PT, R16, R5, PT ;  /* 0x000000051000720c */ /* 0x000fc40003f64070 */
[----:B------:R-:W-:Y:S01]  /*dd10*/  IABS R18, R12 ;  /* 0x0000000c00127213 */ /* 0x000fe20000000000 */
[--C-:B------:R-:W-:Y:S01]  /*dd20*/  @!P5 IMAD.IADD R13, R13, 0x1, -R16.reuse ;  /* 0x000000010d0dd824 */ /* 0x100fe200078e0a10 */
[----:B------:R-:W-:Y:S01]  /*dd30*/  ISETP.GE.AND P5, PT, R2, RZ, PT ;  /* 0x000000ff0200720c */ /* 0x000fe20003fa6270 */
[----:B------:R-:W-:Y:S02]  /*dd40*/  @!P6 IMAD.IADD R6, R6, 0x1, -R16 ;  /* 0x000000010606e824 */ /* 0x000fe400078e0a10 */
[----:B------:R-:W-:-:S03]  /*dd50*/  IMAD.HI.U32 R2, R23, R3, RZ ;  /* 0x0000000317027227 */ /* 0x000fc600078e00ff */
[C---:B------:R-:W-:Y:S01]  /*dd60*/  ISETP.GT.U32.AND P6, PT, R16.reuse, R6, PT ;  /* 0x000000061000720c */ /* 0x040fe20003fc4070 */
[----:B------:R-:W-:Y:S02]  /*dd70*/  IMAD.MOV R8, RZ, RZ, -R8 ;  /* 0x000000ffff087224 */ /* 0x000fe400078e0a08 */
[----:B------:R-:W-:Y:S02]  /*dd80*/  IMAD.MOV R2, RZ, RZ, -R2 ;  /* 0x000000ffff027224 */ /* 0x000fe400078e0a02 */
[C---:B------:R-:W-:Y:S02]  /*dd90*/  IMAD R7, R16.reuse, R8, R7 ;  /* 0x0000000810077224 */ /* 0x040fe400078e0207 */
[C---:B------:R-:W-:Y:S02]  /*dda0*/  IMAD R3, R16.reuse, R2, R3 ;  /* 0x0000000210037224 */ /* 0x040fe400078e0203 */
[----:B------:R-:W-:Y:S01]  /*ddb0*/  @!P3 IMAD.IADD R5, R5, 0x1, -R16 ;  /* 0x000000010505b824 */ /* 0x000fe200078e0a10 */
[----:B------:R-:W-:Y:S01]  /*ddc0*/  ISETP.GT.U32.AND P3, PT, R16, R7, PT ;  /* 0x000000071000720c */ /* 0x000fe20003f64070 */
[----:B------:R-:W-:-:S02]  /*ddd0*/  VIADD R8, R17, 0x124 ;  /* 0x0000012411087836 */ /* 0x000fc40000000000 */
[----:B------:R-:W-:Y:S01]  /*dde0*/  @!P6 IMAD.IADD R6, R6, 0x1, -R16 ;  /* 0x000000010606e824 */ /* 0x000fe200078e0a10 */
[----:B------:R-:W-:Y:S01]  /*ddf0*/  ISETP.GT.U32.AND P6, PT, R16, R3, PT ;  /* 0x000000031000720c */ /* 0x000fe20003fc4070 */
[----:B0-----:R-:W-:Y:S01]  /*de00*/  IMAD.MOV.U32 R0, RZ, RZ, R9 ;  /* 0x000000ffff007224 */ /* 0x001fe200078e0009 */
[----:B------:R-:W-:Y:S01]  /*de10*/  IABS R15, R8 ;  /* 0x00000008000f7213 */ /* 0x000fe20000000000 */
[----:B------:R-:W-:Y:S02]  /*de20*/  VIADD R9, R17, 0x122 ;  /* 0x0000012211097836 */ /* 0x000fe40000000000 */
[----:B------:R-:W-:Y:S01]  /*de30*/  @!P1 IMAD.MOV R0, RZ, RZ, -R0 ;  /* 0x000000ffff009224 */ /* 0x000fe200078e0a00 */
[----:B------:R-:W-:Y:S01]  /*de40*/  ISETP.GE.AND P1, PT, R4, RZ, PT ;  /* 0x000000ff0400720c */ /* 0x000fe20003f26270 */
[----:B------:R-:W-:Y:S01]  /*de50*/  IMAD.HI.U32 R19, R23, R15, RZ ;  /* 0x0000000f17137227 */ /* 0x000fe200078e00ff */
[----:B------:R-:W-:Y:S02]  /*de60*/  IABS R14, R9 ;  /* 0x00000009000e7213 */ /* 0x000fe40000000000 */
[----:B------:R0:W-:Y:S01]  /*de70*/  STL [R1+0x364], R0 ;  /* 0x0003640001007387 */ /* 0x0001e20000100800 */
[----:B------:R-:W-:-:S02]  /*de80*/  @!P3 IMAD.IADD R7, R7, 0x1, -R16 ;  /* 0x000000010707b824 */ /* 0x000fc400078e0a10 */
[----:B------:R-:W-:Y:S02]  /*de90*/  @!P6 IMAD.IADD R3, R3, 0x1, -R16 ;  /* 0x000000010303e824 */ /* 0x000fe400078e0a10 */
[----:B------:R-:W-:Y:S01]  /*dea0*/  VIADD R4, R17, 0x120 ;  /* 0x0000012011047836 */ /* 0x000fe20000000000 */
[----:B------:R-:W-:Y:S01]  /*deb0*/  ISETP.GT.U32.AND P6, PT, R16, R7, PT ;  /* 0x000000071000720c */ /* 0x000fe20003fc4070 */
[----:B------:R-:W-:Y:S02]  /*dec0*/  IMAD.MOV R19, RZ, RZ, -R19 ;  /* 0x000000ffff137224 */ /* 0x000fe400078e0a13 */
[----:B------:R-:W-:Y:S01]  /*ded0*/  IMAD.HI.U32 R11, R23, R14, RZ ;  /* 0x0000000e170b7227 */ /* 0x000fe200078e00ff */
[----:B------:R-:W-:-:S03]  /*dee0*/  IABS R10, R4 ;  /* 0x00000004000a7213 */ /* 0x000fc60000000000 */
[----:B0-----:R-:W-:Y:S02]  /*def0*/  IMAD.MOV.U32 R0, RZ, RZ, R13 ;  /* 0x000000ffff007224 */ /* 0x001fe400078e000d */
[----:B------:R-:W-:Y:S02]  /*df00*/  IMAD R15, R16, R19, R15 ;  /* 0x00000013100f7224 */ /* 0x000fe400078e020f */
[----:B------:R-:W-:Y:S01]  /*df10*/  @!P4 IMAD.MOV R0, RZ, RZ, -R0 ;  /* 0x000000ffff00c224 */ /* 0x000fe200078e0a00 */
[----:B------:R-:W-:Y:S01]  /*df20*/  ISETP.GE.AND P4, PT, R12, RZ, PT ;  /* 0x000000ff0c00720c */ /* 0x000fe20003f86270 */
[----:B------:R-:W-:Y:S01]  /*df30*/  @!P6 IMAD.IADD R7, R7, 0x1, -R16 ;  /* 0x000000010707e824 */ /* 0x000fe200078e0a10 */
[----:B------:R-:W-:Y:S01]  /*df40*/  ISETP.GT.U32.AND P6, PT, R16, R15, PT ;  /* 0x0000000f1000720c */ /* 0x000fe20003fc4070 */
[----:B------:R-:W-:Y:S01]  /*df50*/  IMAD.MOV R11, RZ, RZ, -R11 ;  /* 0x000000ffff0b7224 */ /* 0x000fe200078e0a0b */
[----:B------:R0:W-:Y:S01]  /*df60*/  STL [R1+0x348], R0 ;  /* 0x0003480001007387 */ /* 0x0001e20000100800 */
[----:B------:R-:W-:-:S04]  /*df70*/  IMAD.HI.U32 R2, R23, R18, RZ ;  /* 0x0000001217027227 */ /* 0x000fc800078e00ff */
[----:B------:R-:W-:Y:S02]  /*df80*/  IMAD R14, R16, R11, R14 ;  /* 0x0000000b100e7224 */ /* 0x000fe400078e020e */
[----:B------:R-:W-:Y:S02]  /*df90*/  IMAD.MOV.U32 R11, RZ, RZ, R6 ;  /* 0x000000ffff0b7224 */ /* 0x000fe400078e0006 */
[----:B------:R-:W-:Y:S02]  /*dfa0*/  IMAD.MOV R2, RZ, RZ, -R2 ;  /* 0x000000ffff027224 */ /* 0x000fe400078e0a02 */
[----:B0-----:R-:W-:Y:S02]  /*dfb0*/  IMAD.MOV.U32 R0, RZ, RZ, R5 ;  /* 0x000000ffff007224 */ /* 0x001fe400078e0005 */
[----:B------:R-:W-:-:S04]  /*dfc0*/  IMAD.HI.U32 R5, R23, R10, RZ ;  /* 0x0000000a17057227 */ /* 0x000fc800078e00ff */
[----:B------:R-:W-:Y:S01]  /*dfd0*/  @!P2 IMAD.MOV R0, RZ, RZ, -R0 ;  /* 0x000000ffff00a224 */ /* 0x000fe200078e0a00 */
[C---:B------:R-:W-:Y:S01]  /*dfe0*/  ISETP.GT.U32.AND P2, PT, R16.reuse, R3, PT ;  /* 0x000000031000720c */ /* 0x040fe20003f44070 */
[----:B------:R-:W-:Y:S02]  /*dff0*/  IMAD.MOV R5, RZ, RZ, -R5 ;  /* 0x000000ffff057224 */ /* 0x000fe400078e0a05 */
[----:B------:R-:W-:Y:S01]  /*e000*/  @!P6 IMAD.IADD R15, R15, 0x1, -R16 ;  /* 0x000000010f0fe824 */ /* 0x000fe200078e0a10 */
[----:B------:R0:W-:Y:S01]  /*e010*/  STL [R1+0x328], R0 ;  /* 0x0003280001007387 */ /* 0x0001e20000100800 */
[----:B------:R-:W-:Y:S02]  /*e020*/  IMAD R13, R16, R5, R10 ;  /* 0x00000005100d7224 */ /* 0x000fe400078e020a */
[----:B------:R-:W-:Y:S01]  /*e030*/  @!P0 IMAD.MOV R11, RZ, RZ, -R11 ;  /* 0x000000ffff0b8224 */ /* 0x000fe200078e0a0b */
[----:B------:R-:W-:Y:S01]  /*e040*/  ISETP.GE.AND P0, PT, R8, RZ, PT ;  /* 0x000000ff0800720c */ /* 0x000fe20003f06270 */
[C---:B------:R-:W-:Y:S01]  /*e050*/  IMAD R18, R16.reuse, R2, R18 ;  /* 0x0000000210127224 */ /* 0x040fe200078e0212 */
[C---:B------:R-:W-:Y:S01]  /*e060*/  ISETP.GT.U32.AND P6, PT, R16.reuse, R13, PT ;  /* 0x0000000d1000720c */ /* 0x040fe20003fc4070 */
[----:B------:R-:W-:Y:S01]  /*e070*/  VIADD R2, R17, 0x11e ;  /* 0x0000011e11027836 */ /* 0x000fe20000000000 */
[----:B------:R1:W-:Y:S01]  /*e080*/  STL [R1+0x324], R11 ;  /* 0x0003240b01007387 */ /* 0x0003e20000100800 */
[----:B------:R-:W-:Y:S01]  /*e090*/  @!P2 IMAD.IADD R3, R3, 0x1, -R16 ;  /* 0x000000010303a824 */ /* 0x000fe200078e0a10 */
[C---:B------:R-:W-:Y:S01]  /*e0a0*/  ISETP.GT.U32.AND P3, PT, R16.reuse, R18, PT ;  /* 0x000000121000720c */ /* 0x040fe20003f64070 */
[----:B0-----:R-:W-:Y:S01]  /*e0b0*/  IMAD.MOV.U32 R0, RZ, RZ, R7 ;  /* 0x000000ffff007224 */ /* 0x001fe200078e0007 */
[----:B------:R-:W-:Y:S01]  /*e0c0*/  IABS R12, R2 ;  /* 0x00000002000c7213 */ /* 0x000fe20000000000 */
[----:B------:R-:W-:Y:S01]  /*e0d0*/  VIADD R10, R17, 0x11c ;  /* 0x0000011c110a7836 */ /* 0x000fe20000000000 */
[----:B------:R-:W-:Y:S01]  /*e0e0*/  ISETP.GE.AND P2, PT, R9, RZ, PT ;  /* 0x000000ff0900720c */ /* 0x000fe20003f46270 */
[----:B------:R-:W-:Y:S01]  /*e0f0*/  @!P5 IMAD.MOV R0, RZ, RZ, -R0 ;  /* 0x000000ffff00d224 */ /* 0x000fe200078e0a00 */
[----:B------:R-:W-:Y:S01]  /*e100*/  ISETP.GT.U32.AND P5, PT, R16, R14, PT ;  /* 0x0000000e1000720c */ /* 0x000fe20003fa4070 */
[----:B------:R-:W-:Y:S01]  /*e110*/  IMAD.HI.U32 R6, R23, R12, RZ ;  /* 0x0000000c17067227 */ /* 0x000fe200078e00ff */
[----:B-1----:R-:W-:-:S02]  /*e120*/  IABS R11, R10 ;  /* 0x0000000a000b7213 */ /* 0x002fc40000000000 */
[----:B------:R0:W-:Y:S01]  /*e130*/  STL [R1+0x320], R0 ;  /* 0x0003200001007387 */ /* 0x0001e20000100800 */
[----:B------:R-:W-:Y:S02]  /*e140*/  @!P6 IMAD.IADD R13, R13, 0x1, -R16 ;  /* 0x000000010d0de824 */ /* 0x000fe400078e0a10 */
[----:B------:R-:W-:Y:S02]  /*e150*/  IMAD.MOV R6, RZ, RZ, -R6 ;  /* 0x000000ffff067224 */ /* 0x000fe400078e0a06 */
[----:B------:R-:W-:Y:S01]  /*e160*/  @!P3 IMAD.IADD R18, R18, 0x1, -R16 ;  /* 0x000000011212b824 */ /* 0x000fe200078e0a10 */
[C---:B------:R-:W-:Y:S01]  /*e170*/  ISETP.GT.U32.AND P6, PT, R16.reuse, R13, PT ;  /* 0x0000000d1000720c */ /* 0x040fe20003fc4070 */
[----:B------:R-:W-:Y:S02]  /*e180*/  IMAD R12, R16, R6, R12 ;  /* 0x00000006100c7224 */ /* 0x000fe400078e020c */
[----:B------:R-:W-:Y:S01]  /*e190*/  @!P5 IMAD.IADD R14, R14, 0x1, -R16 ;  /* 0x000000010e0ed824 */ /* 0x000fe200078e0a10 */
[----:B------:R-:W-:Y:S01]  /*e1a0*/  ISETP.GT.U32.AND P3, PT, R16, R18, PT ;  /* 0x000000121000720c */ /* 0x000fe20003f64070 */
[----:B0-----:R-:W-:-:S02]  /*e1b0*/  IMAD.MOV.U32 R0, RZ, RZ, R3 ;  /* 0x000000ffff007224 */ /* 0x001fc400078e0003 */
[----:B------:R-:W-:Y:S01]  /*e1c0*/  IMAD.HI.U32 R3, R23, R11, RZ ;  /* 0x0000000b17037227 */ /* 0x000fe200078e00ff */
[----:B------:R-:W-:-:S03]  /*e1d0*/  ISETP.GT.U32.AND P5, PT, R16, R14, PT ;  /* 0x0000000e1000720c */ /* 0x000fc60003fa4070 */
[----:B------:R-:W-:Y:S01]  /*e1e0*/  @!P1 IMAD.MOV R0, RZ, RZ, -R0 ;  /* 0x000000ffff009224 */ /* 0x000fe200078e0a00 */
[C---:B------:R-:W-:Y:S01]  /*e1f0*/  ISETP.GT.U32.AND P1, PT, R16.reuse, R15, PT ;  /* 0x0000000f1000720c */ /* 0x040fe20003f24070 */
[----:B------:R-:W-:Y:S02]  /*e200*/  IMAD.MOV R3, RZ, RZ, -R3 ;  /* 0x000000ffff037224 */ /* 0x000fe400078e0a03 */
[--C-:B------:R-:W-:Y:S01]  /*e210*/  @!P6 IMAD.IADD R13, R13, 0x1, -R16.reuse ;  /* 0x000000010d0de824 */ /* 0x100fe200078e0a10 */
[----:B------:R0:W-:Y:S01]  /*e220*/  STL [R1+0x31c], R0 ;  /* 0x00031c0001007387 */ /* 0x0001e20000100800 */
[C---:B------:R-:W-:Y:S02]  /*e230*/  IMAD R11, R16.reuse, R3, R11 ;  /* 0x00000003100b7224 */ /* 0x040fe400078e020b */
[C---:B------:R-:W-:Y:S02]  /*e240*/  VIADD R9, R17.reuse, 0x11a ;  /* 0x0000011a11097836 */ /* 0x040fe40000000000 */
[----:B------:R-:W-:Y:S01]  /*e250*/  VIADD R8, R17, 0x118 ;  /* 0x0000011811087836 */ /* 0x000fe20000000000 */
[----:B------:R-:W-:Y:S01]  /*e260*/  ISETP.GT.U32.AND P6, PT, R16, R11, PT ;  /* 0x0000000b1000720c */ /* 0x000fe20003fc4070 */
[--C-:B------:R-:W-:Y:S01]  /*e270*/  @!P5 IMAD.IADD R14, R14, 0x1, -R16.reuse ;  /* 0x000000010e0ed824 */ /* 0x100fe200078e0a10 */
[----:B------:R-:W-:Y:S01]  /*e280*/  IABS R6, R9 ;  /* 0x0000000900067213 */ /* 0x000fe20000000000 */
[--C-:B------:R-:W-:Y:S01]  /*e290*/  @!P1 IMAD.IADD R15, R15, 0x1, -R16.reuse ;  /* 0x000000010f0f9824 */ /* 0x100fe200078e0a10 */
[----:B------:R-:W-:Y:S01]  /*e2a0*/  ISETP.GT.U32.AND P1, PT, R16, R12, PT ;  /* 0x0000000c1000720c */ /* 0x000fe20003f24070 */
[----:B------:R-:W-:Y:S01]  /*e2b0*/  @!P3 IMAD.IADD R18, R18, 0x1, -R16 ;  /* 0x000000011212b824 */ /* 0x000fe200078e0a10 */
[----:B------:R-:W-:Y:S01]  /*e2c0*/  IABS R5, R8 ;  /* 0x0000000800057213 */ /* 0x000fe20000000000 */
[----:B0-----:R-:W-:Y:S01]  /*e2d0*/  IMAD.MOV.U32 R0, RZ, RZ, R15 ;  /* 0x000000ffff007224 */ /* 0x001fe200078e000f */
[----:B------:R-:W-:Y:S01]  /*e2e0*/  ISETP.GE.AND P5, PT, R2, RZ, PT ;  /* 0x000000ff0200720c */ /* 0x000fe20003fa6270 */
[----:B------:R-:W-:Y:S01]  /*e2f0*/  IMAD.HI.U32 R2, R23, R6, RZ ;  /* 0x0000000617027227 */ /* 0x000fe200078e00ff */
[----:B------:R-:W-:-:S03]  /*e300*/  ISETP.GE.AND P3, PT, R4, RZ, PT ;  /* 0x000000ff0400720c */ /* 0x000fc60003f66270 */
[--C-:B------:R-:W-:Y:S02]  /*e310*/  @!P6 IMAD.IADD R11, R11, 0x1, -R16.reuse ;  /* 0x000000010b0be824 */ /* 0x100fe400078e0a10 */
[----:B------:R-:W-:Y:S02]  /*e320*/  VIADD R7, R17, 0x116 ;  /* 0x0000011611077836 */ /* 0x000fe40000000000 */
[----:B------:R-:W-:Y:S01]  /*e330*/  @!P1 IMAD.IADD R12, R12, 0x1, -R16 ;  /* 0x000000010c0c9824 */ /* 0x000fe200078e0a10 */
[----:B------:R-:W-:Y:S01]  /*e340*/  ISETP.GE.AND P1, PT, R10, RZ, PT ;  /* 0x000000ff0a00720c */ /* 0x000fe20003f26270 */
[----:B------:R-:W-:Y:S01]  /*e350*/  IMAD.HI.U32 R19, R23, R5, RZ ;  /* 0x0000000517137227 */ /* 0x000fe200078e00ff */
[----:B------:R-:W-:Y:S02]  /*e360*/  IABS R4, R7 ;  /* 0x0000000700047213 */ /* 0x000fe40000000000 */
[C---:B------:R-:W-:Y:S01]  /*e370*/  ISETP.GT.U32.AND P6, PT, R16.reuse, R12, PT ;  /* 0x0000000c1000720c */ /* 0x040fe20003fc4070 */
[----:B------:R-:W-:Y:S01]  /*e380*/  @!P4 IMAD.MOV R18, RZ, RZ, -R18 ;  /* 0x000000ffff12c224 */ /* 0x000fe200078e0a12 */
[----:B------:R-:W-:Y:S01]  /*e390*/  ISETP.GT.U32.AND P4, PT, R16, R11, PT ;  /* 0x0000000b1000720c */ /* 0x000fe20003f84070 */
[----:B------:R-:W-:-:S02]  /*e3a0*/  IMAD.MOV R2, RZ, RZ, -R2 ;  /* 0x000000ffff027224 */ /* 0x000fc400078e0a02 */
[----:B------:R-:W-:Y:S01]  /*e3b0*/  @!P0 IMAD.MOV R0, RZ, RZ, -R0 ;  /* 0x000000ffff008224 */ /* 0x000fe200078e0a00 */
[----:B------:R-:W-:Y:S01]  /*e3c0*/  STL [R1+0x318], R18 ;  /* 0x0003181201007387 */ /* 0x000fe20000100800 */
[----:B------:R-:W-:Y:S02]  /*e3d0*/  IMAD.MOV R19, RZ, RZ, -R19 ;  /* 0x000000ffff137224 */ /* 0x000fe400078e0a13 */
[C---:B------:R-:W-:Y:S01]  /*e3e0*/  IMAD R2, R16.reuse, R2, R6 ;  /* 0x0000000210027224 */ /* 0x040fe200078e0206 */
[----:B------:R0:W-:Y:S01]  /*e3f0*/  STL [R1+0x314], R0 ;  /* 0x0003140001007387 */ /* 0x0001e20000100800 */
[C---:B------:R-:W-:Y:S02]  /*e400*/  IMAD R19, R16.reuse, R19, R5 ;  /* 0x0000001310137224 */ /* 0x040fe400078e0205 */
[----:B------:R-:W-:Y:S01]  /*e410*/  VIADD R5, R17, 0x114 ;  /* 0x0000011411057836 */ /* 0x000fe20000000000 */
[----:B------:R-:W-:Y:S01]  /*e420*/  ISETP.GT.U32.AND P0, PT, R16, R2, PT ;  /* 0x000000021000720c */ /* 0x000fe20003f04070 */
[----:B------:R-:W-:-:S03]  /*e430*/  IMAD.HI.U32 R3, R23, R4, RZ ;  /* 0x0000000417037227 */ /* 0x000fc600078e00ff */
[----:B------:R-:W-:Y:S01]  /*e440*/  IABS R6, R5 ;  /* 0x0000000500067213 */ /* 0x000fe20000000000 */
[----:B------:R-:W-:Y:S01]  /*e450*/  @!P2 IMAD.MOV R14, RZ, RZ, -R14 ;  /* 0x000000ffff0ea224 */ /* 0x000fe200078e0a0e */
[----:B------:R-:W-:Y:S01]  /*e460*/  ISETP.GT.U32.AND P2, PT, R16, R19, PT ;  /* 0x000000131000720c */ /* 0x000fe20003f44070 */
[----:B0-----:R-:W-:Y:S02]  /*e470*/  IMAD.MOV.U32 R0, RZ, RZ, R13 ;  /* 0x000000ffff007224 */ /* 0x001fe400078e000d */
[----:B------:R-:W-:Y:S01]  /*e480*/  @!P6 IMAD.IADD R12, R12, 0x1, -R16 ;  /* 0x000000010c0ce824 */ /* 0x000fe200078e0a10 */
[----:B------:R-:W-:Y:S01]  /*e490*/  STL [R1+0x30c], R14 ;  /* 0x00030c0e01007387 */ /* 0x000fe20000100800 */
[----:B------:R-:W-:Y:S01]  /*e4a0*/  @!P3 IMAD.MOV R0, RZ, RZ, -R0 ;  /* 0x000000ffff00b224 */ /* 0x000fe200078e0a00 */
[----:B------:R-:W-:Y:S01]  /*e4b0*/  ISETP.GE.AND P3, PT, R9, RZ, PT ;  /* 0x000000ff0900720c */ /* 0x000fe20003f66270 */
[----:B------:R-:W-:Y:S02]  /*e4c0*/  IMAD.MOV R3, RZ, RZ, -R3 ;  /* 0x000000ffff037224 */ /* 0x000fe400078e0a03 */
[----:B------:R-:W-:Y:S01]  /*e4d0*/  IMAD.HI.U32 R13, R23, R6, RZ ;  /* 0x00000006170d7227 */ /* 0x000fe200078e00ff */
[----:B------:R0:W-:Y:S03]  /*e4e0*/  STL [R1+0x308], R0 ;  /* 0x0003080001007387 */ /* 0x0001e60000100800 */
[----:B------:R-:W-:-:S02]  /*e4f0*/  IMAD R3, R16, R3, R4 ;  /* 0x0000000310037224 */ /* 0x000fc400078e0204 */
[----:B------:R-:W-:Y:S02]  /*e500*/  IMAD.MOV R13, RZ, RZ, -R13 ;  /* 0x000000ffff0d7224 */ /* 0x000fe400078e0a0d */
[--C-:B------:R-:W-:Y:S01]  /*e510*/  @!P4 IMAD.IADD R11, R11, 0x1, -R16.reuse ;  /* 0x000000010b0bc824 */ /* 0x100fe200078e0a10 */
[----:B------:R-:W-:Y:S01]  /*e520*/  ISETP.GT.U32.AND P6, PT, R16, R3, PT ;  /* 0x000000031000720c */ /* 0x000fe20003fc4070 */
[----:B------:R-:W-:Y:S01]  /*e530*/  @!P0 IMAD.IADD R2, R2, 0x1, -R16 ;  /* 0x0000000102028824 */ /* 0x000fe200078e0a10 */
[----:B------:R-:W-:Y:S01]  /*e540*/  ISETP.GE.AND P0, PT, R7, RZ, PT ;  /* 0x000000ff0700720c */ /* 0x000fe20003f06270 */
[----:B0-----:R-:W-:Y:S01]  /*e550*/  IMAD.MOV.U32 R0, RZ, RZ, R12 ;  /* 0x000000ffff007224 */ /* 0x001fe200078e000c */
[----:B------:R-:W-:Y:S01]  /*e560*/  ISETP.GE.AND P4, PT, R8, RZ, PT ;  /* 0x000000ff0800720c */ /* 0x000fe20003f86270 */
[----:B------:R-:W-:Y:S02]  /*e570*/  VIADD R4, R17, 0x112 ;  /* 0x0000011211047836 */ /* 0x000fe40000000000 */
[----:B------:R-:W-:-:S02]  /*e580*/  @!P5 IMAD.MOV R0, RZ, RZ, -R0 ;  /* 0x000000ffff00d224 */ /* 0x000fc400078e0a00 */
[C---:B------:R-:W-:Y:S01]  /*e590*/  IMAD R6, R16.reuse, R13, R6 ;  /* 0x0000000d10067224 */ /* 0x040fe200078e0206 */
[----:B------:R-:W-:Y:S01]  /*e5a0*/  IABS R10, R4 ;  /* 0x00000004000a7213 */ /* 0x000fe20000000000 */
[--C-:B------:R-:W-:Y:S01]  /*e5b0*/  @!P2 IMAD.IADD R19, R19, 0x1, -R16.reuse ;  /* 0x000000011313a824 */ /* 0x100fe200078e0a10 */
[----:B------:R0:W-:Y:S01]  /*e5c0*/  STL [R1+0x304], R0 ;  /* 0x0003040001007387 */ /* 0x0001e20000100800 */
[C---:B------:R-:W-:Y:S01]  /*e5d0*/  ISETP.GT.U32.AND P2, PT, R16.reuse, R2, PT ;  /* 0x000000021000720c */ /* 0x040fe20003f44070 */
[----:B------:R-:W-:Y:S02]  /*e5e0*/  @!P6 IMAD.IADD R3, R3, 0x1, -R16 ;  /* 0x000000010303e824 */ /* 0x000fe400078e0a10 */
[----:B------:R-:W-:Y:S01]  /*e5f0*/  IMAD.MOV.U32 R9, RZ, RZ, R10 ;  /* 0x000000ffff097224 */ /* 0x000fe200078e000a */
[C---:B------:R-:W-:Y:S01]  /*e600*/  ISETP.GT.U32.AND P6, PT, R16.reuse, R19, PT ;  /* 0x000000131000720c */ /* 0x040fe20003fc4070 */
[----:B------:R-:W-:Y:S01]  /*e610*/  VIADD R8, R17, 0x10e ;  /* 0x0000010e11087836 */ /* 0x000fe20000000000 */
[----:B------:R-:W-:Y:S01]  /*e620*/  ISETP.GT.U32.AND P5, PT, R16, R3, PT ;  /* 0x000000031000720c */ /* 0x000fe20003fa4070 */
[----:B------:R-:W-:-:S03]  /*e630*/  IMAD.HI.U32 R7, R23, R9, RZ ;  /* 0x0000000917077227 */ /* 0x000fc600078e00ff */
[----:B------:R-:W-:Y:S01]  /*e640*/  IABS R10, R8 ;  /* 0x00000008000a7213 */ /* 0x000fe20000000000 */
[----:B0-----:R-:W-:Y:S02]  /*e650*/  IMAD.MOV.U32 R0, RZ, RZ, R11 ;  /* 0x000000ffff007224 */ /* 0x001fe400078e000b */
[----:B------:R-:W-:Y:S01]  /*e660*/  @!P2 IMAD.IADD R2, R2, 0x1, -R16 ;  /* 0x000000010202a824 */ /* 0x000fe200078e0a10 */
[----:B------:R-:W-:Y:S01]  /*e670*/  ISETP.GE.AND P2, PT, R5, RZ, PT ;  /* 0x000000ff0500720c */ /* 0x000fe20003f46270 */
[----:B------:R-:W-:Y:S01]  /*e680*/  @!P1 IMAD.MOV R0, RZ, RZ, -R0 ;  /* 0x000000ffff009224 */ /* 0x000fe200078e0a00 */
[C---:B------:R-:W-:Y:S01]  /*e690*/  ISETP.GT.U32.AND P1, PT, R16.reuse, R6, PT ;  /* 0x000000061000720c */ /* 0x040fe20003f24070 */
[----:B------:R-:W-:Y:S02]  /*e6a0*/  IMAD.MOV R7, RZ, RZ, -R7 ;  /* 0x000000ffff077224 */ /* 0x000fe400078e0a07 */
[----:B------:R-:W-:Y:S01]  /*e6b0*/  VIADD R12, R17, 0x110 ;  /* 0x00000110110c7836 */ /* 0x000fe20000000000 */
[----:B------:R0:W-:Y:S01]  /*e6c0*/  STL [R1+0x300], R0 ;  /* 0x0003000001007387 */ /* 0x0001e20000100800 */
[----:B------:R-:W-:-:S02]  /*e6d0*/  IMAD R7, R16, R7, R9 ;  /* 0x0000000710077224 */ /* 0x000fc400078e0209 */
[----:B------:R-:W-:Y:S01]  /*e6e0*/  VIADD R9, R17, 0x10c ;  /* 0x0000010c11097836 */ /* 0x000fe20000000000 */
[----:B------:R-:W-:Y:S01]  /*e6f0*/  IABS R11, R12 ;  /* 0x0000000c000b7213 */ /* 0x000fe20000000000 */
[--C-:B------:R-:W-:Y:S01]  /*e700*/  @!P6 IMAD.IADD R19, R19, 0x1, -R16.reuse ;  /* 0x000000011313e824 */ /* 0x100fe200078e0a10 */
[----:B------:R-:W-:Y:S01]  /*e710*/  ISETP.GT.U32.AND P6, PT, R16, R7, PT ;  /* 0x000000071000720c */ /* 0x000fe20003fc4070 */
[--C-:B------:R-:W-:Y:S01]  /*e720*/  @!P5 IMAD.IADD R3, R3, 0x1, -R16.reuse ;  /* 0x000000010303d824 */ /* 0x100fe200078e0a10 */
[----:B------:R-:W-:Y:S01]  /*e730*/  IABS R5, R9 ;  /* 0x0000000900057213 */ /* 0x000fe20000000000 */
[----:B------:R-:W-:Y:S01]  /*e740*/  @!P1 IMAD.IADD R6, R6, 0x1, -R16 ;  /* 0x0000000106069824 */ /* 0x000fe200078e0a10 */
[----:B------:R-:W-:Y:S01]  /*e750*/  ISETP.GE.AND P5, PT, R4, RZ, PT ;  /* 0x000000ff0400720c */ /* 0x000fe20003fa6270 */
[----:B0-----:R-:W-:Y:S01]  /*e760*/  IMAD.MOV.U32 R0, RZ, RZ, R2 ;  /* 0x000000ffff007224 */ /* 0x001fe200078e0002 */
[----:B------:R-:W-:Y:S01]  /*e770*/  ISETP.GE.AND P1, PT, R12, RZ, PT ;  /* 0x000000ff0c00720c */ /* 0x000fe20003f26270 */
[----:B------:R-:W-:-:S04]  /*e780*/  IMAD.HI.U32 R4, R23, R10, RZ ;  /* 0x0000000a17047227 */ /* 0x000fc800078e00ff */
[----:B------:R-:W-:Y:S01]  /*e790*/  @!P3 IMAD.MOV R0, RZ, RZ, -R0 ;  /* 0x000000ffff00b224 */ /* 0x000fe200078e0a00 */
[----:B------:R-:W-:Y:S01]  /*e7a0*/  ISETP.GT.U32.AND P3, PT, R16, R6, PT ;  /* 0x000000061000720c */ /* 0x000fe20003f64070 */
[----:B------:R-:W-:-:S03]  /*e7b0*/  IMAD.HI.U32 R13, R23, R11, RZ ;  /* 0x0000000b170d7227 */ /* 0x000fc600078e00ff */
[----:B------:R0:W-:Y:S01]  /*e7c0*/  STL [R1+0x2e8], R0 ;  /* 0x0002e80001007387 */ /* 0x0001e20000100800 */
[----:B------:R-:W-:Y:S02]  /*e7d0*/  IMAD.MOV R2, RZ, RZ, -R4 ;  /* 0x000000ffff027224 */ /* 0x000fe400078e0a04 */
[----:B------:R-:W-:Y:S02]  /*e7e0*/  IMAD.MOV R13, RZ, RZ, -R13 ;  /* 0x000000ffff0d7224 */ /* 0x000fe400078e0a0d */
[C---:B------:R-:W-:Y:S02]  /*e7f0*/  IMAD R2, R16.reuse, R2, R10 ;  /* 0x0000000210027224 */ /* 0x040fe400078e020a */
[----:B------:R-:W-:Y:S02]  /*e800*/  IMAD R4, R16, R13, R11 ;  /* 0x0000000d10047224 */ /* 0x000fe400078e020b */
[----:B------:R-:W-:Y:S01]  /*e810*/  @!P3 IMAD.IADD R6, R6, 0x1, -R16 ;  /* 0x000000010606b824 */ /* 0x000fe200078e0a10 */
[----:B------:R-:W-:Y:S01]  /*e820*/  ISETP.GT.U32.AND P3, PT, R16, R2, PT ;  /* 0x000000021000720c */ /* 0x000fe20003f64070 */
[----:B0-----:R-:W-:-:S02]  /*e830*/  IMAD.MOV.U32 R0, RZ, RZ, R3 ;  /* 0x000000ffff007224 */ /* 0x001fc400078e0003 */
[----:B------:R-:W-:-:S04]  /*e840*/  IMAD.HI.U32 R3, R23, R5, RZ ;  /* 0x0000000517037227 */ /* 0x000fc800078e00ff */
[----:B------:R-:W-:Y:S02]  /*e850*/  IMAD.MOV R3, RZ, RZ, -R3 ;  /* 0x000000ffff037224 */ /* 0x000fe400078e0a03 */
[----:B------:R-:W-:Y:S02]  /*e860*/  IMAD.MOV.U32 R12, RZ, RZ, R19 ;  /* 0x000000ffff0c7224 */ /* 0x000fe400078e0013 */
[C---:B------:R-:W-:Y:S02]  /*e870*/  IMAD R3, R16.reuse, R3, R5 ;  /* 0x0000000310037224 */ /* 0x040fe400078e0205 */
[----:B------:R-:W-:Y:S02]  /*e880*/  IMAD.MOV.U32 R10, RZ, RZ, R6 ;  /* 0x000000ffff0a7224 */ /* 0x000fe400078e0006 */
[----:B------:R-:W-:Y:S02]  /*e890*/  @!P6 IMAD.IADD R7, R7, 0x1, -R16 ;  /* 0x000000010707e824 */ /* 0x000fe400078e0a10 */
[----:B------:R-:W-:Y:S01]  /*e8a0*/  @!P4 IMAD.MOV R12, RZ, RZ, -R12 ;  /* 0x000000ffff0cc224 */ /* 0x000fe200078e0a0c */
[C---:B------:R-:W-:Y:S01]  /*e8b0*/  ISETP.GT.U32.AND P4, PT, R16.reuse, R4, PT ;  /* 0x000000041000720c */ /* 0x040fe20003f84070 */
[----:B------:R-:W-:Y:S01]  /*e8c0*/  @!P2 IMAD.MOV R10, RZ, RZ, -R10 ;  /* 0x000000ffff0aa224 */ /* 0x000fe200078e0a0a */
[C---:B------:R-:W-:Y:S01]  /*e8d0*/  ISETP.GT.U32.AND P2, PT, R16.reuse, R3, PT ;  /* 0x000000031000720c */ /* 0x040fe20003f44070 */
[----:B------:R-:W-:Y:S01]  /*e8e0*/  @!P0 IMAD.MOV R0, RZ, RZ, -R0 ;  /* 0x000000ffff008224 */ /* 0x000fe200078e0a00 */
[----:B------:R-:W-:Y:S01]  /*e8f0*/  ISETP.GT.U32.AND P6, PT, R16, R7, PT ;  /* 0x000000071000720c */ /* 0x000fe20003fc4070 */
[--C-:B------:R-:W-:Y:S01]  /*e900*/  @!P3 IMAD.IADD R2, R2, 0x1, -R16.reuse ;  /* 0x000000010202b824 */ /* 0x100fe200078e0a10 */
[----:B------:R-:W-:Y:S01]  /*e910*/  ISETP.GE.AND P0, PT, R8, RZ, PT ;  /* 0x000000ff0800720c */ /* 0x000fe20003f06270 */
[C---:B------:R-:W-:Y:S01]  /*e920*/  VIADD R8, R17.reuse, 0x108 ;  /* 0x0000010811087836 */ /* 0x040fe20000000000 */
[----:B------:R-:W-:Y:S01]  /*e930*/  STL [R1+0x2cc], R12 ;  /* 0x0002cc0c01007387 */ /* 0x000fe20000100800 */
[C---:B------:R-:W-:Y:S01]  /*e940*/  VIADD R5, R17.reuse, 0x106 ;  /* 0x0000010611057836 */ /* 0x040fe20000000000 */
[----:B------:R-:W-:Y:S01]  /*e950*/  ISETP.GT.U32.AND P3, PT, R16, R2, PT ;  /* 0x000000021000720c */ /* 0x000fe20003f64070 */
[----:B------:R-:W-:Y:S01]  /*e960*/  VIADD R15, R17, 0x104 ;  /* 0x00000104110f7836 */ /* 0x000fe20000000000 */
[----:B------:R-:W-:Y:S01]  /*e970*/  IABS R20, R8 ;  /* 0x0000000800147213 */ /* 0x000fe20000000000 */
[--C-:B------:R-:W-:Y:S01]  /*e980*/  @!P4 IMAD.IADD R4, R4, 0x1, -R16.reuse ;  /* 0x000000010404c824 */ /* 0x100fe200078e0a10 */
[----:B------:R0:W-:Y:S01]  /*e990*/  STL [R1+0x2d0], R0 ;  /* 0x0002d00001007387 */ /* 0x0001e20000100800 */
[--C-:B------:R-:W-:Y:S01]  /*e9a0*/  @!P2 IMAD.IADD R3, R3, 0x1, -R16.reuse ;  /* 0x000000010303a824 */ /* 0x100fe200078e0a10 */
[----:B------:R-:W-:Y:S01]  /*e9b0*/  IABS R18, R5 ;  /* 0x0000000500127213 */ /* 0x000fe20000000000 */
[--C-:B------:R-:W-:Y:S01]  /*e9c0*/  @!P6 IMAD.IADD R7, R7, 0x1, -R16.reuse ;  /* 0x000000010707e824 */ /* 0x100fe200078e0a10 */
[----:B------:R-:W-:Y:S01]  /*e9d0*/  ISETP.GE.AND P6, PT, R9, RZ, PT ;  /* 0x000000ff0900720c */ /* 0x000fe20003fc6270 */
[----:B------:R-:W-:Y:S01]  /*e9e0*/  VIADD R9, R17, 0x10a ;  /* 0x0000010a11097836 */ /* 0x000fe20000000000 */
[C---:B------:R-:W-:Y:S01]  /*e9f0*/  ISETP.GT.U32.AND P4, PT, R16.reuse, R4, PT ;  /* 0x000000041000720c */ /* 0x040fe20003f84070 */
[----:B------:R1:W-:Y:S01]  /*ea00*/  STL [R1+0x2d4], R10 ;  /* 0x0002d40a01007387 */ /* 0x0003e20000100800 */
[----:B------:R-:W-:Y:S01]  /*ea10*/  ISETP.GT.U32.AND P2, PT, R16, R3, PT ;  /* 0x000000031000720c */ /* 0x000fe20003f44070 */
[----:B------:R-:W-:Y:S01]  /*ea20*/  @!P3 IMAD.IADD R2, R2, 0x1, -R16 ;  /* 0x000000010202b824 */ /* 0x000fe200078e0a10 */
[----:B------:R-:W-:Y:S01]  /*ea30*/  IABS R19, R9 ;  /* 0x0000000900137213 */ /* 0x000fe20000000000 */
[----:B0-----:R-:W-:Y:S01]  /*ea40*/  IMAD.MOV.U32 R0, RZ, RZ, R7 ;  /* 0x000000ffff007224 */ /* 0x001fe200078e0007 */
[----:B------:R-:W-:Y:S01]  /*ea50*/  ISETP.GE.AND P3, PT, R5, RZ, PT ;  /* 0x000000ff0500720c */ /* 0x000fe20003f66270 */
[----:B------:R-:W-:-:S04]  /*ea60*/  IMAD.HI.U32 R7, R23, R20, RZ ;  /* 0x0000001417077227 */ /* 0x000fc800078e00ff */
[----:B------:R-:W-:Y:S02]  /*ea70*/  IMAD.MOV R7, RZ, RZ, -R7 ;  /* 0x000000ffff077224 */ /* 0x000fe400078e0a07 */
[----:B------:R-:W-:Y:S01]  /*ea80*/  @!P5 IMAD.MOV R0, RZ, RZ, -R0 ;  /* 0x000000ffff00d224 */ /* 0x000fe200078e0a00 */
[----:B------:R-:W-:Y:S01]  /*ea90*/  ISETP.GE.AND P5, PT, R9, RZ, PT ;  /* 0x000000ff0900720c */ /* 0x000fe20003fa6270 */
[----:B------:R-:W-:Y:S02]  /*eaa0*/  IMAD R20, R16, R7, R20 ;  /* 0x0000000710147224 */ /* 0x000fe400078e0214 */
[----:B------:R-:W-:Y:S01]  /*eab0*/  IMAD.HI.U32 R9, R23, R19, RZ ;  /* 0x0000001317097227 */ /* 0x000fe200078e00ff */
[----:B------:R0:W-:Y:S03]  /*eac0*/  STL [R1+0x2dc], R0 ;  /* 0x0002dc0001007387 */ /* 0x0001e60000100800 */
[--C-:B------:R-:W-:Y:S01]  /*ead0*/  @!P4 IMAD.IADD R4, R4, 0x1, -R16.reuse ;  /* 0x000000010404c824 */ /* 0x100fe200078e0a10 */
[----:B------:R-:W-:Y:S01]  /*eae0*/  ISETP.GE.AND P4, PT, R8, RZ, PT ;  /* 0x000000ff0800720c */ /* 0x000fe20003f86270 */
[----:B------:R-:W-:Y:S01]  /*eaf0*/  @!P2 IMAD.IADD R3, R3, 0x1, -R16 ;  /* 0x000000010303a824 */ /* 0x000fe200078e0a10 */
[----:B------:R-:W-:Y:S01]  /*eb00*/  ISETP.GT.U32.AND P2, PT, R16, R20, PT ;  /* 0x000000141000720c */ /* 0x000fe20003f44070 */
[----:B------:R-:W-:-:S02]  /*eb10*/  IMAD.MOV R8, RZ, RZ, -R9 ;  /* 0x000000ffff087224 */ /* 0x000fc400078e0a09 */
[----:B-1----:R-:W-:Y:S02]  /*eb20*/  IMAD.MOV.U32 R10, RZ, RZ, R4 ;  /* 0x000000ffff0a7224 */ /* 0x002fe400078e0004 */
[----:B0-----:R-:W-:Y:S02]  /*eb30*/  IMAD.MOV.U32 R0, RZ, RZ, R2 ;  /* 0x000000ffff007224 */ /* 0x001fe400078e0002 */
[----:B------:R-:W-:Y:S02]  /*eb40*/  IMAD R19, R16, R8, R19 ;  /* 0x0000000810137224 */ /* 0x000fe400078e0213 */
[----:B------:R-:W-:-:S04]  /*eb50*/  IMAD.HI.U32 R6, R23, R18, RZ ;  /* 0x0000001217067227 */ /* 0x000fc800078e00ff */
[----:B------:R-:W-:Y:S01]  /*eb60*/  @!P1 IMAD.MOV R10, RZ, RZ, -R10 ;  /* 0x000000ffff0a9224 */ /* 0x000fe200078e0a0a */
[----:B------:R-:W-:Y:S01]  /*eb70*/  ISETP.GT.U32.AND P1, PT, R16, R19, PT ;  /* 0x000000131000720c */ /* 0x000fe20003f24070 */
[----:B------:R-:W-:Y:S01]  /*eb80*/  @!P0 IMAD.MOV R0, RZ, RZ, -R0 ;  /* 0x000000ffff008224 */ /* 0x000fe200078e0a00 */
[----:B------:R-:W-:Y:S01]  /*eb90*/  ISETP.GE.AND P0, PT, R15, RZ, PT ;  /* 0x000000ff0f00720c */ /* 0x000fe20003f06270 */
[----:B------:R-:W-:Y:S01]  /*eba0*/  IMAD.MOV R6, RZ, RZ, -R6 ;  /* 0x000000ffff067224 */ /* 0x000fe200078e0a06 */
[----:B------:R-:W-:Y:S01]  /*ebb0*/  STL [R1+0x2e0], R10 ;  /* 0x0002e00a01007387 */ /* 0x000fe20000100800 */
[----:B------:R-:W-:Y:S01]  /*ebc0*/  VIADD R5, R17, 0x102 ;  /* 0x0000010211057836 */ /* 0x000fe20000000000 */
[----:B------:R-:W-:Y:S01]  /*ebd0*/  IABS R15, R15 ;  /* 0x0000000f000f7213 */ /* 0x000fe20000000000 */
[----:B------:R-:W-:Y:S01]  /*ebe0*/  @!P2 IMAD.IADD R20, R20, 0x1, -R16 ;  /* 0x000000011414a824 */ /* 0x000fe200078e0a10 */
[----:B------:R0:W-:Y:S01]  /*ebf0*/  STL [R1+0x2e4], R0 ;  /* 0x0002e40001007387 */ /* 0x0001e20000100800 */
[C---:B------:R-:W-:Y:S01]  /*ec00*/  IMAD R18, R16.reuse, R6, R18 ;  /* 0x0000000610127224 */ /* 0x040fe200078e0212 */
[----:B------:R-:W-:Y:S01]  /*ec10*/  IABS R14, R5 ;  /* 0x00000005000e7213 */ /* 0x000fe20000000000 */
[----:B------:R-:W-:Y:S01]  /*ec20*/  IMAD.HI.U32 R6, R23, R15, RZ ;  /* 0x0000000f17067227 */ /* 0x000fe200078e00ff */
[----:B------:R-:W-:-:S03]  /*ec30*/  ISETP.GT.U32.AND P2, PT, R16, R20, PT ;  /* 0x000000141000720c */ /* 0x000fc60003f44070 */
[----:B------:R-:W-:-:S04]  /*ec40*/  IMAD.HI.U32 R4, R23, R14, RZ ;  /* 0x0000000e17047227 */ /* 0x000fc800078e00ff */
[----:B0-----:R-:W-:Y:S02]  /*ec50*/  IMAD.MOV.U32 R0, RZ, RZ, R3 ;  /* 0x000000ffff007224 */ /* 0x001fe400078e0003 */
[----:B------:R-:W-:Y:S02]  /*ec60*/  @!P1 IMAD.IADD R19, R19, 0x1, -R16 ;  /* 0x0000000113139824 */ /* 0x000fe400078e0a10 */
[----:B------:R-:W-:Y:S01]  /*ec70*/  @!P6 IMAD.MOV R0, RZ, RZ, -R0 ;  /* 0x000000ffff00e224 */ /* 0x000fe200078e0a00 */
[C---:B------:R-:W-:Y:S01]  /*ec80*/  ISETP.GT.U32.AND P6, PT, R16.reuse, R18, PT ;  /* 0x000000121000720c */ /* 0x040fe20003fc4070 */
[----:B------:R-:W-:Y:S01]  /*ec90*/  IMAD.MOV R6, RZ, RZ, -R6 ;  /* 0x000000ffff067224 */ /* 0x000fe200078e0a06 */
[C---:B------:R-:W-:Y:S01]  /*eca0*/  ISETP.GT.U32.AND P1, PT, R16.reuse, R19, PT ;  /* 0x000000131000720c */ /* 0x040fe20003f24070 */
[----:B------:R-:W-:Y:S01]  /*ecb0*/  IMAD.MOV R4, RZ, RZ, -R4 ;  /* 0x000000ffff047224 */ /* 0x000fe200078e0a04 */
[----:B------:R0:W-:Y:S01]  /*ecc0*/  STL [R1+0x2d8], R0 ;  /* 0x0002d80001007387 */ /* 0x0001e20000100800 */
[----:B------:R-:W-:-:S02]  /*ecd0*/  IMAD R15, R16, R6, R15 ;  /* 0x00000006100f7224 */ /* 0x000fc400078e020f */
[----:B------:R-:W-:Y:S02]  /*ece0*/  IMAD R14, R16, R4, R14 ;  /* 0x00000004100e7224 */ /* 0x000fe400078e020e */
[--C-:B------:R-:W-:Y:S01]  /*ecf0*/  @!P2 IMAD.IADD R20, R20, 0x1, -R16.reuse ;  /* 0x000000011414a824 */ /* 0x100fe200078e0a10 */
[----:B------:R-:W-:Y:S01]  /*ed00*/  ISETP.GT.U32.AND P2, PT, R16, R15, PT ;  /* 0x0000000f1000720c */ /* 0x000fe20003f44070 */
[C---:B------:R-:W-:Y:S02]  /*ed10*/  VIADD R11, R17.reuse, 0x100 ;  /* 0x00000100110b7836 */ /* 0x040fe40000000000 */
[--C-:B------:R-:W-:Y:S01]  /*ed20*/  @!P6 IMAD.IADD R18, R18, 0x1, -R16.reuse ;  /* 0x000000011212e824 */ /* 0x100fe200078e0a10 */
[----:B------:R-:W-:Y:S01]  /*ed30*/  ISETP.GT.U32.AND P6, PT, R16, R14, PT ;  /* 0x0000000e1000720c */ /* 0x000fe20003fc4070 */
[----:B------:R-:W-:Y:S01]  /*ed40*/  VIADD R10, R17, 0xfe ;  /* 0x000000fe110a7836 */ /* 0x000fe20000000000 */
[----:B------:R-:W-:Y:S01]  /*ed50*/  IABS R13, R11 ;  /* 0x0000000b000d7213 */ /* 0x000fe20000000000 */
[----:B------:R-:W-:Y:S01]  /*ed60*/  @!P1 IMAD.IADD R19, R19, 0x1, -R16 ;  /* 0x0000000113139824 */ /* 0x000fe200078e0a10 */
[----:B------:R-:W-:Y:S01]  /*ed70*/  ISETP.GE.AND P1, PT, R5, RZ, PT ;  /* 0x000000ff0500720c */ /* 0x000fe20003f26270 */
[C---:B------:R-:W-:Y:S01]  /*ed80*/  VIADD R9, R17.reuse, 0xfc ;  /* 0x000000fc11097836 */ /* 0x040fe20000000000 */
[----:B------:R-:W-:Y:S01]  /*ed90*/  IABS R12, R10 ;  /* 0x0000000a000c7213 */ /* 0x000fe20000000000 */
[----:B------:R-:W-:-:S02]  /*eda0*/  VIADD R8, R17, 0xfa ;  /* 0x000000fa11087836 */ /* 0x000fc40000000000 */
[--C-:B------:R-:W-:Y:S01]  /*edb0*/  @!P2 IMAD.IADD R15, R15, 0x1, -R16.reuse ;  /* 0x000000010f0fa824 */ /* 0x100fe200078e0a10 */
[----:B------:R-:W-:Y:S01]  /*edc0*/  IABS R5, R9 ;  /* 0x0000000900057213 */ /* 0x000fe20000000000 */
[----:B0-----:R-:W-:Y:S01]  /*edd0*/  IMAD.MOV.U32 R0, RZ, RZ, R19 ;  /* 0x000000ffff007224 */ /* 0x001fe200078e0013 */
[----:B------:R-:W-:Y:S01]  /*ede0*/  IABS R4, R8 ;  /* 0x0000000800047213 */ /* 0x000fe20000000000 */
[----:B------:R-:W-:Y:S01]  /*edf0*/  @!P6 IMAD.IADD R14, R14, 0x1, -R16 ;  /* 0x000000010e0ee824 */ /* 0x000fe200078e0a10 */
[C---:B------:R-:W-:Y:S01]  /*ee00*/  ISETP.GT.U32.AND P2, PT, R16.reuse, R18, PT ;  /* 0x000000121000720c */ /* 0x040fe20003f44070 */
[----:B------:R-:W-:Y:S01]  /*ee10*/  IMAD.HI.U32 R7, R23, R13, RZ ;  /* 0x0000000d17077227 */ /* 0x000fe200078e00ff */
[----:B------:R-:W-:-:S03]  /*ee20*/  ISETP.GT.U32.AND P6, PT, R16, R15, PT ;  /* 0x0000000f1000720c */ /* 0x000fc60003fc4070 */
[----:B------:R-:W-:-:S04]  /*ee30*/  IMAD.HI.U32 R2, R23, R12, RZ ;  /* 0x0000000c17027227 */ /* 0x000fc800078e00ff */
[----:B------:R-:W-:Y:S01]  /*ee40*/  @!P5 IMAD.MOV R0, RZ, RZ, -R0 ;  /* 0x000000ffff00d224 */ /* 0x000fe200078e0a00 */
[----:B------:R-:W-:Y:S01]  /*ee50*/  ISETP.GT.U32.AND P5, PT, R16, R14, PT ;  /* 0x0000000e1000720c */ /* 0x000fe20003fa4070 */
[----:B------:R-:W-:Y:S02]  /*ee60*/  IMAD.MOV R3, RZ, RZ, -R7 ;  /* 0x000000ffff037224 */ /* 0x000fe400078e0a07 */
[C---:B------:R-:W-:Y:S01]  /*ee70*/  IMAD.HI.U32 R21, R23.reuse, R5, RZ ;  /* 0x0000000517157227 */ /* 0x040fe200078e00ff */
[----:B------:R0:W-:Y:S03]  /*ee80*/  STL [R1+0x2c8], R0 ;  /* 0x0002c80001007387 */ /* 0x0001e60000100800 */
[----:B------:R-:W-:Y:S02]  /*ee90*/  IMAD.MOV R2, RZ, RZ, -R2 ;  /* 0x000000ffff027224 */ /* 0x000fe400078e0a02 */
[----:B------:R-:W-:-:S04]  /*eea0*/  IMAD.HI.U32 R19, R23, R4, RZ ;  /* 0x0000000417137227 */ /* 0x000fc800078e00ff */
[C---:B------:R-:W-:Y:S02]  /*eeb0*/  IMAD R13, R16.reuse, R3, R13 ;  /* 0x00000003100d7224 */ /* 0x040fe400078e020d */
[----:B0-----:R-:W-:Y:S02]  /*eec0*/  IMAD.MOV.U32 R0, RZ, RZ, R20 ;  /* 0x000000ffff007224 */ /* 0x001fe400078e0014 */
[----:B------:R-:W-:Y:S02]  /*eed0*/  IMAD.MOV R21, RZ, RZ, -R21 ;  /* 0x000000ffff157224 */ /* 0x000fe400078e0a15 */
[C---:B------:R-:W-:Y:S02]  /*eee0*/  IMAD R12, R16.reuse, R2, R12 ;  /* 0x00000002100c7224 */ /* 0x040fe400078e020c */
[----:B------:R-:W-:Y:S02]  /*eef0*/  IMAD.MOV R19, RZ, RZ, -R19 ;  /* 0x000000ffff137224 */ /* 0x000fe400078e0a13 */
[----:B------:R-:W-:Y:S01]  /*ef00*/  @!P4 IMAD.MOV R0, RZ, RZ, -R0 ;  /* 0x000000ffff00c224 */ /* 0x000fe200078e0a00 */
[C---:B------:R-:W-:Y:S01]  /*ef10*/  ISETP.GT.U32.AND P4, PT, R16.reuse, R13, PT ;  /* 0x0000000d1000720c */ /* 0x040fe20003f84070 */
[----:B------:R-:W-:-:S02]  /*ef20*/  IMAD R5, R16, R21, R5 ;  /* 0x0000001510057224 */ /* 0x000fc400078e0205 */
[----:B------:R-:W-:Y:S01]  /*ef30*/  @!P2 IMAD.IADD R18, R18, 0x1, -R16 ;  /* 0x000000011212a824 */ /* 0x000fe200078e0a10 */
[C---:B------:R-:W-:Y:S01]  /*ef40*/  ISETP.GT.U32.AND P2, PT, R16.reuse, R12, PT ;  /* 0x0000000c1000720c */ /* 0x040fe20003f44070 */
[C---:B------:R-:W-:Y:S01]  /*ef50*/  IMAD R4, R16.reuse, R19, R4 ;  /* 0x0000001310047224 */ /* 0x040fe200078e0204 */
[----:B------:R0:W-:Y:S01]  /*ef60*/  STL [R1+0x2c4], R0 ;  /* 0x0002c40001007387 */ /* 0x0001e20000100800 */
[--C-:B------:R-:W-:Y:S01]  /*ef70*/  @!P6 IMAD.IADD R15, R15, 0x1, -R16.reuse ;  /* 0x000000010f0fe824 */ /* 0x100fe200078e0a10 */
[----:B------:R-:W-:Y:S01]  /*ef80*/  ISETP.GT.U32.AND P6, PT, R16, R5, PT ;  /* 0x000000051000720c */ /* 0x000fe20003fc4070 */
[----:B------:R-:W-:Y:S02]  /*ef90*/  VIADD R7, R17, 0xf8 ;  /* 0x000000f811077836 */ /* 0x000fe40000000000 */
[----:B------:R-:W-:Y:S01]  /*efa0*/  @!P5 IMAD.IADD R14, R14, 0x1, -R16 ;  /* 0x000000010e0ed824 */ /* 0x000fe200078e0a10 */
[----:B------:R-:W-:Y:S01]  /*efb0*/  ISETP.GT.U32.AND P5, PT, R16, R4, PT ;  /* 0x000000041000720c */ /* 0x000fe20003fa4070 */
[----:B------:R-:W-:Y:S01]  /*efc0*/  IMAD.MOV.U32 R22, RZ, RZ, R18 ;  /* 0x000000ffff167224 */ /* 0x000fe200078e0012 */
[----:B------:R-:W-:Y:S01]  /*efd0*/  IABS R3, R7 ;  /* 0x0000000700037213 */ /* 0x000fe20000000000 */
[----:B------:R-:W-:Y:S01]  /*efe0*/  @!P4 IMAD.IADD R13, R13, 0x1, -R16 ;  /* 0x000000010d0dc824 */ /* 0x000fe200078e0a10 */
[----:B------:R-:W-:Y:S01]  /*eff0*/  ISETP.GE.AND P4, PT, R11, RZ, PT ;  /* 0x000000ff0b00720c */ /* 0x000fe20003f86270 */
[----:B0-----:R-:W-:-:S02]  /*f000*/  IMAD.MOV.U32 R0, RZ, RZ, R15 ;  /* 0x000000ffff007224 */ /* 0x001fc400078e000f */
[----:B------:R-:W-:Y:S02]  /*f010*/  VIADD R6, R17, 0xf6 ;  /* 0x000000f611067836 */ /* 0x000fe40000000000 */
[----:B------:R-:W-:-:S03]  /*f020*/  IMAD.HI.U32 R20, R23, R3, RZ ;  /* 0x0000000317147227 */ /* 0x000fc600078e00ff */
[----:B------:R-:W-:Y:S01]  /*f030*/  IABS R2, R6 ;  /* 0x0000000600027213 */ /* 0x000fe20000000000 */
[----:B------:R-:W-:Y:S01]  /*f040*/  @!P2 IMAD.IADD R12, R12, 0x1, -R16 ;  /* 0x000000010c0ca824 */ /* 0x000fe200078e0a10 */
[----:B------:R-:W-:Y:S01]  /*f050*/  ISETP.GE.AND P2, PT, R10, RZ, PT ;  /* 0x000000ff0a00720c */ /* 0x000fe20003f46270 */
[----:B------:R-:W-:Y:S02]  /*f060*/  @!P3 IMAD.MOV R22, RZ, RZ, -R22 ;  /* 0x000000ffff16b224 */ /* 0x000fe400078e0a16 */
[----:B------:R-:W-:Y:S02]  /*f070*/  @!P0 IMAD.MOV R0, RZ, RZ, -R0 ;  /* 0x000000ffff008224 */ /* 0x000fe400078e0a00 */
[----:B------:R-:W-:Y:S01]  /*f080*/  @!P6 IMAD.IADD R5, R5, 0x1, -R16 ;  /* 0x000000010505e824 */ /* 0x000fe200078e0a10 */
[----:B------:R-:W-:Y:S01]  /*f090*/  ISETP.GT.U32.AND P6, PT, R16, R13, PT ;  /* 0x0000000d1000720c */ /* 0x000fe20003fc4070 */
[----:B------:R-:W-:Y:S01]  /*f0a0*/  IMAD.MOV R20, RZ, RZ, -R20 ;  /* 0x000000ffff147224 */ /* 0x000fe200078e0a14 */
[----:B------:R-:W-:Y:S01]  /*f0b0*/  STL [R1+0x2c0], R22 ;  /* 0x0002c01601007387 */ /* 0x000fe20000100800 */
[----:B------:R-:W-:Y:S01]  /*f0c0*/  @!P5 IMAD.IADD R4, R4, 0x1, -R16 ;  /* 0x000000010404d824 */ /* 0x000fe200078e0a10 */
[C---:B------:R-:W-:Y:S01]  /*f0d0*/  ISETP.GT.U32.AND P5, PT, R16.reuse, R12, PT ;  /* 0x0000000c1000720c */ /* 0x040fe20003fa4070 */
[C---:B------:R-:W-:Y:S01]  /*f0e0*/  IMAD R3, R16.reuse, R20, R3 ;  /* 0x0000001410037224 */ /* 0x040fe200078e0203 */
[----:B------:R0:W-:Y:S01]  /*f0f0*/  STL [R1+0x2ac], R0 ;  /* 0x0002ac0001007387 */ /* 0x0001e20000100800 */
[----:B------:R-:W-:Y:S01]  /*f100*/  VIADD R10, R17, 0xf2 ;  /* 0x000000f2110a7836 */ /* 0x000fe20000000000 */
[C---:B------:R-:W-:Y:S01]  /*f110*/  ISETP.GT.U32.AND P3, PT, R16.reuse, R5, PT ;  /* 0x000000051000720c */ /* 0x040fe20003f64070 */
[----:B------:R-:W-:Y:S01]  /*f120*/  IMAD.HI.U32 R21, R23, R2, RZ ;  /* 0x0000000217157227 */ /* 0x000fe200078e00ff */
[----:B------:R-:W-:-:S02]  /*f130*/  ISETP.GT.U32.AND P0, PT, R16, R4, PT ;  /* 0x000000041000720c */ /* 0x000fc40003f04070 */
[----:B------:R-:W-:Y:S01]  /*f140*/  IABS R15, R10 ;  /* 0x0000000a000f7213 */ /* 0x000fe20000000000 */
[----:B------:R-:W-:Y:S02]  /*f150*/  VIADD R11, R17, 0xf4 ;  /* 0x000000f4110b7836 */ /* 0x000fe40000000000 */
[----:B------:R-:W-:Y:S02]  /*f160*/  IMAD.MOV R21, RZ, RZ, -R21 ;  /* 0x000000ffff157224 */ /* 0x000fe400078e0a15 */
[----:B0-----:R-:W-:Y:S01]  /*f170*/  IMAD.MOV.U32 R0, RZ, RZ, R14 ;  /* 0x000000ffff007224 */ /* 0x001fe200078e000e */
[----:B------:R-:W-:Y:S01]  /*f180*/  IABS R14, R11 ;  /* 0x0000000b000e7213 */ /* 0x000fe20000000000 */
[----:B------:R-:W-:Y:S01]  /*f190*/  @!P6 IMAD.IADD R13, R13, 0x1, -R16 ;  /* 0x000000010d0de824 */ /* 0x000fe200078e0a10 */
[----:B------:R-:W-:Y:S01]  /*f1a0*/  ISETP.GE.AND P6, PT, R9, RZ, PT ;  /* 0x000000ff0900720c */ /* 0x000fe20003fc6270 */
[----:B------:R-:W-:Y:S01]  /*f1b0*/  @!P1 IMAD.MOV R0, RZ, RZ, -R0 ;  /* 0x000000ffff009224 */ /* 0x000fe200078e0a00 */
[C---:B------:R-:W-:Y:S01]  /*f1c0*/  ISETP.GT.U32.AND P1, PT, R16.reuse, R3, PT ;  /* 0x000000031000720c */ /* 0x040fe20003f24070 */
[----:B------:R-:W-:-:S02]  /*f1d0*/  IMAD R2, R16, R21, R2 ;  /* 0x0000001510027224 */ /* 0x000fc400078e0202 */
[----:B------:R-:W-:Y:S01]  /*f1e0*/  @!P5 IMAD.IADD R12, R12, 0x1, -R16 ;  /* 0x000000010c0cd824 */ /* 0x000fe200078e0a10 */
[----:B------:R0:W-:Y:S01]  /*f1f0*/  STL [R1+0x2a8], R0 ;  /* 0x0002a80001007387 */ /* 0x0001e20000100800 */
[----:B------:R-:W-:Y:S01]  /*f200*/  IMAD.MOV.U32 R9, RZ, RZ, R15 ;  /* 0x000000ffff097224 */ /* 0x000fe200078e000f */
[----:B------:R-:W-:Y:S01]  /*f210*/  ISETP.GT.U32.AND P5, PT, R16, R2, PT ;  /* 0x000000021000720c */ /* 0x000fe20003fa4070 */
[----:B------:R-:W-:-:S04]  /*f220*/  IMAD.HI.U32 R15, R23, R14, RZ ;  /* 0x0000000e170f7227 */ /* 0x000fc800078e00ff */
        /* <DEDUP_REMOVED lines=8> */
[----:B------:R-:W-:Y:S02]  /*f2b0*/  @!P4 IMAD.MOV R18, RZ, RZ, -R18 ;  /* 0x000000ffff12c224 */ /* 0x000fe400078e0a12 */
[----:B------:R-:W-:Y:S01]  /*f2c0*/  @!P1 IMAD.IADD R3, R3, 0x1, -R16 ;  /* 0x0000000103039824 */ /* 0x000fe200078e0a10 */
[----:B------:R-:W-:Y:S01]  /*f2d0*/  ISETP.GE.AND P1, PT, R6, RZ, PT ;  /* 0x000000ff0600720c */ /* 0x000fe20003f26270 */
[----:B------:R-:W-:Y:S01]  /*f2e0*/  @!P2 IMAD.MOV R0, RZ, RZ, -R0 ;  /* 0x000000ffff00a224 */ /* 0x000fe200078e0a00 */
[----:B------:R0:W-:Y:S01]  /*f2f0*/  STL [R1+0x2a4], R18 ;  /* 0x0002a41201007387 */ /* 0x0001e20000100800 */
[----:B------:R-:W-:Y:S01]  /*f300*/  IMAD.MOV R6, RZ, RZ, -R8 ;  /* 0x000000ffff067224 */ /* 0x000fe200078e0a08 */
[C---:B------:R-:W-:Y:S01]  /*f310*/  ISETP.GT.U32.AND P4, PT, R16.reuse, R3, PT ;  /* 0x000000031000720c */ /* 0x040fe20003f84070 */
[C---:B------:R-:W-:Y:S01]  /*f320*/  IMAD R7, R16.reuse, R7, R14 ;  /* 0x0000000710077224 */ /* 0x040fe200078e020e */
[----:B------:R1:W-:Y:S01]  /*f330*/  STL [R1+0x29c], R0 ;  /* 0x00029c0001007387 */ /* 0x0003e20000100800 */
[C---:B------:R-:W-:Y:S01]  /*f340*/  IMAD R6, R16.reuse, R6, R9 ;  /* 0x0000000610067224 */ /* 0x040fe200078e0209 */
[----:B------:R-:W-:Y:S01]  /*f350*/  ISETP.GE.AND P2, PT, R11, RZ, PT ;  /* 0x000000ff0b00720c */ /* 0x000fe20003f46270 */
[----:B------:R-:W-:Y:S01]  /*f360*/  @!P6 IMAD.MOV R5, RZ, RZ, -R5 ;  /* 0x000000ffff05e224 */ /* 0x000fe200078e0a05 */
[----:B------:R-:W-:Y:S01]  /*f370*/  ISETP.GT.U32.AND P6, PT, R16, R7, PT ;  /* 0x000000071000720c */ /* 0x000fe20003fc4070 */
[----:B------:R-:W-:-:S02]  /*f380*/  @!P5 IMAD.IADD R2, R2, 0x1, -R16 ;  /* 0x000000010202d824 */ /* 0x000fc400078e0a10 */
[C---:B------:R-:W-:Y:S01]  /*f390*/  VIADD R9, R17.reuse, 0xe8 ;  /* 0x000000e811097836 */ /* 0x040fe20000000000 */
[----:B------:R2:W-:Y:S01]  /*f3a0*/  STL [R1+0x298], R5 ;  /* 0x0002980501007387 */ /* 0x0005e20000100800 */
[C---:B0-----:R-:W-:Y:S01]  /*f3b0*/  VIADD R18, R17.reuse, 0xe4 ;  /* 0x000000e411127836 */ /* 0x041fe20000000000 */
[C---:B------:R-:W-:Y:S01]  /*f3c0*/  ISETP.GT.U32.AND P5, PT, R16.reuse, R2, PT ;  /* 0x000000021000720c */ /* 0x040fe20003fa4070 */
[----:B-1----:R-:W-:Y:S02]  /*f3d0*/  IMAD.MOV.U32 R0, RZ, RZ, R4 ;  /* 0x000000ffff007224 */ /* 0x002fe400078e0004 */
[----:B------:R-:W-:Y:S02]  /*f3e0*/  VIADD R4, R17, 0xee ;  /* 0x000000ee11047836 */ /* 0x000fe40000000000 */
[----:B------:R-:W-:Y:S01]  /*f3f0*/  @!P3 IMAD.MOV R0, RZ, RZ, -R0 ;  /* 0x000000ffff00b224 */ /* 0x000fe200078e0a00 */
[----:B------:R-:W-:Y:S01]  /*f400*/  ISETP.GT.U32.AND P3, PT, R16, R6, PT ;  /* 0x000000061000720c */ /* 0x000fe20003f64070 */
[--C-:B------:R-:W-:Y:S01]  /*f410*/  @!P6 IMAD.IADD R7, R7, 0x1, -R16.reuse ;  /* 0x000000010707e824 */ /* 0x100fe200078e0a10 */
[----:B------:R-:W-:Y:S01]  /*f420*/  IABS R8, R4 ;  /* 0x0000000400087213 */ /* 0x000fe20000000000 */
[----:B--2---:R-:W-:Y:S01]  /*f430*/  VIADD R5, R17, 0xf0 ;  /* 0x000000f011057836 */ /* 0x004fe20000000000 */
[----:B------:R0:W-:Y:S01]  /*f440*/  STL [R1+0x25c], R0 ;  /* 0x00025c0001007387 */ /* 0x0001e20000100800 */
[--C-:B------:R-:W-:Y:S01]  /*f450*/  @!P4 IMAD.IADD R3, R3, 0x1, -R16.reuse ;  /* 0x000000010303c824 */ /* 0x100fe200078e0a10 */
[----:B------:R-:W-:Y:S01]  /*f460*/  ISETP.GE.AND P6, PT, R4, RZ, PT ;  /* 0x000000ff0400720c */ /* 0x000fe20003fc6270 */
[----:B------:R-:W-:Y:S01]  /*f470*/  @!P5 IMAD.IADD R2, R2, 0x1, -R16 ;  /* 0x000000010202d824 */ /* 0x000fe200078e0a10 */
[----:B------:R-:W-:Y:S01]  /*f480*/  IABS R11, R5 ;  /* 0x00000005000b7213 */ /* 0x000fe20000000000 */
[----:B------:R-:W-:Y:S01]  /*f490*/  VIADD R13, R17, 0xe2 ;  /* 0x000000e2110d7836 */ /* 0x000fe20000000000 */
[----:B------:R-:W-:Y:S01]  /*f4a0*/  ISETP.GE.AND P5, PT, R5, RZ, PT ;  /* 0x000000ff0500720c */ /* 0x000fe20003fa6270 */
[----:B------:R-:W-:Y:S01]  /*f4b0*/  IMAD.MOV.U32 R5, RZ, RZ, R8 ;  /* 0x000000ffff057224 */ /* 0x000fe200078e0008 */
[----:B------:R-:W-:Y:S01]  /*f4c0*/  ISETP.GE.AND P4, PT, R10, RZ, PT ;  /* 0x000000ff0a00720c */ /* 0x000fe20003f86270 */
[----:B------:R-:W-:Y:S01]  /*f4d0*/  @!P3 IMAD.IADD R6, R6, 0x1, -R16 ;  /* 0x000000010606b824 */ /* 0x000fe200078e0a10 */
[----:B------:R-:W-:Y:S01]  /*f4e0*/  ISETP.GT.U32.AND P3, PT, R16, R7, PT ;  /* 0x000000071000720c */ /* 0x000fe20003f64070 */
[----:B0-----:R-:W-:-:S02]  /*f4f0*/  IMAD.MOV.U32 R0, RZ, RZ, R3 ;  /* 0x000000ffff007224 */ /* 0x001fc400078e0003 */
[----:B------:R-:W-:-:S04]  /*f500*/  IMAD.HI.U32 R3, R23, R11, RZ ;  /* 0x0000000b17037227 */ /* 0x000fc800078e00ff */
[----:B------:R-:W-:Y:S01]  /*f510*/  @!P0 IMAD.MOV R0, RZ, RZ, -R0 ;  /* 0x000000ffff008224 */ /* 0x000fe200078e0a00 */
[C---:B------:R-:W-:Y:S01]  /*f520*/  ISETP.GT.U32.AND P0, PT, R16.reuse, R6, PT ;  /* 0x000000061000720c */ /* 0x040fe20003f04070 */
[----:B------:R-:W-:Y:S02]  /*f530*/  IMAD.MOV R3, RZ, RZ, -R3 ;  /* 0x000000ffff037224 */ /* 0x000fe400078e0a03 */
[----:B------:R-:W-:Y:S01]  /*f540*/  IMAD.HI.U32 R4, R23, R5, RZ ;  /* 0x0000000517047227 */ /* 0x000fe200078e00ff */
[----:B------:R0:W-:Y:S03]  /*f550*/  STL [R1+0x264], R0 ;  /* 0x0002640001007387 */ /* 0x0001e60000100800 */
[----:B------:R-:W-:Y:S02]  /*f560*/  IMAD R11, R16, R3, R11 ;  /* 0x00000003100b7224 */ /* 0x000fe400078e020b */
[----:B------:R-:W-:-:S02]  /*f570*/  @!P3 IMAD.IADD R7, R7, 0x1, -R16 ;  /* 0x000000010707b824 */ /* 0x000fc400078e0a10 */
[----:B------:R-:W-:Y:S01]  /*f580*/  VIADD R10, R17, 0xec ;  /* 0x000000ec110a7836 */ /* 0x000fe20000000000 */
[C---:B------:R-:W-:Y:S01]  /*f590*/  ISETP.GT.U32.AND P3, PT, R16.reuse, R11, PT ;  /* 0x0000000b1000720c */ /* 0x040fe20003f64070 */
[----:B------:R-:W-:Y:S02]  /*f5a0*/  IMAD.MOV.U32 R8, RZ, RZ, R7 ;  /* 0x000000ffff087224 */ /* 0x000fe400078e0007 */
[----:B0-----:R-:W-:Y:S02]  /*f5b0*/  IMAD.MOV.U32 R0, RZ, RZ, R2 ;  /* 0x000000ffff007224 */ /* 0x001fe400078e0002 */
[----:B------:R-:W-:Y:S02]  /*f5c0*/  IMAD.MOV R2, RZ, RZ, -R4 ;  /* 0x000000ffff027224 */ /* 0x000fe400078e0a04 */
[----:B------:R-:W-:Y:S02]  /*f5d0*/  @!P2 IMAD.MOV R8, RZ, RZ, -R8 ;  /* 0x000000ffff08a224 */ /* 0x000fe400078e0a08 */
[----:B------:R-:W-:-:S02]  /*f5e0*/  IMAD R5, R16, R2, R5 ;  /* 0x0000000210057224 */ /* 0x000fc400078e0205 */
[----:B------:R-:W-:Y:S01]  /*f5f0*/  @!P1 IMAD.MOV R0, RZ, RZ, -R0 ;  /* 0x000000ffff009224 */ /* 0x000fe200078e0a00 */
[----:B------:R-:W-:Y:S01]  /*f600*/  ISETP.GE.AND P1, PT, R10, RZ, PT ;  /* 0x000000ff0a00720c */ /* 0x000fe20003f26270 */
[--C-:B------:R-:W-:Y:S01]  /*f610*/  @!P0 IMAD.IADD R6, R6, 0x1, -R16.reuse ;  /* 0x0000000106068824 */ /* 0x100fe200078e0a10 */
[----:B------:R-:W-:Y:S01]  /*f620*/  ISETP.GT.U32.AND P2, PT, R16, R5, PT ;  /* 0x000000051000720c */ /* 0x000fe20003f44070 */
[----:B------:R-:W-:Y:S01]  /*f630*/  VIADD R2, R17, 0xea ;  /* 0x000000ea11027836 */ /* 0x000fe20000000000 */
[----:B------:R-:W-:Y:S01]  /*f640*/  IABS R10, R10 ;  /* 0x0000000a000a7213 */ /* 0x000fe20000000000 */
[----:B------:R0:W-:Y:S01]  /*f650*/  STL [R1+0x280], R0 ;  /* 0x0002800001007387 */ /* 0x0001e20000100800 */
[----:B------:R-:W-:Y:S01]  /*f660*/  @!P3 IMAD.IADD R11, R11, 0x1, -R16 ;  /* 0x000000010b0bb824 */ /* 0x000fe200078e0a10 */
[----:B------:R-:W-:Y:S01]  /*f670*/  ISETP.GE.AND P3, PT, R9, RZ, PT ;  /* 0x000000ff0900720c */ /* 0x000fe20003f66270 */
[----:B------:R-:W-:Y:S01]  /*f680*/  VIADD R3, R17, 0xe6 ;  /* 0x000000e611037836 */ /* 0x000fe20000000000 */
[----:B------:R-:W-:Y:S01]  /*f690*/  ISETP.GE.AND P0, PT, R2, RZ, PT ;  /* 0x000000ff0200720c */ /* 0x000fe20003f06270 */
[----:B------:R-:W-:Y:S01]  /*f6a0*/  IMAD.HI.U32 R4, R23, R10, RZ ;  /* 0x0000000a17047227 */ /* 0x000fe200078e00ff */
[----:B------:R-:W-:Y:S01]  /*f6b0*/  IABS R2, R2 ;  /* 0x0000000200027213 */ /* 0x000fe20000000000 */
[----:B------:R1:W-:Y:S01]  /*f6c0*/  STL [R1+0x284], R8 ;  /* 0x0002840801007387 */ /* 0x0003e20000100800 */
[----:B------:R-:W-:Y:S01]  /*f6d0*/  IABS R9, R9 ;  /* 0x0000000900097213 */ /* 0x000fe20000000000 */
[----:B------:R-:W-:-:S02]  /*f6e0*/  IMAD.MOV R4, RZ, RZ, -R4 ;  /* 0x000000ffff047224 */ /* 0x000fc400078e0a04 */
[----:B0-----:R-:W-:Y:S02]  /*f6f0*/  IMAD.MOV.U32 R0, RZ, RZ, R6 ;  /* 0x000000ffff007224 */ /* 0x001fe400078e0006 */
[----:B------:R-:W-:Y:S02]  /*f700*/  @!P2 IMAD.IADD R5, R5, 0x1, -R16 ;  /* 0x000000010505a824 */ /* 0x000fe400078e0a10 */
[----:B------:R-:W-:Y:S01]  /*f710*/  @!P4 IMAD.MOV R0, RZ, RZ, -R0 ;  /* 0x000000ffff00c224 */ /* 0x000fe200078e0a00 */
[C---:B------:R-:W-:Y:S01]  /*f720*/  ISETP.GT.U32.AND P4, PT, R16.reuse, R11, PT ;  /* 0x0000000b1000720c */ /* 0x040fe20003f84070 */
[C---:B------:R-:W-:Y:S01]  /*f730*/  IMAD R10, R16.reuse, R4, R10 ;  /* 0x00000004100a7224 */ /* 0x040fe200078e020a */
[----:B------:R-:W-:Y:S01]  /*f740*/  ISETP.GT.U32.AND P2, PT, R16, R5, PT ;  /* 0x000000051000720c */ /* 0x000fe20003f44070 */
[----:B------:R-:W-:Y:S01]  /*f750*/  IMAD.MOV.U32 R7, RZ, RZ, R2 ;  /* 0x000000ffff077224 */ /* 0x000fe200078e0002 */
[----:B-1----:R-:W-:Y:S01]  /*f760*/  IABS R8, R3 ;  /* 0x0000000300087213 */ /* 0x002fe20000000000 */
[C---:B------:R-:W-:Y:S01]  /*f770*/  IMAD.HI.U32 R4, R23.reuse, R9, RZ ;  /* 0x0000000917047227 */ /* 0x040fe200078e00ff */
[----:B------:R0:W-:Y:S03]  /*f780*/  STL [R1+0x294], R0 ;  /* 0x0002940001007387 */ /* 0x0001e60000100800 */
[----:B------:R-:W-:-:S04]  /*f790*/  IMAD.HI.U32 R2, R23, R7, RZ ;  /* 0x0000000717027227 */ /* 0x000fc800078e00ff */
[----:B------:R-:W-:Y:S02]  /*f7a0*/  IMAD.MOV R4, RZ, RZ, -R4 ;  /* 0x000000ffff047224 */ /* 0x000fe400078e0a04 */
[----:B------:R-:W-:Y:S01]  /*f7b0*/  @!P4 IMAD.IADD R11, R11, 0x1, -R16 ;  /* 0x000000010b0bc824 */ /* 0x000fe200078e0a10 */
[C---:B------:R-:W-:Y:S01]  /*f7c0*/  ISETP.GT.U32.AND P4, PT, R16.reuse, R10, PT ;  /* 0x0000000a1000720c */ /* 0x040fe20003f84070 */
[----:B------:R-:W-:Y:S02]  /*f7d0*/  IMAD.MOV R2, RZ, RZ, -R2 ;  /* 0x000000ffff027224 */ /* 0x000fe400078e0a02 */
[----:B------:R-:W-:Y:S02]  /*f7e0*/  IMAD R9, R16, R4, R9 ;  /* 0x0000000410097224 */ /* 0x000fe400078e0209 */
[----:B------:R-:W-:-:S04]  /*f7f0*/  IMAD.HI.U32 R6, R23, R8, RZ ;  /* 0x0000000817067227 */ /* 0x000fc800078e00ff */
[C---:B------:R-:W-:Y:S01]  /*f800*/  IMAD R7, R16.reuse, R2, R7 ;  /* 0x0000000210077224 */ /* 0x040fe200078e0207 */
[----:B------:R-:W-:Y:S01]  /*f810*/  IABS R2, R18 ;  /* 0x0000001200027213 */ /* 0x000fe20000000000 */
[----:B0-----:R-:W-:Y:S01]  /*f820*/  IMAD.MOV.U32 R0, RZ, RZ, R11 ;  /* 0x000000ffff007224 */ /* 0x001fe200078e000b */
[----:B------:R-:W-:Y:S01]  /*f830*/  IABS R11, R13 ;  /* 0x0000000d000b7213 */ /* 0x000fe20000000000 */
[----:B------:R-:W-:Y:S01]  /*f840*/  @!P2 IMAD.IADD R5, R5, 0x1, -R16 ;  /* 0x000000010505a824 */ /* 0x000fe200078e0a10 */
[C---:B------:R-:W-:Y:S01]  /*f850*/  ISETP.GT.U32.AND P2, PT, R16.reuse, R9, PT ;  /* 0x000000091000720c */ /* 0x040fe20003f44070 */
[----:B------:R-:W-:Y:S02]  /*f860*/  IMAD.MOV R6, RZ, RZ, -R6 ;  /* 0x000000ffff067224 */ /* 0x000fe400078e0a06 */
[----:B------:R-:W-:Y:S01]  /*f870*/  @!P5 IMAD.MOV R0, RZ, RZ, -R0 ;  /* 0x000000ffff00d224 */ /* 0x000fe200078e0a00 */
[C---:B------:R-:W-:Y:S01]  /*f880*/  ISETP.GT.U32.AND P5, PT, R16.reuse, R7, PT ;  /* 0x000000071000720c */ /* 0x040fe20003fa4070 */
[----:B------:R-:W-:-:S02]  /*f890*/  IMAD R8, R16, R6, R8 ;  /* 0x0000000610087224 */ /* 0x000fc400078e0208 */
[----:B------:R-:W-:Y:S01]  /*f8a0*/  @!P4 IMAD.IADD R10, R10, 0x1, -R16 ;  /* 0x000000010a0ac824 */ /* 0x000fe200078e0a10 */
[----:B------:R0:W-:Y:S01]  /*f8b0*/  STL [R1+0x290], R0 ;  /* 0x0002900001007387 */ /* 0x0001e20000100800 */
[----:B------:R-:W-:Y:S01]  /*f8c0*/  IMAD.HI.U32 R4, R23, R2, RZ ;  /* 0x0000000217047227 */ /* 0x000fe200078e00ff */
[----:B------:R-:W-:-:S03]  /*f8d0*/  ISETP.GT.U32.AND P4, PT, R16, R8, PT ;  /* 0x000000081000720c */ /* 0x000fc60003f84070 */
[----:B------:R-:W-:Y:S02]  /*f8e0*/  @!P2 IMAD.IADD R9, R9, 0x1, -R16 ;  /* 0x000000010909a824 */ /* 0x000fe400078e0a10 */
[----:B------:R-:W-:Y:S02]  /*f8f0*/  IMAD.MOV R4, RZ, RZ, -R4 ;  /* 0x000000ffff047224 */ /* 0x000fe400078e0a04 */
[----:B------:R-:W-:Y:S01]  /*f900*/  @!P5 IMAD.IADD R7, R7, 0x1, -R16 ;  /* 0x000000010707d824 */ /* 0x000fe200078e0a10 */
[C---:B------:R-:W-:Y:S01]  /*f910*/  ISETP.GT.U32.AND P5, PT, R16.reuse, R10, PT ;  /* 0x0000000a1000720c */ /* 0x040fe20003fa4070 */
[----:B0-----:R-:W-:Y:S02]  /*f920*/  IMAD.MOV.U32 R0, RZ, RZ, R5 ;  /* 0x000000ffff007224 */ /* 0x001fe400078e0005 */
[----:B------:R-:W-:Y:S01]  /*f930*/  IMAD.HI.U32 R5, R23, R11, RZ ;  /* 0x0000000b17057227 */ /* 0x000fe200078e00ff */
[----:B------:R-:W-:-:S03]  /*f940*/  ISETP.GT.U32.AND P2, PT, R16, R7, PT ;  /* 0x000000071000720c */ /* 0x000fc60003f44070 */
[----:B------:R-:W-:Y:S01]  /*f950*/  @!P6 IMAD.MOV R0, RZ, RZ, -R0 ;  /* 0x000000ffff00e224 */ /* 0x000fe200078e0a00 */
[----:B------:R-:W-:Y:S01]  /*f960*/  ISETP.GT.U32.AND P6, PT, R16, R9, PT ;  /* 0x000000091000720c */ /* 0x000fe20003fc4070 */
[----:B------:R-:W-:Y:S02]  /*f970*/  @!P4 IMAD.IADD R8, R8, 0x1, -R16 ;  /* 0x000000010808c824 */ /* 0x000fe400078e0a10 */
[----:B------:R-:W-:Y:S01]  /*f980*/  IMAD.MOV R5, RZ, RZ, -R5 ;  /* 0x000000ffff057224 */ /* 0x000fe200078e0a05 */
[----:B------:R0:W-:Y:S01]  /*f990*/  STL [R1+0x288], R0 ;  /* 0x0002880001007387 */ /* 0x0001e20000100800 */
[C---:B------:R-:W-:Y:S01]  /*f9a0*/  IMAD R2, R16.reuse, R4, R2 ;  /* 0x0000000410027224 */ /* 0x040fe200078e0202 */
[C---:B------:R-:W-:Y:S01]  /*f9b0*/  ISETP.GT.U32.AND P4, PT, R16.reuse, R8, PT ;  /* 0x000000081000720c */ /* 0x040fe20003f84070 */
[----:B------:R-:W-:Y:S02]  /*f9c0*/  IMAD R11, R16, R5, R11 ;  /* 0x00000005100b7224 */ /* 0x000fe400078e020b */
[--C-:B------:R-:W-:Y:S01]  /*f9d0*/  @!P5 IMAD.IADD R10, R10, 0x1, -R16.reuse ;  /* 0x000000010a0ad824 */ /* 0x100fe200078e0a10 */
[C---:B------:R-:W-:Y:S01]  /*f9e0*/  ISETP.GT.U32.AND P5, PT, R16.reuse, R2, PT ;  /* 0x000000021000720c */ /* 0x040fe20003fa4070 */
[--C-:B------:R-:W-:Y:S01]  /*f9f0*/  @!P2 IMAD.IADD R7, R7, 0x1, -R16.reuse ;  /* 0x000000010707a824 */ /* 0x100fe200078e0a10 */
[----:B------:R-:W-:Y:S01]  /*fa00*/  ISETP.GE.AND P2, PT, R3, RZ, PT ;  /* 0x000000ff0300720c */ /* 0x000fe20003f46270 */
[----:B------:R-:W-:Y:S01]  /*fa10*/  @!P6 IMAD.IADD R9, R9, 0x1, -R16 ;  /* 0x000000010909e824 */ /* 0x000fe200078e0a10 */
[----:B------:R-:W-:Y:S01]  /*fa20*/  ISETP.GT.U32.AND P6, PT, R16, R11, PT ;  /* 0x0000000b1000720c */ /* 0x000fe20003fc4070 */
[----:B------:R-:W-:-:S02]  /*fa30*/  VIADD R3, R17, 0xdc ;  /* 0x000000dc11037836 */ /* 0x000fc40000000000 */
[C---:B------:R-:W-:Y:S02]  /*fa40*/  VIADD R6, R17.reuse, 0xe0 ;  /* 0x000000e011067836 */ /* 0x040fe40000000000 */
[--C-:B------:R-:W-:Y:S01]  /*fa50*/  @!P4 IMAD.IADD R8, R8, 0x1, -R16.reuse ;  /* 0x000000010808c824 */ /* 0x100fe200078e0a10 */
[----:B------:R-:W-:Y:S01]  /*fa60*/  ISETP.GE.AND P4, PT, R18, RZ, PT ;  /* 0x000000ff1200720c */ /* 0x000fe20003f86270 */
[----:B------:R-:W-:Y:S01]  /*fa70*/  VIADD R4, R17, 0xde ;  /* 0x000000de11047836 */ /* 0x000fe20000000000 */
[----:B------:R-:W-:Y:S01]  /*fa80*/  IABS R18, R3 ;  /* 0x0000000300127213 */ /* 0x000fe20000000000 */
[----:B------:R-:W-:Y:S01]  /*fa90*/  @!P5 IMAD.IADD R2, R2, 0x1, -R16 ;  /* 0x000000010202d824 */ /* 0x000fe200078e0a10 */
[----:B------:R-:W-:Y:S01]  /*faa0*/  IABS R15, R6 ;  /* 0x00000006000f7213 */ /* 0x000fe20000000000 */
[----:B------:R-:W-:Y:S01]  /*fab0*/  IMAD.MOV.U32 R19, RZ, RZ, R10 ;  /* 0x000000ffff137224 */ /* 0x000fe200078e000a */
[----:B------:R-:W-:Y:S01]  /*fac0*/  ISETP.GE.AND P5, PT, R13, RZ, PT ;  /* 0x000000ff0d00720c */ /* 0x000fe20003fa6270 */
[----:B------:R-:W-:Y:S01]  /*fad0*/  @!P6 IMAD.IADD R11, R11, 0x1, -R16 ;  /* 0x000000010b0be824 */ /* 0x000fe200078e0a10 */
[----:B------:R-:W-:Y:S01]  /*fae0*/  IABS R14, R4 ;  /* 0x00000004000e7213 */ /* 0x000fe20000000000 */
[----:B------:R-:W-:-:S02]  /*faf0*/  IMAD.MOV.U32 R13, RZ, RZ, R18 ;  /* 0x000000ffff0d7224 */ /* 0x000fc400078e0012 */
[----:B------:R-:W-:Y:S01]  /*fb00*/  IMAD.HI.U32 R12, R23, R15, RZ ;  /* 0x0000000f170c7227 */ /* 0x000fe200078e00ff */
[----:B------:R-:W-:-:S03]  /*fb10*/  ISETP.GT.U32.AND P6, PT, R16, R11, PT ;  /* 0x0000000b1000720c */ /* 0x000fc60003fc4070 */
[----:B------:R-:W-:-:S04]  /*fb20*/  IMAD.HI.U32 R10, R23, R13, RZ ;  /* 0x0000000d170a7227 */ /* 0x000fc800078e00ff */
[----:B------:R-:W-:Y:S02]  /*fb30*/  IMAD.MOV R12, RZ, RZ, -R12 ;  /* 0x000000ffff0c7224 */ /* 0x000fe400078e0a0c */
[----:B0-----:R-:W-:Y:S02]  /*fb40*/  IMAD.MOV.U32 R0, RZ, RZ, R7 ;  /* 0x000000ffff007224 */ /* 0x001fe400078e0007 */
[----:B------:R-:W-:Y:S02]  /*fb50*/  IMAD.MOV R7, RZ, RZ, -R10 ;  /* 0x000000ffff077224 */ /* 0x000fe400078e0a0a */
[----:B------:R-:W-:Y:S01]  /*fb60*/  @!P1 IMAD.MOV R19, RZ, RZ, -R19 ;  /* 0x000000ffff139224 */ /* 0x000fe200078e0a13 */
[C---:B------:R-:W-:Y:S01]  /*fb70*/  ISETP.GT.U32.AND P1, PT, R16.reuse, R2, PT ;  /* 0x000000021000720c */ /* 0x040fe20003f24070 */
[C---:B------:R-:W-:Y:S02]  /*fb80*/  IMAD R15, R16.reuse, R12, R15 ;  /* 0x0000000c100f7224 */ /* 0x040fe400078e020f */
[----:B------:R-:W-:Y:S01]  /*fb90*/  IMAD.HI.U32 R5, R23, R14, RZ ;  /* 0x0000000e17057227 */ /* 0x000fe200078e00ff */
[----:B------:R-:W-:Y:S03]  /*fba0*/  STL [R1+0x244], R19 ;  /* 0x0002441301007387 */ /* 0x000fe60000100800 */
[----:B------:R-:W-:-:S02]  /*fbb0*/  IMAD R13, R16, R7, R13 ;  /* 0x00000007100d7224 */ /* 0x000fc400078e020d */
[----:B------:R-:W-:Y:S01]  /*fbc0*/  @!P0 IMAD.MOV R0, RZ, RZ, -R0 ;  /* 0x000000ffff008224 */ /* 0x000fe200078e0a00 */
[C---:B------:R-:W-:Y:S01]  /*fbd0*/  ISETP.GT.U32.AND P0, PT, R16.reuse, R15, PT ;  /* 0x0000000f1000720c */ /* 0x040fe20003f04070 */
[----:B------:R-:W-:Y:S02]  /*fbe0*/  IMAD.MOV R5, RZ, RZ, -R5 ;  /* 0x000000ffff057224 */ /* 0x000fe400078e0a05 */
[----:B------:R-:W-:Y:S01]  /*fbf0*/  @!P6 IMAD.IADD R11, R11, 0x1, -R16 ;  /* 0x000000010b0be824 */ /* 0x000fe200078e0a10 */
[C---:B------:R-:W-:Y:S01]  /*fc00*/  ISETP.GT.U32.AND P6, PT, R16.reuse, R13, PT ;  /* 0x0000000d1000720c */ /* 0x040fe20003fc4070 */
[----:B------:R0:W-:Y:S01]  /*fc10*/  STL [R1+0x248], R0 ;  /* 0x0002480001007387 */ /* 0x0001e20000100800 */
[----:B------:R-:W-:Y:S02]  /*fc20*/  IMAD R14, R16, R5, R14 ;  /* 0x00000005100e7224 */ /* 0x000fe400078e020e */
[----:B------:R-:W-:Y:S01]  /*fc30*/  @!P1 IMAD.IADD R2, R2, 0x1, -R16 ;  /* 0x0000000102029824 */ /* 0x000fe200078e0a10 */
[----:B------:R-:W-:Y:S01]  /*fc40*/  ISETP.GE.AND P1, PT, R4, RZ, PT ;  /* 0x000000ff0400720c */ /* 0x000fe20003f26270 */
[----:B------:R-:W-:-:S02]  /*fc50*/  VIADD R4, R17, 0xd8 ;  /* 0x000000d811047836 */ /* 0x000fc40000000000 */
[----:B------:R-:W-:Y:S01]  /*fc60*/  @!P3 IMAD.MOV R9, RZ, RZ, -R9 ;  /* 0x000000ffff09b224 */ /* 0x000fe200078e0a09 */
[----:B------:R-:W-:Y:S01]  /*fc70*/  ISETP.GE.AND P3, PT, R6, RZ, PT ;  /* 0x000000ff0600720c */ /* 0x000fe20003f66270 */
[----:B------:R-:W-:Y:S01]  /*fc80*/  @!P0 IMAD.IADD R15, R15, 0x1, -R16 ;  /* 0x000000010f0f8824 */ /* 0x000fe200078e0a10 */
[----:B------:R-:W-:Y:S01]  /*fc90*/  ISETP.GE.AND P0, PT, R3, RZ, PT ;  /* 0x000000ff0300720c */ /* 0x000fe20003f06270 */
[----:B0-----:R-:W-:Y:S01]  /*fca0*/  IMAD.MOV.U32 R0, RZ, RZ, R8 ;  /* 0x000000ffff007224 */ /* 0x001fe200078e0008 */
[----:B------:R-:W-:Y:S01]  /*fcb0*/  IABS R3, R4 ;  /* 0x0000000400037213 */ /* 0x000fe20000000000 */
[----:B------:R-:W-:Y:S01]  /*fcc0*/  @!P6 IMAD.IADD R13, R13, 0x1, -R16 ;  /* 0x000000010d0de824 */ /* 0x000fe200078e0a10 */
[----:B------:R-:W-:Y:S01]  /*fcd0*/  STL [R1+0x24c], R9 ;  /* 0x00024c0901007387 */ /* 0x000fe20000100800 */
[----:B------:R-:W-:Y:S01]  /*fce0*/  @!P2 IMAD.MOV R0, RZ, RZ, -R0 ;  /* 0x000000ffff00a224 */ /* 0x000fe200078e0a00 */
[C---:B------:R-:W-:Y:S01]  /*fcf0*/  ISETP.GT.U32.AND P2, PT, R16.reuse, R14, PT ;  /* 0x0000000e1000720c */ /* 0x040fe20003f44070 */
[----:B------:R-:W-:Y:S01]  /*fd00*/  VIADD R5, R17, 0xda ;  /* 0x000000da11057836 */ /* 0x000fe20000000000 */
[----:B------:R-:W-:Y:S01]  /*fd10*/  ISETP.GT.U32.AND P6, PT, R16, R13, PT ;  /* 0x0000000d1000720c */ /* 0x000fe20003fc4070 */
[----:B------:R-:W-:Y:S01]  /*fd20*/  IMAD.HI.U32 R8, R23, R3, RZ ;  /* 0x0000000317087227 */ /* 0x000fe200078e00ff */
[----:B------:R0:W-:Y:S02]  /*fd30*/  STL [R1+0x250], R0 ;  /* 0x0002500001007387 */ /* 0x0001e40000100800 */
[----:B------:R-:W-:Y:S01]  /*fd40*/  IABS R10, R5 ;  /* 0x00000005000a7213 */ /* 0x000fe20000000000 */
[----:B------:R-:W-:-:S02]  /*fd50*/  IMAD.MOV R8, RZ, RZ, -R8 ;  /* 0x000000ffff087224 */ /* 0x000fc400078e0a08 */
[----:B------:R-:W-:Y:S02]  /*fd60*/  VIADD R6, R17, 0xd6 ;  /* 0x000000d611067836 */ /* 0x000fe40000000000 */
[----:B------:R-:W-:-:S03]  /*fd70*/  IMAD.HI.U32 R7, R23, R10, RZ ;  /* 0x0000000a17077227 */ /* 0x000fc600078e00ff */
[----:B------:R-:W-:Y:S01]  /*fd80*/  IABS R12, R6 ;  /* 0x00000006000c7213 */ /* 0x000fe20000000000 */
[----:B0-----:R-:W-:Y:S02]  /*fd90*/  IMAD.MOV.U32 R0, RZ, RZ, R2 ;  /* 0x000000ffff007224 */ /* 0x001fe400078e0002 */
[----:B------:R-:W-:Y:S02]  /*fda0*/  @!P2 IMAD.IADD R14, R14, 0x1, -R16 ;  /* 0x000000010e0ea824 */ /* 0x000fe400078e0a10 */
[----:B------:R-:W-:Y:S01]  /*fdb0*/  @!P4 IMAD.MOV R0, RZ, RZ, -R0 ;  /* 0x000000ffff00c224 */ /* 0x000fe200078e0a00 */
[C---:B------:R-:W-:Y:S01]  /*fdc0*/  ISETP.GT.U32.AND P4, PT, R16.reuse, R15, PT ;  /* 0x0000000f1000720c */ /* 0x040fe20003f84070 */
[C---:B------:R-:W-:Y:S01]  /*fdd0*/  IMAD R3, R16.reuse, R8, R3 ;  /* 0x0000000810037224 */ /* 0x040fe200078e0203 */
[C---:B------:R-:W-:Y:S01]  /*fde0*/  ISETP.GT.U32.AND P2, PT, R16.reuse, R14, PT ;  /* 0x0000000e1000720c */ /* 0x040fe20003f44070 */
[----:B------:R-:W-:Y:S01]  /*fdf0*/  IMAD.MOV R7, RZ, RZ, -R7 ;  /* 0x000000ffff077224 */ /* 0x000fe200078e0a07 */
[----:B------:R0:W-:Y:S01]  /*fe00*/  STL [R1+0x258], R0 ;  /* 0x0002580001007387 */ /* 0x0001e20000100800 */
[----:B------:R-:W-:Y:S01]  /*fe10*/  @!P6 IMAD.IADD R13, R13, 0x1, -R16 ;  /* 0x000000010d0de824 */ /* 0x000fe200078e0a10 */
[C---:B------:R-:W-:Y:S01]  /*fe20*/  ISETP.GT.U32.AND P6, PT, R16.reuse, R3, PT ;  /* 0x000000031000720c */ /* 0x040fe20003fc4070 */
[----:B------:R-:W-:-:S02]  /*fe30*/  IMAD R10, R16, R7, R10 ;  /* 0x00000007100a7224 */ /* 0x000fc400078e020a */
[----:B------:R-:W-:Y:S02]  /*fe40*/  VIADD R2, R17, 0xd4 ;  /* 0x000000d411027836 */ /* 0x000fe40000000000 */
[----:B------:R-:W-:Y:S02]  /*fe50*/  IMAD.MOV.U32 R19, RZ, RZ, R11 ;  /* 0x000000ffff137224 */ /* 0x000fe400078e000b */
[--C-:B------:R-:W-:Y:S01]  /*fe60*/  @!P4 IMAD.IADD R15, R15, 0x1, -R16.reuse ;  /* 0x000000010f0fc824 */ /* 0x100fe200078e0a10 */
[----:B------:R-:W-:Y:S01]  /*fe70*/  ISETP.GT.U32.AND P4, PT, R16, R10, PT ;  /* 0x0000000a1000720c */ /* 0x000fe20003f84070 */
[--C-:B------:R-:W-:Y:S01]  /*fe80*/  @!P2 IMAD.IADD R14, R14, 0x1, -R16.reuse ;  /* 0x000000010e0ea824 */ /* 0x100fe200078e0a10 */
[----:B------:R-:W-:Y:S01]  /*fe90*/  ISETP.GE.AND P2, PT, R5, RZ, PT ;  /* 0x000000ff0500720c */ /* 0x000fe20003f46270 */
[----:B------:R-:W-:Y:S01]  /*fea0*/  VIADD R5, R17, 0xd2 ;  /* 0x000000d211057836 */ /* 0x000fe20000000000 */
[----:B------:R-:W-:Y:S01]  /*feb0*/  IABS R7, R2 ;  /* 0x0000000200077213 */ /* 0x000fe20000000000 */
[----:B------:R-:W-:-:S02]  /*fec0*/  @!P6 IMAD.IADD R3, R3, 0x1, -R16 ;  /* 0x000000010303e824 */ /* 0x000fc400078e0a10 */
[----:B0-----:R-:W-:Y:S01]  /*fed0*/  IMAD.MOV.U32 R0, RZ, RZ, R15 ;  /* 0x000000ffff007224 */ /* 0x001fe200078e000f */
[----:B------:R-:W-:Y:S01]  /*fee0*/  IABS R9, R5 ;  /* 0x0000000500097213 */ /* 0x000fe20000000000 */
[----:B------:R-:W-:-:S04]  /*fef0*/  IMAD.HI.U32 R18, R23, R12, RZ ;  /* 0x0000000c17127227 */ /* 0x000fc800078e00ff */
[----:B------:R-:W-:Y:S01]  /*ff00*/  @!P3 IMAD.MOV R0, RZ, RZ, -R0 ;  /* 0x000000ffff00b224 */ /* 0x000fe200078e0a00 */
[----:B------:R-:W-:Y:S01]  /*ff10*/  ISETP.GT.U32.AND P3, PT, R16, R3, PT ;  /* 0x000000031000720c */ /* 0x000fe20003f64070 */
[----:B------:R-:W-:Y:S01]  /*ff20*/  @!P4 IMAD.IADD R10, R10, 0x1, -R16 ;  /* 0x000000010a0ac824 */ /* 0x000fe200078e0a10 */
[----:B------:R-:W-:Y:S01]  /*ff30*/  ISETP.GE.AND P4, PT, R4, RZ, PT ;  /* 0x000000ff0400720c */ /* 0x000fe20003f86270 */
[----:B------:R-:W-:-:S04]  /*ff40*/  IMAD.HI.U32 R11, R23, R9, RZ ;  /* 0x00000009170b7227 */ /* 0x000fc800078e00ff */
[----:B------:R-:W-:Y:S01]  /*ff50*/  @!P5 IMAD.MOV R19, RZ, RZ, -R19 ;  /* 0x000000ffff13d224 */ /* 0x000fe200078e0a13 */
[C---:B------:R-:W-:Y:S01]  /*ff60*/  ISETP.GT.U32.AND P5, PT, R16.reuse, R10, PT ;  /* 0x0000000a1000720c */ /* 0x040fe20003fa4070 */
[----:B------:R-:W-:Y:S02]  /*ff70*/  IMAD.MOV R11, RZ, RZ, -R11 ;  /* 0x000000ffff0b7224 */ /* 0x000fe400078e0a0b */
[----:B------:R-:W-:Y:S01]  /*ff80*/  IMAD.HI.U32 R8, R23, R7, RZ ;  /* 0x0000000717087227 */ /* 0x000fe200078e00ff */
[----:B------:R-:W-:Y:S03]  /*ff90*/  STL [R1+0x1cc], R19 ;  /* 0x0001cc1301007387 */ /* 0x000fe60000100800 */
[----:B------:R-:W-:Y:S01]  /*ffa0*/  IMAD.MOV R18, RZ, RZ, -R18 ;  /* 0x000000ffff127224 */ /* 0x000fe200078e0a12 */
[----:B------:R0:W-:Y:S01]  /*ffb0*/  STL [R1+0x1d0], R0 ;  /* 0x0001d00001007387 */ /* 0x0001e20000100800 */
[----:B------:R-:W-:-:S02]  /*ffc0*/  IMAD R9, R16, R11, R9 ;  /* 0x0000000b10097224 */ /* 0x000fc400078e0209 */
[----:B------:R-:W-:Y:S02]  /*ffd0*/  IMAD.MOV R8, RZ, RZ, -R8 ;  /* 0x000000ffff087224 */ /* 0x000fe400078e0a08 */
[C---:B------:R-:W-:Y:S02]  /*ffe0*/  IMAD R12, R16.reuse, R18, R12 ;  /* 0x00000012100c7224 */ /* 0x040fe400078e020c */
[----:B------:R-:W-:Y:S01]  /*fff0*/  @!P3 IMAD.IADD R3, R3, 0x1, -R16 ;  /* 0x000000010303b824 */ /* 0x000fe200078e0a10 */
[C---:B------:R-:W-:Y:S01]  /*10000*/  ISETP.GT.U32.AND P3, PT, R16.reuse, R9, PT ;  /* 0x000000091000720c */ /* 0x040fe20003f64070 */
[C---:B------:R-:W-:Y:S01]  /*10010*/  IMAD R7, R16.reuse, R8, R7 ;  /* 0x0000000810077224 */ /* 0x040fe200078e0207 */
[----:B------:R-:W-:Y:S01]  /*10020*/  ISETP.GT.U32.AND P6, PT, R16, R12, PT ;  /* 0x0000000c1000720c */ /* 0x000fe20003fc4070 */
[----:B0-----:R-:W-:Y:S02]  /*10030*/  IMAD.MOV.U32 R0, RZ, RZ, R13 ;  /* 0x000000ffff007224 */ /* 0x001fe400078e000d */
[----:B------:R-:W-:Y:S01]  /*10040*/  @!P1 IMAD.MOV R14, RZ, RZ, -R14 ;  /* 0x000000ffff0e9224 */ /* 0x000fe200078e0a0e */
[----:B------:R-:W-:Y:S01]  /*10050*/  ISETP.GE.AND P1, PT, R6, RZ, PT ;  /* 0x000000ff0600720c */ /* 0x000fe20003f26270 */
[----:B------:R-:W-:Y:S01]  /*10060*/  @!P0 IMAD.MOV R0, RZ, RZ, -R0 ;  /* 0x000000ffff008224 */ /* 0x000fe200078e0a00 */
[----:B------:R-:W-:Y:S01]  /*10070*/  ISETP.GT.U32.AND P0, PT, R16, R7, PT ;  /* 0x000000071000720c */ /* 0x000fe20003f04070 */
[----:B------:R-:W-:Y:S01]  /*10080*/  @!P5 IMAD.IADD R10, R10, 0x1, -R16 ;  /* 0x000000010a0ad824 */ /* 0x000fe200078e0a10 */
[----:B------:R-:W-:Y:S01]  /*10090*/  STL [R1+0x1d4], R14 ;  /* 0x0001d40e01007387 */ /* 0x000fe20000100800 */
[----:B------:R-:W-:Y:S01]  /*100a0*/  ISETP.GE.AND P5, PT, R2, RZ, PT ;  /* 0x000000ff0200720c */ /* 0x000fe20003fa6270 */
[----:B------:R-:W-:-:S02]  /*100b0*/  VIADD R2, R17, 0xce ;  /* 0x000000ce11027836 */ /* 0x000fc40000000000 */
[----:B------:R0:W-:Y:S01]  /*100c0*/  STL [R1+0x234], R0 ;  /* 0x0002340001007387 */ /* 0x0001e20000100800 */
[----:B------:R-:W-:Y:S02]  /*100d0*/  VIADD R4, R17, 0xd0 ;  /* 0x000000d011047836 */ /* 0x000fe40000000000 */
[--C-:B------:R-:W-:Y:S01]  /*100e0*/  @!P3 IMAD.IADD R9, R9, 0x1, -R16.reuse ;  /* 0x000000010909b824 */ /* 0x100fe200078e0a10 */
[----:B------:R-:W-:Y:S01]  /*100f0*/  IABS R11, R2 ;  /* 0x00000002000b7213 */ /* 0x000fe20000000000 */
[--C-:B------:R-:W-:Y:S01]  /*10100*/  @!P6 IMAD.IADD R12, R12, 0x1, -R16.reuse ;  /* 0x000000010c0ce824 */ /* 0x100fe200078e0a10 */
[----:B------:R-:W-:Y:S01]  /*10110*/  IABS R8, R4 ;  /* 0x0000000400087213 */ /* 0x000fe20000000000 */
[----:B------:R-:W-:Y:S01]  /*10120*/  @!P0 IMAD.IADD R7, R7, 0x1, -R16 ;  /* 0x0000000107078824 */ /* 0x000fe200078e0a10 */
[C---:B------:R-:W-:Y:S01]  /*10130*/  ISETP.GT.U32.AND P3, PT, R16.reuse, R9, PT ;  /* 0x000000091000720c */ /* 0x040fe20003f64070 */
[----:B0-----:R-:W-:Y:S01]  /*10140*/  IMAD.MOV.U32 R0, RZ, RZ, R10 ;  /* 0x000000ffff007224 */ /* 0x001fe200078e000a */
[----:B------:R-:W-:Y:S01]  /*10150*/  ISETP.GT.U32.AND P0, PT, R16, R12, PT ;  /* 0x0000000c1000720c */ /* 0x000fe20003f04070 */
[----:B------:R-:W-:Y:S01]  /*10160*/  IMAD.HI.U32 R6, R23, R8, RZ ;  /* 0x0000000817067227 */ /* 0x000fe200078e00ff */
[----:B------:R-:W-:-:S03]  /*10170*/  ISETP.GE.AND P6, PT, R5, RZ, PT ;  /* 0x000000ff0500720c */ /* 0x000fc60003fc6270 */
[----:B------:R-:W-:Y:S01]  /*10180*/  @!P2 IMAD.MOV R0, RZ, RZ, -R0 ;  /* 0x000000ffff00a224 */ /* 0x000fe200078e0a00 */
[C---:B------:R-:W-:Y:S01]  /*10190*/  ISETP.GT.U32.AND P2, PT, R16.reuse, R7, PT ;  /* 0x000000071000720c */ /* 0x040fe20003f44070 */
[----:B------:R-:W-:Y:S02]  /*101a0*/  IMAD.MOV R6, RZ, RZ, -R6 ;  /* 0x000000ffff067224 */ /* 0x000fe400078e0a06 */
[----:B------:R-:W-:Y:S01]  /*101b0*/  VIADD R5, R17, 0xcc ;  /* 0x000000cc11057836 */ /* 0x000fe20000000000 */
[----:B------:R0:W-:Y:S01]  /*101c0*/  STL [R1+0x238], R0 ;  /* 0x0002380001007387 */ /* 0x0001e20000100800 */
[----:B------:R-:W-:Y:S02]  /*101d0*/  IMAD R8, R16, R6, R8 ;  /* 0x0000000610087224 */ /* 0x000fe400078e0208 */
[--C-:B------:R-:W-:Y:S01]  /*101e0*/  @!P3 IMAD.IADD R9, R9, 0x1, -R16.reuse ;  /* 0x000000010909b824 */ /* 0x100fe200078e0a10 */
[----:B------:R-:W-:Y:S01]  /*101f0*/  IABS R10, R5 ;  /* 0x00000005000a7213 */ /* 0x000fe20000000000 */
[----:B------:R-:W-:Y:S01]  /*10200*/  @!P0 IMAD.IADD R12, R12, 0x1, -R16 ;  /* 0x000000010c0c8824 */ /* 0x000fe200078e0a10 */
[----:B------:R-:W-:-:S03]  /*10210*/  ISETP.GT.U32.AND P0, PT, R16, R8, PT ;  /* 0x000000081000720c */ /* 0x000fc60003f04070 */
[----:B------:R-:W-:-:S04]  /*10220*/  IMAD.HI.U32 R13, R23, R10, RZ ;  /* 0x0000000a170d7227 */ /* 0x000fc800078e00ff */
[----:B0-----:R-:W-:Y:S02]  /*10230*/  IMAD.MOV.U32 R0, RZ, RZ, R3 ;  /* 0x000000ffff007224 */ /* 0x001fe400078e0003 */
[----:B------:R-:W-:-:S04]  /*10240*/  IMAD.HI.U32 R3, R23, R11, RZ ;  /* 0x0000000b17037227 */ /* 0x000fc800078e00ff */
[----:B------:R-:W-:Y:S02]  /*10250*/  IMAD.MOV R3, RZ, RZ, -R3 ;  /* 0x000000ffff037224 */ /* 0x000fe400078e0a03 */
[----:B------:R-:W-:Y:S01]  /*10260*/  @!P4 IMAD.MOV R0, RZ, RZ, -R0 ;  /* 0x000000ffff00c224 */ /* 0x000fe200078e0a00 */
[----:B------:R-:W-:Y:S01]  /*10270*/  ISETP.GE.AND P4, PT, R4, RZ, PT ;  /* 0x000000ff0400720c */ /* 0x000fe20003f86270 */
[C---:B------:R-:W-:Y:S02]  /*10280*/  IMAD R11, R16.reuse, R3, R11 ;  /* 0x00000003100b7224 */ /* 0x040fe400078e020b */
[----:B------:R-:W-:Y:S01]  /*10290*/  VIADD R3, R17, 0xca ;  /* 0x000000ca11037836 */ /* 0x000fe20000000000 */
[----:B------:R0:W-:Y:S01]  /*102a0*/  STL [R1+0x240], R0 ;  /* 0x0002400001007387 */ /* 0x0001e20000100800 */
[--C-:B------:R-:W-:Y:S01]  /*102b0*/  @!P2 IMAD.IADD R7, R7, 0x1, -R16.reuse ;  /* 0x000000010707a824 */ /* 0x100fe200078e0a10 */
[----:B------:R-:W-:Y:S01]  /*102c0*/  ISETP.GT.U32.AND P3, PT, R16, R11, PT ;  /* 0x0000000b1000720c */ /* 0x000fe20003f64070 */
[----:B------:R-:W-:Y:S01]  /*102d0*/  IMAD.MOV R13, RZ, RZ, -R13 ;  /* 0x000000ffff0d7224 */ /* 0x000fe200078e0a0d */
[----:B------:R-:W-:Y:S01]  /*102e0*/  ISETP.GE.AND P2, PT, R2, RZ, PT ;  /* 0x000000ff0200720c */ /* 0x000fe20003f46270 */
[----:B------:R-:W-:Y:S01]  /*102f0*/  @!P0 IMAD.IADD R8, R8, 0x1, -R16 ;  /* 0x0000000108088824 */ /* 0x000fe200078e0a10 */
[----:B------:R-:W-:Y:S01]  /*10300*/  IABS R2, R3 ;  /* 0x0000000300027213 */ /* 0x000fe20000000000 */
[----:B------:R-:W-:-:S02]  /*10310*/  IMAD R10, R16, R13, R10 ;  /* 0x0000000d100a7224 */ /* 0x000fc400078e020a */
[----:B------:R-:W-:Y:S01]  /*10320*/  VIADD R4, R17, 0xc8 ;  /* 0x000000c811047836 */ /* 0x000fe20000000000 */
[C---:B------:R-:W-:Y:S01]  /*10330*/  ISETP.GT.U32.AND P0, PT, R16.reuse, R8, PT ;  /* 0x000000081000720c */ /* 0x040fe20003f04070 */
[----:B0-----:R-:W-:Y:S02]  /*10340*/  IMAD.MOV.U32 R0, RZ, RZ, R12 ;  /* 0x000000ffff007224 */ /* 0x001fe400078e000c */
[----:B------:R-:W-:Y:S01]  /*10350*/  IMAD.MOV.U32 R12, RZ, RZ, R7 ;  /* 0x000000ffff0c7224 */ /* 0x000fe200078e0007 */
[----:B------:R-:W-:Y:S01]  /*10360*/  IABS R6, R4 ;  /* 0x0000000400067213 */ /* 0x000fe20000000000 */
[----:B------:R-:W-:Y:S02]  /*10370*/  @!P3 IMAD.IADD R11, R11, 0x1, -R16 ;  /* 0x000000010b0bb824 */ /* 0x000fe400078e0a10 */
[----:B------:R-:W-:Y:S01]  /*10380*/  @!P1 IMAD.MOV R0, RZ, RZ, -R0 ;  /* 0x000000ffff009224 */ /* 0x000fe200078e0a00 */
[----:B------:R-:W-:Y:S01]  /*10390*/  ISETP.GE.AND P1, PT, R5, RZ, PT ;  /* 0x000000ff0500720c */ /* 0x000fe20003f26270 */
[----:B------:R-:W-:Y:S01]  /*103a0*/  IMAD.HI.U32 R5, R23, R2, RZ ;  /* 0x0000000217057227 */ /* 0x000fe200078e00ff */
[----:B------:R-:W-:-:S02]  /*103b0*/  ISETP.GT.U32.AND P3, PT, R16, R11, PT ;  /* 0x0000000b1000720c */ /* 0x000fc40003f64070 */
        /* <DEDUP_REMOVED lines=20> */
[----:B------:R-:W-:Y:S01]  /*10500*/  ISETP.GT.U32.AND P4, PT, R16, R6, PT ;  /* 0x000000061000720c */ /* 0x000fe20003f84070 */
[--C-:B------:R-:W-:Y:S01]  /*10510*/  @!P3 IMAD.IADD R2, R2, 0x1, -R16.reuse ;  /* 0x000000010202b824 */ /* 0x100fe200078e0a10 */
[----:B------:R0:W-:Y:S01]  /*10520*/  STL [R1+0x21c], R0 ;  /* 0x00021c0001007387 */ /* 0x0001e20000100800 */
[C---:B------:R-:W-:Y:S02]  /*10530*/  VIADD R9, R17.reuse, 0xc6 ;  /* 0x000000c611097836 */ /* 0x040fe40000000000 */
[C---:B------:R-:W-:Y:S01]  /*10540*/  VIADD R4, R17.reuse, 0xc4 ;  /* 0x000000c411047836 */ /* 0x040fe20000000000 */
        /* <DEDUP_REMOVED lines=29> */
[C---:B------:R-:W-:Y:S02]  /*10720*/  IMAD R8, R16.reuse, R9, R8 ;  /* 0x0000000910087224 */ /* 0x040fe400078e0208 */
[----:B------:R-:W-:Y:S02]  /*10730*/  VIADD R13, R17, 0xc0 ;  /* 0x000000c0110d7836 */ /* 0x000fe40000000000 */
[----:B0-----:R-:W-:Y:S02]  /*10740*/  IMAD.MOV.U32 R0, RZ, RZ, R2 ;  /* 0x000000ffff007224 */ /* 0x001fe400078e0002 */
[----:B------:R-:W-:Y:S01]  /*10750*/  @!P3 IMAD.IADD R5, R5, 0x1, -R16 ;  /* 0x000000010505b824 */ /* 0x000fe200078e0a10 */
[----:B------:R-:W-:Y:S01]  /*10760*/  ISETP.GE.AND P4, PT, R13, RZ, PT ;  /* 0x000000ff0d00720c */ /* 0x000fe20003f86270 */
[----:B------:R-:W-:Y:S01]  /*10770*/  @!P6 IMAD.MOV R0, RZ, RZ, -R0 ;  /* 0x000000ffff00e224 */ /* 0x000fe200078e0a00 */
[C---:B------:R-:W-:Y:S01]  /*10780*/  ISETP.GT.U32.AND P6, PT, R16.reuse, R7, PT ;  /* 0x000000071000720c */ /* 0x040fe20003fc4070 */
[C---:B------:R-:W-:Y:S01]  /*10790*/  VIADD R10, R17.reuse, 0xbe ;  /* 0x000000be110a7836 */ /* 0x040fe20000000000 */
[----:B------:R-:W-:Y:S01]  /*107a0*/  ISETP.GT.U32.AND P3, PT, R16, R5, PT ;  /* 0x000000051000720c */ /* 0x000fe20003f64070 */
[C---:B------:R-:W-:Y:S01]  /*107b0*/  VIADD R4, R17.reuse, 0xbc ;  /* 0x000000bc11047836 */ /* 0x040fe20000000000 */
[----:B------:R0:W-:Y:S01]  /*107c0*/  STL [R1+0x228], R0 ;  /* 0x0002280001007387 */ /* 0x0001e20000100800 */
[----:B------:R-:W-:Y:S01]  /*107d0*/  IABS R13, R13 ;  /* 0x0000000d000d7213 */ /* 0x000fe20000000000 */
[----:B------:R-:W-:Y:S01]  /*107e0*/  VIADD R9, R17, 0xba ;  /* 0x000000ba11097836 */ /* 0x000fe20000000000 */
[----:B------:R-:W-:-:S02]  /*107f0*/  IABS R11, R10 ;  /* 0x0000000a000b7213 */ /* 0x000fc40000000000 */
[----:B------:R-:W-:Y:S01]  /*10800*/  IABS R3, R4 ;  /* 0x0000000400037213 */ /* 0x000fe20000000000 */
[----:B------:R-:W-:Y:S01]  /*10810*/  IMAD.HI.U32 R14, R23, R13, RZ ;  /* 0x0000000d170e7227 */ /* 0x000fe200078e00ff */
[----:B------:R-:W-:-:S03]  /*10820*/  IABS R2, R9 ;  /* 0x0000000900027213 */ /* 0x000fc60000000000 */
[----:B0-----:R-:W-:Y:S02]  /*10830*/  IMAD.MOV.U32 R0, RZ, RZ, R6 ;  /* 0x000000ffff007224 */ /* 0x001fe400078e0006 */
[----:B------:R-:W-:Y:S02]  /*10840*/  @!P6 IMAD.IADD R7, R7, 0x1, -R16 ;  /* 0x000000010707e824 */ /* 0x000fe400078e0a10 */
[----:B------:R-:W-:Y:S01]  /*10850*/  @!P0 IMAD.MOV R0, RZ, RZ, -R0 ;  /* 0x000000ffff008224 */ /* 0x000fe200078e0a00 */
[C---:B------:R-:W-:Y:S01]  /*10860*/  ISETP.GT.U32.AND P0, PT, R16.reuse, R8, PT ;  /* 0x000000081000720c */ /* 0x040fe20003f04070 */
[----:B------:R-:W-:Y:S01]  /*10870*/  IMAD.MOV R14, RZ, RZ, -R14 ;  /* 0x000000ffff0e7224 */ /* 0x000fe200078e0a0e */
[----:B------:R-:W-:Y:S01]  /*10880*/  ISETP.GT.U32.AND P6, PT, R16, R7, PT ;  /* 0x000000071000720c */ /* 0x000fe20003fc4070 */
[----:B------:R-:W-:Y:S01]  /*10890*/  IMAD.HI.U32 R12, R23, R11, RZ ;  /* 0x0000000b170c7227 */ /* 0x000fe200078e00ff */
[----:B------:R0:W-:Y:S03]  /*108a0*/  STL [R1+0x220], R0 ;  /* 0x0002200001007387 */ /* 0x0001e60000100800 */
[----:B------:R-:W-:Y:S01]  /*108b0*/  @!P3 IMAD.IADD R5, R5, 0x1, -R16 ;  /* 0x000000010505b824 */ /* 0x000fe200078e0a10 */
[----:B------:R-:W-:Y:S01]  /*108c0*/  ISETP.GE.AND P3, PT, R10, RZ, PT ;  /* 0x000000ff0a00720c */ /* 0x000fe20003f66270 */
[----:B------:R-:W-:-:S04]  /*108d0*/  IMAD.HI.U32 R6, R23, R3, RZ ;  /* 0x0000000317067227 */ /* 0x000fc800078e00ff */
[--C-:B------:R-:W-:Y:S02]  /*108e0*/  @!P0 IMAD.IADD R8, R8, 0x1, -R16.reuse ;  /* 0x0000000108088824 */ /* 0x100fe400078e0a10 */
[C---:B------:R-:W-:Y:S02]  /*108f0*/  IMAD R10, R16.reuse, R14, R13 ;  /* 0x0000000e100a7224 */ /* 0x040fe400078e020d */
[----:B------:R-:W-:Y:S01]  /*10900*/  @!P6 IMAD.IADD R7, R7, 0x1, -R16 ;  /* 0x000000010707e824 */ /* 0x000fe200078e0a10 */
[C---:B------:R-:W-:Y:S01]  /*10910*/  ISETP.GT.U32.AND P0, PT, R16.reuse, R8, PT ;  /* 0x000000081000720c */ /* 0x040fe20003f04070 */
[----:B------:R-:W-:Y:S01]  /*10920*/  IMAD.MOV R12, RZ, RZ, -R12 ;  /* 0x000000ffff0c7224 */ /* 0x000fe200078e0a0c */
[----:B------:R-:W-:Y:S01]  /*10930*/  ISETP.GT.U32.AND P6, PT, R16, R10, PT ;  /* 0x0000000a1000720c */ /* 0x000fe20003fc4070 */
[----:B------:R-:W-:Y:S02]  /*10940*/  IMAD.MOV.U32 R15, RZ, RZ, R5 ;  /* 0x000000ffff0f7224 */ /* 0x000fe400078e0005 */
[----:B------:R-:W-:-:S02]  /*10950*/  IMAD.MOV R6, RZ, RZ, -R6 ;  /* 0x000000ffff067224 */ /* 0x000fc400078e0a06 */
[----:B0-----:R-:W-:Y:S02]  /*10960*/  IMAD.MOV.U32 R0, RZ, RZ, R7 ;  /* 0x000000ffff007224 */ /* 0x001fe400078e0007 */
[----:B------:R-:W-:Y:S02]  /*10970*/  IMAD R11, R16, R12, R11 ;  /* 0x0000000c100b7224 */ /* 0x000fe400078e020b */
[----:B------:R-:W-:-:S04]  /*10980*/  IMAD.HI.U32 R12, R23, R2, RZ ;  /* 0x00000002170c7227 */ /* 0x000fc800078e00ff */
[----:B------:R-:W-:Y:S01]  /*10990*/  @!P2 IMAD.MOV R15, RZ, RZ, -R15 ;  /* 0x000000ffff0fa224 */ /* 0x000fe200078e0a0f */
[----:B------:R-:W-:Y:S01]  /*109a0*/  ISETP.GT.U32.AND P2, PT, R16, R11, PT ;  /* 0x0000000b1000720c */ /* 0x000fe20003f44070 */
[----:B------:R-:W-:Y:S01]  /*109b0*/  @!P5 IMAD.MOV R0, RZ, RZ, -R0 ;  /* 0x000000ffff00d224 */ /* 0x000fe200078e0a00 */
[----:B------:R-:W-:Y:S01]  /*109c0*/  ISETP.GE.AND P5, PT, R4, RZ, PT ;  /* 0x000000ff0400720c */ /* 0x000fe20003fa6270 */
[----:B------:R-:W-:Y:S01]  /*109d0*/  IMAD R3, R16, R6, R3 ;  /* 0x0000000610037224 */ /* 0x000fe200078e0203 */
[----:B------:R-:W-:Y:S01]  /*109e0*/  STL [R1+0x1ec], R15 ;  /* 0x0001ec0f01007387 */ /* 0x000fe20000100800 */
[----:B------:R-:W-:Y:S02]  /*109f0*/  IMAD.MOV R5, RZ, RZ, -R12 ;  /* 0x000000ffff057224 */ /* 0x000fe400078e0a0c */
[----:B------:R-:W-:Y:S01]  /*10a00*/  @!P0 IMAD.IADD R8, R8, 0x1, -R16 ;  /* 0x0000000108088824 */ /* 0x000fe200078e0a10 */
[----:B------:R0:W-:Y:S01]  /*10a10*/  STL [R1+0x210], R0 ;  /* 0x0002100001007387 */ /* 0x0001e20000100800 */
[C---:B------:R-:W-:Y:S01]  /*10a20*/  ISETP.GT.U32.AND P0, PT, R16.reuse, R3, PT ;  /* 0x000000031000720c */ /* 0x040fe20003f04070 */
[----:B------:R-:W-:-:S02]  /*10a30*/  IMAD R2, R16, R5, R2 ;  /* 0x0000000510027224 */ /* 0x000fc400078e0202 */
[----:B------:R-:W-:Y:S02]  /*10a40*/  @!P6 IMAD.IADD R10, R10, 0x1, -R16 ;  /* 0x000000010a0ae824 */ /* 0x000fe400078e0a10 */
[C---:B------:R-:W-:Y:S02]  /*10a50*/  VIADD R5, R17.reuse, 0xb6 ;  /* 0x000000b611057836 */ /* 0x040fe40000000000 */
[----:B------:R-:W-:Y:S01]  /*10a60*/  VIADD R4, R17, 0xb8 ;  /* 0x000000b811047836 */ /* 0x000fe20000000000 */
[C---:B------:R-:W-:Y:S01]  /*10a70*/  ISETP.GT.U32.AND P6, PT, R16.reuse, R10, PT ;  /* 0x0000000a1000720c */ /* 0x040fe20003fc4070 */
[----:B0-----:R-:W-:Y:S01]  /*10a80*/  IMAD.MOV.U32 R0, RZ, RZ, R8 ;  /* 0x000000ffff007224 */ /* 0x001fe200078e0008 */
[----:B------:R-:W-:Y:S01]  /*10a90*/  IABS R8, R5 ;  /* 0x0000000500087213 */ /* 0x000fe20000000000 */
[----:B------:R-:W-:Y:S01]  /*10aa0*/  @!P2 IMAD.IADD R11, R11, 0x1, -R16 ;  /* 0x000000010b0ba824 */ /* 0x000fe200078e0a10 */
[----:B------:R-:W-:Y:S01]  /*10ab0*/  IABS R7, R4 ;  /* 0x0000000400077213 */ /* 0x000fe20000000000 */
[----:B------:R-:W-:Y:S01]  /*10ac0*/  @!P1 IMAD.MOV R0, RZ, RZ, -R0 ;  /* 0x000000ffff009224 */ /* 0x000fe200078e0a00 */
[C---:B------:R-:W-:Y:S01]  /*10ad0*/  ISETP.GT.U32.AND P1, PT, R16.reuse, R2, PT ;  /* 0x000000021000720c */ /* 0x040fe20003f24070 */
[----:B------:R-:W-:Y:S01]  /*10ae0*/  @!P0 IMAD.IADD R3, R3, 0x1, -R16 ;  /* 0x0000000103038824 */ /* 0x000fe200078e0a10 */
[C---:B------:R-:W-:Y:S01]  /*10af0*/  ISETP.GT.U32.AND P2, PT, R16.reuse, R11, PT ;  /* 0x0000000b1000720c */ /* 0x040fe20003f44070 */
[----:B------:R-:W-:Y:S01]  /*10b00*/  VIADD R6, R17, 0xb4 ;  /* 0x000000b411067836 */ /* 0x000fe20000000000 */
[----:B------:R0:W-:Y:S01]  /*10b10*/  STL [R1+0x214], R0 ;  /* 0x0002140001007387 */ /* 0x0001e20000100800 */
[----:B------:R-:W-:Y:S01]  /*10b20*/  IMAD.HI.U32 R12, R23, R7, RZ ;  /* 0x00000007170c7227 */ /* 0x000fe200078e00ff */
[----:B------:R-:W-:-:S02]  /*10b30*/  ISETP.GT.U32.AND P0, PT, R16, R3, PT ;  /* 0x000000031000720c */ /* 0x000fc40003f04070 */
[----:B------:R-:W-:Y:S01]  /*10b40*/  IABS R21, R6 ;  /* 0x0000000600157213 */ /* 0x000fe20000000000 */
[----:B------:R-:W-:Y:S01]  /*10b50*/  @!P6 IMAD.IADD R10, R10, 0x1, -R16 ;  /* 0x000000010a0ae824 */ /* 0x000fe200078e0a10 */
[----:B------:R-:W-:Y:S01]  /*10b60*/  ISETP.GE.AND P6, PT, R9, RZ, PT ;  /* 0x000000ff0900720c */ /* 0x000fe20003fc6270 */
[----:B------:R-:W-:-:S04]  /*10b70*/  IMAD.HI.U32 R9, R23, R8, RZ ;  /* 0x0000000817097227 */ /* 0x000fc800078e00ff */
[--C-:B------:R-:W-:Y:S02]  /*10b80*/  @!P1 IMAD.IADD R2, R2, 0x1, -R16.reuse ;  /* 0x0000000102029824 */ /* 0x100fe400078e0a10 */
[----:B------:R-:W-:Y:S02]  /*10b90*/  IMAD.MOV R9, RZ, RZ, -R9 ;  /* 0x000000ffff097224 */ /* 0x000fe400078e0a09 */
[----:B------:R-:W-:Y:S01]  /*10ba0*/  @!P0 IMAD.IADD R3, R3, 0x1, -R16 ;  /* 0x0000000103038824 */ /* 0x000fe200078e0a10 */
[----:B------:R-:W-:Y:S01]  /*10bb0*/  ISETP.GT.U32.AND P1, PT, R16, R2, PT ;  /* 0x000000021000720c */ /* 0x000fe20003f24070 */
[----:B------:R-:W-:Y:S01]  /*10bc0*/  IMAD.MOV R12, RZ, RZ, -R12 ;  /* 0x000000ffff0c7224 */ /* 0x000fe200078e0a0c */
[----:B------:R-:W-:Y:S01]  /*10bd0*/  ISETP.GE.AND P0, PT, R6, RZ, PT ;  /* 0x000000ff0600720c */ /* 0x000fe20003f06270 */
[C---:B------:R-:W-:Y:S02]  /*10be0*/  IMAD R6, R16.reuse, R9, R8 ;  /* 0x0000000910067224 */ /* 0x040fe400078e0208 */
[----:B------:R-:W-:-:S02]  /*10bf0*/  IMAD R7, R16, R12, R7 ;  /* 0x0000000c10077224 */ /* 0x000fc400078e0207 */
[----:B------:R-:W-:Y:S02]  /*10c00*/  @!P2 IMAD.IADD R11, R11, 0x1, -R16 ;  /* 0x000000010b0ba824 */ /* 0x000fe400078e0a10 */
[----:B------:R-:W-:Y:S01]  /*10c10*/  IMAD.MOV.U32 R13, RZ, RZ, R10 ;  /* 0x000000ffff0d7224 */ /* 0x000fe200078e000a */
[----:B------:R-:W-:Y:S01]  /*10c20*/  ISETP.GT.U32.AND P2, PT, R16, R7, PT ;  /* 0x000000071000720c */ /* 0x000fe20003f44070 */
[----:B0-----:R-:W-:Y:S02]  /*10c30*/  IMAD.MOV.U32 R0, RZ, RZ, R11 ;  /* 0x000000ffff007224 */ /* 0x001fe400078e000b */
[----:B------:R-:W-:Y:S01]  /*10c40*/  @!P1 IMAD.IADD R2, R2, 0x1, -R16 ;  /* 0x0000000102029824 */ /* 0x000fe200078e0a10 */
[----:B------:R-:W-:Y:S01]  /*10c50*/  ISETP.GT.U32.AND P1, PT, R16, R6, PT ;  /* 0x000000061000720c */ /* 0x000fe20003f24070 */
[----:B------:R-:W-:Y:S01]  /*10c60*/  @!P4 IMAD.MOV R13, RZ, RZ, -R13 ;  /* 0x000000ffff0dc224 */ /* 0x000fe200078e0a0d */
[----:B------:R-:W-:Y:S01]  /*10c70*/  ISETP.GE.AND P4, PT, R4, RZ, PT ;  /* 0x000000ff0400720c */ /* 0x000fe20003f86270 */
[----:B------:R-:W-:-:S02]  /*10c80*/  VIADD R4, R17, 0xb2 ;  /* 0x000000b211047836 */ /* 0x000fc40000000000 */
[----:B------:R-:W-:Y:S01]  /*10c90*/  @!P3 IMAD.MOV R0, RZ, RZ, -R0 ;  /* 0x000000ffff00b224 */ /* 0x000fe200078e0a00 */
[----:B------:R-:W-:Y:S01]  /*10ca0*/  ISETP.GE.AND P3, PT, R5, RZ, PT ;  /* 0x000000ff0500720c */ /* 0x000fe20003f66270 */
[----:B------:R-:W-:Y:S01]  /*10cb0*/  IMAD.MOV.U32 R11, RZ, RZ, R3 ;  /* 0x000000ffff0b7224 */ /* 0x000fe200078e0003 */
[----:B------:R-:W-:Y:S01]  /*10cc0*/  IABS R20, R4 ;  /* 0x0000000400147213 */ /* 0x000fe20000000000 */
[--C-:B------:R-:W-:Y:S01]  /*10cd0*/  @!P2 IMAD.IADD R7, R7, 0x1, -R16.reuse ;  /* 0x000000010707a824 */ /* 0x100fe200078e0a10 */
[----:B------:R-:W-:Y:S01]  /*10ce0*/  STL [R1+0x1f0], R13 ;  /* 0x0001f00d01007387 */ /* 0x000fe20000100800 */
[----:B------:R-:W-:Y:S02]  /*10cf0*/  VIADD R3, R17, 0xb0 ;  /* 0x000000b011037836 */ /* 0x000fe40000000000 */
[----:B------:R-:W-:Y:S01]  /*10d00*/  @!P1 IMAD.IADD R6, R6, 0x1, -R16 ;  /* 0x0000000106069824 */ /* 0x000fe200078e0a10 */
[C---:B------:R-:W-:Y:S01]  /*10d10*/  ISETP.GT.U32.AND P2, PT, R16.reuse, R7, PT ;  /* 0x000000071000720c */ /* 0x040fe20003f44070 */
[----:B------:R-:W-:Y:S01]  /*10d20*/  IMAD.HI.U32 R5, R23, R20, RZ ;  /* 0x0000001417057227 */ /* 0x000fe200078e00ff */
[----:B------:R-:W-:Y:S01]  /*10d30*/  IABS R19, R3 ;  /* 0x0000000300137213 */ /* 0x000fe20000000000 */
[----:B------:R0:W-:Y:S01]  /*10d40*/  STL [R1+0x204], R0 ;  /* 0x0002040001007387 */ /* 0x0001e20000100800 */
[----:B------:R-:W-:Y:S01]  /*10d50*/  ISETP.GT.U32.AND P1, PT, R16, R6, PT ;  /* 0x000000061000720c */ /* 0x000fe20003f24070 */
[----:B------:R-:W-:-:S02]  /*10d60*/  IMAD.MOV R5, RZ, RZ, -R5 ;  /* 0x000000ffff057224 */ /* 0x000fc400078e0a05 */
[----:B------:R-:W-:-:S04]  /*10d70*/  IMAD.HI.U32 R10, R23, R21, RZ ;  /* 0x00000015170a7227 */ /* 0x000fc800078e00ff */
[----:B------:R-:W-:Y:S02]  /*10d80*/  IMAD R20, R16, R5, R20 ;  /* 0x0000000510147224 */ /* 0x000fe400078e0214 */
[----:B0-----:R-:W-:Y:S02]  /*10d90*/  IMAD.MOV.U32 R0, RZ, RZ, R2 ;  /* 0x000000ffff007224 */ /* 0x001fe400078e0002 */
[----:B------:R-:W-:-:S04]  /*10da0*/  IMAD.HI.U32 R2, R23, R19, RZ ;  /* 0x0000001317027227 */ /* 0x000fc800078e00ff */
[----:B------:R-:W-:Y:S01]  /*10db0*/  @!P1 IMAD.IADD R6, R6, 0x1, -R16 ;  /* 0x0000000106069824 */ /* 0x000fe200078e0a10 */
[C---:B------:R-:W-:Y:S01]  /*10dc0*/  ISETP.GT.U32.AND P1, PT, R16.reuse, R20, PT ;  /* 0x000000141000720c */ /* 0x040fe20003f24070 */
[----:B------:R-:W-:Y:S02]  /*10dd0*/  IMAD.MOV R10, RZ, RZ, -R10 ;  /* 0x000000ffff0a7224 */ /* 0x000fe400078e0a0a */
[----:B------:R-:W-:Y:S02]  /*10de0*/  @!P2 IMAD.IADD R7, R7, 0x1, -R16 ;  /* 0x000000010707a824 */ /* 0x000fe400078e0a10 */
[----:B------:R-:W-:Y:S02]  /*10df0*/  IMAD.MOV R2, RZ, RZ, -R2 ;  /* 0x000000ffff027224 */ /* 0x000fe400078e0a02 */
[----:B------:R-:W-:Y:S02]  /*10e00*/  IMAD R21, R16, R10, R21 ;  /* 0x0000000a10157224 */ /* 0x000fe400078e0215 */
[----:B------:R-:W-:Y:S01]  /*10e10*/  @!P5 IMAD.MOV R11, RZ, RZ, -R11 ;  /* 0x000000ffff0bd224 */ /* 0x000fe200078e0a0b */
[----:B------:R-:W-:Y:S01]  /*10e20*/  ISETP.GE.AND P5, PT, R4, RZ, PT ;  /* 0x000000ff0400720c */ /* 0x000fe20003fa6270 */
[C---:B------:R-:W-:Y:S01]  /*10e30*/  IMAD R19, R16.reuse, R2, R19 ;  /* 0x0000000210137224 */ /* 0x040fe200078e0213 */
[----:B------:R-:W-:Y:S01]  /*10e40*/  ISETP.GT.U32.AND P2, PT, R16, R21, PT ;  /* 0x000000151000720c */ /* 0x000fe20003f44070 */
[----:B------:R-:W-:Y:S01]  /*10e50*/  IMAD.MOV.U32 R8, RZ, RZ, R7 ;  /* 0x000000ffff087224 */ /* 0x000fe200078e0007 */
[----:B------:R-:W-:Y:S01]  /*10e60*/  STL [R1+0x208], R11 ;  /* 0x0002080b01007387 */ /* 0x000fe20000100800 */
[----:B------:R-:W-:-:S02]  /*10e70*/  VIADD R4, R17, 0xae ;  /* 0x000000ae11047836 */ /* 0x000fc40000000000 */
[----:B------:R-:W-:Y:S01]  /*10e80*/  @!P4 IMAD.MOV R8, RZ, RZ, -R8 ;  /* 0x000000ffff08c224 */ /* 0x000fe200078e0a08 */
[----:B------:R-:W-:Y:S01]  /*10e90*/  ISETP.GT.U32.AND P4, PT, R16, R19, PT ;  /* 0x000000131000720c */ /* 0x000fe20003f84070 */
[----:B------:R-:W-:Y:S01]  /*10ea0*/  @!P6 IMAD.MOV R0, RZ, RZ, -R0 ;  /* 0x000000ffff00e224 */ /* 0x000fe200078e0a00 */
[----:B------:R-:W-:Y:S01]  /*10eb0*/  ISETP.GE.AND P6, PT, R3, RZ, PT ;  /* 0x000000ff0300720c */ /* 0x000fe20003fc6270 */
[----:B------:R-:W-:Y:S01]  /*10ec0*/  @!P1 IMAD.IADD R20, R20, 0x1, -R16 ;  /* 0x0000000114149824 */ /* 0x000fe200078e0a10 */
[----:B------:R-:W-:Y:S01]  /*10ed0*/  IABS R18, R4 ;  /* 0x0000000400127213 */ /* 0x000fe20000000000 */
[C---:B------:R-:W-:Y:S01]  /*10ee0*/  VIADD R3, R17.reuse, 0xac ;  /* 0x000000ac11037836 */ /* 0x040fe20000000000 */
[----:B------:R0:W-:Y:S01]  /*10ef0*/  STL [R1+0x20c], R0 ;  /* 0x00020c0001007387 */ /* 0x0001e20000100800 */
[----:B------:R-:W-:Y:S01]  /*10f00*/  VIADD R13, R17, 0xaa ;  /* 0x000000aa110d7836 */ /* 0x000fe20000000000 */
[----:B------:R-:W-:Y:S01]  /*10f10*/  ISETP.GT.U32.AND P1, PT, R16, R20, PT ;  /* 0x000000141000720c */ /* 0x000fe20003f24070 */
[----:B------:R-:W-:Y:S01]  /*10f20*/  IMAD.HI.U32 R5, R23, R18, RZ ;  /* 0x0000001217057227 */ /* 0x000fe200078e00ff */
[----:B------:R-:W-:Y:S01]  /*10f30*/  IABS R15, R3 ;  /* 0x00000003000f7213 */ /* 0x000fe20000000000 */
[----:B------:R1:W-:Y:S01]  /*10f40*/  STL [R1+0x1f8], R8 ;  /* 0x0001f80801007387 */ /* 0x0003e20000100800 */
[----:B------:R-:W-:Y:S01]  /*10f50*/  IABS R14, R13 ;  /* 0x0000000d000e7213 */ /* 0x000fe20000000000 */
[----:B------:R-:W-:-:S02]  /*10f60*/  IMAD.MOV R5, RZ, RZ, -R5 ;  /* 0x000000ffff057224 */ /* 0x000fc400078e0a05 */
[----:B------:R-:W-:-:S04]  /*10f70*/  IMAD.HI.U32 R2, R23, R15, RZ ;  /* 0x0000000f17027227 */ /* 0x000fc800078e00ff */
[--C-:B------:R-:W-:Y:S02]  /*10f80*/  @!P2 IMAD.IADD R21, R21, 0x1, -R16.reuse ;  /* 0x000000011515a824 */ /* 0x100fe400078e0a10 */
[----:B------:R-:W-:Y:S02]  /*10f90*/  @!P4 IMAD.IADD R19, R19, 0x1, -R16 ;  /* 0x000000011313c824 */ /* 0x000fe400078e0a10 */
[C---:B------:R-:W-:Y:S01]  /*10fa0*/  IMAD R18, R16.reuse, R5, R18 ;  /* 0x0000000510127224 */ /* 0x040fe200078e0212 */
[C---:B------:R-:W-:Y:S01]  /*10fb0*/  ISETP.GT.U32.AND P2, PT, R16.reuse, R21, PT ;  /* 0x000000151000720c */ /* 0x040fe20003f44070 */
[----:B------:R-:W-:Y:S01]  /*10fc0*/  IMAD.MOV R2, RZ, RZ, -R2 ;  /* 0x000000ffff027224 */ /* 0x000fe200078e0a02 */
[----:B------:R-:W-:Y:S01]  /*10fd0*/  ISETP.GT.U32.AND P4, PT, R16, R19, PT ;  /* 0x000000131000720c */ /* 0x000fe20003f84070 */
[----:B------:R-:W-:Y:S01]  /*10fe0*/  @!P1 IMAD.IADD R20, R20, 0x1, -R16 ;  /* 0x0000000114149824 */ /* 0x000fe200078e0a10 */
[C---:B------:R-:W-:Y:S01]  /*10ff0*/  ISETP.GT.U32.AND P1, PT, R16.reuse, R18, PT ;  /* 0x000000121000720c */ /* 0x040fe20003f24070 */
[----:B------:R-:W-:-:S02]  /*11000*/  IMAD R15, R16, R2, R15 ;  /* 0x00000002100f7224 */ /* 0x000fc400078e020f */
[----:B------:R-:W-:-:S04]  /*11010*/  IMAD.HI.U32 R2, R23, R14, RZ ;  /* 0x0000000e17027227 */ /* 0x000fc800078e00ff */
[----:B------:R-:W-:Y:S02]  /*11020*/  VIADD R12, R17, 0xa8 ;  /* 0x000000a8110c7836 */ /* 0x000fe40000000000 */
[----:B------:R-:W-:Y:S02]  /*11030*/  IMAD.MOV R2, RZ, RZ, -R2 ;  /* 0x000000ffff027224 */ /* 0x000fe400078e0a02 */
[----:B0-----:R-:W-:Y:S01]  /*11040*/  IMAD.MOV.U32 R0, RZ, RZ, R6 ;  /* 0x000000ffff007224 */ /* 0x001fe200078e0006 */
[----:B-1----:R-:W-:Y:S01]  /*11050*/  IABS R8, R12 ;  /* 0x0000000c00087213 */ /* 0x002fe20000000000 */
[----:B------:R-:W-:Y:S02]  /*11060*/  IMAD R14, R16, R2, R14 ;  /* 0x00000002100e7224 */ /* 0x000fe400078e020e */
[----:B------:R-:W-:Y:S01]  /*11070*/  @!P3 IMAD.MOV R0, RZ, RZ, -R0 ;  /* 0x000000ffff00b224 */ /* 0x000fe200078e0a00 */
[----:B------:R-:W-:Y:S01]  /*11080*/  ISETP.GE.AND P3, PT, R4, RZ, PT ;  /* 0x000000ff0400720c */ /* 0x000fe20003f66270 */
[--C-:B------:R-:W-:Y:S01]  /*11090*/  @!P2 IMAD.IADD R21, R21, 0x1, -R16.reuse ;  /* 0x000000011515a824 */ /* 0x100fe200078e0a10 */
[----:B------:R-:W-:Y:S01]  /*110a0*/  ISETP.GE.AND P2, PT, R3, RZ, PT ;  /* 0x000000ff0300720c */ /* 0x000fe20003f46270 */
[--C-:B------:R-:W-:Y:S01]  /*110b0*/  @!P4 IMAD.IADD R19, R19, 0x1, -R16.reuse ;  /* 0x000000011313c824 */ /* 0x100fe200078e0a10 */
[----:B------:R-:W-:Y:S01]  /*110c0*/  ISETP.GT.U32.AND P4, PT, R16, R15, PT ;  /* 0x0000000f1000720c */ /* 0x000fe20003f84070 */
[----:B------:R-:W-:Y:S01]  /*110d0*/  IMAD.HI.U32 R3, R23, R8, RZ ;  /* 0x0000000817037227 */ /* 0x000fe200078e00ff */
[----:B------:R0:W-:Y:S03]  /*110e0*/  STL [R1+0x200], R0 ;  /* 0x0002000001007387 */ /* 0x0001e60000100800 */
[----:B------:R-:W-:Y:S01]  /*110f0*/  @!P1 IMAD.IADD R18, R18, 0x1, -R16 ;  /* 0x0000000112129824 */ /* 0x000fe200078e0a10 */
[----:B------:R-:W-:Y:S01]  /*11100*/  ISETP.GT.U32.AND P1, PT, R16, R14, PT ;  /* 0x0000000e1000720c */ /* 0x000fe20003f24070 */
[----:B------:R-:W-:-:S02]  /*11110*/  IMAD.MOV R3, RZ, RZ, -R3 ;  /* 0x000000ffff037224 */ /* 0x000fc400078e0a03 */
[C---:B------:R-:W-:Y:S02]  /*11120*/  VIADD R11, R17.reuse, 0xa6 ;  /* 0x000000a6110b7836 */ /* 0x040fe40000000000 */
[C---:B------:R-:W-:Y:S02]  /*11130*/  VIADD R10, R17.reuse, 0xa4 ;  /* 0x000000a4110a7836 */ /* 0x040fe40000000000 */
[----:B0-----:R-:W-:Y:S01]  /*11140*/  IMAD.MOV.U32 R0, RZ, RZ, R21 ;  /* 0x000000ffff007224 */ /* 0x001fe200078e0015 */
[----:B------:R-:W-:Y:S01]  /*11150*/  IABS R7, R11 ;  /* 0x0000000b00077213 */ /* 0x000fe20000000000 */
[----:B------:R-:W-:Y:S01]  /*11160*/  IMAD R3, R16, R3, R8 ;  /* 0x0000000310037224 */ /* 0x000fe200078e0208 */
[----:B------:R-:W-:Y:S01]  /*11170*/  IABS R6, R10 ;  /* 0x0000000a00067213 */ /* 0x000fe20000000000 */
[----:B------:R-:W-:Y:S02]  /*11180*/  @!P0 IMAD.MOV R0, RZ, RZ, -R0 ;  /* 0x000000ffff008224 */ /* 0x000fe400078e0a00 */
[----:B------:R-:W-:-:S02]  /*11190*/  VIADD R9, R17, 0xa2 ;  /* 0x000000a211097836 */ /* 0x000fc40000000000 */
[--C-:B------:R-:W-:Y:S01]  /*111a0*/  @!P4 IMAD.IADD R15, R15, 0x1, -R16.reuse ;  /* 0x000000010f0fc824 */ /* 0x100fe200078e0a10 */
[----:B------:R0:W-:Y:S01]  /*111b0*/  STL [R1+0x1e4], R0 ;  /* 0x0001e40001007387 */ /* 0x0001e20000100800 */
[----:B------:R-:W-:Y:S01]  /*111c0*/  ISETP.GT.U32.AND P4, PT, R16, R3, PT ;  /* 0x000000031000720c */ /* 0x000fe20003f84070 */
[----:B------:R-:W-:Y:S01]  /*111d0*/  @!P1 IMAD.IADD R14, R14, 0x1, -R16 ;  /* 0x000000010e0e9824 */ /* 0x000fe200078e0a10 */
[----:B------:R-:W-:Y:S01]  /*111e0*/  IABS R5, R9 ;  /* 0x0000000900057213 */ /* 0x000fe20000000000 */
[C---:B------:R-:W-:Y:S01]  /*111f0*/  IMAD.HI.U32 R22, R23.reuse, R7, RZ ;  /* 0x0000000717167227 */ /* 0x040fe200078e00ff */
[C---:B------:R-:W-:Y:S02]  /*11200*/  ISETP.GT.U32.AND P1, PT, R16.reuse, R18, PT ;  /* 0x000000121000720c */ /* 0x040fe40003f24070 */
[----:B------:R-:W-:Y:S01]  /*11210*/  ISETP.GT.U32.AND P0, PT, R16, R15, PT ;  /* 0x0000000f1000720c */ /* 0x000fe20003f04070 */
[----:B------:R-:W-:-:S04]  /*11220*/  IMAD.HI.U32 R4, R23, R6, RZ ;  /* 0x0000000617047227 */ /* 0x000fc800078e00ff */
[----:B0-----:R-:W-:Y:S02]  /*11230*/  IMAD.MOV.U32 R0, RZ, RZ, R20 ;  /* 0x000000ffff007224 */ /* 0x001fe400078e0014 */
[----:B------:R-:W-:Y:S02]  /*11240*/  IMAD.MOV R22, RZ, RZ, -R22 ;  /* 0x000000ffff167224 */ /* 0x000fe400078e0a16 */
[----:B------:R-:W-:Y:S01]  /*11250*/  @!P5 IMAD.MOV R0, RZ, RZ, -R0 ;  /* 0x000000ffff00d224 */ /* 0x000fe200078e0a00 */
[----:B------:R-:W-:Y:S01]  /*11260*/  ISETP.GT.U32.AND P5, PT, R16, R14, PT ;  /* 0x0000000e1000720c */ /* 0x000fe20003fa4070 */
[----:B------:R-:W-:-:S03]  /*11270*/  IMAD.HI.U32 R2, R23, R5, RZ ;  /* 0x0000000517027227 */ /* 0x000fc600078e00ff */
[----:B------:R0:W-:Y:S01]  /*11280*/  STL [R1+0x1dc], R0 ;  /* 0x0001dc0001007387 */ /* 0x0001e20000100800 */
[----:B------:R-:W-:Y:S02]  /*11290*/  IMAD.MOV R4, RZ, RZ, -R4 ;  /* 0x000000ffff047224 */ /* 0x000fe400078e0a04 */
[C---:B------:R-:W-:Y:S02]  /*112a0*/  IMAD R7, R16.reuse, R22, R7 ;  /* 0x0000001610077224 */ /* 0x040fe400078e0207 */
[----:B------:R-:W-:Y:S02]  /*112b0*/  IMAD.MOV R2, RZ, RZ, -R2 ;  /* 0x000000ffff027224 */ /* 0x000fe400078e0a02 */
[----:B------:R-:W-:Y:S02]  /*112c0*/  IMAD R4, R16, R4, R6 ;  /* 0x0000000410047224 */ /* 0x000fe400078e0206 */
[----:B------:R-:W-:Y:S02]  /*112d0*/  @!P4 IMAD.IADD R3, R3, 0x1, -R16 ;  /* 0x000000010303c824 */ /* 0x000fe400078e0a10 */
[----:B0-----:R-:W-:-:S02]  /*112e0*/  IMAD.MOV.U32 R0, RZ, RZ, R19 ;  /* 0x000000ffff007224 */ /* 0x001fc400078e0013 */
[C---:B------:R-:W-:Y:S01]  /*112f0*/  IMAD R2, R16.reuse, R2, R5 ;  /* 0x0000000210027224 */ /* 0x040fe200078e0205 */
[C---:B------:R-:W-:Y:S01]  /*11300*/  ISETP.GT.U32.AND P4, PT, R16.reuse, R3, PT ;  /* 0x000000031000720c */ /* 0x040fe20003f84070 */
[----:B------:R-:W-:Y:S01]  /*11310*/  @!P6 IMAD.MOV R0, RZ, RZ, -R0 ;  /* 0x000000ffff00e224 */ /* 0x000fe200078e0a00 */
[----:B------:R-:W-:Y:S01]  /*11320*/  ISETP.GT.U32.AND P6, PT, R16, R7, PT ;  /* 0x000000071000720c */ /* 0x000fe20003fc4070 */
[--C-:B------:R-:W-:Y:S01]  /*11330*/  @!P1 IMAD.IADD R18, R18, 0x1, -R16.reuse ;  /* 0x0000000112129824 */ /* 0x100fe200078e0a10 */
[----:B------:R-:W-:Y:S01]  /*11340*/  ISETP.GT.U32.AND P1, PT, R16, R4, PT ;  /* 0x000000041000720c */ /* 0x000fe20003f24070 */
[----:B------:R-:W-:Y:S01]  /*11350*/  @!P5 IMAD.IADD R14, R14, 0x1, -R16 ;  /* 0x000000010e0ed824 */ /* 0x000fe200078e0a10 */
[----:B------:R-:W-:Y:S01]  /*11360*/  ISETP.GT.U32.AND P5, PT, R16, R2, PT ;  /* 0x000000021000720c */ /* 0x000fe20003fa4070 */
[C---:B------:R-:W-:Y:S01]  /*11370*/  VIADD R6, R17.reuse, 0xa0 ;  /* 0x000000a011067836 */ /* 0x040fe20000000000 */
[----:B------:R0:W-:Y:S01]  /*11380*/  STL [R1+0x1d8], R0 ;  /* 0x0001d80001007387 */ /* 0x0001e20000100800 */
[----:B------:R-:W-:-:S02]  /*11390*/  VIADD R8, R17, 0x9e ;  /* 0x0000009e11087836 */ /* 0x000fc40000000000 */
[----:B------:R-:W-:Y:S01]  /*113a0*/  @!P0 IMAD.IADD R15, R15, 0x1, -R16 ;  /* 0x000000010f0f8824 */ /* 0x000fe200078e0a10 */
[----:B------:R-:W-:Y:S01]  /*113b0*/  IABS R5, R6 ;  /* 0x0000000600057213 */ /* 0x000fe20000000000 */
[----:B------:R-:W-:Y:S01]  /*113c0*/  IMAD.MOV.U32 R21, RZ, RZ, R18 ;  /* 0x000000ffff157224 */ /* 0x000fe200078e0012 */
[----:B------:R-:W-:Y:S01]  /*113d0*/  IABS R20, R8 ;  /* 0x0000000800147213 */ /* 0x000fe20000000000 */
[--C-:B------:R-:W-:Y:S01]  /*113e0*/  @!P6 IMAD.IADD R7, R7, 0x1, -R16.reuse ;  /* 0x000000010707e824 */ /* 0x100fe200078e0a10 */
[----:B------:R-:W-:Y:S01]  /*113f0*/  ISETP.GE.AND P0, PT, R13, RZ, PT ;  /* 0x000000ff0d00720c */ /* 0x000fe20003f06270 */
[----:B------:R-:W-:Y:S01]  /*11400*/  @!P1 IMAD.IADD R4, R4, 0x1, -R16 ;  /* 0x0000000104049824 */ /* 0x000fe200078e0a10 */
[----:B------:R-:W-:Y:S01]  /*11410*/  ISETP.GE.AND P1, PT, R10, RZ, PT ;  /* 0x000000ff0a00720c */ /* 0x000fe20003f26270 */
[----:B0-----:R-:W-:Y:S01]  /*11420*/  IMAD.MOV.U32 R0, RZ, RZ, R15 ;  /* 0x000000ffff007224 */ /* 0x001fe200078e000f */
[----:B------:R-:W-:Y:S01]  /*11430*/  ISETP.GE.AND P6, PT, R11, RZ, PT ;  /* 0x000000ff0b00720c */ /* 0x000fe20003fc6270 */
[----:B------:R-:W-:-:S04]  /*11440*/  IMAD.HI.U32 R19, R23, R5, RZ ;  /* 0x0000000517137227 */ /* 0x000fc800078e00ff */
[----:B------:R-:W-:-:S04]  /*11450*/  IMAD.HI.U32 R13, R23, R20, RZ ;  /* 0x00000014170d7227 */ /* 0x000fc800078e00ff */
[--C-:B------:R-:W-:Y:S01]  /*11460*/  @!P4 IMAD.IADD R3, R3, 0x1, -R16.reuse ;  /* 0x000000010303c824 */ /* 0x100fe200078e0a10 */
[----:B------:R-:W-:Y:S01]  /*11470*/  ISETP.GE.AND P4, PT, R12, RZ, PT ;  /* 0x000000ff0c00720c */ /* 0x000fe20003f86270 */
[----:B------:R-:W-:Y:S01]  /*11480*/  @!P3 IMAD.MOV R21, RZ, RZ, -R21 ;  /* 0x000000ffff15b224 */ /* 0x000fe200078e0a15 */
[----:B------:R-:W-:Y:S01]  /*11490*/  ISETP.GT.U32.AND P3, PT, R16, R7, PT ;  /* 0x000000071000720c */ /* 0x000fe20003f64070 */
[----:B------:R-:W-:Y:S02]  /*114a0*/  @!P5 IMAD.IADD R2, R2, 0x1, -R16 ;  /* 0x000000010202d824 */ /* 0x000fe400078e0a10 */
[----:B------:R-:W-:Y:S01]  /*114b0*/  @!P2 IMAD.MOV R0, RZ, RZ, -R0 ;  /* 0x000000ffff00a224 */ /* 0x000fe200078e0a00 */
[C---:B------:R-:W-:Y:S01]  /*114c0*/  ISETP.GT.U32.AND P2, PT, R16.reuse, R4, PT ;  /* 0x000000041000720c */ /* 0x040fe20003f44070 */
[----:B------:R-:W-:Y:S01]  /*114d0*/  IMAD.MOV R19, RZ, RZ, -R19 ;  /* 0x000000ffff137224 */ /* 0x000fe200078e0a13 */
[C---:B------:R-:W-:Y:S01]  /*114e0*/  ISETP.GT.U32.AND P5, PT, R16.reuse, R2, PT ;  /* 0x000000021000720c */ /* 0x040fe20003fa4070 */
[----:B------:R-:W-:Y:S01]  /*114f0*/  IMAD.MOV R13, RZ, RZ, -R13 ;  /* 0x000000ffff0d7224 */ /* 0x000fe200078e0a0d */
[----:B------:R-:W-:Y:S01]  /*11500*/  STL [R1+0x1c8], R21 ;  /* 0x0001c81501007387 */ /* 0x000fe20000100800 */
[----:B------:R-:W-:-:S02]  /*11510*/  IMAD R10, R16, R19, R5 ;  /* 0x00000013100a7224 */ /* 0x000fc400078e0205 */
[C---:B------:R-:W-:Y:S01]  /*11520*/  IMAD R5, R16.reuse, R13, R20 ;  /* 0x0000000d10057224 */ /* 0x040fe200078e0214 */
[----:B------:R0:W-:Y:S01]  /*11530*/  STL [R1+0x1c4], R0 ;  /* 0x0001c40001007387 */ /* 0x0001e20000100800 */
[----:B------:R-:W-:Y:S02]  /*11540*/  IMAD.MOV.U32 R13, RZ, RZ, R14 ;  /* 0x000000ffff0d7224 */ /* 0x000fe400078e000e */
[----:B------:R-:W-:Y:S02]  /*11550*/  VIADD R12, R17, 0x9c ;  /* 0x0000009c110c7836 */ /* 0x000fe40000000000 */
[----:B------:R-:W-:Y:S01]  /*11560*/  @!P0 IMAD.MOV R13, RZ, RZ, -R13 ;  /* 0x000000ffff0d8224 */ /* 0x000fe200078e0a0d */
[C---:B------:R-:W-:Y:S01]  /*11570*/  ISETP.GT.U32.AND P0, PT, R16.reuse, R10, PT ;  /* 0x0000000a1000720c */ /* 0x040fe20003f04070 */
[--C-:B------:R-:W-:Y:S01]  /*11580*/  @!P3 IMAD.IADD R7, R7, 0x1, -R16.reuse ;  /* 0x000000010707b824 */ /* 0x100fe200078e0a10 */
[----:B------:R-:W-:Y:S01]  /*11590*/  ISETP.GT.U32.AND P3, PT, R16, R5, PT ;  /* 0x000000051000720c */ /* 0x000fe20003f64070 */
[--C-:B------:R-:W-:Y:S01]  /*115a0*/  @!P2 IMAD.IADD R4, R4, 0x1, -R16.reuse ;  /* 0x000000010404a824 */ /* 0x100fe200078e0a10 */
[----:B------:R1:W-:Y:S01]  /*115b0*/  STL [R1+0x1c0], R13 ;  /* 0x0001c00d01007387 */ /* 0x0003e20000100800 */
[----:B0-----:R-:W-:Y:S01]  /*115c0*/  IMAD.MOV.U32 R0, RZ, RZ, R3 ;  /* 0x000000ffff007224 */ /* 0x001fe200078e0003 */
[----:B------:R-:W-:Y:S01]  /*115d0*/  IABS R3, R12 ;  /* 0x0000000c00037213 */ /* 0x000fe20000000000 */
[----:B------:R-:W-:Y:S01]  /*115e0*/  @!P5 IMAD.IADD R2, R2, 0x1, -R16 ;  /* 0x000000010202d824 */ /* 0x000fe200078e0a10 */
[----:B------:R-:W-:Y:S01]  /*115f0*/  ISETP.GE.AND P5, PT, R8, RZ, PT ;  /* 0x000000ff0800720c */ /* 0x000fe20003fa6270 */
[----:B------:R-:W-:Y:S01]  /*11600*/  @!P4 IMAD.MOV R0, RZ, RZ, -R0 ;  /* 0x000000ffff00c224 */ /* 0x000fe200078e0a00 */
[----:B------:R-:W-:Y:S01]  /*11610*/  ISETP.GE.AND P4, PT, R9, RZ, PT ;  /* 0x000000ff0900720c */ /* 0x000fe20003f86270 */
[----:B------:R-:W-:Y:S01]  /*11620*/  IMAD.HI.U32 R8, R23, R3, RZ ;  /* 0x0000000317087227 */ /* 0x000fe200078e00ff */
[----:B------:R-:W-:-:S02]  /*11630*/  ISETP.GE.AND P2, PT, R6, RZ, PT ;  /* 0x000000ff0600720c */ /* 0x000fc40003f46270 */
[----:B------:R0:W-:Y:S01]  /*11640*/  STL [R1+0x1bc], R0 ;  /* 0x0001bc0001007387 */ /* 0x0001e20000100800 */
[----:B-1----:R-:W-:Y:S02]  /*11650*/  IMAD.MOV.U32 R13, RZ, RZ, R7 ;  /* 0x000000ffff0d7224 */ /* 0x002fe400078e0007 */
[----:B------:R-:W-:Y:S02]  /*11660*/  IMAD.MOV R8, RZ, RZ, -R8 ;  /* 0x000000ffff087224 */ /* 0x000fe400078e0a08 */
[----:B------:R-:W-:Y:S02]  /*11670*/  @!P6 IMAD.MOV R13, RZ, RZ, -R13 ;  /* 0x000000ffff0de224 */ /* 0x000fe400078e0a0d */
[----:B------:R-:W-:Y:S01]  /*11680*/  @!P0 IMAD.IADD R10, R10, 0x1, -R16 ;  /* 0x000000010a0a8824 */ /* 0x000fe200078e0a10 */
[----:B------:R-:W-:Y:S01]  /*11690*/  ISETP.GE.AND P0, PT, R12, RZ, PT ;  /* 0x000000ff0c00720c */ /* 0x000fe20003f06270 */
[----:B------:R-:W-:Y:S01]  /*116a0*/  IMAD R7, R16, R8, R3 ;  /* 0x0000000810077224 */ /* 0x000fe200078e0203 */
[----:B------:R1:W-:Y:S01]  /*116b0*/  STL [R1+0x154], R13 ;  /* 0x0001540d01007387 */ /* 0x0003e20000100800 */
[----:B0-----:R-:W-:-:S02]  /*116c0*/  IMAD.MOV.U32 R0, RZ, RZ, R4 ;  /* 0x000000ffff007224 */ /* 0x001fc400078e0004 */
[----:B------:R-:W-:Y:S02]  /*116d0*/  VIADD R11, R17, 0x9a ;  /* 0x0000009a110b7836 */ /* 0x000fe40000000000 */
[----:B------:R-:W-:Y:S02]  /*116e0*/  @!P1 IMAD.MOV R0, RZ, RZ, -R0 ;  /* 0x000000ffff009224 */ /* 0x000fe400078e0a00 */
[----:B------:R-:W-:Y:S01]  /*116f0*/  @!P3 IMAD.IADD R5, R5, 0x1, -R16 ;  /* 0x000000010505b824 */ /* 0x000fe200078e0a10 */
[C---:B------:R-:W-:Y:S01]  /*11700*/  ISETP.GT.U32.AND P3, PT, R16.reuse, R10, PT ;  /* 0x0000000a1000720c */ /* 0x040fe20003f64070 */
[C---:B------:R-:W-:Y:S01]  /*11710*/  VIADD R12, R17.reuse, 0x98 ;  /* 0x00000098110c7836 */ /* 0x040fe20000000000 */
[----:B------:R0:W-:Y:S01]  /*11720*/  STL [R1+0x124], R0 ;  /* 0x0001240001007387 */ /* 0x0001e20000100800 */
[----:B------:R-:W-:Y:S01]  /*11730*/  IABS R14, R11 ;  /* 0x0000000b000e7213 */ /* 0x000fe20000000000 */
[C---:B------:R-:W-:Y:S01]  /*11740*/  VIADD R3, R17.reuse, 0x96 ;  /* 0x0000009611037836 */ /* 0x040fe20000000000 */
[----:B------:R-:W-:Y:S01]  /*11750*/  ISETP.GT.U32.AND P1, PT, R16, R5, PT ;  /* 0x000000051000720c */ /* 0x000fe20003f24070 */
[----:B-1----:R-:W-:Y:S01]  /*11760*/  VIADD R13, R17, 0x90 ;  /* 0x00000090110d7836 */ /* 0x002fe20000000000 */
[----:B------:R-:W-:Y:S01]  /*11770*/  ISETP.GE.AND P6, PT, R11, RZ, PT ;  /* 0x000000ff0b00720c */ /* 0x000fe20003fc6270 */
[----:B------:R-:W-:Y:S01]  /*11780*/  IMAD.HI.U32 R6, R23, R14, RZ ;  /* 0x0000000e17067227 */ /* 0x000fe200078e00ff */
[----:B------:R-:W-:-:S02]  /*11790*/  IABS R4, R3 ;  /* 0x0000000300047213 */ /* 0x000fc40000000000 */
[----:B------:R-:W-:Y:S01]  /*117a0*/  IABS R11, R13 ;  /* 0x0000000d000b7213 */ /* 0x000fe20000000000 */
[----:B0-----:R-:W-:Y:S02]  /*117b0*/  IMAD.MOV.U32 R0, RZ, RZ, R2 ;  /* 0x000000ffff007224 */ /* 0x001fe400078e0002 */
[----:B------:R-:W-:Y:S02]  /*117c0*/  IMAD.MOV R6, RZ, RZ, -R6 ;  /* 0x000000ffff067224 */ /* 0x000fe400078e0a06 */
[----:B------:R-:W-:Y:S01]  /*117d0*/  @!P4 IMAD.MOV R0, RZ, RZ, -R0 ;  /* 0x000000ffff00c224 */ /* 0x000fe200078e0a00 */
[----:B------:R-:W-:Y:S01]  /*117e0*/  ISETP.GT.U32.AND P4, PT, R16, R7, PT ;  /* 0x000000071000720c */ /* 0x000fe20003f84070 */
[----:B------:R-:W-:Y:S01]  /*117f0*/  @!P3 IMAD.IADD R10, R10, 0x1, -R16 ;  /* 0x000000010a0ab824 */ /* 0x000fe200078e0a10 */
[----:B------:R-:W-:Y:S01]  /*11800*/  ISETP.GE.AND P3, PT, R12, RZ, PT ;  /* 0x000000ff0c00720c */ /* 0x000fe20003f66270 */
[C---:B------:R-:W-:Y:S01]  /*11810*/  IMAD R14, R16.reuse, R6, R14 ;  /* 0x00000006100e7224 */ /* 0x040fe200078e020e */
[----:B------:R-:W-:Y:S01]  /*11820*/  IABS R12, R12 ;  /* 0x0000000c000c7213 */ /* 0x000fe20000000000 */
[----:B------:R-:W-:Y:S01]  /*11830*/  @!P1 IMAD.IADD R5, R5, 0x1, -R16 ;  /* 0x0000000105059824 */ /* 0x000fe200078e0a10 */
[----:B------:R0:W-:Y:S01]  /*11840*/  STL [R1+0x11c], R0 ;  /* 0x00011c0001007387 */ /* 0x0001e20000100800 */
[----:B------:R-:W-:Y:S01]  /*11850*/  VIADD R2, R17, 0x94 ;  /* 0x0000009411027836 */ /* 0x000fe20000000000 */
[----:B------:R-:W-:Y:S01]  /*11860*/  ISETP.GT.U32.AND P1, PT, R16, R14, PT ;  /* 0x0000000e1000720c */ /* 0x000fe20003f24070 */
[----:B------:R-:W-:-:S03]  /*11870*/  IMAD.HI.U32 R8, R23, R12, RZ ;  /* 0x0000000c17087227 */ /* 0x000fc600078e00ff */
[----:B------:R-:W-:Y:S01]  /*11880*/  IABS R6, R2 ;  /* 0x0000000200067213 */ /* 0x000fe20000000000 */
[----:B------:R-:W-:Y:S02]  /*11890*/  @!P4 IMAD.IADD R7, R7, 0x1, -R16 ;  /* 0x000000010707c824 */ /* 0x000fe400078e0a10 */
[----:B------:R-:W-:Y:S02]  /*118a0*/  IMAD.MOV R8, RZ, RZ, -R8 ;  /* 0x000000ffff087224 */ /* 0x000fe400078e0a08 */
[----:B0-----:R-:W-:Y:S01]  /*118b0*/  IMAD.MOV.U32 R0, RZ, RZ, R10 ;  /* 0x000000ffff007224 */ /* 0x001fe200078e000a */
[C---:B------:R-:W-:Y:S01]  /*118c0*/  ISETP.GT.U32.AND P4, PT, R16.reuse, R7, PT ;  /* 0x000000071000720c */ /* 0x040fe20003f84070 */
[----:B------:R-:W-:Y:S02]  /*118d0*/  IMAD R12, R16, R8, R12 ;  /* 0x00000008100c7224 */ /* 0x000fe400078e020c */
[----:B------:R-:W-:Y:S01]  /*118e0*/  @!P2 IMAD.MOV R0, RZ, RZ, -R0 ;  /* 0x000000ffff00a224 */ /* 0x000fe200078e0a00 */
[----:B------:R-:W-:Y:S01]  /*118f0*/  ISETP.GE.AND P2, PT, R3, RZ, PT ;  /* 0x000000ff0300720c */ /* 0x000fe20003f46270 */
[----:B------:R-:W-:-:S02]  /*11900*/  IMAD.MOV.U32 R10, RZ, RZ, R6 ;  /* 0x000000ffff0a7224 */ /* 0x000fc400078e0006 */
[----:B------:R-:W-:Y:S01]  /*11910*/  @!P1 IMAD.IADD R14, R14, 0x1, -R16 ;  /* 0x000000010e0e9824 */ /* 0x000fe200078e0a10 */
[----:B------:R0:W-:Y:S01]  /*11920*/  STL [R1+0x168], R0 ;  /* 0x0001680001007387 */ /* 0x0001e20000100800 */
[----:B------:R-:W-:-:S03]  /*11930*/  IMAD.HI.U32 R3, R23, R10, RZ ;  /* 0x0000000a17037227 */ /* 0x000fc600078e00ff */
[C---:B------:R-:W-:Y:S01]  /*11940*/  ISETP.GT.U32.AND P1, PT, R16.reuse, R14, PT ;  /* 0x0000000e1000720c */ /* 0x040fe20003f24070 */
[----:B------:R-:W-:Y:S01]  /*11950*/  @!P4 IMAD.IADD R7, R7, 0x1, -R16 ;  /* 0x000000010707c824 */ /* 0x000fe200078e0a10 */
[----:B------:R-:W-:Y:S01]  /*11960*/  ISETP.GT.U32.AND P4, PT, R16, R12, PT ;  /* 0x0000000c1000720c */ /* 0x000fe20003f84070 */
[----:B------:R-:W-:Y:S02]  /*11970*/  IMAD.MOV R3, RZ, RZ, -R3 ;  /* 0x000000ffff037224 */ /* 0x000fe400078e0a03 */
[----:B------:R-:W-:-:S04]  /*11980*/  IMAD.HI.U32 R6, R23, R4, RZ ;  /* 0x0000000417067227 */ /* 0x000fc800078e00ff */
[----:B0-----:R-:W-:Y:S02]  /*11990*/  IMAD.MOV.U32 R0, RZ, RZ, R5 ;  /* 0x000000ffff007224 */ /* 0x001fe400078e0005 */
[----:B------:R-:W-:Y:S02]  /*119a0*/  IMAD R10, R16, R3, R10 ;  /* 0x00000003100a7224 */ /* 0x000fe400078e020a */
[----:B------:R-:W-:Y:S01]  /*119b0*/  @!P5 IMAD.MOV R0, RZ, RZ, -R0 ;  /* 0x000000ffff00d224 */ /* 0x000fe200078e0a00 */
[----:B------:R-:W-:Y:S01]  /*119c0*/  ISETP.GE.AND P5, PT, R2, RZ, PT ;  /* 0x000000ff0200720c */ /* 0x000fe20003fa6270 */
[----:B------:R-:W-:Y:S02]  /*119d0*/  IMAD.MOV R6, RZ, RZ, -R6 ;  /* 0x000000ffff067224 */ /* 0x000fe400078e0a06 */
[----:B------:R-:W-:Y:S01]  /*119e0*/  VIADD R2, R17, 0x92 ;  /* 0x0000009211027836 */ /* 0x000fe20000000000 */
[----:B------:R0:W-:Y:S01]  /*119f0*/  STL [R1+0x1b8], R0 ;  /* 0x0001b80001007387 */ /* 0x0001e20000100800 */
[----:B------:R-:W-:Y:S01]  /*11a00*/  @!P4 IMAD.IADD R12, R12, 0x1, -R16 ;  /* 0x000000010c0cc824 */ /* 0x000fe200078e0a10 */
[C---:B------:R-:W-:Y:S01]  /*11a10*/  ISETP.GT.U32.AND P4, PT, R16.reuse, R10, PT ;  /* 0x0000000a1000720c */ /* 0x040fe20003f84070 */
[----:B------:R-:W-:Y:S01]  /*11a20*/  IMAD R4, R16, R6, R4 ;  /* 0x0000000610047224 */ /* 0x000fe200078e0204 */
[----:B------:R-:W-:Y:S01]  /*11a30*/  IABS R6, R2 ;  /* 0x0000000200067213 */ /* 0x000fe20000000000 */
[----:B------:R-:W-:-:S02]  /*11a40*/  @!P1 IMAD.IADD R14, R14, 0x1, -R16 ;  /* 0x000000010e0e9824 */ /* 0x000fc400078e0a10 */
[C---:B------:R-:W-:Y:S01]  /*11a50*/  VIADD R3, R17.reuse, 0x8c ;  /* 0x0000008c11037836 */ /* 0x040fe20000000000 */
[C---:B------:R-:W-:Y:S01]  /*11a60*/  ISETP.GT.U32.AND P1, PT, R16.reuse, R4, PT ;  /* 0x000000041000720c */ /* 0x040fe20003f24070 */
[----:B------:R-:W-:Y:S02]  /*11a70*/  VIADD R9, R17, 0x8e ;  /* 0x0000008e11097836 */ /* 0x000fe40000000000 */
[----:B0-----:R-:W-:Y:S01]  /*11a80*/  IMAD.MOV.U32 R0, RZ, RZ, R7 ;  /* 0x000000ffff007224 */ /* 0x001fe200078e0007 */
[----:B------:R-:W-:Y:S01]  /*11a90*/  IABS R5, R3 ;  /* 0x0000000300057213 */ /* 0x000fe20000000000 */
[----:B------:R-:W-:Y:S01]  /*11aa0*/  IMAD.MOV.U32 R7, RZ, RZ, R11 ;  /* 0x000000ffff077224 */ /* 0x000fe200078e000b */
[----:B------:R-:W-:Y:S01]  /*11ab0*/  IABS R8, R9 ;  /* 0x0000000900087213 */ /* 0x000fe20000000000 */
[----:B------:R-:W-:Y:S01]  /*11ac0*/  @!P0 IMAD.MOV R0, RZ, RZ, -R0 ;  /* 0x000000ffff008224 */ /* 0x000fe200078e0a00 */
[----:B------:R-:W-:Y:S01]  /*11ad0*/  ISETP.GT.U32.AND P0, PT, R16, R12, PT ;  /* 0x0000000c1000720c */ /* 0x000fe20003f04070 */
[----:B------:R-:W-:-:S03]  /*11ae0*/  IMAD.HI.U32 R11, R23, R6, RZ ;  /* 0x00000006170b7227 */ /* 0x000fc600078e00ff */
[----:B------:R0:W-:Y:S01]  /*11af0*/  STL [R1+0x1b4], R0 ;  /* 0x0001b40001007387 */ /* 0x0001e20000100800 */
[----:B------:R-:W-:Y:S02]  /*11b00*/  IMAD.MOV R11, RZ, RZ, -R11 ;  /* 0x000000ffff0b7224 */ /* 0x000fe400078e0a0b */
[--C-:B------:R-:W-:Y:S02]  /*11b10*/  @!P4 IMAD.IADD R10, R10, 0x1, -R16.reuse ;  /* 0x000000010a0ac824 */ /* 0x100fe400078e0a10 */
[--C-:B------:R-:W-:Y:S02]  /*11b20*/  @!P1 IMAD.IADD R4, R4, 0x1, -R16.reuse ;  /* 0x0000000104049824 */ /* 0x100fe400078e0a10 */
[----:B------:R-:W-:Y:S01]  /*11b30*/  VIADD R20, R17, 0x60 ;  /* 0x0000006011147836 */ /* 0x000fe20000000000 */
[----:B------:R-:W-:Y:S01]  /*11b40*/  ISETP.GT.U32.AND P4, PT, R16, R10, PT ;  /* 0x0000000a1000720c */ /* 0x000fe20003f84070 */
[----:B------:R-:W-:Y:S01]  /*11b50*/  @!P0 IMAD.IADD R12, R12, 0x1, -R16 ;  /* 0x000000010c0c8824 */ /* 0x000fe200078e0a10 */
[----:B------:R-:W-:Y:S01]  /*11b60*/  ISETP.GT.U32.AND P1, PT, R16, R4, PT ;  /* 0x000000041000720c */ /* 0x000fe20003f24070 */
[----:B0-----:R-:W-:-:S02]  /*11b70*/  IMAD.MOV.U32 R0, RZ, RZ, R14 ;  /* 0x000000ffff007224 */ /* 0x001fc400078e000e */
[----:B------:R-:W-:-:S04]  /*11b80*/  IMAD.HI.U32 R14, R23, R7, RZ ;  /* 0x00000007170e7227 */ /* 0x000fc800078e00ff */
[----:B------:R-:W-:Y:S01]  /*11b90*/  @!P6 IMAD.MOV R0, RZ, RZ, -R0 ;  /* 0x000000ffff00e224 */ /* 0x000fe200078e0a00 */
[----:B------:R-:W-:Y:S01]  /*11ba0*/  ISETP.GE.AND P6, PT, R2, RZ, PT ;  /* 0x000000ff0200720c */ /* 0x000fe20003fc6270 */
[C---:B------:R-:W-:Y:S02]  /*11bb0*/  IMAD R2, R16.reuse, R11, R6 ;  /* 0x0000000b10027224 */ /* 0x040fe400078e0206 */
[C---:B------:R-:W-:Y:S01]  /*11bc0*/  IMAD.HI.U32 R11, R23.reuse, R5, RZ ;  /* 0x00000005170b7227 */ /* 0x040fe200078e00ff */
[----:B------:R0:W-:Y:S02]  /*11bd0*/  STL [R1+0x1b0], R0 ;  /* 0x0001b00001007387 */ /* 0x0001e40000100800 */
[----:B------:R-:W-:Y:S01]  /*11be0*/  ISETP.GT.U32.AND P0, PT, R16, R2, PT ;  /* 0x000000021000720c */ /* 0x000fe20003f04070 */
[----:B------:R-:W-:-:S04]  /*11bf0*/  IMAD.HI.U32 R6, R23, R8, RZ ;  /* 0x0000000817067227 */ /* 0x000fc800078e00ff */
[----:B------:R-:W-:Y:S02]  /*11c00*/  IMAD.MOV R11, RZ, RZ, -R11 ;  /* 0x000000ffff0b7224 */ /* 0x000fe400078e0a0b */
[----:B------:R-:W-:Y:S02]  /*11c10*/  @!P4 IMAD.IADD R10, R10, 0x1, -R16 ;  /* 0x000000010a0ac824 */ /* 0x000fe400078e0a10 */
[----:B0-----:R-:W-:Y:S02]  /*11c20*/  IMAD.MOV.U32 R0, RZ, RZ, R12 ;  /* 0x000000ffff007224 */ /* 0x001fe400078e000c */
[----:B------:R-:W-:Y:S02]  /*11c30*/  IMAD.MOV R14, RZ, RZ, -R14 ;  /* 0x000000ffff0e7224 */ /* 0x000fe400078e0a0e */
[----:B------:R-:W-:Y:S02]  /*11c40*/  @!P3 IMAD.MOV R0, RZ, RZ, -R0 ;  /* 0x000000ffff00b224 */ /* 0x000fe400078e0a00 */
[----:B------:R-:W-:-:S02]  /*11c50*/  IMAD.MOV R6, RZ, RZ, -R6 ;  /* 0x000000ffff067224 */ /* 0x000fc400078e0a06 */
[----:B------:R-:W-:Y:S01]  /*11c60*/  @!P0 IMAD.IADD R2, R2, 0x1, -R16 ;  /* 0x0000000102028824 */ /* 0x000fe200078e0a10 */
[----:B------:R0:W-:Y:S01]  /*11c70*/  STL [R1+0x198], R0 ;  /* 0x0001980001007387 */ /* 0x0001e20000100800 */
[C---:B------:R-:W-:Y:S02]  /*11c80*/  IMAD R5, R16.reuse, R11, R5 ;  /* 0x0000000b10057224 */ /* 0x040fe400078e0205 */
[C---:B------:R-:W-:Y:S01]  /*11c90*/  IMAD R7, R16.reuse, R14, R7 ;  /* 0x0000000e10077224 */ /* 0x040fe200078e0207 */
[C---:B------:R-:W-:Y:S01]  /*11ca0*/  ISETP.GT.U32.AND P0, PT, R16.reuse, R2, PT ;  /* 0x000000021000720c */ /* 0x040fe20003f04070 */
[C---:B------:R-:W-:Y:S02]  /*11cb0*/  IMAD R8, R16.reuse, R6, R8 ;  /* 0x0000000610087224 */ /* 0x040fe400078e0208 */
[----:B------:R-:W-:Y:S01]  /*11cc0*/  VIADD R6, R17, 0x8a ;  /* 0x0000008a11067836 */ /* 0x000fe20000000000 */
[----:B------:R-:W-:Y:S01]  /*11cd0*/  ISETP.GT.U32.AND P3, PT, R16, R7, PT ;  /* 0x000000071000720c */ /* 0x000fe20003f64070 */
[----:B------:R-:W-:Y:S01]  /*11ce0*/  @!P1 IMAD.IADD R4, R4, 0x1, -R16 ;  /* 0x0000000104049824 */ /* 0x000fe200078e0a10 */
[C---:B------:R-:W-:Y:S01]  /*11cf0*/  ISETP.GT.U32.AND P4, PT, R16.reuse, R8, PT ;  /* 0x000000081000720c */ /* 0x040fe20003f84070 */
[----:B0-----:R-:W-:Y:S01]  /*11d00*/  IMAD.MOV.U32 R0, RZ, RZ, R10 ;  /* 0x000000ffff007224 */ /* 0x001fe200078e000a */
[----:B------:R-:W-:Y:S01]  /*11d10*/  IABS R11, R6 ;  /* 0x00000006000b7213 */ /* 0x000fe20000000000 */
[----:B------:R-:W-:Y:S01]  /*11d20*/  IMAD.MOV.U32 R12, RZ, RZ, R4 ;  /* 0x000000ffff0c7224 */ /* 0x000fe200078e0004 */
[----:B------:R-:W-:Y:S01]  /*11d30*/  ISETP.GE.AND P1, PT, R13, RZ, PT ;  /* 0x000000ff0d00720c */ /* 0x000fe20003f26270 */
[----:B------:R-:W-:Y:S01]  /*11d40*/  @!P5 IMAD.MOV R0, RZ, RZ, -R0 ;  /* 0x000000ffff00d224 */ /* 0x000fe200078e0a00 */
[----:B------:R-:W-:Y:S01]  /*11d50*/  ISETP.GT.U32.AND P5, PT, R16, R5, PT ;  /* 0x000000051000720c */ /* 0x000fe20003fa4070 */
[----:B------:R-:W-:-:S02]  /*11d60*/  IMAD.MOV.U32 R4, RZ, RZ, R11 ;  /* 0x000000ffff047224 */ /* 0x000fc400078e000b */
[----:B------:R-:W-:Y:S01]  /*11d70*/  @!P2 IMAD.MOV R12, RZ, RZ, -R12 ;  /* 0x000000ffff0ca224 */ /* 0x000fe200078e0a0c */
[----:B------:R-:W-:Y:S01]  /*11d80*/  ISETP.GE.AND P2, PT, R9, RZ, PT ;  /* 0x000000ff0900720c */ /* 0x000fe20003f46270 */
[----:B------:R-:W-:Y:S02]  /*11d90*/  VIADD R9, R17, 0x88 ;  /* 0x0000008811097836 */ /* 0x000fe40000000000 */
[--C-:B------:R-:W-:Y:S01]  /*11da0*/  @!P0 IMAD.IADD R2, R2, 0x1, -R16.reuse ;  /* 0x0000000102028824 */ /* 0x100fe200078e0a10 */
[----:B------:R0:W-:Y:S01]  /*11db0*/  STL [R1+0x1a4], R12 ;  /* 0x0001a40c01007387 */ /* 0x0001e20000100800 */
[----:B------:R-:W-:Y:S01]  /*11dc0*/  IMAD.HI.U32 R10, R23, R4, RZ ;  /* 0x00000004170a7227 */ /* 0x000fe200078e00ff */
[----:B------:R-:W-:Y:S02]  /*11dd0*/  ISETP.GE.AND P0, PT, R3, RZ, PT ;  /* 0x000000ff0300720c */ /* 0x000fe40003f06270 */
[----:B------:R1:W-:Y:S01]  /*11de0*/  STL [R1+0x1a8], R0 ;  /* 0x0001a80001007387 */ /* 0x0003e20000100800 */
[----:B------:R-:W-:-:S02]  /*11df0*/  @!P5 IMAD.IADD R5, R5, 0x1, -R16 ;  /* 0x000000010505d824 */ /* 0x000fc400078e0a10 */
[--C-:B------:R-:W-:Y:S01]  /*11e00*/  @!P3 IMAD.IADD R7, R7, 0x1, -R16.reuse ;  /* 0x000000010707b824 */ /* 0x100fe200078e0a10 */
[----:B------:R-:W-:Y:S01]  /*11e10*/  ISETP.GE.AND P3, PT, R6, RZ, PT ;  /* 0x000000ff0600720c */ /* 0x000fe20003f66270 */
[----:B------:R-:W-:Y:S01]  /*11e20*/  @!P4 IMAD.IADD R8, R8, 0x1, -R16 ;  /* 0x000000010808c824 */ /* 0x000fe200078e0a10 */
[----:B0-----:R-:W-:Y:S01]  /*11e30*/  IABS R12, R9 ;  /* 0x00000009000c7213 */ /* 0x001fe20000000000 */
[----:B------:R-:W-:Y:S01]  /*11e40*/  IMAD.MOV R10, RZ, RZ, -R10 ;  /* 0x000000ffff0a7224 */ /* 0x000fe200078e0a0a */
[C---:B------:R-:W-:Y:S01]  /*11e50*/  ISETP.GT.U32.AND P5, PT, R16.reuse, R5, PT ;  /* 0x000000051000720c */ /* 0x040fe20003fa4070 */
[----:B------:R-:W-:Y:S01]  /*11e60*/  VIADD R6, R17, 0x82 ;  /* 0x0000008211067836 */ /* 0x000fe20000000000 */
[C---:B------:R-:W-:Y:S01]  /*11e70*/  ISETP.GT.U32.AND P4, PT, R16.reuse, R7, PT ;  /* 0x000000071000720c */ /* 0x040fe20003f84070 */
[----:B-1----:R-:W-:Y:S02]  /*11e80*/  IMAD.MOV.U32 R0, RZ, RZ, R2 ;  /* 0x000000ffff007224 */ /* 0x002fe400078e0002 */
[C---:B------:R-:W-:Y:S01]  /*11e90*/  IMAD R4, R16.reuse, R10, R4 ;  /* 0x0000000a10047224 */ /* 0x040fe200078e0204 */
[----:B------:R-:W-:Y:S01]  /*11ea0*/  IABS R13, R6 ;  /* 0x00000006000d7213 */ /* 0x000fe20000000000 */
[----:B------:R-:W-:Y:S01]  /*11eb0*/  @!P6 IMAD.MOV R0, RZ, RZ, -R0 ;  /* 0x000000ffff00e224 */ /* 0x000fe200078e0a00 */
[----:B------:R-:W-:Y:S01]  /*11ec0*/  ISETP.GT.U32.AND P6, PT, R16, R8, PT ;  /* 0x000000081000720c */ /* 0x000fe20003fc4070 */
[----:B------:R-:W-:-:S03]  /*11ed0*/  IMAD.HI.U32 R10, R23, R12, RZ ;  /* 0x0000000c170a7227 */ /* 0x000fc600078e00ff */
[----:B------:R0:W-:Y:S01]  /*11ee0*/  STL [R1+0x1ac], R0 ;  /* 0x0001ac0001007387 */ /* 0x0001e20000100800 */
[C---:B------:R-:W-:Y:S02]  /*11ef0*/  VIADD R3, R17.reuse, 0x86 ;  /* 0x0000008611037836 */ /* 0x040fe40000000000 */
[----:B------:R-:W-:Y:S02]  /*11f00*/  IMAD.MOV R10, RZ, RZ, -R10 ;  /* 0x000000ffff0a7224 */ /* 0x000fe400078e0a0a */
[----:B------:R-:W-:Y:S01]  /*11f10*/  VIADD R2, R17, 0x84 ;  /* 0x0000008411027836 */ /* 0x000fe20000000000 */
[----:B------:R-:W-:Y:S01]  /*11f20*/  IABS R11, R3 ;  /* 0x00000003000b7213 */ /* 0x000fe20000000000 */
[----:B------:R-:W-:Y:S02]  /*11f30*/  IMAD R12, R16, R10, R12 ;  /* 0x0000000a100c7224 */ /* 0x000fe400078e020c */
[--C-:B------:R-:W-:Y:S01]  /*11f40*/  @!P5 IMAD.IADD R5, R5, 0x1, -R16.reuse ;  /* 0x000000010505d824 */ /* 0x100fe200078e0a10 */
[----:B------:R-:W-:Y:S01]  /*11f50*/  ISETP.GE.AND P5, PT, R9, RZ, PT ;  /* 0x000000ff0900720c */ /* 0x000fe20003fa6270 */
[--C-:B------:R-:W-:Y:S01]  /*11f60*/  @!P4 IMAD.IADD R7, R7, 0x1, -R16.reuse ;  /* 0x000000010707c824 */ /* 0x100fe200078e0a10 */
[----:B------:R-:W-:Y:S01]  /*11f70*/  IABS R10, R2 ;  /* 0x00000002000a7213 */ /* 0x000fe20000000000 */
[----:B------:R-:W-:Y:S01]  /*11f80*/  @!P6 IMAD.IADD R8, R8, 0x1, -R16 ;  /* 0x000000010808e824 */ /* 0x000fe200078e0a10 */
[C---:B------:R-:W-:Y:S01]  /*11f90*/  ISETP.GT.U32.AND P6, PT, R16.reuse, R12, PT ;  /* 0x0000000c1000720c */ /* 0x040fe20003fc4070 */
[----:B------:R-:W-:Y:S01]  /*11fa0*/  IMAD.MOV.U32 R9, RZ, RZ, R13 ;  /* 0x000000ffff097224 */ /* 0x000fe200078e000d */
[----:B------:R-:W-:Y:S01]  /*11fb0*/  ISETP.GT.U32.AND P4, PT, R16, R4, PT ;  /* 0x000000041000720c */ /* 0x000fe20003f84070 */
[----:B------:R-:W-:-:S04]  /*11fc0*/  IMAD.HI.U32 R13, R23, R11, RZ ;  /* 0x0000000b170d7227 */ /* 0x000fc800078e00ff */
[----:B0-----:R-:W-:Y:S02]  /*11fd0*/  IMAD.MOV.U32 R0, RZ, RZ, R7 ;  /* 0x000000ffff007224 */ /* 0x001fe400078e0007 */
[----:B------:R-:W-:-:S04]  /*11fe0*/  IMAD.HI.U32 R14, R23, R10, RZ ;  /* 0x0000000a170e7227 */ /* 0x000fc800078e00ff */
[----:B------:R-:W-:Y:S02]  /*11ff0*/  IMAD.MOV R13, RZ, RZ, -R13 ;  /* 0x000000ffff0d7224 */ /* 0x000fe400078e0a0d */
[----:B------:R-:W-:Y:S02]  /*12000*/  @!P1 IMAD.MOV R0, RZ, RZ, -R0 ;  /* 0x000000ffff009224 */ /* 0x000fe400078e0a00 */
[----:B------:R-:W-:Y:S02]  /*12010*/  IMAD.MOV R7, RZ, RZ, -R14 ;  /* 0x000000ffff077224 */ /* 0x000fe400078e0a0e */
[----:B------:R-:W-:Y:S01]  /*12020*/  IMAD R11, R16, R13, R11 ;  /* 0x0000000d100b7224 */ /* 0x000fe200078e020b */
[----:B------:R0:W-:Y:S01]  /*12030*/  STL [R1+0x1a0], R0 ;  /* 0x0001a00001007387 */ /* 0x0001e20000100800 */
[----:B------:R-:W-:Y:S02]  /*12040*/  @!P6 IMAD.IADD R12, R12, 0x1, -R16 ;  /* 0x000000010c0ce824 */ /* 0x000fe400078e0a10 */
[----:B------:R-:W-:-:S02]  /*12050*/  IMAD R10, R16, R7, R10 ;  /* 0x00000007100a7224 */ /* 0x000fc400078e020a */
[----:B------:R-:W-:Y:S01]  /*12060*/  @!P2 IMAD.MOV R8, RZ, RZ, -R8 ;  /* 0x000000ffff08a224 */ /* 0x000fe200078e0a08 */
[----:B------:R-:W-:Y:S01]  /*12070*/  ISETP.GT.U32.AND P2, PT, R16, R11, PT ;  /* 0x0000000b1000720c */ /* 0x000fe20003f44070 */
[----:B------:R-:W-:Y:S01]  /*12080*/  @!P4 IMAD.IADD R4, R4, 0x1, -R16 ;  /* 0x000000010404c824 */ /* 0x000fe200078e0a10 */
[----:B------:R-:W-:Y:S01]  /*12090*/  ISETP.GE.AND P4, PT, R3, RZ, PT ;  /* 0x000000ff0300720c */ /* 0x000fe20003f86270 */
[----:B------:R-:W-:Y:S01]  /*120a0*/  IMAD.HI.U32 R3, R23, R9, RZ ;  /* 0x0000000917037227 */ /* 0x000fe200078e00ff */
[C---:B------:R-:W-:Y:S01]  /*120b0*/  ISETP.GT.U32.AND P6, PT, R16.reuse, R12, PT ;  /* 0x0000000c1000720c */ /* 0x040fe20003fc4070 */
[----:B------:R-:W-:Y:S01]  /*120c0*/  STL [R1+0x184], R8 ;  /* 0x0001840801007387 */ /* 0x000fe20000100800 */
[----:B------:R-:W-:Y:S01]  /*120d0*/  ISETP.GT.U32.AND P1, PT, R16, R4, PT ;  /* 0x000000041000720c */ /* 0x000fe20003f24070 */
[----:B0-----:R-:W-:Y:S02]  /*120e0*/  IMAD.MOV.U32 R0, RZ, RZ, R5 ;  /* 0x000000ffff007224 */ /* 0x001fe400078e0005 */
[----:B------:R-:W-:-:S02]  /*120f0*/  IMAD.MOV R3, RZ, RZ, -R3 ;  /* 0x000000ffff037224 */ /* 0x000fc400078e0a03 */
[----:B------:R-:W-:Y:S01]  /*12100*/  @!P0 IMAD.MOV R0, RZ, RZ, -R0 ;  /* 0x000000ffff008224 */ /* 0x000fe200078e0a00 */
[C---:B------:R-:W-:Y:S01]  /*12110*/  ISETP.GT.U32.AND P0, PT, R16.reuse, R10, PT ;  /* 0x0000000a1000720c */ /* 0x040fe20003f04070 */
[----:B------:R-:W-:Y:S02]  /*12120*/  VIADD R13, R17, 0x80 ;  /* 0x00000080110d7836 */ /* 0x000fe40000000000 */
[----:B------:R-:W-:Y:S01]  /*12130*/  IMAD R9, R16, R3, R9 ;  /* 0x0000000310097224 */ /* 0x000fe200078e0209 */
[----:B------:R0:W-:Y:S01]  /*12140*/  STL [R1+0x18c], R0 ;  /* 0x00018c0001007387 */ /* 0x0001e20000100800 */
[--C-:B------:R-:W-:Y:S01]  /*12150*/  @!P2 IMAD.IADD R11, R11, 0x1, -R16.reuse ;  /* 0x000000010b0ba824 */ /* 0x100fe200078e0a10 */
[----:B------:R-:W-:Y:S01]  /*12160*/  IABS R5, R13 ;  /* 0x0000000d00057213 */ /* 0x000fe20000000000 */
[--C-:B------:R-:W-:Y:S01]  /*12170*/  @!P6 IMAD.IADD R12, R12, 0x1, -R16.reuse ;  /* 0x000000010c0ce824 */ /* 0x100fe200078e0a10 */
[----:B------:R-:W-:Y:S01]  /*12180*/  ISETP.GT.U32.AND P6, PT, R16, R9, PT ;  /* 0x000000091000720c */ /* 0x000fe20003fc4070 */
[----:B------:R-:W-:Y:S01]  /*12190*/  @!P1 IMAD.IADD R4, R4, 0x1, -R16 ;  /* 0x0000000104049824 */ /* 0x000fe200078e0a10 */
[----:B------:R-:W-:Y:S01]  /*121a0*/  ISETP.GE.AND P2, PT, R6, RZ, PT ;  /* 0x000000ff0600720c */ /* 0x000fe20003f46270 */
[----:B------:R-:W-:Y:S01]  /*121b0*/  IMAD.HI.U32 R6, R23, R5, RZ ;  /* 0x0000000517067227 */ /* 0x000fe200078e00ff */
[----:B------:R-:W-:-:S03]  /*121c0*/  ISETP.GE.AND P1, PT, R2, RZ, PT ;  /* 0x000000ff0200720c */ /* 0x000fc60003f26270 */
[----:B------:R-:W-:Y:S01]  /*121d0*/  @!P0 IMAD.IADD R10, R10, 0x1, -R16 ;  /* 0x000000010a0a8824 */ /* 0x000fe200078e0a10 */
[C---:B------:R-:W-:Y:S01]  /*121e0*/  ISETP.GT.U32.AND P0, PT, R16.reuse, R11, PT ;  /* 0x0000000b1000720c */ /* 0x040fe20003f04070 */
[----:B------:R-:W-:Y:S02]  /*121f0*/  VIADD R2, R17, 0x7e ;  /* 0x0000007e11027836 */ /* 0x000fe40000000000 */
[----:B------:R-:W-:Y:S02]  /*12200*/  IMAD.MOV R6, RZ, RZ, -R6 ;  /* 0x000000ffff067224 */ /* 0x000fe400078e0a06 */
[----:B------:R-:W-:Y:S01]  /*12210*/  @!P6 IMAD.IADD R9, R9, 0x1, -R16 ;  /* 0x000000010909e824 */ /* 0x000fe200078e0a10 */
[----:B------:R-:W-:Y:S01]  /*12220*/  IABS R3, R2 ;  /* 0x0000000200037213 */ /* 0x000fe20000000000 */
[C---:B------:R-:W-:Y:S01]  /*12230*/  IMAD R5, R16.reuse, R6, R5 ;  /* 0x0000000610057224 */ /* 0x040fe200078e0205 */
[----:B------:R-:W-:Y:S01]  /*12240*/  ISETP.GT.U32.AND P6, PT, R16, R10, PT ;  /* 0x0000000a1000720c */ /* 0x000fe20003fc4070 */
[----:B0-----:R-:W-:-:S02]  /*12250*/  IMAD.MOV.U32 R0, RZ, RZ, R4 ;  /* 0x000000ffff007224 */ /* 0x001fc400078e0004 */
[----:B------:R-:W-:-:S04]  /*12260*/  IMAD.HI.U32 R4, R23, R3, RZ ;  /* 0x0000000317047227 */ /* 0x000fc800078e00ff */
[----:B------:R-:W-:Y:S01]  /*12270*/  @!P0 IMAD.IADD R11, R11, 0x1, -R16 ;  /* 0x000000010b0b8824 */ /* 0x000fe200078e0a10 */
[C---:B------:R-:W-:Y:S01]  /*12280*/  ISETP.GT.U32.AND P0, PT, R16.reuse, R5, PT ;  /* 0x000000051000720c */ /* 0x040fe20003f04070 */
[C---:B------:R-:W-:Y:S02]  /*12290*/  VIADD R8, R17.reuse, 0x7c ;  /* 0x0000007c11087836 */ /* 0x040fe40000000000 */
[----:B------:R-:W-:Y:S02]  /*122a0*/  IMAD.MOV R4, RZ, RZ, -R4 ;  /* 0x000000ffff047224 */ /* 0x000fe400078e0a04 */
[----:B------:R-:W-:Y:S01]  /*122b0*/  VIADD R7, R17, 0x7a ;  /* 0x0000007a11077836 */ /* 0x000fe20000000000 */
[----:B------:R-:W-:Y:S01]  /*122c0*/  IABS R15, R8 ;  /* 0x00000008000f7213 */ /* 0x000fe20000000000 */
[C---:B------:R-:W-:Y:S02]  /*122d0*/  IMAD R3, R16.reuse, R4, R3 ;  /* 0x0000000410037224 */ /* 0x040fe400078e0203 */
[----:B------:R-:W-:Y:S01]  /*122e0*/  @!P3 IMAD.MOV R0, RZ, RZ, -R0 ;  /* 0x000000ffff00b224 */ /* 0x000fe200078e0a00 */
[----:B------:R-:W-:Y:S01]  /*122f0*/  ISETP.GT.U32.AND P3, PT, R16, R9, PT ;  /* 0x000000091000720c */ /* 0x000fe20003f64070 */
[--C-:B------:R-:W-:Y:S01]  /*12300*/  @!P6 IMAD.IADD R10, R10, 0x1, -R16.reuse ;  /* 0x000000010a0ae824 */ /* 0x100fe200078e0a10 */
[----:B------:R-:W-:Y:S01]  /*12310*/  IABS R4, R7 ;  /* 0x0000000700047213 */ /* 0x000fe20000000000 */
[----:B------:R-:W-:Y:S01]  /*12320*/  @!P0 IMAD.IADD R5, R5, 0x1, -R16 ;  /* 0x0000000105058824 */ /* 0x000fe200078e0a10 */
[----:B------:R-:W-:Y:S01]  /*12330*/  ISETP.GT.U32.AND P6, PT, R16, R3, PT ;  /* 0x000000031000720c */ /* 0x000fe20003fc4070 */
[----:B------:R-:W-:Y:S01]  /*12340*/  IMAD.HI.U32 R18, R23, R15, RZ ;  /* 0x0000000f17127227 */ /* 0x000fe200078e00ff */
[----:B------:R0:W-:Y:S01]  /*12350*/  STL [R1+0x194], R0 ;  /* 0x0001940001007387 */ /* 0x0001e20000100800 */
[----:B------:R-:W-:-:S02]  /*12360*/  ISETP.GE.AND P0, PT, R2, RZ, PT ;  /* 0x000000ff0200720c */ /* 0x000fc40003f06270 */
[----:B------:R-:W-:Y:S01]  /*12370*/  @!P5 IMAD.MOV R12, RZ, RZ, -R12 ;  /* 0x000000ffff0cd224 */ /* 0x000fe200078e0a0c */
[C---:B------:R-:W-:Y:S01]  /*12380*/  ISETP.GT.U32.AND P5, PT, R16.reuse, R5, PT ;  /* 0x000000051000720c */ /* 0x040fe20003fa4070 */
[----:B------:R-:W-:Y:S02]  /*12390*/  IMAD.MOV R18, RZ, RZ, -R18 ;  /* 0x000000ffff127224 */ /* 0x000fe400078e0a12 */
[----:B------:R-:W-:Y:S01]  /*123a0*/  IMAD.HI.U32 R14, R23, R4, RZ ;  /* 0x00000004170e7227 */ /* 0x000fe200078e00ff */
[----:B------:R-:W-:Y:S03]  /*123b0*/  STL [R1+0x180], R12 ;  /* 0x0001800c01007387 */ /* 0x000fe60000100800 */
[----:B0-----:R-:W-:Y:S02]  /*123c0*/  IMAD.MOV.U32 R0, RZ, RZ, R11 ;  /* 0x000000ffff007224 */ /* 0x001fe400078e000b */
[----:B------:R-:W-:-:S02]  /*123d0*/  IMAD R2, R16, R18, R15 ;  /* 0x0000001210027224 */ /* 0x000fc400078e020f */
[----:B------:R-:W-:Y:S02]  /*123e0*/  IMAD.MOV R14, RZ, RZ, -R14 ;  /* 0x000000ffff0e7224 */ /* 0x000fe400078e0a0e */
[----:B------:R-:W-:Y:S02]  /*123f0*/  @!P4 IMAD.MOV R0, RZ, RZ, -R0 ;  /* 0x000000ffff00c224 */ /* 0x000fe400078e0a00 */
[----:B------:R-:W-:Y:S01]  /*12400*/  @!P1 IMAD.MOV R10, RZ, RZ, -R10 ;  /* 0x000000ffff0a9224 */ /* 0x000fe200078e0a0a */
[----:B------:R-:W-:Y:S01]  /*12410*/  ISETP.GE.AND P1, PT, R8, RZ, PT ;  /* 0x000000ff0800720c */ /* 0x000fe20003f26270 */
[--C-:B------:R-:W-:Y:S01]  /*12420*/  @!P3 IMAD.IADD R9, R9, 0x1, -R16.reuse ;  /* 0x000000010909b824 */ /* 0x100fe200078e0a10 */
[----:B------:R0:W-:Y:S01]  /*12430*/  STL [R1+0x178], R0 ;  /* 0x0001780001007387 */ /* 0x0001e20000100800 */
[----:B------:R-:W-:Y:S01]  /*12440*/  @!P6 IMAD.IADD R3, R3, 0x1, -R16 ;  /* 0x000000010303e824 */ /* 0x000fe200078e0a10 */
[C---:B------:R-:W-:Y:S01]  /*12450*/  ISETP.GT.U32.AND P6, PT, R16.reuse, R2, PT ;  /* 0x000000021000720c */ /* 0x040fe20003fc4070 */
[C---:B------:R-:W-:Y:S01]  /*12460*/  IMAD R8, R16.reuse, R14, R4 ;  /* 0x0000000e10087224 */ /* 0x040fe200078e0204 */
[----:B------:R-:W-:Y:S01]  /*12470*/  ISETP.GE.AND P3, PT, R13, RZ, PT ;  /* 0x000000ff0d00720c */ /* 0x000fe20003f66270 */
[----:B------:R-:W-:Y:S01]  /*12480*/  @!P5 IMAD.IADD R5, R5, 0x1, -R16 ;  /* 0x000000010505d824 */ /* 0x000fe200078e0a10 */
[C---:B------:R-:W-:Y:S01]  /*12490*/  ISETP.GT.U32.AND P4, PT, R16.reuse, R3, PT ;  /* 0x000000031000720c */ /* 0x040fe20003f84070 */
[C---:B------:R-:W-:Y:S01]  /*124a0*/  VIADD R6, R17.reuse, 0x78 ;  /* 0x0000007811067836 */ /* 0x040fe20000000000 */
[----:B------:R-:W-:Y:S01]  /*124b0*/  ISETP.GT.U32.AND P5, PT, R16, R8, PT ;  /* 0x000000081000720c */ /* 0x000fe20003fa4070 */
[C---:B------:R-:W-:Y:S01]  /*124c0*/  VIADD R4, R17.reuse, 0x76 ;  /* 0x0000007611047836 */ /* 0x040fe20000000000 */
[----:B------:R-:W-:Y:S01]  /*124d0*/  STL [R1+0x170], R10 ;  /* 0x0001700a01007387 */ /* 0x000fe20000100800 */
[----:B0-----:R-:W-:Y:S01]  /*124e0*/  IMAD.MOV.U32 R0, RZ, RZ, R9 ;  /* 0x000000ffff007224 */ /* 0x001fe200078e0009 */
[----:B------:R-:W-:Y:S01]  /*124f0*/  IABS R13, R6 ;  /* 0x00000006000d7213 */ /* 0x000fe20000000000 */
[----:B------:R-:W-:Y:S01]  /*12500*/  VIADD R21, R17, 0x62 ;  /* 0x0000006211157836 */ /* 0x000fe20000000000 */
[----:B------:R-:W-:Y:S01]  /*12510*/  IABS R15, R4 ;  /* 0x00000004000f7213 */ /* 0x000fe20000000000 */
[----:B------:R-:W-:Y:S01]  /*12520*/  @!P2 IMAD.MOV R0, RZ, RZ, -R0 ;  /* 0x000000ffff00a224 */ /* 0x000fe200078e0a00 */
[----:B------:R-:W-:Y:S01]  /*12530*/  ISETP.GE.AND P2, PT, R7, RZ, PT ;  /* 0x000000ff0700720c */ /* 0x000fe20003f46270 */
[--C-:B------:R-:W-:Y:S01]  /*12540*/  @!P6 IMAD.IADD R2, R2, 0x1, -R16.reuse ;  /* 0x000000010202e824 */ /* 0x100fe200078e0a10 */
[----:B------:R-:W-:Y:S01]  /*12550*/  ISETP.GE.AND P6, PT, R4, RZ, PT ;  /* 0x000000ff0400720c */ /* 0x000fe20003fc6270 */
[----:B------:R-:W-:Y:S01]  /*12560*/  IMAD.HI.U32 R9, R23, R13, RZ ;  /* 0x0000000d17097227 */ /* 0x000fe200078e00ff */
[----:B------:R0:W-:Y:S03]  /*12570*/  STL [R1+0x16c], R0 ;  /* 0x00016c0001007387 */ /* 0x0001e60000100800 */
[--C-:B------:R-:W-:Y:S01]  /*12580*/  @!P5 IMAD.IADD R8, R8, 0x1, -R16.reuse ;  /* 0x000000010808d824 */ /* 0x100fe200078e0a10 */
[----:B------:R-:W-:Y:S01]  /*12590*/  ISETP.GT.U32.AND P5, PT, R16, R2, PT ;  /* 0x000000021000720c */ /* 0x000fe20003fa4070 */
[----:B------:R-:W-:Y:S01]  /*125a0*/  @!P4 IMAD.IADD R3, R3, 0x1, -R16 ;  /* 0x000000010303c824 */ /* 0x000fe200078e0a10 */
[----:B------:R-:W-:Y:S01]  /*125b0*/  ISETP.GE.AND P4, PT, R6, RZ, PT ;  /* 0x000000ff0600720c */ /* 0x000fe20003f86270 */
[----:B------:R-:W-:-:S02]  /*125c0*/  IMAD.MOV R9, RZ, RZ, -R9 ;  /* 0x000000ffff097224 */ /* 0x000fc400078e0a09 */
[----:B------:R-:W-:Y:S02]  /*125d0*/  VIADD R7, R17, 0x74 ;  /* 0x0000007411077836 */ /* 0x000fe40000000000 */
[----:B0-----:R-:W-:Y:S02]  /*125e0*/  IMAD.MOV.U32 R0, RZ, RZ, R5 ;  /* 0x000000ffff007224 */ /* 0x001fe400078e0005 */
[----:B------:R-:W-:Y:S01]  /*125f0*/  IMAD.HI.U32 R5, R23, R15, RZ ;  /* 0x0000000f17057227 */ /* 0x000fe200078e00ff */
[----:B------:R-:W-:-:S03]  /*12600*/  IABS R11, R7 ;  /* 0x00000007000b7213 */ /* 0x000fc60000000000 */
[----:B------:R-:W-:Y:S01]  /*12610*/  @!P3 IMAD.MOV R0, RZ, RZ, -R0 ;  /* 0x000000ffff00b224 */ /* 0x000fe200078e0a00 */
[C---:B------:R-:W-:Y:S01]  /*12620*/  ISETP.GT.U32.AND P3, PT, R16.reuse, R8, PT ;  /* 0x000000081000720c */ /* 0x040fe20003f64070 */
[----:B------:R-:W-:Y:S02]  /*12630*/  IMAD R18, R16, R9, R13 ;  /* 0x0000000910127224 */ /* 0x000fe400078e020d */
[----:B------:R-:W-:Y:S01]  /*12640*/  @!P5 IMAD.IADD R2, R2, 0x1, -R16 ;  /* 0x000000010202d824 */ /* 0x000fe200078e0a10 */
[----:B------:R0:W-:Y:S01]  /*12650*/  STL [R1+0x164], R0 ;  /* 0x0001640001007387 */ /* 0x0001e20000100800 */
[C---:B------:R-:W-:Y:S02]  /*12660*/  VIADD R6, R17.reuse, 0x72 ;  /* 0x0000007211067836 */ /* 0x040fe40000000000 */
[C---:B------:R-:W-:Y:S02]  /*12670*/  VIADD R4, R17.reuse, 0x70 ;  /* 0x0000007011047836 */ /* 0x040fe40000000000 */
[----:B------:R-:W-:Y:S01]  /*12680*/  VIADD R10, R17, 0x68 ;  /* 0x00000068110a7836 */ /* 0x000fe20000000000 */
[----:B------:R-:W-:-:S02]  /*12690*/  IABS R14, R6 ;  /* 0x00000006000e7213 */ /* 0x000fc40000000000 */
        /* <DEDUP_REMOVED lines=17> */
[----:B------:R-:W-:Y:S01]  /*127b0*/  @!P5 IMAD.IADD R15, R15, 0x1, -R16 ;  /* 0x000000010f0fd824 */ /* 0x000fe200078e0a10 */
[----:B------:R-:W-:Y:S01]  /*127c0*/  ISETP.GT.U32.AND P5, PT, R16, R18, PT ;  /* 0x000000121000720c */ /* 0x000fe20003fa4070 */
[----:B------:R-:W-:-:S02]  /*127d0*/  @!P1 IMAD.MOV R0, RZ, RZ, -R0 ;  /* 0x000000ffff009224 */ /* 0x000fc400078e0a00 */
[C---:B------:R-:W-:Y:S01]  /*127e0*/  IMAD R11, R16.reuse, R7, R11 ;  /* 0x00000007100b7224 */ /* 0x040fe200078e020b */
[C---:B------:R-:W-:Y:S01]  /*127f0*/  ISETP.GT.U32.AND P1, PT, R16.reuse, R15, PT ;  /* 0x0000000f1000720c */ /* 0x040fe20003f24070 */
[----:B------:R-:W-:Y:S01]  /*12800*/  IMAD.HI.U32 R3, R23, R13, RZ ;  /* 0x0000000d17037227 */ /* 0x000fe200078e00ff */
[----:B------:R0:W-:Y:S03]  /*12810*/  STL [R1+0x158], R0 ;  /* 0x0001580001007387 */ /* 0x0001e60000100800 */
[----:B------:R-:W-:Y:S02]  /*12820*/  IMAD R14, R16, R5, R14 ;  /* 0x00000005100e7224 */ /* 0x000fe400078e020e */
[----:B------:R-:W-:Y:S02]  /*12830*/  IMAD.MOV R3, RZ, RZ, -R3 ;  /* 0x000000ffff037224 */ /* 0x000fe400078e0a03 */
[----:B------:R-:W-:Y:S01]  /*12840*/  @!P5 IMAD.IADD R18, R18, 0x1, -R16 ;  /* 0x000000011212d824 */ /* 0x000fe200078e0a10 */
[C---:B------:R-:W-:Y:S01]  /*12850*/  ISETP.GT.U32.AND P5, PT, R16.reuse, R14, PT ;  /* 0x0000000e1000720c */ /* 0x040fe20003fa4070 */
[----:B------:R-:W-:Y:S01]  /*12860*/  IMAD R13, R16, R3, R13 ;  /* 0x00000003100d7224 */ /* 0x000fe200078e020d */
[----:B------:R-:W-:Y:S01]  /*12870*/  IABS R3, R10 ;  /* 0x0000000a00037213 */ /* 0x000fe20000000000 */
[----:B0-----:R-:W-:-:S02]  /*12880*/  IMAD.MOV.U32 R0, RZ, RZ, R8 ;  /* 0x000000ffff007224 */ /* 0x001fc400078e0008 */
[----:B------:R-:W-:Y:S02]  /*12890*/  VIADD R5, R17, 0x6e ;  /* 0x0000006e11057836 */ /* 0x000fe40000000000 */
[----:B------:R-:W-:Y:S01]  /*128a0*/  @!P2 IMAD.MOV R0, RZ, RZ, -R0 ;  /* 0x000000ffff00a224 */ /* 0x000fe200078e0a00 */
[C---:B------:R-:W-:Y:S01]  /*128b0*/  ISETP.GT.U32.AND P2, PT, R16.reuse, R11, PT ;  /* 0x0000000b1000720c */ /* 0x040fe20003f44070 */
[--C-:B------:R-:W-:Y:S01]  /*128c0*/  @!P1 IMAD.IADD R15, R15, 0x1, -R16.reuse ;  /* 0x000000010f0f9824 */ /* 0x100fe200078e0a10 */
[----:B------:R-:W-:Y:S01]  /*128d0*/  ISETP.GT.U32.AND P1, PT, R16, R13, PT ;  /* 0x0000000d1000720c */ /* 0x000fe20003f24070 */
[C---:B------:R-:W-:Y:S01]  /*128e0*/  VIADD R7, R17.reuse, 0x6c ;  /* 0x0000006c11077836 */ /* 0x040fe20000000000 */
[----:B------:R-:W-:Y:S01]  /*128f0*/  IABS R9, R5 ;  /* 0x0000000500097213 */ /* 0x000fe20000000000 */
[----:B------:R-:W-:Y:S01]  /*12900*/  @!P5 IMAD.IADD R14, R14, 0x1, -R16 ;  /* 0x000000010e0ed824 */ /* 0x000fe200078e0a10 */
[----:B------:R0:W-:Y:S01]  /*12910*/  STL [R1+0x15c], R0 ;  /* 0x00015c0001007387 */ /* 0x0001e20000100800 */
[----:B------:R-:W-:Y:S01]  /*12920*/  VIADD R8, R17, 0x6a ;  /* 0x0000006a11087836 */ /* 0x000fe20000000000 */
[----:B------:R-:W-:Y:S01]  /*12930*/  IABS R2, R7 ;  /* 0x0000000700027213 */ /* 0x000fe20000000000 */
[----:B------:R-:W-:-:S03]  /*12940*/  IMAD.HI.U32 R12, R23, R9, RZ ;  /* 0x00000009170c7227 */ /* 0x000fc600078e00ff */
[----:B------:R-:W-:Y:S01]  /*12950*/  IABS R6, R8 ;  /* 0x0000000800067213 */ /* 0x000fe20000000000 */
[----:B------:R-:W-:Y:S01]  /*12960*/  @!P2 IMAD.IADD R11, R11, 0x1, -R16 ;  /* 0x000000010b0ba824 */ /* 0x000fe200078e0a10 */
[----:B------:R-:W-:Y:S01]  /*12970*/  ISETP.GE.AND P2, PT, R4, RZ, PT ;  /* 0x000000ff0400720c */ /* 0x000fe20003f46270 */
[----:B------:R-:W-:Y:S02]  /*12980*/  IMAD.MOV R12, RZ, RZ, -R12 ;  /* 0x000000ffff0c7224 */ /* 0x000fe400078e0a0c */
[----:B------:R-:W-:Y:S01]  /*12990*/  @!P1 IMAD.IADD R13, R13, 0x1, -R16 ;  /* 0x000000010d0d9824 */ /* 0x000fe200078e0a10 */
[C---:B------:R-:W-:Y:S01]  /*129a0*/  ISETP.GT.U32.AND P5, PT, R16.reuse, R11, PT ;  /* 0x0000000b1000720c */ /* 0x040fe20003fa4070 */
[----:B------:R-:W-:Y:S01]  /*129b0*/  IMAD.HI.U32 R4, R23, R2, RZ ;  /* 0x0000000217047227 */ /* 0x000fe200078e00ff */
[----:B------:R-:W-:-:S03]  /*129c0*/  ISETP.GT.U32.AND P1, PT, R16, R14, PT ;  /* 0x0000000e1000720c */ /* 0x000fc60003f24070 */
[----:B------:R-:W-:Y:S02]  /*129d0*/  IMAD R9, R16, R12, R9 ;  /* 0x0000000c10097224 */ /* 0x000fe400078e0209 */
[----:B------:R-:W-:Y:S02]  /*129e0*/  IMAD.MOV R4, RZ, RZ, -R4 ;  /* 0x000000ffff047224 */ /* 0x000fe400078e0a04 */
[----:B------:R-:W-:-:S04]  /*129f0*/  IMAD.HI.U32 R12, R23, R6, RZ ;  /* 0x00000006170c7227 */ /* 0x000fc800078e00ff */
[----:B------:R-:W-:Y:S01]  /*12a00*/  @!P5 IMAD.IADD R11, R11, 0x1, -R16 ;  /* 0x000000010b0bd824 */ /* 0x000fe200078e0a10 */
[C---:B------:R-:W-:Y:S01]  /*12a10*/  ISETP.GT.U32.AND P5, PT, R16.reuse, R9, PT ;  /* 0x000000091000720c */ /* 0x040fe20003fa4070 */
[----:B------:R-:W-:Y:S02]  /*12a20*/  IMAD R2, R16, R4, R2 ;  /* 0x0000000410027224 */ /* 0x000fe400078e0202 */
[----:B------:R-:W-:Y:S02]  /*12a30*/  IMAD.MOV.U32 R19, RZ, RZ, R18 ;  /* 0x000000ffff137224 */ /* 0x000fe400078e0012 */
[----:B------:R-:W-:Y:S02]  /*12a40*/  IMAD.MOV R12, RZ, RZ, -R12 ;  /* 0x000000ffff0c7224 */ /* 0x000fe400078e0a0c */
[----:B0-----:R-:W-:Y:S02]  /*12a50*/  IMAD.MOV.U32 R0, RZ, RZ, R15 ;  /* 0x000000ffff007224 */ /* 0x001fe400078e000f */
[----:B------:R-:W-:Y:S01]  /*12a60*/  @!P1 IMAD.IADD R14, R14, 0x1, -R16 ;  /* 0x000000010e0e9824 */ /* 0x000fe200078e0a10 */
[C---:B------:R-:W-:Y:S01]  /*12a70*/  ISETP.GT.U32.AND P1, PT, R16.reuse, R2, PT ;  /* 0x000000021000720c */ /* 0x040fe20003f24070 */
[----:B------:R-:W-:Y:S01]  /*12a80*/  @!P4 IMAD.MOV R19, RZ, RZ, -R19 ;  /* 0x000000ffff13c224 */ /* 0x000fe200078e0a13 */
[C---:B------:R-:W-:Y:S01]  /*12a90*/  ISETP.GT.U32.AND P4, PT, R16.reuse, R13, PT ;  /* 0x0000000d1000720c */ /* 0x040fe20003f84070 */
[----:B------:R-:W-:-:S02]  /*12aa0*/  IMAD R6, R16, R12, R6 ;  /* 0x0000000c10067224 */ /* 0x000fc400078e0206 */
[----:B------:R-:W-:Y:S01]  /*12ab0*/  @!P6 IMAD.MOV R0, RZ, RZ, -R0 ;  /* 0x000000ffff00e224 */ /* 0x000fe200078e0a00 */
[----:B------:R-:W-:Y:S01]  /*12ac0*/  STL [R1+0x118], R19 ;  /* 0x0001181301007387 */ /* 0x000fe20000100800 */
[----:B------:R-:W-:Y:S01]  /*12ad0*/  @!P5 IMAD.IADD R9, R9, 0x1, -R16 ;  /* 0x000000010909d824 */ /* 0x000fe200078e0a10 */
[----:B------:R-:W-:Y:S01]  /*12ae0*/  ISETP.GT.U32.AND P5, PT, R16, R6, PT ;  /* 0x000000061000720c */ /* 0x000fe20003fa4070 */
[----:B------:R-:W-:Y:S01]  /*12af0*/  IMAD.HI.U32 R4, R23, R3, RZ ;  /* 0x0000000317047227 */ /* 0x000fe200078e00ff */
[----:B------:R0:W-:Y:S01]  /*12b00*/  STL [R1+0x110], R0 ;  /* 0x0001100001007387 */ /* 0x0001e20000100800 */
[----:B------:R-:W-:Y:S02]  /*12b10*/  ISETP.GE.AND P6, PT, R5, RZ, PT ;  /* 0x000000ff0500720c */ /* 0x000fe40003fc6270 */
[----:B------:R-:W-:Y:S02]  /*12b20*/  IMAD.MOV R4, RZ, RZ, -R4 ;  /* 0x000000ffff047224 */ /* 0x000fe400078e0a04 */
[----:B------:R-:W-:-:S02]  /*12b30*/  VIADD R5, R17, 0x66 ;  /* 0x0000006611057836 */ /* 0x000fc40000000000 */
[--C-:B------:R-:W-:Y:S01]  /*12b40*/  @!P1 IMAD.IADD R2, R2, 0x1, -R16.reuse ;  /* 0x0000000102029824 */ /* 0x100fe200078e0a10 */
[C---:B------:R-:W-:Y:S01]  /*12b50*/  ISETP.GT.U32.AND P1, PT, R16.reuse, R9, PT ;  /* 0x000000091000720c */ /* 0x040fe20003f24070 */
[C---:B------:R-:W-:Y:S02]  /*12b60*/  IMAD R3, R16.reuse, R4, R3 ;  /* 0x0000000410037224 */ /* 0x040fe400078e0203 */
[----:B0-----:R-:W-:Y:S02]  /*12b70*/  IMAD.MOV.U32 R0, RZ, RZ, R11 ;  /* 0x000000ffff007224 */ /* 0x001fe400078e000b */
[----:B------:R-:W-:Y:S01]  /*12b80*/  @!P4 IMAD.IADD R13, R13, 0x1, -R16 ;  /* 0x000000010d0dc824 */ /* 0x000fe200078e0a10 */
[----:B------:R-:W-:Y:S01]  /*12b90*/  ISETP.GE.AND P4, PT, R7, RZ, PT ;  /* 0x000000ff0700720c */ /* 0x000fe20003f86270 */
[----:B------:R-:W-:Y:S01]  /*12ba0*/  @!P3 IMAD.MOV R0, RZ, RZ, -R0 ;  /* 0x000000ffff00b224 */ /* 0x000fe200078e0a00 */
[----:B------:R-:W-:Y:S01]  /*12bb0*/  IABS R7, R5 ;  /* 0x0000000500077213 */ /* 0x000fe20000000000 */
[----:B------:R-:W-:Y:S01]  /*12bc0*/  VIADD R4, R17, 0x64 ;  /* 0x0000006411047836 */ /* 0x000fe20000000000 */
[----:B------:R-:W-:Y:S01]  /*12bd0*/  ISETP.GT.U32.AND P3, PT, R16, R2, PT ;  /* 0x000000021000720c */ /* 0x000fe20003f64070 */
[----:B------:R-:W-:Y:S01]  /*12be0*/  @!P5 IMAD.IADD R6, R6, 0x1, -R16 ;  /* 0x000000010606d824 */ /* 0x000fe200078e0a10 */
[----:B------:R0:W-:Y:S01]  /*12bf0*/  STL [R1+0x150], R0 ;  /* 0x0001500001007387 */ /* 0x0001e20000100800 */
[----:B------:R-:W-:Y:S01]  /*12c00*/  @!P0 IMAD.MOV R14, RZ, RZ, -R14 ;  /* 0x000000ffff0e8224 */ /* 0x000fe200078e0a0e */
[----:B------:R-:W-:Y:S01]  /*12c10*/  IABS R12, R4 ;  /* 0x00000004000c7213 */ /* 0x000fe20000000000 */
[----:B------:R-:W-:Y:S01]  /*12c20*/  IMAD.HI.U32 R11, R23, R7, RZ ;  /* 0x00000007170b7227 */ /* 0x000fe200078e00ff */
[----:B------:R-:W-:-:S02]  /*12c30*/  ISETP.GT.U32.AND P0, PT, R16, R3, PT ;  /* 0x000000031000720c */ /* 0x000fc40003f04070 */
[----:B------:R-:W-:Y:S01]  /*12c40*/  ISETP.GE.AND P5, PT, R8, RZ, PT ;  /* 0x000000ff0800720c */ /* 0x000fe20003fa6270 */
[----:B------:R-:W-:Y:S01]  /*12c50*/  IMAD.MOV.U32 R8, RZ, RZ, R12 ;  /* 0x000000ffff087224 */ /* 0x000fe200078e000c */
[----:B------:R-:W-:Y:S01]  /*12c60*/  STL [R1+0x10c], R14 ;  /* 0x00010c0e01007387 */ /* 0x000fe20000100800 */
[----:B------:R-:W-:Y:S02]  /*12c70*/  IMAD.MOV R11, RZ, RZ, -R11 ;  /* 0x000000ffff0b7224 */ /* 0x000fe400078e0a0b */
[----:B0-----:R-:W-:Y:S02]  /*12c80*/  IMAD.MOV.U32 R0, RZ, RZ, R13 ;  /* 0x000000ffff007224 */ /* 0x001fe400078e000d */
[----:B------:R-:W-:Y:S01]  /*12c90*/  @!P1 IMAD.IADD R9, R9, 0x1, -R16 ;  /* 0x0000000109099824 */ /* 0x000fe200078e0a10 */
[----:B------:R-:W-:Y:S01]  /*12ca0*/  ISETP.GE.AND P1, PT, R10, RZ, PT ;  /* 0x000000ff0a00720c */ /* 0x000fe20003f26270 */
[----:B------:R-:W-:Y:S01]  /*12cb0*/  @!P2 IMAD.MOV R0, RZ, RZ, -R0 ;  /* 0x000000ffff00a224 */ /* 0x000fe200078e0a00 */
[----:B------:R-:W-:Y:S01]  /*12cc0*/  ISETP.GT.U32.AND P2, PT, R16, R6, PT ;  /* 0x000000061000720c */ /* 0x000fe20003f44070 */
[----:B------:R-:W-:-:S03]  /*12cd0*/  IMAD.HI.U32 R10, R23, R8, RZ ;  /* 0x00000008170a7227 */ /* 0x000fc600078e00ff */
[----:B------:R0:W-:Y:S01]  /*12ce0*/  STL [R1+0x108], R0 ;  /* 0x0001080001007387 */ /* 0x0001e20000100800 */
[----:B------:R-:W-:Y:S02]  /*12cf0*/  IMAD R7, R16, R11, R7 ;  /* 0x0000000b10077224 */ /* 0x000fe400078e0207 */
[----:B------:R-:W-:Y:S02]  /*12d00*/  IMAD.MOV R10, RZ, RZ, -R10 ;  /* 0x000000ffff0a7224 */ /* 0x000fe400078e0a0a */
[--C-:B------:R-:W-:Y:S01]  /*12d10*/  @!P3 IMAD.IADD R2, R2, 0x1, -R16.reuse ;  /* 0x000000010202b824 */ /* 0x100fe200078e0a10 */
[----:B------:R-:W-:Y:S01]  /*12d20*/  ISETP.GT.U32.AND P3, PT, R16, R7, PT ;  /* 0x000000071000720c */ /* 0x000fe20003f64070 */
[--C-:B------:R-:W-:Y:S02]  /*12d30*/  @!P0 IMAD.IADD R3, R3, 0x1, -R16.reuse ;  /* 0x0000000103038824 */ /* 0x100fe400078e0a10 */
[----:B------:R-:W-:Y:S01]  /*12d40*/  @!P2 IMAD.IADD R6, R6, 0x1, -R16 ;  /* 0x000000010606a824 */ /* 0x000fe200078e0a10 */
[----:B------:R-:W-:Y:S01]  /*12d50*/  ISETP.GE.AND P2, PT, R4, RZ, PT ;  /* 0x000000ff0400720c */ /* 0x000fe20003f46270 */
[----:B0-----:R-:W-:Y:S01]  /*12d60*/  IMAD.MOV.U32 R0, RZ, RZ, R9 ;  /* 0x000000ffff007224 */ /* 0x001fe200078e0009 */
[----:B------:R-:W-:Y:S01]  /*12d70*/  ISETP.GT.U32.AND P0, PT, R16, R3, PT ;  /* 0x000000031000720c */ /* 0x000fe20003f04070 */
[----:B------:R-:W-:-:S02]  /*12d80*/  @!P5 IMAD.MOV R6, RZ, RZ, -R6 ;  /* 0x000000ffff06d224 */ /* 0x000fc400078e0a06 */
[----:B------:R-:W-:Y:S01]  /*12d90*/  @!P6 IMAD.MOV R0, RZ, RZ, -R0 ;  /* 0x000000ffff00e224 */ /* 0x000fe200078e0a00 */
[----:B------:R-:W-:Y:S01]  /*12da0*/  ISETP.GE.AND P6, PT, R5, RZ, PT ;  /* 0x000000ff0500720c */ /* 0x000fe20003fc6270 */
[C---:B------:R-:W-:Y:S02]  /*12db0*/  IMAD R5, R16.reuse, R10, R8 ;  /* 0x0000000a10057224 */ /* 0x040fe400078e0208 */
[--C-:B------:R-:W-:Y:S01]  /*12dc0*/  @!P3 IMAD.IADD R7, R7, 0x1, -R16.reuse ;  /* 0x000000010707b824 */ /* 0x100fe200078e0a10 */
[----:B------:R0:W-:Y:S01]  /*12dd0*/  STL [R1+0x12c], R0 ;  /* 0x00012c0001007387 */ /* 0x0001e20000100800 */
[C---:B------:R-:W-:Y:S01]  /*12de0*/  VIADD R4, R17.reuse, 0x5e ;  /* 0x0000005e11047836 */ /* 0x040fe20000000000 */
[C---:B------:R-:W-:Y:S01]  /*12df0*/  ISETP.GT.U32.AND P5, PT, R16.reuse, R5, PT ;  /* 0x000000051000720c */ /* 0x040fe20003fa4070 */
[----:B------:R-:W-:Y:S01]  /*12e00*/  VIADD R9, R17, 0x56 ;  /* 0x0000005611097836 */ /* 0x000fe20000000000 */
[----:B------:R-:W-:Y:S01]  /*12e10*/  ISETP.GT.U32.AND P3, PT, R16, R7, PT ;  /* 0x000000071000720c */ /* 0x000fe20003f64070 */
[----:B------:R-:W-:Y:S01]  /*12e20*/  @!P0 IMAD.IADD R3, R3, 0x1, -R16 ;  /* 0x0000000103038824 */ /* 0x000fe200078e0a10 */
[----:B------:R-:W-:Y:S01]  /*12e30*/  ISETP.GE.AND P0, PT, R20, RZ, PT ;  /* 0x000000ff1400720c */ /* 0x000fe20003f06270 */
[C---:B------:R-:W-:Y:S01]  /*12e40*/  VIADD R15, R17.reuse, 0x54 ;  /* 0x00000054110f7836 */ /* 0x040fe20000000000 */
[----:B------:R-:W-:Y:S01]  /*12e50*/  IABS R20, R20 ;  /* 0x0000001400147213 */ /* 0x000fe20000000000 */
[----:B------:R-:W-:-:S02]  /*12e60*/  VIADD R10, R17, 0x5a ;  /* 0x0000005a110a7836 */ /* 0x000fc40000000000 */
[----:B0-----:R-:W-:Y:S02]  /*12e70*/  IMAD.MOV.U32 R0, RZ, RZ, R2 ;  /* 0x000000ffff007224 */ /* 0x001fe400078e0002 */
[----:B------:R-:W-:Y:S01]  /*12e80*/  VIADD R2, R17, 0x5c ;  /* 0x0000005c11027836 */ /* 0x000fe20000000000 */
[----:B------:R-:W-:Y:S01]  /*12e90*/  IABS R19, R10 ;  /* 0x0000000a00137213 */ /* 0x000fe20000000000 */
[----:B------:R-:W-:Y:S01]  /*12ea0*/  @!P4 IMAD.MOV R0, RZ, RZ, -R0 ;  /* 0x000000ffff00c224 */ /* 0x000fe200078e0a00 */
[----:B------:R-:W-:Y:S01]  /*12eb0*/  ISETP.GE.AND P4, PT, R21, RZ, PT ;  /* 0x000000ff1500720c */ /* 0x000fe20003f86270 */
[--C-:B------:R-:W-:Y:S01]  /*12ec0*/  @!P5 IMAD.IADD R5, R5, 0x1, -R16.reuse ;  /* 0x000000010505d824 */ /* 0x100fe200078e0a10 */
[----:B------:R-:W-:Y:S01]  /*12ed0*/  IABS R21, R21 ;  /* 0x0000001500157213 */ /* 0x000fe20000000000 */
[----:B------:R-:W-:Y:S01]  /*12ee0*/  @!P3 IMAD.IADD R7, R7, 0x1, -R16 ;  /* 0x000000010707b824 */ /* 0x000fe200078e0a10 */
[----:B------:R0:W-:Y:S01]  /*12ef0*/  STL [R1+0x13c], R0 ;  /* 0x00013c0001007387 */ /* 0x0001e20000100800 */
[----:B------:R-:W-:Y:S01]  /*12f00*/  IABS R14, R2 ;  /* 0x00000002000e7213 */ /* 0x000fe20000000000 */
[----:B------:R-:W-:Y:S01]  /*12f10*/  VIADD R13, R17, 0x4e ;  /* 0x0000004e110d7836 */ /* 0x000fe20000000000 */
[----:B------:R-:W-:Y:S01]  /*12f20*/  ISETP.GT.U32.AND P5, PT, R16, R5, PT ;  /* 0x000000051000720c */ /* 0x000fe20003fa4070 */
[----:B------:R1:W-:Y:S01]  /*12f30*/  STL [R1+0x144], R6 ;  /* 0x0001440601007387 */ /* 0x0003e20000100800 */
[----:B------:R-:W-:Y:S01]  /*12f40*/  IMAD.HI.U32 R8, R23, R21, RZ ;  /* 0x0000001517087227 */ /* 0x000fe200078e00ff */
[----:B------:R-:W-:-:S03]  /*12f50*/  ISETP.GE.AND P3, PT, R2, RZ, PT ;  /* 0x000000ff0200720c */ /* 0x000fc60003f66270 */
[----:B------:R-:W-:Y:S02]  /*12f60*/  IMAD.MOV R8, RZ, RZ, -R8 ;  /* 0x000000ffff087224 */ /* 0x000fe400078e0a08 */
[----:B0-----:R-:W-:Y:S02]  /*12f70*/  IMAD.MOV.U32 R0, RZ, RZ, R3 ;  /* 0x000000ffff007224 */ /* 0x001fe400078e0003 */
[----:B------:R-:W-:Y:S02]  /*12f80*/  IMAD R21, R16, R8, R21 ;  /* 0x0000000810157224 */ /* 0x000fe400078e0215 */
[----:B-1----:R-:W-:-:S04]  /*12f90*/  IMAD.HI.U32 R6, R23, R20, RZ ;  /* 0x0000001417067227 */ /* 0x002fc800078e00ff */
[----:B------:R-:W-:Y:S01]  /*12fa0*/  @!P1 IMAD.MOV R0, RZ, RZ, -R0 ;  /* 0x000000ffff009224 */ /* 0x000fe200078e0a00 */
[----:B------:R-:W-:Y:S01]  /*12fb0*/  ISETP.GE.AND P1, PT, R4, RZ, PT ;  /* 0x000000ff0400720c */ /* 0x000fe20003f26270 */
[----:B------:R-:W-:Y:S01]  /*12fc0*/  IMAD.MOV R6, RZ, RZ, -R6 ;  /* 0x000000ffff067224 */ /* 0x000fe200078e0a06 */
[----:B------:R-:W-:Y:S01]  /*12fd0*/  IABS R4, R4 ;  /* 0x0000000400047213 */ /* 0x000fe20000000000 */
[----:B------:R-:W-:Y:S01]  /*12fe0*/  @!P5 IMAD.IADD R5, R5, 0x1, -R16 ;  /* 0x000000010505d824 */ /* 0x000fe200078e0a10 */
[----:B------:R0:W-:Y:S01]  /*12ff0*/  STL [R1+0x14c], R0 ;  /* 0x00014c0001007387 */ /* 0x0001e20000100800 */
[----:B------:R-:W-:Y:S02]  /*13000*/  IMAD R20, R16, R6, R20 ;  /* 0x0000000610147224 */ /* 0x000fe400078e0214 */
[----:B------:R-:W-:-:S03]  /*13010*/  IMAD.HI.U32 R3, R23, R4, RZ ;  /* 0x0000000417037227 */ /* 0x000fc600078e00ff */
[----:B------:R-:W-:Y:S01]  /*13020*/  ISETP.GT.U32.AND P5, PT, R16, R20, PT ;  /* 0x000000141000720c */ /* 0x000fe20003fa4070 */
[----:B------:R-:W-:Y:S02]  /*13030*/  IMAD.MOV R3, RZ, RZ, -R3 ;  /* 0x000000ffff037224 */ /* 0x000fe400078e0a03 */
[----:B------:R-:W-:-:S04]  /*13040*/  IMAD.HI.U32 R2, R23, R14, RZ ;  /* 0x0000000e17027227 */ /* 0x000fc800078e00ff */
[----:B0-----:R-:W-:Y:S01]  /*13050*/  IMAD.MOV.U32 R0, RZ, RZ, R7 ;  /* 0x000000ffff007224 */ /* 0x001fe200078e0007 */
[----:B------:R-:W-:Y:S01]  /*13060*/  IABS R7, R25 ;  /* 0x0000001900077213 */ /* 0x000fe20000000000 */
[C---:B------:R-:W-:Y:S01]  /*13070*/  IMAD R4, R16.reuse, R3, R4 ;  /* 0x0000000310047224 */ /* 0x040fe200078e0204 */
[----:B------:R-:W-:Y:S01]  /*13080*/  IABS R3, R9 ;  /* 0x0000000900037213 */ /* 0x000fe20000000000 */
[----:B------:R-:W-:Y:S01]  /*13090*/  @!P6 IMAD.MOV R0, RZ, RZ, -R0 ;  /* 0x000000ffff00e224 */ /* 0x000fe200078e0a00 */
[C---:B------:R-:W-:Y:S01]  /*130a0*/  ISETP.GT.U32.AND P6, PT, R16.reuse, R21, PT ;  /* 0x000000151000720c */ /* 0x040fe20003fc4070 */
[----:B------:R-:W-:Y:S02]  /*130b0*/  IMAD.MOV R2, RZ, RZ, -R2 ;  /* 0x000000ffff027224 */ /* 0x000fe400078e0a02 */
[----:B------:R-:W-:Y:S01]  /*130c0*/  IMAD.HI.U32 R6, R23, R3, RZ ;  /* 0x0000000317067227 */ /* 0x000fe200078e00ff */
[----:B------:R0:W-:Y:S03]  /*130d0*/  STL [R1+0x134], R0 ;  /* 0x0001340001007387 */ /* 0x0001e60000100800 */
[----:B------:R-:W-:Y:S01]  /*130e0*/  IMAD R14, R16, R2, R14 ;  /* 0x00000002100e7224 */ /* 0x000fe200078e020e */
[----:B------:R-:W-:Y:S01]  /*130f0*/  IABS R2, R15 ;  /* 0x0000000f00027213 */ /* 0x000fe20000000000 */
[----:B------:R-:W-:-:S02]  /*13100*/  @!P5 IMAD.IADD R20, R20, 0x1, -R16 ;  /* 0x000000011414d824 */ /* 0x000fc400078e0a10 */
[----:B------:R-:W-:Y:S02]  /*13110*/  IMAD.MOV R6, RZ, RZ, -R6 ;  /* 0x000000ffff067224 */ /* 0x000fe400078e0a06 */
[----:B------:R-:W-:Y:S01]  /*13120*/  @!P6 IMAD.IADD R21, R21, 0x1, -R16 ;  /* 0x000000011515e824 */ /* 0x000fe200078e0a10 */
[C---:B------:R-:W-:Y:S01]  /*13130*/  ISETP.GT.U32.AND P6, PT, R16.reuse, R4, PT ;  /* 0x000000041000720c */ /* 0x040fe20003fc4070 */
[----:B0-----:R-:W-:Y:S02]  /*13140*/  IMAD.MOV.U32 R0, RZ, RZ, R5 ;  /* 0x000000ffff007224 */ /* 0x001fe400078e0005 */
[----:B------:R-:W-:Y:S01]  /*13150*/  IMAD.HI.U32 R5, R23, R2, RZ ;  /* 0x0000000217057227 */ /* 0x000fe200078e00ff */
[----:B------:R-:W-:-:S03]  /*13160*/  ISETP.GT.U32.AND P5, PT, R16, R21, PT ;  /* 0x000000151000720c */ /* 0x000fc60003fa4070 */
[----:B------:R-:W-:Y:S01]  /*13170*/  @!P2 IMAD.MOV R0, RZ, RZ, -R0 ;  /* 0x000000ffff00a224 */ /* 0x000fe200078e0a00 */
[C---:B------:R-:W-:Y:S01]  /*13180*/  ISETP.GT.U32.AND P2, PT, R16.reuse, R20, PT ;  /* 0x000000141000720c */ /* 0x040fe20003f44070 */
[C---:B------:R-:W-:Y:S02]  /*13190*/  IMAD R3, R16.reuse, R6, R3 ;  /* 0x0000000610037224 */ /* 0x040fe400078e0203 */
[----:B------:R-:W-:Y:S01]  /*131a0*/  IMAD.MOV R5, RZ, RZ, -R5 ;  /* 0x000000ffff057224 */ /* 0x000fe200078e0a05 */
[----:B------:R0:W-:Y:S01]  /*131b0*/  STL [R1+0x130], R0 ;  /* 0x0001300001007387 */ /* 0x0001e20000100800 */
[C---:B------:R-:W-:Y:S02]  /*131c0*/  VIADD R6, R17.reuse, 0x52 ;  /* 0x0000005211067836 */ /* 0x040fe40000000000 */
[C---:B------:R-:W-:Y:S02]  /*131d0*/  IMAD R2, R16.reuse, R5, R2 ;  /* 0x0000000510027224 */ /* 0x040fe400078e0202 */
[----:B------:R-:W-:Y:S01]  /*131e0*/  VIADD R18, R17, 0x4c ;  /* 0x0000004c11127836 */ /* 0x000fe20000000000 */
[----:B------:R-:W-:Y:S01]  /*131f0*/  IABS R5, R6 ;  /* 0x0000000600057213 */ /* 0x000fe20000000000 */
[--C-:B------:R-:W-:Y:S01]  /*13200*/  @!P5 IMAD.IADD R21, R21, 0x1, -R16.reuse ;  /* 0x000000011515d824 */ /* 0x100fe200078e0a10 */
[----:B------:R-:W-:Y:S01]  /*13210*/  ISETP.GT.U32.AND P5, PT, R16, R14, PT ;  /* 0x0000000e1000720c */ /* 0x000fe20003fa4070 */
[----:B------:R-:W-:Y:S01]  /*13220*/  @!P2 IMAD.IADD R20, R20, 0x1, -R16 ;  /* 0x000000011414a824 */ /* 0x000fe200078e0a10 */
[----:B------:R-:W-:Y:S01]  /*13230*/  ISETP.GE.AND P2, PT, R10, RZ, PT ;  /* 0x000000ff0a00720c */ /* 0x000fe20003f46270 */
[----:B------:R-:W-:Y:S01]  /*13240*/  IMAD.HI.U32 R22, R23, R5, RZ ;  /* 0x0000000517167227 */ /* 0x000fe200078e00ff */
[----:B------:R-:W-:-:S02]  /*13250*/  IABS R10, R13 ;  /* 0x0000000d000a7213 */ /* 0x000fc40000000000 */
[----:B------:R-:W-:Y:S01]  /*13260*/  IABS R12, R18 ;  /* 0x00000012000c7213 */ /* 0x000fe20000000000 */
[----:B------:R-:W-:Y:S02]  /*13270*/  IMAD.MOV R27, RZ, RZ, -R22 ;  /* 0x000000ffff1b7224 */ /* 0x000fe400078e0a16 */
[----:B------:R-:W-:Y:S02]  /*13280*/  IMAD.MOV.U32 R22, RZ, RZ, R29 ;  /* 0x000000ffff167224 */ /* 0x000fe400078e001d */
[----:B0-----:R-:W-:Y:S02]  /*13290*/  IMAD.MOV.U32 R0, RZ, RZ, R26 ;  /* 0x000000ffff007224 */ /* 0x001fe400078e001a */
[----:B------:R-:W-:Y:S02]  /*132a0*/  IMAD.MOV.U32 R29, RZ, RZ, R21 ;  /* 0x000000ffff1d7224 */ /* 0x000fe400078e0015 */
[----:B------:R-:W-:-:S04]  /*132b0*/  IMAD.HI.U32 R26, R23, R10, RZ ;  /* 0x0000000a171a7227 */ /* 0x000fc800078e00ff */
[----:B------:R-:W-:-:S04]  /*132c0*/  IMAD.HI.U32 R28, R23, R12, RZ ;  /* 0x0000000c171c7227 */ /* 0x000fc800078e00ff */
[----:B------:R-:W-:Y:S02]  /*132d0*/  @!P4 IMAD.MOV R29, RZ, RZ, -R29 ;  /* 0x000000ffff1dc224 */ /* 0x000fe400078e0a1d */
[----:B------:R-:W-:Y:S02]  /*132e0*/  IMAD.MOV R21, RZ, RZ, -R26 ;  /* 0x000000ffff157224 */ /* 0x000fe400078e0a1a */
[----:B------:R-:W-:Y:S02]  /*132f0*/  IMAD.MOV.U32 R26, RZ, RZ, R22 ;  /* 0x000000ffff1a7224 */ /* 0x000fe400078e0016 */
[----:B------:R-:W-:Y:S02]  /*13300*/  IMAD.MOV R22, RZ, RZ, -R28 ;  /* 0x000000ffff167224 */ /* 0x000fe400078e0a1c */
[----:B------:R-:W2:Y:S01]  /*13310*/  LDL R28, [R1+0xe4] ;  /* 0x0000e400011c7983 */ /* 0x000ea20000100800 */
[----:B------:R-:W-:Y:S02]  /*13320*/  @!P6 IMAD.IADD R4, R4, 0x1, -R16 ;  /* 0x000000010404e824 */ /* 0x000fe400078e0a10 */
[C---:B------:R-:W-:Y:S01]  /*13330*/  IMAD.HI.U32 R11, R23.reuse, R19, RZ ;  /* 0x00000013170b7227 */ /* 0x040fe200078e00ff */
[----:B------:R0:W-:Y:S02]  /*13340*/  STL [R1+0x104], R29 ;  /* 0x0001041d01007387 */ /* 0x0001e40000100800 */
[----:B------:R-:W-:Y:S01]  /*13350*/  ISETP.GT.U32.AND P6, PT, R16, R4, PT ;  /* 0x000000041000720c */ /* 0x000fe20003fc4070 */
[----:B------:R-:W-:-:S04]  /*13360*/  IMAD.HI.U32 R8, R23, R7, RZ ;  /* 0x0000000717087227 */ /* 0x000fc800078e00ff */
[----:B------:R-:W-:Y:S02]  /*13370*/  IMAD.MOV R11, RZ, RZ, -R11 ;  /* 0x000000ffff0b7224 */ /* 0x000fe400078e0a0b */
[----:B------:R-:W-:Y:S02]  /*13380*/  IMAD.MOV R8, RZ, RZ, -R8 ;  /* 0x000000ffff087224 */ /* 0x000fe400078e0a08 */
[----:B0-----:R-:W-:Y:S02]  /*13390*/  IMAD.MOV.U32 R29, RZ, RZ, R20 ;  /* 0x000000ffff1d7224 */ /* 0x001fe400078e0014 */
[----:B------:R-:W3:Y:S01]  /*133a0*/  LDL R20, [R1+0xe0] ;  /* 0x0000e00001147983 */ /* 0x000ee20000100800 */
[C---:B------:R-:W-:Y:S02]  /*133b0*/  IMAD R19, R16.reuse, R11, R19 ;  /* 0x0000000b10137224 */ /* 0x040fe400078e0213 */
[----:B------:R-:W-:Y:S02]  /*133c0*/  @!P0 IMAD.MOV R29, RZ, RZ, -R29 ;  /* 0x000000ffff1d8224 */ /* 0x000fe400078e0a1d */
[----:B------:R-:W-:-:S02]  /*133d0*/  IMAD R7, R16, R8, R7 ;  /* 0x0000000810077224 */ /* 0x000fc400078e0207 */
[--C-:B------:R-:W-:Y:S01]  /*133e0*/  @!P6 IMAD.IADD R4, R4, 0x1, -R16.reuse ;  /* 0x000000010404e824 */ /* 0x100fe200078e0a10 */
[----:B------:R0:W-:Y:S01]  /*133f0*/  STL [R1+0xfc], R29 ;  /* 0x0000fc1d01007387 */ /* 0x0001e20000100800 */
[----:B------:R-:W-:Y:S01]  /*13400*/  @!P5 IMAD.IADD R14, R14, 0x1, -R16 ;  /* 0x000000010e0ed824 */ /* 0x000fe200078e0a10 */
[C---:B------:R-:W-:Y:S01]  /*13410*/  ISETP.GT.U32.AND P6, PT, R16.reuse, R19, PT ;  /* 0x000000131000720c */ /* 0x040fe20003fc4070 */
[----:B------:R-:W-:Y:S01]  /*13420*/  VIADD R8, R17, 0x50 ;  /* 0x0000005011087836 */ /* 0x000fe20000000000 */
[----:B------:R-:W-:-:S04]  /*13430*/  ISETP.GT.U32.AND P5, PT, R16, R7, PT ;  /* 0x000000071000720c */ /* 0x000fc80003fa4070 */
[----:B------:R-:W-:Y:S01]  /*13440*/  IABS R11, R8 ;  /* 0x00000008000b7213 */ /* 0x000fe20000000000 */
[----:B0-----:R-:W4:Y:S01]  /*13450*/  LDL.LU R29, [R1+0x54ac] ;  /* 0x0054ac00011d7983 */ /* 0x001f220000300800 */
[----:B------:R-:W-:-:S03]  /*13460*/  @!P1 IMAD.MOV R4, RZ, RZ, -R4 ;  /* 0x000000ffff049224 */ /* 0x000fc600078e0a04 */
[----:B------:R-:W-:-:S04]  /*13470*/  IMAD.HI.U32 R24, R23, R11, RZ ;  /* 0x0000000b17187227 */ /* 0x000fc800078e00ff */
[--C-:B------:R-:W-:Y:S01]  /*13480*/  @!P6 IMAD.IADD R19, R19, 0x1, -R16.reuse ;  /* 0x000000011313e824 */ /* 0x100fe200078e0a10 */
[C---:B------:R-:W-:Y:S01]  /*13490*/  ISETP.GT.U32.AND P6, PT, R16.reuse, R3, PT ;  /* 0x000000031000720c */ /* 0x040fe20003fc4070 */
[----:B------:R-:W-:Y:S01]  /*134a0*/  @!P5 IMAD.IADD R7, R7, 0x1, -R16 ;  /* 0x000000010707d824 */ /* 0x000fe200078e0a10 */
[C---:B------:R-:W-:Y:S01]  /*134b0*/  ISETP.GT.U32.AND P5, PT, R16.reuse, R2, PT ;  /* 0x000000021000720c */ /* 0x040fe20003fa4070 */
[----:B------:R-:W-:Y:S01]  /*134c0*/  IMAD.MOV R24, RZ, RZ, -R24 ;  /* 0x000000ffff187224 */ /* 0x000fe200078e0a18 */
[----:B------:R-:W-:-:S09]  /*134d0*/  ISETP.GT.U32.AND P4, PT, R16, R19, PT ;  /* 0x000000131000720c */ /* 0x000fd20003f84070 */
[--C-:B------:R-:W-:Y:S01]  /*134e0*/  @!P6 IMAD.IADD R3, R3, 0x1, -R16.reuse ;  /* 0x000000010303e824 */ /* 0x100fe200078e0a10 */
[----:B------:R-:W-:Y:S01]  /*134f0*/  ISETP.GT.U32.AND P6, PT, R16, R14, PT ;  /* 0x0000000e1000720c */ /* 0x000fe20003fc4070 */
[----:B------:R-:W-:Y:S01]  /*13500*/  @!P5 IMAD.IADD R2, R2, 0x1, -R16 ;  /* 0x000000010202d824 */ /* 0x000fe200078e0a10 */
[----:B------:R-:W-:-:S04]  /*13510*/  ISETP.GT.U32.AND P0, PT, R16, R7, PT ;  /* 0x000000071000720c */ /* 0x000fc80003f04070 */
[C---:B------:R-:W-:Y:S01]  /*13520*/  ISETP.GT.U32.AND P1, PT, R16.reuse, R2, PT ;  /* 0x000000021000720c */ /* 0x040fe20003f24070 */
[C---:B------:R-:W-:Y:S02]  /*13530*/  IMAD R5, R16.reuse, R27, R5 ;  /* 0x0000001b10057224 */ /* 0x040fe400078e0205 */
[C---:B------:R-:W-:Y:S01]  /*13540*/  IMAD R11, R16.reuse, R24, R11 ;  /* 0x00000018100b7224 */ /* 0x040fe200078e020b */
[C---:B------:R-:W-:Y:S01]  /*13550*/  ISETP.GT.U32.AND P5, PT, R16.reuse, R3, PT ;  /* 0x000000031000720c */ /* 0x040fe20003fa4070 */
[----:B------:R-:W-:Y:S02]  /*13560*/  IMAD R12, R16, R22, R12 ;  /* 0x00000016100c7224 */ /* 0x000fe400078e020c */
[--C-:B------:R-:W-:Y:S01]  /*13570*/  @!P6 IMAD.IADD R14, R14, 0x1, -R16.reuse ;  /* 0x000000010e0ee824 */ /* 0x100fe200078e0a10 */
[C---:B------:R-:W-:Y:S01]  /*13580*/  ISETP.GT.U32.AND P6, PT, R16.reuse, R5, PT ;  /* 0x000000051000720c */ /* 0x040fe20003fc4070 */
[----:B------:R-:W-:Y:S01]  /*13590*/  @!P4 IMAD.IADD R19, R19, 0x1, -R16 ;  /* 0x000000011313c824 */ /* 0x000fe200078e0a10 */
[C---:B------:R-:W-:Y:S01]  /*135a0*/  ISETP.GT.U32.AND P4, PT, R16.reuse, R11, PT ;  /* 0x0000000b1000720c */ /* 0x040fe20003f84070 */
[----:B------:R-:W-:-:S02]  /*135b0*/  IMAD R10, R16, R21, R10 ;  /* 0x00000015100a7224 */ /* 0x000fc400078e020a */
[--C-:B------:R-:W-:Y:S01]  /*135c0*/  @!P1 IMAD.IADD R2, R2, 0x1, -R16.reuse ;  /* 0x0000000102029824 */ /* 0x100fe200078e0a10 */
[C---:B------:R-:W-:Y:S01]  /*135d0*/  ISETP.GT.U32.AND P1, PT, R16.reuse, R12, PT ;  /* 0x0000000c1000720c */ /* 0x040fe20003f24070 */
[--C-:B------:R-:W-:Y:S01]  /*135e0*/  @!P0 IMAD.IADD R7, R7, 0x1, -R16.reuse ;  /* 0x0000000107078824 */ /* 0x100fe200078e0a10 */
[----:B------:R0:W-:Y:S01]  /*135f0*/  STL [R1+0xf4], R4 ;  /* 0x0000f40401007387 */ /* 0x0001e20000100800 */
[----:B------:R-:W-:Y:S01]  /*13600*/  ISETP.GT.U32.AND P0, PT, R16, R10, PT ;  /* 0x0000000a1000720c */ /* 0x000fe20003f04070 */
[--C-:B------:R-:W-:Y:S01]  /*13610*/  @!P5 IMAD.IADD R3, R3, 0x1, -R16.reuse ;  /* 0x000000010303d824 */ /* 0x100fe200078e0a10 */
[----:B------:R-:W-:Y:S02]  /*13620*/  ISETP.GE.AND P5, PT, R25, RZ, PT ;  /* 0x000000ff1900720c */ /* 0x000fe40003fa6270 */
[--C-:B------:R-:W-:Y:S02]  /*13630*/  @!P6 IMAD.IADD R5, R5, 0x1, -R16.reuse ;  /* 0x000000010505e824 */ /* 0x100fe400078e0a10 */
[----:B0-----:R-:W-:Y:S01]  /*13640*/  VIADD R4, R17, 0x4a ;  /* 0x0000004a11047836 */ /* 0x001fe20000000000 */
[----:B------:R-:W-:Y:S01]  /*13650*/  ISETP.GE.AND P6, PT, R9, RZ, PT ;  /* 0x000000ff0900720c */ /* 0x000fe20003fc6270 */
[----:B------:R-:W-:-:S03]  /*13660*/  @!P4 IMAD.IADD R11, R11, 0x1, -R16 ;  /* 0x000000010b0bc824 */ /* 0x000fc600078e0a10 */
[----:B------:R-:W-:Y:S01]  /*13670*/  IABS R21, R4 ;  /* 0x0000000400157213 */ /* 0x000fe20000000000 */
[----:B------:R-:W-:Y:S01]  /*13680*/  @!P1 IMAD.IADD R12, R12, 0x1, -R16 ;  /* 0x000000010c0c9824 */ /* 0x000fe200078e0a10 */
[----:B------:R-:W-:Y:S02]  /*13690*/  ISETP.GE.AND P4, PT, R15, RZ, PT ;  /* 0x000000ff0f00720c */ /* 0x000fe40003f86270 */
[----:B------:R-:W-:Y:S01]  /*136a0*/  ISETP.GT.U32.AND P1, PT, R16, R5, PT ;  /* 0x000000051000720c */ /* 0x000fe20003f24070 */
[----:B------:R-:W-:-:S04]  /*136b0*/  IMAD.HI.U32 R15, R23, R21, RZ ;  /* 0x00000015170f7227 */ /* 0x000fc800078e00ff */
[----:B------:R-:W-:Y:S01]  /*136c0*/  @!P0 IMAD.IADD R10, R10, 0x1, -R16 ;  /* 0x000000010a0a8824 */ /* 0x000fe200078e0a10 */
[----:B------:R-:W-:Y:S01]  /*136d0*/  ISETP.GE.AND P0, PT, R6, RZ, PT ;  /* 0x000000ff0600720c */ /* 0x000fe20003f06270 */
[----:B------:R-:W-:Y:S02]  /*136e0*/  IMAD.MOV.U32 R22, RZ, RZ, R14 ;  /* 0x000000ffff167224 */ /* 0x000fe400078e000e */
[----:B------:R-:W-:Y:S02]  /*136f0*/  IMAD.MOV.U32 R24, RZ, RZ, R19 ;  /* 0x000000ffff187224 */ /* 0x000fe400078e0013 */
[----:B------:R-:W-:Y:S02]  /*13700*/  IMAD.MOV R15, RZ, RZ, -R15 ;  /* 0x000000ffff0f7224 */ /* 0x000fe400078e0a0f */
[----:B------:R-:W-:Y:S02]  /*13710*/  IMAD.MOV.U32 R6, RZ, RZ, R7 ;  /* 0x000000ffff067224 */ /* 0x000fe400078e0007 */
[----:B------:R-:W-:-:S02]  /*13720*/  @!P3 IMAD.MOV R22, RZ, RZ, -R22 ;  /* 0x000000ffff16b224 */ /* 0x000fc400078e0a16 */
[----:B------:R-:W-:Y:S01]  /*13730*/  @!P2 IMAD.MOV R24, RZ, RZ, -R24 ;  /* 0x000000ffff18a224 */ /* 0x000fe200078e0a18 */
[C---:B------:R-:W-:Y:S01]  /*13740*/  ISETP.GT.U32.AND P2, PT, R16.reuse, R11, PT ;  /* 0x0000000b1000720c */ /* 0x040fe20003f44070 */
[----:B------:R-:W-:Y:S01]  /*13750*/  @!P5 IMAD.MOV R6, RZ, RZ, -R6 ;  /* 0x000000ffff06d224 */ /* 0x000fe200078e0a06 */
[C---:B------:R-:W-:Y:S01]  /*13760*/  ISETP.GT.U32.AND P5, PT, R16.reuse, R10, PT ;  /* 0x0000000a1000720c */ /* 0x040fe20003fa4070 */
[C---:B------:R-:W-:Y:S02]  /*13770*/  IMAD R21, R16.reuse, R15, R21 ;  /* 0x0000000f10157224 */ /* 0x040fe400078e0215 */
[----:B------:R-:W-:Y:S01]  /*13780*/  @!P6 IMAD.MOV R3, RZ, RZ, -R3 ;  /* 0x000000ffff03e224 */ /* 0x000fe200078e0a03 */
[----:B------:R-:W-:Y:S01]  /*13790*/  STL [R1+0xf0], R22 ;  /* 0x0000f01601007387 */ /* 0x000fe20000100800 */
[----:B------:R-:W-:Y:S02]  /*137a0*/  @!P4 IMAD.MOV R2, RZ, RZ, -R2 ;  /* 0x000000ffff02c224 */ /* 0x000fe400078e0a02 */
[----:B------:R-:W-:Y:S01]  /*137b0*/  @!P1 IMAD.IADD R5, R5, 0x1, -R16 ;  /* 0x0000000105059824 */ /* 0x000fe200078e0a10 */
[----:B------:R-:W-:Y:S01]  /*137c0*/  STL [R1+0xd8], R24 ;  /* 0x0000d81801007387 */ /* 0x000fe20000100800 */
[----:B------:R-:W-:-:S03]  /*137d0*/  ISETP.GT.U32.AND P1, PT, R16, R21, PT ;  /* 0x000000151000720c */ /* 0x000fc60003f24070 */
[----:B------:R0:W-:Y:S01]  /*137e0*/  STL [R1+0xd0], R6 ;  /* 0x0000d00601007387 */ /* 0x0001e20000100800 */
[----:B------:R-:W-:-:S03]  /*137f0*/  ISETP.GE.AND P6, PT, R8, RZ, PT ;  /* 0x000000ff0800720c */ /* 0x000fc60003fc6270 */
[----:B------:R1:W-:Y:S01]  /*13800*/  STL [R1+0xc8], R3 ;  /* 0x0000c80301007387 */ /* 0x0003e20000100800 */
[----:B------:R-:W-:-:S03]  /*13810*/  ISETP.GE.AND P4, PT, R13, RZ, PT ;  /* 0x000000ff0d00720c */ /* 0x000fc60003f86270 */
[----:B------:R-:W-:Y:S01]  /*13820*/  STL [R1+0xc4], R2 ;  /* 0x0000c40201007387 */ /* 0x000fe20000100800 */
[----:B------:R-:W-:Y:S01]  /*13830*/  ISETP.GT.U32.AND P3, PT, R16, R12, PT ;  /* 0x0000000c1000720c */ /* 0x000fe20003f64070 */
[--C-:B------:R-:W-:Y:S02]  /*13840*/  @!P2 IMAD.IADD R11, R11, 0x1, -R16.reuse ;  /* 0x000000010b0ba824 */ /* 0x100fe400078e0a10 */
[----:B------:R-:W-:Y:S02]  /*13850*/  @!P5 IMAD.IADD R10, R10, 0x1, -R16 ;  /* 0x000000010a0ad824 */ /* 0x000fe400078e0a10 */
[----:B------:R-:W-:Y:S01]  /*13860*/  IMAD.MOV.U32 R8, RZ, RZ, R5 ;  /* 0x000000ffff087224 */ /* 0x000fe200078e0005 */
[----:B------:R-:W-:Y:S01]  /*13870*/  ISETP.GE.AND P2, PT, R18, RZ, PT ;  /* 0x000000ff1200720c */ /* 0x000fe20003f46270 */
[----:B0-----:R-:W-:Y:S02]  /*13880*/  VIADD R6, R17, 0x46 ;  /* 0x0000004611067836 */ /* 0x001fe40000000000 */
[----:B------:R-:W-:-:S02]  /*13890*/  IMAD.MOV.U32 R7, RZ, RZ, R11 ;  /* 0x000000ffff077224 */ /* 0x000fc400078e000b */
[----:B------:R-:W-:Y:S02]  /*138a0*/  @!P1 IMAD.IADD R21, R21, 0x1, -R16 ;  /* 0x0000000115159824 */ /* 0x000fe400078e0a10 */
[----:B------:R-:W-:Y:S01]  /*138b0*/  @!P0 IMAD.MOV R8, RZ, RZ, -R8 ;  /* 0x000000ffff088224 */ /* 0x000fe200078e0a08 */
[----:B------:R-:W-:Y:S01]  /*138c0*/  ISETP.GE.AND P0, PT, R6, RZ, PT ;  /* 0x000000ff0600720c */ /* 0x000fe20003f06270 */
[----:B------:R-:W-:Y:S01]  /*138d0*/  @!P6 IMAD.MOV R7, RZ, RZ, -R7 ;  /* 0x000000ffff07e224 */ /* 0x000fe200078e0a07 */
[----:B------:R-:W-:Y:S01]  /*138e0*/  IABS R6, R6 ;  /* 0x0000000600067213 */ /* 0x000fe20000000000 */
[----:B-1----:R-:W-:Y:S01]  /*138f0*/  VIADD R3, R17, 0x44 ;  /* 0x0000004411037836 */ /* 0x002fe20000000000 */
[----:B------:R-:W-:Y:S01]  /*13900*/  ISETP.GT.U32.AND P6, PT, R16, R21, PT ;  /* 0x000000151000720c */ /* 0x000fe20003fc4070 */
[----:B------:R-:W-:Y:S01]  /*13910*/  @!P3 IMAD.IADD R12, R12, 0x1, -R16 ;  /* 0x000000010c0cb824 */ /* 0x000fe200078e0a10 */
[----:B------:R0:W-:Y:S02]  /*13920*/  STL [R1+0xc0], R8 ;  /* 0x0000c00801007387 */ /* 0x0001e40000100800 */
[----:B------:R-:W-:-:S02]  /*13930*/  ISETP.GE.AND P1, PT, R3, RZ, PT ;  /* 0x000000ff0300720c */ /* 0x000fc40003f26270 */
[----:B------:R1:W-:Y:S01]  /*13940*/  STL [R1+0xb0], R7 ;  /* 0x0000b00701007387 */ /* 0x0003e20000100800 */
[----:B------:R-:W-:Y:S02]  /*13950*/  ISETP.GE.AND P5, PT, R4, RZ, PT ;  /* 0x000000ff0400720c */ /* 0x000fe40003fa6270 */
[----:B0-----:R-:W-:Y:S01]  /*13960*/  IABS R8, R3 ;  /* 0x0000000300087213 */ /* 0x001fe20000000000 */
[----:B------:R-:W-:Y:S02]  /*13970*/  IMAD.MOV.U32 R3, RZ, RZ, R6 ;  /* 0x000000ffff037224 */ /* 0x000fe400078e0006 */
[----:B-1----:R-:W-:Y:S02]  /*13980*/  IMAD.MOV.U32 R7, RZ, RZ, R12 ;  /* 0x000000ffff077224 */ /* 0x002fe400078e000c */
[----:B------:R-:W-:Y:S02]  /*13990*/  VIADD R4, R17, 0x42 ;  /* 0x0000004211047836 */ /* 0x000fe40000000000 */
[----:B------:R-:W-:-:S02]  /*139a0*/  @!P2 IMAD.MOV R7, RZ, RZ, -R7 ;  /* 0x000000ffff07a224 */ /* 0x000fc400078e0a07 */
[----:B------:R-:W-:Y:S01]  /*139b0*/  VIADD R5, R17, 0x40 ;  /* 0x0000004011057836 */ /* 0x000fe20000000000 */
[----:B------:R-:W-:Y:S01]  /*139c0*/  ISETP.GE.AND P2, PT, R4, RZ, PT ;  /* 0x000000ff0400720c */ /* 0x000fe20003f46270 */
[----:B------:R-:W-:-:S03]  /*139d0*/  @!P6 IMAD.IADD R21, R21, 0x1, -R16 ;  /* 0x000000011515e824 */ /* 0x000fc600078e0a10 */
[----:B------:R-:W-:Y:S01]  /*139e0*/  IABS R6, R5 ;  /* 0x0000000500067213 */ /* 0x000fe20000000000 */
[----:B------:R-:W-:Y:S01]  /*139f0*/  IMAD.MOV.U32 R11, RZ, RZ, R21 ;  /* 0x000000ffff0b7224 */ /* 0x000fe200078e0015 */
[----:B------:R-:W-:-:S03]  /*13a00*/  ISETP.GE.AND P6, PT, R5, RZ, PT ;  /* 0x000000ff0500720c */ /* 0x000fc60003fc6270 */
[----:B------:R-:W-:Y:S02]  /*13a10*/  @!P5 IMAD.MOV R11, RZ, RZ, -R11 ;  /* 0x000000ffff0bd224 */ /* 0x000fe400078e0a0b */
[----:B---3--:R-:W-:Y:S02]  /*13a20*/  IMAD.MOV.U32 R27, RZ, RZ, R20 ;  /* 0x000000ffff1b7224 */ /* 0x008fe400078e0014 */
[----:B------:R-:W-:-:S05]  /*13a30*/  VIADD R20, R17, 0x48 ;  /* 0x0000004811147836 */ /* 0x000fca0000000000 */
[----:B------:R-:W-:-:S05]  /*13a40*/  IABS R9, R20 ;  /* 0x0000001400097213 */ /* 0x000fca0000000000 */
[----:B------:R-:W-:-:S04]  /*13a50*/  IMAD.HI.U32 R2, R23, R9, RZ ;  /* 0x0000000917027227 */ /* 0x000fc800078e00ff */
[----:B------:R-:W-:-:S04]  /*13a60*/  IMAD.MOV R2, RZ, RZ, -R2 ;  /* 0x000000ffff027224 */ /* 0x000fc800078e0a02 */
[----:B------:R-:W-:Y:S02]  /*13a70*/  IMAD R2, R16, R2, R9 ;  /* 0x0000000210027224 */ /* 0x000fe400078e0209 */
[----:B------:R-:W-:-:S04]  /*13a80*/  IMAD.MOV.U32 R9, RZ, RZ, R10 ;  /* 0x000000ffff097224 */ /* 0x000fc800078e000a */
[----:B------:R-:W-:Y:S01]  /*13a90*/  @!P4 IMAD.MOV R9, RZ, RZ, -R9 ;  /* 0x000000ffff09c224 */ /* 0x000fe200078e0a09 */
[----:B------:R-:W-:Y:S01]  /*13aa0*/  ISETP.GT.U32.AND P4, PT, R16, R2, PT ;  /* 0x000000021000720c */ /* 0x000fe20003f84070 */
[----:B------:R-:W-:-:S03]  /*13ab0*/  IMAD.HI.U32 R10, R23, R3, RZ ;  /* 0x00000003170a7227 */ /* 0x000fc600078e00ff */
[----:B------:R-:W-:Y:S01]  /*13ac0*/  STL [R1+0xac], R9 ;  /* 0x0000ac0901007387 */ /* 0x000fe20000100800 */
[----:B------:R-:W-:-:S03]  /*13ad0*/  IMAD.MOV R10, RZ, RZ, -R10 ;  /* 0x000000ffff0a7224 */ /* 0x000fc600078e0a0a */
[----:B------:R0:W-:Y:S01]  /*13ae0*/  STL [R1+0xa4], R7 ;  /* 0x0000a40701007387 */ /* 0x0001e20000100800 */
[----:B------:R-:W-:-:S04]  /*13af0*/  IMAD R3, R16, R10, R3 ;  /* 0x0000000a10037224 */ /* 0x000fc800078e0203 */
[----:B------:R-:W-:Y:S01]  /*13b00*/  @!P4 IMAD.IADD R2, R2, 0x1, -R16 ;  /* 0x000000010202c824 */ /* 0x000fe200078e0a10 */
[----:B0-----:R-:W-:Y:S01]  /*13b10*/  IABS R7, R4 ;  /* 0x0000000400077213 */ /* 0x001fe20000000000 */
[----:B------:R-:W-:-:S03]  /*13b20*/  IMAD.MOV.U32 R4, RZ, RZ, R8 ;  /* 0x000000ffff047224 */ /* 0x000fc600078e0008 */
[C---:B------:R-:W-:Y:S01]  /*13b30*/  ISETP.GT.U32.AND P4, PT, R16.reuse, R2, PT ;  /* 0x000000021000720c */ /* 0x040fe20003f84070 */
[----:B------:R-:W-:Y:S02]  /*13b40*/  IMAD.MOV.U32 R5, RZ, RZ, R7 ;  /* 0x000000ffff057224 */ /* 0x000fe400078e0007 */
[----:B------:R-:W-:Y:S01]  /*13b50*/  IMAD.HI.U32 R8, R23, R4, RZ ;  /* 0x0000000417087227 */ /* 0x000fe200078e00ff */
[----:B------:R-:W-:-:S03]  /*13b60*/  ISETP.GT.U32.AND P5, PT, R16, R3, PT ;  /* 0x000000031000720c */ /* 0x000fc60003fa4070 */
[----:B------:R-:W-:-:S04]  /*13b70*/  IMAD.HI.U32 R9, R23, R5, RZ ;  /* 0x0000000517097227 */ /* 0x000fc800078e00ff */
[----:B------:R-:W-:Y:S02]  /*13b80*/  IMAD.MOV R8, RZ, RZ, -R8 ;  /* 0x000000ffff087224 */ /* 0x000fe400078e0a08 */
[----:B------:R-:W-:Y:S02]  /*13b90*/  IMAD.MOV R9, RZ, RZ, -R9 ;  /* 0x000000ffff097224 */ /* 0x000fe400078e0a09 */
[C---:B------:R-:W-:Y:S02]  /*13ba0*/  IMAD R4, R16.reuse, R8, R4 ;  /* 0x0000000810047224 */ /* 0x040fe400078e0204 */
[----:B------:R-:W-:Y:S02]  /*13bb0*/  IMAD R5, R16, R9, R5 ;  /* 0x0000000910057224 */ /* 0x000fe400078e0205 */
[----:B------:R-:W-:Y:S01]  /*13bc0*/  @!P4 IMAD.IADD R2, R2, 0x1, -R16 ;  /* 0x000000010202c824 */ /* 0x000fe200078e0a10 */
[----:B------:R-:W-:Y:S01]  /*13bd0*/  ISETP.GT.U32.AND P4, PT, R16, R4, PT ;  /* 0x000000041000720c */ /* 0x000fe20003f84070 */
[----:B------:R-:W-:-:S04]  /*13be0*/  IMAD.HI.U32 R7, R23, R6, RZ ;  /* 0x0000000617077227 */ /* 0x000fc800078e00ff */
[----:B------:R-:W-:Y:S01]  /*13bf0*/  @!P5 IMAD.IADD R3, R3, 0x1, -R16 ;  /* 0x000000010303d824 */ /* 0x000fe200078e0a10 */
[----:B------:R-:W-:Y:S01]  /*13c00*/  ISETP.GT.U32.AND P5, PT, R16, R5, PT ;  /* 0x000000051000720c */ /* 0x000fe20003fa4070 */
[----:B------:R-:W-:-:S04]  /*13c10*/  IMAD.MOV R7, RZ, RZ, -R7 ;  /* 0x000000ffff077224 */ /* 0x000fc800078e0a07 */
[----:B------:R-:W-:Y:S02]  /*13c20*/  IMAD R6, R16, R7, R6 ;  /* 0x0000000710067224 */ /* 0x000fe400078e0206 */
[----:B------:R-:W-:Y:S02]  /*13c30*/  VIADD R7, R17, 0x3e ;  /* 0x0000003e11077836 */ /* 0x000fe40000000000 */
[----:B------:R-:W-:-:S03]  /*13c40*/  @!P4 IMAD.IADD R4, R4, 0x1, -R16 ;  /* 0x000000010404c824 */ /* 0x000fc600078e0a10 */
[----:B------:R-:W-:Y:S01]  /*13c50*/  IABS R12, R7 ;  /* 0x00000007000c7213 */ /* 0x000fe20000000000 */
[----:B------:R-:W-:Y:S01]  /*13c60*/  @!P5 IMAD.IADD R5, R5, 0x1, -R16 ;  /* 0x000000010505d824 */ /* 0x000fe200078e0a10 */
[----:B------:R-:W-:Y:S01]  /*13c70*/  ISETP.GE.AND P3, PT, R20, RZ, PT ;  /* 0x000000ff1400720c */ /* 0x000fe20003f66270 */
[----:B------:R-:W-:Y:S01]  /*13c80*/  IMAD.MOV.U32 R20, RZ, RZ, R2 ;  /* 0x000000ffff147224 */ /* 0x000fe200078e0002 */
[----:B------:R-:W-:Y:S01]  /*13c90*/  ISETP.GT.U32.AND P5, PT, R16, R4, PT ;  /* 0x000000041000720c */ /* 0x000fe20003fa4070 */
[----:B------:R-:W-:-:S04]  /*13ca0*/  IMAD.HI.U32 R2, R23, R12, RZ ;  /* 0x0000000c17027227 */ /* 0x000fc800078e00ff */
[----:B------:R-:W-:Y:S02]  /*13cb0*/  IMAD.MOV R2, RZ, RZ, -R2 ;  /* 0x000000ffff027224 */ /* 0x000fe400078e0a02 */
[----:B------:R-:W-:Y:S01]  /*13cc0*/  VIADD R8, R17, 0x3c ;  /* 0x0000003c11087836 */ /* 0x000fe20000000000 */
[C---:B------:R-:W-:Y:S01]  /*13cd0*/  ISETP.GT.U32.AND P4, PT, R16.reuse, R3, PT ;  /* 0x000000031000720c */ /* 0x040fe20003f84070 */
[----:B------:R-:W-:-:S03]  /*13ce0*/  IMAD R2, R16, R2, R12 ;  /* 0x0000000210027224 */ /* 0x000fc600078e020c */
[----:B------:R-:W-:Y:S01]  /*13cf0*/  IABS R13, R8 ;  /* 0x00000008000d7213 */ /* 0x000fe20000000000 */
[----:B------:R-:W-:Y:S01]  /*13d00*/  @!P5 IMAD.IADD R4, R4, 0x1, -R16 ;  /* 0x000000010404d824 */ /* 0x000fe200078e0a10 */
[C---:B------:R-:W-:Y:S01]  /*13d10*/  ISETP.GT.U32.AND P5, PT, R16.reuse, R2, PT ;  /* 0x000000021000720c */ /* 0x040fe20003fa4070 */
[----:B------:R-:W-:Y:S01]  /*13d20*/  @!P3 IMAD.MOV R20, RZ, RZ, -R20 ;  /* 0x000000ffff14b224 */ /* 0x000fe200078e0a14 */
[----:B------:R-:W-:Y:S01]  /*13d30*/  ISETP.GT.U32.AND P3, PT, R16, R5, PT ;  /* 0x000000051000720c */ /* 0x000fe20003f64070 */
[----:B------:R-:W-:Y:S01]  /*13d40*/  IMAD.HI.U32 R19, R23, R13, RZ ;  /* 0x0000000d17137227 */ /* 0x000fe200078e00ff */
[----:B------:R0:W-:Y:S03]  /*13d50*/  STL [R1+0x9c], R11 ;  /* 0x00009c0b01007387 */ /* 0x0001e60000100800 */
[----:B------:R-:W-:Y:S02]  /*13d60*/  VIADD R9, R17, 0x3a ;  /* 0x0000003a11097836 */ /* 0x000fe40000000000 */
[----:B------:R-:W-:-:S02]  /*13d70*/  IMAD.MOV R19, RZ, RZ, -R19 ;  /* 0x000000ffff137224 */ /* 0x000fc400078e0a13 */
[--C-:B------:R-:W-:Y:S01]  /*13d80*/  @!P4 IMAD.IADD R3, R3, 0x1, -R16.reuse ;  /* 0x000000010303c824 */ /* 0x100fe200078e0a10 */
[----:B------:R-:W-:Y:S01]  /*13d90*/  IABS R14, R9 ;  /* 0x00000009000e7213 */ /* 0x000fe20000000000 */
[C---:B0-----:R-:W-:Y:S01]  /*13da0*/  VIADD R11, R17.reuse, 0x36 ;  /* 0x00000036110b7836 */ /* 0x041fe20000000000 */
[C---:B------:R-:W-:Y:S01]  /*13db0*/  ISETP.GT.U32.AND P4, PT, R16.reuse, R6, PT ;  /* 0x000000061000720c */ /* 0x040fe20003f84070 */
[----:B------:R-:W-:Y:S01]  /*13dc0*/  IMAD R13, R16, R19, R13 ;  /* 0x00000013100d7224 */ /* 0x000fe200078e020d */
[----:B------:R0:W-:Y:S01]  /*13dd0*/  STL [R1+0x98], R20 ;  /* 0x0000981401007387 */ /* 0x0001e20000100800 */
[----:B------:R-:W-:Y:S01]  /*13de0*/  IMAD.MOV.U32 R22, RZ, RZ, R3 ;  /* 0x000000ffff167224 */ /* 0x000fe200078e0003 */
[----:B------:R-:W-:Y:S01]  /*13df0*/  IABS R18, R11 ;  /* 0x0000000b00127213 */ /* 0x000fe20000000000 */
[----:B------:R-:W-:Y:S02]  /*13e00*/  @!P5 IMAD.IADD R2, R2, 0x1, -R16 ;  /* 0x000000010202d824 */ /* 0x000fe400078e0a10 */
[----:B------:R-:W-:-:S02]  /*13e10*/  VIADD R10, R17, 0x38 ;  /* 0x00000038110a7836 */ /* 0x000fc40000000000 */
[----:B------:R-:W-:Y:S01]  /*13e20*/  @!P3 IMAD.IADD R5, R5, 0x1, -R16 ;  /* 0x000000010505b824 */ /* 0x000fe200078e0a10 */
[----:B------:R-:W-:Y:S01]  /*13e30*/  ISETP.GT.U32.AND P3, PT, R16, R13, PT ;  /* 0x0000000d1000720c */ /* 0x000fe20003f64070 */
[----:B0-----:R-:W-:Y:S01]  /*13e40*/  IMAD.HI.U32 R20, R23, R14, RZ ;  /* 0x0000000e17147227 */ /* 0x001fe200078e00ff */
[----:B------:R-:W-:-:S03]  /*13e50*/  IABS R15, R10 ;  /* 0x0000000a000f7213 */ /* 0x000fc60000000000 */
[----:B------:R-:W-:Y:S01]  /*13e60*/  @!P0 IMAD.MOV R22, RZ, RZ, -R22 ;  /* 0x000000ffff168224 */ /* 0x000fe200078e0a16 */
[----:B------:R-:W-:Y:S01]  /*13e70*/  ISETP.GT.U32.AND P0, PT, R16, R2, PT ;  /* 0x000000021000720c */ /* 0x000fe20003f04070 */
[----:B------:R-:W-:-:S04]  /*13e80*/  IMAD.HI.U32 R12, R23, R18, RZ ;  /* 0x00000012170c7227 */ /* 0x000fc800078e00ff */
[----:B------:R-:W-:Y:S02]  /*13e90*/  IMAD.MOV R20, RZ, RZ, -R20 ;  /* 0x000000ffff147224 */ /* 0x000fe400078e0a14 */
[----:B------:R-:W-:Y:S02]  /*13ea0*/  IMAD.MOV R12, RZ, RZ, -R12 ;  /* 0x000000ffff0c7224 */ /* 0x000fe400078e0a0c */
[----:B------:R-:W-:Y:S02]  /*13eb0*/  @!P4 IMAD.IADD R6, R6, 0x1, -R16 ;  /* 0x000000010606c824 */ /* 0x000fe400078e0a10 */
[C---:B------:R-:W-:Y:S02]  /*13ec0*/  IMAD R14, R16.reuse, R20, R14 ;  /* 0x00000014100e7224 */ /* 0x040fe400078e020e */
[----:B------:R-:W-:Y:S01]  /*13ed0*/  IMAD.HI.U32 R21, R23, R15, RZ ;  /* 0x0000000f17157227 */ /* 0x000fe200078e00ff */
[----:B------:R-:W-:-:S03]  /*13ee0*/  ISETP.GT.U32.AND P5, PT, R16, R6, PT ;  /* 0x000000061000720c */ /* 0x000fc60003fa4070 */
[C---:B------:R-:W-:Y:S02]  /*13ef0*/  IMAD R18, R16.reuse, R12, R18 ;  /* 0x0000000c10127224 */ /* 0x040fe400078e0212 */
[----:B------:R-:W-:Y:S01]  /*13f00*/  @!P1 IMAD.MOV R4, RZ, RZ, -R4 ;  /* 0x000000ffff049224 */ /* 0x000fe200078e0a04 */
[----:B------:R-:W-:Y:S01]  /*13f10*/  ISETP.GT.U32.AND P1, PT, R16, R14, PT ;  /* 0x0000000e1000720c */ /* 0x000fe20003f24070 */
[----:B------:R-:W-:Y:S02]  /*13f20*/  IMAD.MOV R21, RZ, RZ, -R21 ;  /* 0x000000ffff157224 */ /* 0x000fe400078e0a15 */
[--C-:B------:R-:W-:Y:S01]  /*13f30*/  @!P3 IMAD.IADD R13, R13, 0x1, -R16.reuse ;  /* 0x000000010d0db824 */ /* 0x100fe200078e0a10 */
[----:B------:R-:W-:Y:S01]  /*13f40*/  ISETP.GE.AND P4, PT, R7, RZ, PT ;  /* 0x000000ff0700720c */ /* 0x000fe20003f86270 */
[----:B------:R-:W-:Y:S01]  /*13f50*/  @!P0 IMAD.IADD R2, R2, 0x1, -R16 ;  /* 0x0000000102028824 */ /* 0x000fe200078e0a10 */
[C---:B------:R-:W-:Y:S01]  /*13f60*/  ISETP.GT.U32.AND P0, PT, R16.reuse, R18, PT ;  /* 0x000000121000720c */ /* 0x040fe20003f04070 */
[C---:B------:R-:W-:Y:S01]  /*13f70*/  IMAD R15, R16.reuse, R21, R15 ;  /* 0x00000015100f7224 */ /* 0x040fe200078e020f */
[----:B------:R-:W-:Y:S01]  /*13f80*/  ISETP.GT.U32.AND P3, PT, R16, R13, PT ;  /* 0x0000000d1000720c */ /* 0x000fe20003f64070 */
[----:B------:R-:W-:-:S02]  /*13f90*/  VIADD R7, R17, 0x34 ;  /* 0x0000003411077836 */ /* 0x000fc40000000000 */
[----:B------:R-:W-:Y:S01]  /*13fa0*/  @!P2 IMAD.MOV R5, RZ, RZ, -R5 ;  /* 0x000000ffff05a224 */ /* 0x000fe200078e0a05 */
[----:B------:R-:W-:Y:S01]  /*13fb0*/  ISETP.GT.U32.AND P2, PT, R16, R15, PT ;  /* 0x0000000f1000720c */ /* 0x000fe20003f44070 */
[----:B------:R-:W-:Y:S01]  /*13fc0*/  VIADD R19, R17, 0x32 ;  /* 0x0000003211137836 */ /* 0x000fe20000000000 */
[----:B------:R-:W-:Y:S01]  /*13fd0*/  IABS R12, R7 ;  /* 0x00000007000c7213 */ /* 0x000fe20000000000 */
[----:B------:R-:W-:Y:S01]  /*13fe0*/  STL [R1+0x94], R22 ;  /* 0x0000941601007387 */ /* 0x000fe20000100800 */
[--C-:B------:R-:W-:Y:S01]  /*13ff0*/  @!P5 IMAD.IADD R6, R6, 0x1, -R16.reuse ;  /* 0x000000010606d824 */ /* 0x100fe200078e0a10 */
[----:B------:R-:W-:Y:S01]  /*14000*/  ISETP.GE.AND P5, PT, R8, RZ, PT ;  /* 0x000000ff0800720c */ /* 0x000fe20003fa6270 */
[--C-:B------:R-:W-:Y:S01]  /*14010*/  @!P1 IMAD.IADD R14, R14, 0x1, -R16.reuse ;  /* 0x000000010e0e9824 */ /* 0x100fe200078e0a10 */
[----:B------:R-:W-:Y:S01]  /*14020*/  IABS R3, R19 ;  /* 0x0000001300037213 */ /* 0x000fe20000000000 */
[----:B------:R0:W-:Y:S01]  /*14030*/  STL [R1+0x90], R4 ;  /* 0x0000900401007387 */ /* 0x0001e20000100800 */
[----:B------:R-:W-:-:S02]  /*14040*/  @!P0 IMAD.IADD R18, R18, 0x1, -R16 ;  /* 0x0000000112128824 */ /* 0x000fc400078e0a10 */
[----:B------:R-:W-:Y:S01]  /*14050*/  ISETP.GT.U32.AND P0, PT, R16, R14, PT ;  /* 0x0000000e1000720c */ /* 0x000fe20003f04070 */
[----:B------:R1:W-:Y:S01]  /*14060*/  STL [R1+0x8c], R5 ;  /* 0x00008c0501007387 */ /* 0x0003e20000100800 */
[----:B------:R-:W-:Y:S02]  /*14070*/  @!P3 IMAD.IADD R13, R13, 0x1, -R16 ;  /* 0x000000010d0db824 */ /* 0x000fe400078e0a10 */
[----:B0-----:R-:W-:-:S04]  /*14080*/  IMAD.HI.U32 R4, R23, R12, RZ ;  /* 0x0000000c17047227 */ /* 0x001fc800078e00ff */
[----:B------:R-:W-:Y:S02]  /*14090*/  IMAD.MOV R4, RZ, RZ, -R4 ;  /* 0x000000ffff047224 */ /* 0x000fe400078e0a04 */
[----:B-1----:R-:W-:-:S04]  /*140a0*/  IMAD.HI.U32 R5, R23, R3, RZ ;  /* 0x0000000317057227 */ /* 0x002fc800078e00ff */
[----:B------:R-:W-:Y:S02]  /*140b0*/  @!P2 IMAD.IADD R15, R15, 0x1, -R16 ;  /* 0x000000010f0fa824 */ /* 0x000fe400078e0a10 */
[----:B------:R-:W-:Y:S02]  /*140c0*/  IMAD.MOV.U32 R21, RZ, RZ, R6 ;  /* 0x000000ffff157224 */ /* 0x000fe400078e0006 */
[----:B------:R-:W-:Y:S02]  /*140d0*/  IMAD R4, R16, R4, R12 ;  /* 0x0000000410047224 */ /* 0x000fe400078e020c */
[----:B------:R-:W-:Y:S02]  /*140e0*/  IMAD.MOV R5, RZ, RZ, -R5 ;  /* 0x000000ffff057224 */ /* 0x000fe400078e0a05 */
[----:B------:R-:W-:Y:S02]  /*140f0*/  IMAD.MOV.U32 R6, RZ, RZ, R13 ;  /* 0x000000ffff067224 */ /* 0x000fe400078e000d */
[----:B------:R-:W-:-:S02]  /*14100*/  IMAD.MOV.U32 R20, RZ, RZ, R2 ;  /* 0x000000ffff147224 */ /* 0x000fc400078e0002 */
[----:B------:R-:W-:Y:S01]  /*14110*/  @!P6 IMAD.MOV R21, RZ, RZ, -R21 ;  /* 0x000000ffff15e224 */ /* 0x000fe200078e0a15 */
[C---:B------:R-:W-:Y:S01]  /*14120*/  ISETP.GT.U32.AND P6, PT, R16.reuse, R15, PT ;  /* 0x0000000f1000720c */ /* 0x040fe20003fc4070 */
[C---:B------:R-:W-:Y:S02]  /*14130*/  IMAD R2, R16.reuse, R5, R3 ;  /* 0x0000000510027224 */ /* 0x040fe400078e0203 */
[----:B------:R-:W-:Y:S01]  /*14140*/  @!P5 IMAD.MOV R6, RZ, RZ, -R6 ;  /* 0x000000ffff06d224 */ /* 0x000fe200078e0a06 */
[----:B------:R-:W-:Y:S01]  /*14150*/  ISETP.GT.U32.AND P5, PT, R16, R4, PT ;  /* 0x000000041000720c */ /* 0x000fe20003fa4070 */
[----:B------:R-:W-:Y:S01]  /*14160*/  @!P4 IMAD.MOV R20, RZ, RZ, -R20 ;  /* 0x000000ffff14c224 */ /* 0x000fe200078e0a14 */
[----:B----4-:R-:W-:Y:S01]  /*14170*/  IABS R12, R29 ;  /* 0x0000001d000c7213 */ /* 0x010fe20000000000 */
[----:B------:R-:W-:Y:S01]  /*14180*/  @!P0 IMAD.IADD R14, R14, 0x1, -R16 ;  /* 0x000000010e0e8824 */ /* 0x000fe200078e0a10 */
[----:B------:R-:W-:Y:S01]  /*14190*/  ISETP.GT.U32.AND P0, PT, R16, R2, PT ;  /* 0x000000021000720c */ /* 0x000fe20003f04070 */
[----:B------:R-:W-:Y:S01]  /*141a0*/  STL [R1+0x88], R21 ;  /* 0x0000881501007387 */ /* 0x000fe20000100800 */
[----:B------:R-:W-:Y:S01]  /*141b0*/  ISETP.GE.AND P3, PT, R9, RZ, PT ;  /* 0x000000ff0900720c */ /* 0x000fe20003f66270 */
[----:B------:R-:W-:-:S02]  /*141c0*/  VIADD R8, R17, 0x30 ;  /* 0x0000003011087836 */ /* 0x000fc40000000000 */
[----:B------:R-:W-:Y:S01]  /*141d0*/  STL [R1+0x7c], R20 ;  /* 0x00007c1401007387 */ /* 0x000fe20000100800 */
[----:B------:R-:W-:Y:S01]  /*141e0*/  ISETP.GT.U32.AND P4, PT, R16, R18, PT ;  /* 0x000000121000720c */ /* 0x000fe20003f84070 */
[----:B------:R-:W-:Y:S02]  /*141f0*/  VIADD R3, R17, 0x2e ;  /* 0x0000002e11037836 */ /* 0x000fe40000000000 */
[----:B------:R0:W-:Y:S01]  /*14200*/  STL [R1+0x78], R6 ;  /* 0x0000780601007387 */ /* 0x0001e20000100800 */
[----:B------:R-:W-:Y:S01]  /*14210*/  ISETP.GE.AND P1, PT, R10, RZ, PT ;  /* 0x000000ff0a00720c */ /* 0x000fe20003f26270 */
[--C-:B------:R-:W-:Y:S01]  /*14220*/  @!P6 IMAD.IADD R15, R15, 0x1, -R16.reuse ;  /* 0x000000010f0fe824 */ /* 0x100fe200078e0a10 */
[----:B------:R-:W-:Y:S01]  /*14230*/  IABS R5, R8 ;  /* 0x0000000800057213 */ /* 0x000fe20000000000 */
[----:B------:R-:W-:Y:S01]  /*14240*/  @!P5 IMAD.IADD R4, R4, 0x1, -R16 ;  /* 0x000000010404d824 */ /* 0x000fe200078e0a10 */
[----:B------:R-:W-:Y:S01]  /*14250*/  ISETP.GE.AND P6, PT, R7, RZ, PT ;  /* 0x000000ff0700720c */ /* 0x000fe20003fc6270 */
[----:B0-----:R-:W0:Y:S01]  /*14260*/  I2F.RP R6, R12 ;  /* 0x0000000c00067306 */ /* 0x001e220000209400 */
[----:B------:R-:W-:Y:S01]  /*14270*/  IABS R7, R3 ;  /* 0x0000000300077213 */ /* 0x000fe20000000000 */
[----:B------:R-:W-:Y:S01]  /*14280*/  IMAD.MOV.U32 R10, RZ, RZ, R14 ;  /* 0x000000ffff0a7224 */ /* 0x000fe200078e000e */
[----:B------:R-:W-:Y:S01]  /*14290*/  ISETP.GE.AND P2, PT, R11, RZ, PT ;  /* 0x000000ff0b00720c */ /* 0x000fe20003f46270 */
[----:B------:R-:W-:Y:S01]  /*142a0*/  IMAD.HI.U32 R9, R23, R5, RZ ;  /* 0x0000000517097227 */ /* 0x000fe200078e00ff */
[----:B------:R-:W-:-:S03]  /*142b0*/  ISETP.GE.AND P5, PT, R8, RZ, PT ;  /* 0x000000ff0800720c */ /* 0x000fc60003fa6270 */
[----:B------:R-:W-:Y:S01]  /*142c0*/  @!P0 IMAD.IADD R2, R2, 0x1, -R16 ;  /* 0x0000000102028824 */ /* 0x000fe200078e0a10 */
[----:B------:R-:W-:Y:S01]  /*142d0*/  ISETP.GT.U32.AND P0, PT, R16, R4, PT ;  /* 0x000000041000720c */ /* 0x000fe20003f04070 */
[----:B------:R-:W-:-:S04]  /*142e0*/  IMAD.HI.U32 R8, R23, R7, RZ ;  /* 0x0000000717087227 */ /* 0x000fc800078e00ff */
[----:B------:R-:W-:Y:S02]  /*142f0*/  @!P3 IMAD.MOV R10, RZ, RZ, -R10 ;  /* 0x000000ffff0ab224 */ /* 0x000fe400078e0a0a */
[----:B------:R-:W-:Y:S02]  /*14300*/  @!P4 IMAD.IADD R18, R18, 0x1, -R16 ;  /* 0x000000011212c824 */ /* 0x000fe400078e0a10 */
[----:B------:R-:W-:Y:S02]  /*14310*/  IMAD.MOV R9, RZ, RZ, -R9 ;  /* 0x000000ffff097224 */ /* 0x000fe400078e0a09 */
[----:B------:R-:W-:Y:S01]  /*14320*/  IMAD.MOV.U32 R11, RZ, RZ, R15 ;  /* 0x000000ffff0b7224 */ /* 0x000fe200078e000f */
[----:B0-----:R-:W0:Y:S01]  /*14330*/  MUFU.RCP R6, R6 ;  /* 0x0000000600067308 */ /* 0x001e220000001000 */
[----:B------:R-:W-:Y:S01]  /*14340*/  IMAD.MOV R8, RZ, RZ, -R8 ;  /* 0x000000ffff087224 */ /* 0x000fe200078e0a08 */
[----:B------:R1:W-:Y:S01]  /*14350*/  STL [R1+0x74], R10 ;  /* 0x0000740a01007387 */ /* 0x0003e20000100800 */
[----:B------:R-:W-:-:S02]  /*14360*/  IMAD R5, R16, R9, R5 ;  /* 0x0000000910057224 */ /* 0x000fc400078e0205 */
[----:B------:R-:W-:Y:S01]  /*14370*/  @!P1 IMAD.MOV R11, RZ, RZ, -R11 ;  /* 0x000000ffff0b9224 */ /* 0x000fe200078e0a0b */
[----:B------:R-:W-:Y:S01]  /*14380*/  ISETP.GE.AND P1, PT, R3, RZ, PT ;  /* 0x000000ff0300720c */ /* 0x000fe20003f26270 */
[C---:B------:R-:W-:Y:S01]  /*14390*/  IMAD R3, R16.reuse, R8, R7 ;  /* 0x0000000810037224 */ /* 0x040fe200078e0207 */
[----:B------:R-:W-:Y:S01]  /*143a0*/  ISETP.GT.U32.AND P3, PT, R16, R2, PT ;  /* 0x000000021000720c */ /* 0x000fe20003f64070 */
[----:B-1----:R-:W-:Y:S02]  /*143b0*/  IMAD.MOV.U32 R10, RZ, RZ, R18 ;  /* 0x000000ffff0a7224 */ /* 0x002fe400078e0012 */
[----:B------:R-:W-:Y:S02]  /*143c0*/  @!P0 IMAD.IADD R4, R4, 0x1, -R16 ;  /* 0x0000000104048824 */ /* 0x000fe400078e0a10 */
[----:B------:R-:W-:Y:S01]  /*143d0*/  @!P2 IMAD.MOV R10, RZ, RZ, -R10 ;  /* 0x000000ffff0aa224 */ /* 0x000fe200078e0a0a */
[C---:B------:R-:W-:Y:S02]  /*143e0*/  ISETP.GT.U32.AND P2, PT, R16.reuse, R5, PT ;  /* 0x000000051000720c */ /* 0x040fe40003f44070 */
[----:B------:R-:W-:Y:S01]  /*143f0*/  ISETP.GT.U32.AND P0, PT, R16, R3, PT ;  /* 0x000000031000720c */ /* 0x000fe20003f04070 */
[----:B------:R-:W-:-:S02]  /*14400*/  VIADD R8, R17, 0x2c ;  /* 0x0000002c11087836 */ /* 0x000fc40000000000 */
[----:B0-----:R-:W-:Y:S01]  /*14410*/  VIADD R7, R6, 0xffffffe ;  /* 0x0ffffffe06077836 */ /* 0x001fe20000000000 */
[----:B------:R-:W-:Y:S01]  /*14420*/  ISETP.GE.AND P4, PT, R19, RZ, PT ;  /* 0x000000ff1300720c */ /* 0x000fe20003f86270 */
[----:B------:R-:W-:Y:S01]  /*14430*/  @!P3 IMAD.IADD R2, R2, 0x1, -R16 ;  /* 0x000000010202b824 */ /* 0x000fe200078e0a10 */
[----:B------:R-:W-:Y:S01]  /*14440*/  ISETP.GE.AND P3, PT, R8, RZ, PT ;  /* 0x000000ff0800720c */ /* 0x000fe20003f66270 */
[----:B------:R-:W-:Y:S01]  /*14450*/  IMAD.MOV.U32 R13, RZ, RZ, R4 ;  /* 0x000000ffff0d7224 */ /* 0x000fe200078e0004 */
[----:B------:R-:W-:-:S03]  /*14460*/  IABS R8, R8 ;  /* 0x0000000800087213 */ /* 0x000fc60000000000 */
[--C-:B------:R-:W-:Y:S01]  /*14470*/  @!P2 IMAD.IADD R5, R5, 0x1, -R16.reuse ;  /* 0x000000010505a824 */ /* 0x100fe200078e0a10 */
[----:B------:R-:W0:Y:S01]  /*14480*/  F2I.FTZ.U32.TRUNC.NTZ R7, R7 ;  /* 0x0000000700077305 */ /* 0x000e22000021f000 */
[----:B------:R-:W-:Y:S02]  /*14490*/  @!P0 IMAD.IADD R3, R3, 0x1, -R16 ;  /* 0x0000000103038824 */ /* 0x000fe400078e0a10 */
[----:B------:R-:W-:Y:S01]  /*144a0*/  @!P6 IMAD.MOV R13, RZ, RZ, -R13 ;  /* 0x000000ffff0de224 */ /* 0x000fe200078e0a0d */
[C---:B------:R-:W-:Y:S01]  /*144b0*/  ISETP.GT.U32.AND P6, PT, R16.reuse, R5, PT ;  /* 0x000000051000720c */ /* 0x040fe20003fc4070 */
[----:B------:R1:W-:Y:S01]  /*144c0*/  STL [R1+0x70], R11 ;  /* 0x0000700b01007387 */ /* 0x0003e20000100800 */
[----:B------:R-:W-:Y:S01]  /*144d0*/  IMAD.HI.U32 R4, R23, R8, RZ ;  /* 0x0000000817047227 */ /* 0x000fe200078e00ff */
[----:B------:R-:W-:Y:S02]  /*144e0*/  ISETP.GT.U32.AND P0, PT, R16, R3, PT ;  /* 0x000000031000720c */ /* 0x000fe40003f04070 */
[----:B------:R3:W-:Y:S01]  /*144f0*/  STL [R1+0x68], R10 ;  /* 0x0000680a01007387 */ /* 0x0007e20000100800 */
[----:B------:R-:W-:-:S02]  /*14500*/  IMAD.MOV R4, RZ, RZ, -R4 ;  /* 0x000000ffff047224 */ /* 0x000fc400078e0a04 */
[----:B-1----:R-:W-:Y:S02]  /*14510*/  IMAD.MOV.U32 R11, RZ, RZ, R2 ;  /* 0x000000ffff0b7224 */ /* 0x002fe400078e0002 */
[C---:B---3--:R-:W-:Y:S02]  /*14520*/  VIADD R10, R17.reuse, 0x2a ;  /* 0x0000002a110a7836 */ /* 0x048fe40000000000 */
[----:B------:R-:W-:Y:S02]  /*14530*/  @!P4 IMAD.MOV R11, RZ, RZ, -R11 ;  /* 0x000000ffff0bc224 */ /* 0x000fe400078e0a0b */
[----:B------:R-:W-:Y:S01]  /*14540*/  IMAD R4, R16, R4, R8 ;  /* 0x0000000410047224 */ /* 0x000fe200078e0208 */
[----:B------:R-:W-:Y:S02]  /*14550*/  ISETP.GE.AND P2, PT, R10, RZ, PT ;  /* 0x000000ff0a00720c */ /* 0x000fe40003f46270 */
[----:B------:R-:W-:Y:S01]  /*14560*/  IABS R10, R10 ;  /* 0x0000000a000a7213 */ /* 0x000fe20000000000 */
[----:B------:R-:W-:Y:S01]  /*14570*/  VIADD R6, R17, 0x26 ;  /* 0x0000002611067836 */ /* 0x000fe20000000000 */
[----:B------:R0:W-:Y:S01]  /*14580*/  STL [R1+0x60], R13 ;  /* 0x0000600d01007387 */ /* 0x0001e20000100800 */
[----:B------:R-:W-:Y:S01]  /*14590*/  @!P6 IMAD.IADD R5, R5, 0x1, -R16 ;  /* 0x000000010505e824 */ /* 0x000fe200078e0a10 */
[----:B------:R-:W-:-:S02]  /*145a0*/  ISETP.GT.U32.AND P6, PT, R16, R4, PT ;  /* 0x000000041000720c */ /* 0x000fc40003fc4070 */
[----:B------:R1:W-:Y:S01]  /*145b0*/  STL [R1+0x58], R11 ;  /* 0x0000580b01007387 */ /* 0x0003e20000100800 */
[----:B------:R-:W-:Y:S01]  /*145c0*/  @!P0 IMAD.IADD R3, R3, 0x1, -R16 ;  /* 0x0000000103038824 */ /* 0x000fe200078e0a10 */
[----:B------:R-:W-:Y:S01]  /*145d0*/  IABS R2, R6 ;  /* 0x0000000600027213 */ /* 0x000fe20000000000 */
[----:B0-----:R-:W-:Y:S01]  /*145e0*/  IMAD.MOV R13, RZ, RZ, -R7 ;  /* 0x000000ffff0d7224 */ /* 0x001fe200078e0a07 */
[----:B------:R-:W-:Y:S01]  /*145f0*/  ISETP.GE.AND P0, PT, R6, RZ, PT ;  /* 0x000000ff0600720c */ /* 0x000fe20003f06270 */
[----:B-1----:R-:W-:-:S04]  /*14600*/  IMAD.HI.U32 R11, R23, R10, RZ ;  /* 0x0000000a170b7227 */ /* 0x002fc800078e00ff */
[----:B------:R-:W-:Y:S02]  /*14610*/  IMAD R13, R13, R12, RZ ;  /* 0x0000000c0d0d7224 */ /* 0x000fe400078e02ff */
[----:B------:R-:W-:Y:S02]  /*14620*/  IMAD.MOV.U32 R6, RZ, RZ, RZ ;  /* 0x000000ffff067224 */ /* 0x000fe400078e00ff */
[----:B------:R-:W-:Y:S02]  /*14630*/  IMAD.MOV R11, RZ, RZ, -R11 ;  /* 0x000000ffff0b7224 */ /* 0x000fe400078e0a0b */
[----:B------:R-:W-:-:S04]  /*14640*/  IMAD.HI.U32 R6, R7, R13, R6 ;  /* 0x0000000d07067227 */ /* 0x000fc800078e0006 */
[----:B------:R-:W-:Y:S02]  /*14650*/  IMAD R7, R16, R11, R10 ;  /* 0x0000000b10077224 */ /* 0x000fe400078e020a */
[----:B------:R-:W-:Y:S02]  /*14660*/  IMAD.MOV.U32 R15, RZ, RZ, R5 ;  /* 0x000000ffff0f7224 */ /* 0x000fe400078e0005 */
[----:B------:R-:W-:Y:S02]  /*14670*/  @!P6 IMAD.IADD R4, R4, 0x1, -R16 ;  /* 0x000000010404e824 */ /* 0x000fe400078e0a10 */
[----:B------:R-:W-:Y:S01]  /*14680*/  @!P5 IMAD.MOV R15, RZ, RZ, -R15 ;  /* 0x000000ffff0fd224 */ /* 0x000fe200078e0a0f */
[C---:B------:R-:W-:Y:S01]  /*14690*/  ISETP.GT.U32.AND P5, PT, R16.reuse, R7, PT ;  /* 0x000000071000720c */ /* 0x040fe20003fa4070 */
[----:B------:R-:W-:Y:S01]  /*146a0*/  VIADD R9, R17, 0x28 ;  /* 0x0000002811097836 */ /* 0x000fe20000000000 */
[----:B------:R-:W-:Y:S01]  /*146b0*/  ISETP.GT.U32.AND P6, PT, R16, R4, PT ;  /* 0x000000041000720c */ /* 0x000fe20003fc4070 */
[----:B------:R-:W-:-:S03]  /*146c0*/  IMAD.MOV.U32 R14, RZ, RZ, R3 ;  /* 0x000000ffff0e7224 */ /* 0x000fc600078e0003 */
[----:B------:R-:W-:Y:S02]  /*146d0*/  ISETP.GE.AND P4, PT, R9, RZ, PT ;  /* 0x000000ff0900720c */ /* 0x000fe40003f86270 */
[----:B------:R-:W-:Y:S01]  /*146e0*/  IABS R9, R9 ;  /* 0x0000000900097213 */ /* 0x000fe20000000000 */
[----:B------:R-:W-:-:S04]  /*146f0*/  @!P1 IMAD.MOV R14, RZ, RZ, -R14 ;  /* 0x000000ffff0e9224 */ /* 0x000fc800078e0a0e */
[----:B------:R-:W-:Y:S02]  /*14700*/  @!P5 IMAD.IADD R7, R7, 0x1, -R16 ;  /* 0x000000010707d824 */ /* 0x000fe400078e0a10 */
[----:B------:R-:W-:Y:S01]  /*14710*/  IMAD.HI.U32 R8, R23, R9, RZ ;  /* 0x0000000917087227 */ /* 0x000fe200078e00ff */
[----:B------:R-:W-:Y:S03]  /*14720*/  STL [R1+0x50], R15 ;  /* 0x0000500f01007387 */ /* 0x000fe60000100800 */
[----:B------:R-:W-:Y:S01]  /*14730*/  VIADD R11, R17, 0x20 ;  /* 0x00000020110b7836 */ /* 0x000fe20000000000 */
[----:B------:R-:W-:Y:S01]  /*14740*/  ISETP.GT.U32.AND P5, PT, R16, R7, PT ;  /* 0x000000071000720c */ /* 0x000fe20003fa4070 */
[----:B------:R-:W-:Y:S02]  /*14750*/  IMAD.MOV R8, RZ, RZ, -R8 ;  /* 0x000000ffff087224 */ /* 0x000fe400078e0a08 */
[----:B------:R-:W-:Y:S01]  /*14760*/  @!P6 IMAD.IADD R4, R4, 0x1, -R16 ;  /* 0x000000010404e824 */ /* 0x000fe200078e0a10 */
[----:B------:R-:W-:Y:S01]  /*14770*/  STL [R1+0x48], R14 ;  /* 0x0000480e01007387 */ /* 0x000fe20000100800 */
[----:B------:R-:W-:Y:S01]  /*14780*/  IMAD.HI.U32 R10, R23, R2, RZ ;  /* 0x00000002170a7227 */ /* 0x000fe200078e00ff */
[----:B------:R-:W-:-:S02]  /*14790*/  IABS R22, R11 ;  /* 0x0000000b00167213 */ /* 0x000fc40000000000 */
[----:B------:R0:W-:Y:S01]  /*147a0*/  STL [R1+0x2c], R11 ;  /* 0x00002c0b01007387 */ /* 0x0001e20000100800 */
[C---:B------:R-:W-:Y:S02]  /*147b0*/  IMAD R9, R16.reuse, R8, R9 ;  /* 0x0000000810097224 */ /* 0x040fe400078e0209 */
[----:B------:R-:W-:Y:S02]  /*147c0*/  IMAD.MOV R10, RZ, RZ, -R10 ;  /* 0x000000ffff0a7224 */ /* 0x000fe400078e0a0a */
[----:B0-----:R-:W-:Y:S02]  /*147d0*/  IMAD.MOV.U32 R11, RZ, RZ, R4 ;  /* 0x000000ffff0b7224 */ /* 0x001fe400078e0004 */
[C---:B------:R-:W-:Y:S02]  /*147e0*/  IMAD R2, R16.reuse, R10, R2 ;  /* 0x0000000a10027224 */ /* 0x040fe400078e0202 */
[----:B------:R-:W-:Y:S01]  /*147f0*/  @!P3 IMAD.MOV R11, RZ, RZ, -R11 ;  /* 0x000000ffff0bb224 */ /* 0x000fe200078e0a0b */
[----:B------:R-:W-:Y:S01]  /*14800*/  ISETP.GT.U32.AND P3, PT, R16, R9, PT ;  /* 0x000000091000720c */ /* 0x000fe20003f64070 */
[----:B------:R-:W-:-:S02]  /*14810*/  VIADD R8, R17, 0x24 ;  /* 0x0000002411087836 */ /* 0x000fc40000000000 */
[----:B------:R-:W-:Y:S01]  /*14820*/  @!P5 IMAD.IADD R7, R7, 0x1, -R16 ;  /* 0x000000010707d824 */ /* 0x000fe200078e0a10 */
[----:B------:R-:W-:Y:S02]  /*14830*/  ISETP.GT.U32.AND P5, PT, R16, R2, PT ;  /* 0x000000021000720c */ /* 0x000fe40003fa4070 */
[----:B------:R-:W-:Y:S02]  /*14840*/  ISETP.GE.AND P1, PT, R8, RZ, PT ;  /* 0x000000ff0800720c */ /* 0x000fe40003f26270 */
[----:B------:R-:W-:Y:S01]  /*14850*/  IABS R3, R8 ;  /* 0x0000000800037213 */ /* 0x000fe20000000000 */
[----:B------:R-:W-:-:S04]  /*14860*/  VIADD R8, R17, 0x22 ;  /* 0x0000002211087836 */ /* 0x000fc80000000000 */
[--C-:B------:R-:W-:Y:S01]  /*14870*/  @!P3 IMAD.IADD R9, R9, 0x1, -R16.reuse ;  /* 0x000000010909b824 */ /* 0x100fe200078e0a10 */
[----:B------:R-:W-:Y:S01]  /*14880*/  ISETP.GE.AND P6, PT, R8, RZ, PT ;  /* 0x000000ff0800720c */ /* 0x000fe20003fc6270 */
[----:B------:R-:W-:Y:S01]  /*14890*/  IMAD.HI.U32 R10, R23, R3, RZ ;  /* 0x00000003170a7227 */ /* 0x000fe200078e00ff */
[----:B------:R-:W-:Y:S02]  /*148a0*/  IABS R8, R8 ;  /* 0x0000000800087213 */ /* 0x000fe40000000000 */
[----:B------:R-:W-:Y:S01]  /*148b0*/  ISETP.GT.U32.AND P3, PT, R16, R9, PT ;  /* 0x000000091000720c */ /* 0x000fe20003f64070 */
[----:B------:R-:W-:Y:S01]  /*148c0*/  @!P5 IMAD.IADD R2, R2, 0x1, -R16 ;  /* 0x000000010202d824 */ /* 0x000fe200078e0a10 */
[----:B------:R-:W-:Y:S01]  /*148d0*/  IABS R5, R17 ;  /* 0x0000001100057213 */ /* 0x000fe20000000000 */
[----:B------:R-:W-:Y:S02]  /*148e0*/  IMAD.MOV R10, RZ, RZ, -R10 ;  /* 0x000000ffff0a7224 */ /* 0x000fe400078e0a0a */
[----:B------:R-:W-:Y:S01]  /*148f0*/  IMAD.MOV.U32 R4, RZ, RZ, R8 ;  /* 0x000000ffff047224 */ /* 0x000fe200078e0008 */
[C---:B------:R-:W-:Y:S01]  /*14900*/  ISETP.GT.U32.AND P5, PT, R16.reuse, R2, PT ;  /* 0x000000021000720c */ /* 0x040fe20003fa4070 */
[----:B------:R-:W-:-:S02]  /*14910*/  IMAD R3, R16, R10, R3 ;  /* 0x0000000a10037224 */ /* 0x000fc400078e0203 */
[----:B------:R-:W-:-:S04]  /*14920*/  IMAD.HI.U32 R8, R23, R4, RZ ;  /* 0x0000000417087227 */ /* 0x000fc800078e00ff */
[----:B------:R-:W-:Y:S01]  /*14930*/  IMAD.HI.U32 R10, R23, R5, RZ ;  /* 0x00000005170a7227 */ /* 0x000fe200078e00ff */
[----:B------:R-:W-:-:S03]  /*14940*/  IABS R19, R27 ;  /* 0x0000001b00137213 */ /* 0x000fc60000000000 */
[----:B------:R-:W-:Y:S02]  /*14950*/  IMAD.MOV R8, RZ, RZ, -R8 ;  /* 0x000000ffff087224 */ /* 0x000fe400078e0a08 */
[----:B------:R-:W-:Y:S02]  /*14960*/  IMAD.MOV R10, RZ, RZ, -R10 ;  /* 0x000000ffff0a7224 */ /* 0x000fe400078e0a0a */
[----:B------:R-:W-:Y:S01]  /*14970*/  @!P3 IMAD.IADD R9, R9, 0x1, -R16 ;  /* 0x000000010909b824 */ /* 0x000fe200078e0a10 */
[C---:B------:R-:W-:Y:S01]  /*14980*/  ISETP.GT.U32.AND P3, PT, R16.reuse, R3, PT ;  /* 0x000000031000720c */ /* 0x040fe20003f64070 */
[C---:B------:R-:W-:Y:S02]  /*14990*/  IMAD R4, R16.reuse, R8, R4 ;  /* 0x0000000810047224 */ /* 0x040fe400078e0204 */
[----:B------:R-:W-:Y:S02]  /*149a0*/  IMAD R5, R16, R10, R5 ;  /* 0x0000000a10057224 */ /* 0x000fe400078e0205 */
[----:B------:R-:W-:-:S02]  /*149b0*/  IMAD.MOV.U32 R18, RZ, RZ, R7 ;  /* 0x000000ffff127224 */ /* 0x000fc400078e0007 */
[----:B------:R-:W-:-:S04]  /*149c0*/  IMAD.HI.U32 R8, R6, R19, RZ ;  /* 0x0000001306087227 */ /* 0x000fc800078e00ff */
[----:B------:R-:W-:Y:S01]  /*149d0*/  @!P2 IMAD.MOV R18, RZ, RZ, -R18 ;  /* 0x000000ffff12a224 */ /* 0x000fe200078e0a12 */
[----:B------:R-:W-:Y:S01]  /*149e0*/  ISETP.GT.U32.AND P2, PT, R16, R4, PT ;  /* 0x000000041000720c */ /* 0x000fe20003f44070 */
[----:B------:R-:W-:Y:S01]  /*149f0*/  @!P5 IMAD.IADD R2, R2, 0x1, -R16 ;  /* 0x000000010202d824 */ /* 0x000fe200078e0a10 */
[----:B------:R-:W-:Y:S01]  /*14a00*/  ISETP.GT.U32.AND P5, PT, R16, R5, PT ;  /* 0x000000051000720c */ /* 0x000fe20003fa4070 */
[----:B------:R-:W-:-:S04]  /*14a10*/  IMAD.MOV R8, RZ, RZ, -R8 ;  /* 0x000000ffff087224 */ /* 0x000fc800078e0a08 */
[C---:B------:R-:W-:Y:S02]  /*14a20*/  IMAD R19, R12.reuse, R8, R19 ;  /* 0x000000080c137224 */ /* 0x040fe400078e0213 */
[--C-:B------:R-:W-:Y:S01]  /*14a30*/  @!P3 IMAD.IADD R3, R3, 0x1, -R16.reuse ;  /* 0x000000010303b824 */ /* 0x100fe200078e0a10 */
[----:B--2---:R-:W-:Y:S02]  /*14a40*/  IABS R13, R28 ;  /* 0x0000001c000d7213 */ /* 0x004fe40000000000 */
[----:B------:R-:W-:Y:S01]  /*14a50*/  ISETP.GT.U32.AND P3, PT, R12, R19, PT ;  /* 0x000000130c00720c */ /* 0x000fe20003f64070 */
[----:B------:R0:W-:Y:S01]  /*14a60*/  STL [R1+0x3c], R11 ;  /* 0x00003c0b01007387 */ /* 0x0001e20000100800 */
[--C-:B------:R-:W-:Y:S01]  /*14a70*/  @!P2 IMAD.IADD R4, R4, 0x1, -R16.reuse ;  /* 0x000000010404a824 */ /* 0x100fe200078e0a10 */
[----:B------:R-:W-:Y:S01]  /*14a80*/  IABS R15, R0 ;  /* 0x00000000000f7213 */ /* 0x000fe20000000000 */
[----:B------:R-:W-:Y:S01]  /*14a90*/  @!P5 IMAD.IADD R5, R5, 0x1, -R16 ;  /* 0x000000010505d824 */ /* 0x000fe200078e0a10 */
[----:B------:R-:W-:Y:S01]  /*14aa0*/  ISETP.GT.U32.AND P2, PT, R16, R3, PT ;  /* 0x000000031000720c */ /* 0x000fe20003f44070 */
[----:B------:R-:W-:-:S04]  /*14ab0*/  IMAD.HI.U32 R8, R6, R13, RZ ;  /* 0x0000000d06087227 */ /* 0x000fc800078e00ff */
[----:B0-----:R-:W-:-:S04]  /*14ac0*/  IMAD.HI.U32 R11, R23, R22, RZ ;  /* 0x00000016170b7227 */ /* 0x001fc800078e00ff */
[----:B------:R-:W-:Y:S01]  /*14ad0*/  @!P0 IMAD.MOV R2, RZ, RZ, -R2 ;  /* 0x000000ffff028224 */ /* 0x000fe200078e0a02 */
[----:B------:R-:W-:Y:S01]  /*14ae0*/  ISETP.GT.U32.AND P0, PT, R16, R5, PT ;  /* 0x000000051000720c */ /* 0x000fe20003f04070 */
[----:B------:R-:W-:Y:S02]  /*14af0*/  IMAD.MOV R11, RZ, RZ, -R11 ;  /* 0x000000ffff0b7224 */ /* 0x000fe400078e0a0b */
[----:B------:R-:W-:-:S04]  /*14b00*/  IMAD.HI.U32 R7, R6, R15, RZ ;  /* 0x0000000f06077227 */ /* 0x000fc800078e00ff */
[----:B------:R-:W-:Y:S01]  /*14b10*/  IMAD.MOV R8, RZ, RZ, -R8 ;  /* 0x000000ffff087224 */ /* 0x000fe200078e0a08 */
[----:B------:R-:W-:Y:S01]  /*14b20*/  IABS R21, R26 ;  /* 0x0000001a00157213 */ /* 0x000fe20000000000 */
[----:B------:R-:W-:Y:S02]  /*14b30*/  IMAD R22, R16, R11, R22 ;  /* 0x0000000b10167224 */ /* 0x000fe400078e0216 */
[----:B------:R-:W-:Y:S02]  /*14b40*/  IMAD.MOV.U32 R14, RZ, RZ, R9 ;  /* 0x000000ffff0e7224 */ /* 0x000fe400078e0009 */
[----:B------:R-:W-:Y:S02]  /*14b50*/  @!P3 IMAD.IADD R19, R19, 0x1, -R12 ;  /* 0x000000011313b824 */ /* 0x000fe400078e0a0c */
[----:B------:R-:W-:Y:S02]  /*14b60*/  IMAD.MOV R7, RZ, RZ, -R7 ;  /* 0x000000ffff077224 */ /* 0x000fe400078e0a07 */
[C---:B------:R-:W-:Y:S01]  /*14b70*/  IMAD R13, R12.reuse, R8, R13 ;  /* 0x000000080c0d7224 */ /* 0x040fe200078e020d */
[----:B------:R-:W-:Y:S01]  /*14b80*/  ISETP.GT.U32.AND P3, PT, R12, R19, PT ;  /* 0x000000130c00720c */ /* 0x000fe20003f64070 */
[----:B------:R-:W-:Y:S01]  /*14b90*/  @!P4 IMAD.MOV R14, RZ, RZ, -R14 ;  /* 0x000000ffff0ec224 */ /* 0x000fe200078e0a0e */
[----:B------:R-:W-:Y:S01]  /*14ba0*/  ISETP.GT.U32.AND P4, PT, R16, R22, PT ;  /* 0x000000161000720c */ /* 0x000fe20003f84070 */
[----:B------:R-:W-:-:S02]  /*14bb0*/  IMAD R15, R12, R7, R15 ;  /* 0x000000070c0f7224 */ /* 0x000fc400078e020f */
[----:B------:R-:W-:Y:S01]  /*14bc0*/  @!P2 IMAD.IADD R3, R3, 0x1, -R16 ;  /* 0x000000010303a824 */ /* 0x000fe200078e0a10 */
[----:B------:R-:W-:Y:S01]  /*14bd0*/  ISETP.GT.U32.AND P2, PT, R12, R13, PT ;  /* 0x0000000d0c00720c */ /* 0x000fe20003f44070 */
[----:B------:R-:W-:-:S04]  /*14be0*/  IMAD.HI.U32 R6, R6, R21, RZ ;  /* 0x0000001506067227 */ /* 0x000fc800078e00ff */
[----:B------:R-:W-:Y:S01]  /*14bf0*/  @!P0 IMAD.IADD R5, R5, 0x1, -R16 ;  /* 0x0000000105058824 */ /* 0x000fe200078e0a10 */
[----:B------:R-:W-:Y:S01]  /*14c00*/  ISETP.GT.U32.AND P0, PT, R12, R15, PT ;  /* 0x0000000f0c00720c */ /* 0x000fe20003f04070 */
[----:B------:R-:W-:-:S04]  /*14c10*/  IMAD.MOV R6, RZ, RZ, -R6 ;  /* 0x000000ffff067224 */ /* 0x000fc800078e0a06 */
[----:B------:R-:W-:Y:S02]  /*14c20*/  IMAD R21, R12, R6, R21 ;  /* 0x000000060c157224 */ /* 0x000fe400078e0215 */
[----:B------:R-:W-:Y:S01]  /*14c30*/  @!P4 IMAD.IADD R22, R22, 0x1, -R16 ;  /* 0x000000011616c824 */ /* 0x000fe200078e0a10 */
[----:B------:R-:W-:Y:S01]  /*14c40*/  ISETP.GT.U32.AND P4, PT, R16, R4, PT ;  /* 0x000000041000720c */ /* 0x000fe20003f84070 */
[--C-:B------:R-:W-:Y:S01]  /*14c50*/  @!P3 IMAD.IADD R19, R19, 0x1, -R12.reuse ;  /* 0x000000011313b824 */ /* 0x100fe200078e0a0c */
[----:B------:R-:W-:Y:S01]  /*14c60*/  ISETP.GT.U32.AND P3, PT, R12, R21, PT ;  /* 0x000000150c00720c */ /* 0x000fe20003f64070 */
[--C-:B------:R-:W-:Y:S02]  /*14c70*/  @!P2 IMAD.IADD R13, R13, 0x1, -R12.reuse ;  /* 0x000000010d0da824 */ /* 0x100fe400078e0a0c */
[----:B------:R-:W-:-:S03]  /*14c80*/  @!P0 IMAD.IADD R15, R15, 0x1, -R12 ;  /* 0x000000010f0f8824 */ /* 0x000fc600078e0a0c */
[----:B------:R-:W-:Y:S01]  /*14c90*/  ISETP.GT.U32.AND P0, PT, R12, R13, PT ;  /* 0x0000000d0c00720c */ /* 0x000fe20003f04070 */
[----:B------:R-:W-:Y:S01]  /*14ca0*/  VIADD R6, R17, 0x1e ;  /* 0x0000001e11067836 */ /* 0x000fe20000000000 */
[----:B------:R-:W-:-:S03]  /*14cb0*/  ISETP.GT.U32.AND P5, PT, R16, R22, PT ;  /* 0x000000161000720c */ /* 0x000fc60003fa4070 */
[----:B------:R-:W-:Y:S01]  /*14cc0*/  @!P4 IMAD.IADD R4, R4, 0x1, -R16 ;  /* 0x000000010404c824 */ /* 0x000fe200078e0a10 */
[----:B------:R-:W-:Y:S01]  /*14cd0*/  ISETP.GE.AND P4, PT, R6, RZ, PT ;  /* 0x000000ff0600720c */ /* 0x000fe20003f86270 */
[--C-:B------:R-:W-:Y:S01]  /*14ce0*/  @!P3 IMAD.IADD R21, R21, 0x1, -R12.reuse ;  /* 0x000000011515b824 */ /* 0x100fe200078e0a0c */
[----:B------:R-:W-:Y:S02]  /*14cf0*/  ISETP.GT.U32.AND P3, PT, R12, R15, PT ;  /* 0x0000000f0c00720c */ /* 0x000fe40003f64070 */
[----:B------:R-:W-:Y:S01]  /*14d00*/  IABS R6, R6 ;  /* 0x0000000600067213 */ /* 0x000fe20000000000 */
[----:B------:R-:W-:Y:S02]  /*14d10*/  VIADD R7, R17, 0x1c ;  /* 0x0000001c11077836 */ /* 0x000fe40000000000 */
[----:B------:R-:W-:Y:S01]  /*14d20*/  @!P0 IMAD.IADD R13, R13, 0x1, -R12 ;  /* 0x000000010d0d8824 */ /* 0x000fe200078e0a0c */
[----:B------:R-:W-:Y:S01]  /*14d30*/  ISETP.GE.AND P0, PT, R27, RZ, PT ;  /* 0x000000ff1b00720c */ /* 0x000fe20003f06270 */
[----:B------:R-:W-:-:S04]  /*14d40*/  IMAD.HI.U32 R11, R23, R6, RZ ;  /* 0x00000006170b7227 */ /* 0x000fc800078e00ff */
[----:B------:R-:W-:Y:S01]  /*14d50*/  @!P1 IMAD.MOV R3, RZ, RZ, -R3 ;  /* 0x000000ffff039224 */ /* 0x000fe200078e0a03 */
[----:B------:R-:W-:Y:S01]  /*14d60*/  ISETP.GT.U32.AND P1, PT, R12, R21, PT ;  /* 0x000000150c00720c */ /* 0x000fe20003f24070 */
[----:B------:R-:W-:Y:S01]  /*14d70*/  @!P5 IMAD.IADD R22, R22, 0x1, -R16 ;  /* 0x000000011616d824 */ /* 0x000fe200078e0a10 */
[----:B------:R-:W-:Y:S01]  /*14d80*/  ISETP.GE.AND P5, PT, R7, RZ, PT ;  /* 0x000000ff0700720c */ /* 0x000fe20003fa6270 */
[----:B------:R-:W-:Y:S01]  /*14d90*/  VIADD R9, R17, 0x1a ;  /* 0x0000001a11097836 */ /* 0x000fe20000000000 */
[----:B------:R-:W-:Y:S01]  /*14da0*/  IABS R7, R7 ;  /* 0x0000000700077213 */ /* 0x000fe20000000000 */
[----:B------:R-:W-:Y:S02]  /*14db0*/  IMAD.MOV R11, RZ, RZ, -R11 ;  /* 0x000000ffff0b7224 */ /* 0x000fe400078e0a0b */
[----:B------:R-:W-:Y:S01]  /*14dc0*/  @!P3 IMAD.IADD R15, R15, 0x1, -R12 ;  /* 0x000000010f0fb824 */ /* 0x000fe200078e0a0c */
[----:B------:R-:W-:Y:S01]  /*14dd0*/  ISETP.GE.AND P3, PT, R28, RZ, PT ;  /* 0x000000ff1c00720c */ /* 0x000fe20003f66270 */
[----:B------:R-:W-:Y:S01]  /*14de0*/  IMAD R6, R16, R11, R6 ;  /* 0x0000000b10067224 */ /* 0x000fe200078e0206 */
[----:B------:R-:W-:-:S02]  /*14df0*/  IABS R8, R9 ;  /* 0x0000000900087213 */ /* 0x000fc40000000000 */
[----:B------:R-:W-:Y:S01]  /*14e00*/  ISETP.GE.AND P2, PT, R9, RZ, PT ;  /* 0x000000ff0900720c */ /* 0x000fe20003f46270 */
[----:B------:R-:W-:Y:S01]  /*14e10*/  IMAD.HI.U32 R9, R23, R7, RZ ;  /* 0x0000000717097227 */ /* 0x000fe200078e00ff */
[----:B------:R-:W-:Y:S03]  /*14e20*/  STL [R1+0x34], R18 ;  /* 0x0000341201007387 */ /* 0x000fe60000100800 */
[----:B------:R-:W-:Y:S01]  /*14e30*/  @!P0 IMAD.MOV R19, RZ, RZ, -R19 ;  /* 0x000000ffff138224 */ /* 0x000fe200078e0a13 */
[----:B------:R0:W-:Y:S01]  /*14e40*/  STL [R1+0x10], R14 ;  /* 0x0000100e01007387 */ /* 0x0001e20000100800 */
[----:B------:R-:W-:Y:S01]  /*14e50*/  ISETP.GT.U32.AND P0, PT, R16, R6, PT ;  /* 0x000000061000720c */ /* 0x000fe20003f04070 */
[----:B------:R-:W-:Y:S02]  /*14e60*/  IMAD.MOV R9, RZ, RZ, -R9 ;  /* 0x000000ffff097224 */ /* 0x000fe400078e0a09 */
[----:B------:R-:W-:Y:S01]  /*14e70*/  @!P1 IMAD.IADD R21, R21, 0x1, -R12 ;  /* 0x0000000115159824 */ /* 0x000fe200078e0a0c */
[----:B------:R-:W-:Y:S01]  /*14e80*/  ISETP.GE.AND P1, PT, R0, RZ, PT ;  /* 0x000000ff0000720c */ /* 0x000fe20003f26270 */
[----:B------:R-:W-:-:S02]  /*14e90*/  IMAD R7, R16, R9, R7 ;  /* 0x0000000910077224 */ /* 0x000fc400078e0207 */
[----:B0-----:R-:W-:Y:S02]  /*14ea0*/  VIADD R14, R17, 0x18 ;  /* 0x00000018110e7836 */ /* 0x001fe40000000000 */
[----:B------:R-:W-:-:S03]  /*14eb0*/  @!P3 IMAD.MOV R13, RZ, RZ, -R13 ;  /* 0x000000ffff0db224 */ /* 0x000fc600078e0a0d */
[----:B------:R-:W-:Y:S02]  /*14ec0*/  IABS R9, R14 ;  /* 0x0000000e00097213 */ /* 0x000fe40000000000 */
[----:B------:R-:W-:Y:S01]  /*14ed0*/  ISETP.GE.AND P3, PT, R26, RZ, PT ;  /* 0x000000ff1a00720c */ /* 0x000fe20003f66270 */
[----:B------:R-:W-:Y:S02]  /*14ee0*/  @!P0 IMAD.IADD R6, R6, 0x1, -R16 ;  /* 0x0000000106068824 */ /* 0x000fe400078e0a10 */
[C---:B------:R-:W-:Y:S01]  /*14ef0*/  IMAD.HI.U32 R11, R23.reuse, R9, RZ ;  /* 0x00000009170b7227 */ /* 0x040fe200078e00ff */
[----:B------:R-:W-:Y:S01]  /*14f00*/  STL [R1+0x53ec], R2 ;  /* 0x0053ec0201007387 */ /* 0x000fe20000100800 */
[----:B------:R-:W-:Y:S02]  /*14f10*/  LOP3.LUT R24, RZ, R29, RZ, 0x33, !PT ;  /* 0x0000001dff187212 */ /* 0x000fe400078e33ff */
[----:B------:R-:W-:Y:S01]  /*14f20*/  IMAD.HI.U32 R10, R23, R8, RZ ;  /* 0x00000008170a7227 */ /* 0x000fe200078e00ff */
[----:B------:R-:W-:Y:S03]  /*14f30*/  STL [R1+0x54a8], R22 ;  /* 0x0054a81601007387 */ /* 0x000fe60000100800 */
[----:B------:R-:W-:-:S02]  /*14f40*/  IMAD.MOV R11, RZ, RZ, -R11 ;  /* 0x000000ffff0b7224 */ /* 0x000fc400078e0a0b */
[----:B------:R-:W-:Y:S02]  /*14f50*/  VIADD R0, R17, 0x14 ;  /* 0x0000001411007836 */ /* 0x000fe40000000000 */
[----:B------:R-:W-:Y:S01]  /*14f60*/  @!P1 IMAD.MOV R15, RZ, RZ, -R15 ;  /* 0x000000ffff0f9224 */ /* 0x000fe200078e0a0f */
[----:B------:R-:W-:Y:S01]  /*14f70*/  ISETP.NE.AND P1, PT, R29, RZ, PT ;  /* 0x000000ff1d00720c */ /* 0x000fe20003f25270 */
[----:B------:R-:W-:Y:S01]  /*14f80*/  STL [R1+0x53f0], R3 ;  /* 0x0053f00301007387 */ /* 0x000fe20000100800 */
[C---:B------:R-:W-:Y:S01]  /*14f90*/  ISETP.GT.U32.AND P0, PT, R16.reuse, R6, PT ;  /* 0x000000061000720c */ /* 0x040fe20003f04070 */
[----:B------:R-:W-:Y:S02]  /*14fa0*/  IMAD.MOV R10, RZ, RZ, -R10 ;  /* 0x000000ffff0a7224 */ /* 0x000fe400078e0a0a */
[----:B------:R-:W-:Y:S01]  /*14fb0*/  IMAD R9, R16, R11, R9 ;  /* 0x0000000b10097224 */ /* 0x000fe200078e0209 */
[----:B------:R0:W-:Y:S01]  /*14fc0*/  STL [R1+0x28], R0 ;  /* 0x0000280001007387 */ /* 0x0001e20000100800 */
[----:B------:R-:W-:Y:S01]  /*14fd0*/  VIADD R18, R17, 0x16 ;  /* 0x0000001611127836 */ /* 0x000fe20000000000 */
[----:B------:R-:W-:Y:S01]  /*14fe0*/  IABS R11, R0 ;  /* 0x00000000000b7213 */ /* 0x000fe20000000000 */
[----:B------:R-:W-:-:S02]  /*14ff0*/  @!P3 IMAD.MOV R21, RZ, RZ, -R21 ;  /* 0x000000ffff15b224 */ /* 0x000fc400078e0a15 */
[----:B------:R-:W-:Y:S01]  /*15000*/  IMAD R8, R16, R10, R8 ;  /* 0x0000000a10087224 */ /* 0x000fe200078e0208 */
[----:B------:R-:W-:Y:S02]  /*15010*/  IABS R10, R18 ;  /* 0x00000012000a7213 */ /* 0x000fe40000000000 */
[----:B0-----:R-:W-:Y:S02]  /*15020*/  SEL R0, R24, R19, !P1 ;  /* 0x0000001318007207 */ /* 0x001fe40004800000 */
[----:B------:R-:W-:Y:S02]  /*15030*/  ISETP.GT.U32.AND P3, PT, R16, R7, PT ;  /* 0x000000071000720c */ /* 0x000fe40003f64070 */
[C---:B------:R-:W-:Y:S01]  /*15040*/  SEL R13, R24.reuse, R13, !P1 ;  /* 0x0000000d180d7207 */ /* 0x040fe20004800000 */
[----:B------:R0:W-:Y:S01]  /*15050*/  STL [R1+0x44c], R0 ;  /* 0x00044c0001007387 */ /* 0x0001e20000100800 */
[----:B------:R-:W-:Y:S01]  /*15060*/  SEL R2, R24, R15, !P1 ;  /* 0x0000000f18027207 */ /* 0x000fe20004800000 */
[----:B------:R-:W-:-:S04]  /*15070*/  IMAD.HI.U32 R12, R23, R10, RZ ;  /* 0x0000000a170c7227 */ /* 0x000fc800078e00ff */
[----:B------:R-:W-:Y:S01]  /*15080*/  @!P0 IMAD.IADD R6, R6, 0x1, -R16 ;  /* 0x0000000106068824 */ /* 0x000fe200078e0a10 */
[----:B0-----:R-:W-:Y:S02]  /*15090*/  SEL R0, R24, R21, !P1 ;  /* 0x0000001518007207 */ /* 0x001fe40004800000 */
[C---:B------:R-:W-:Y:S02]  /*150a0*/  ISETP.GT.U32.AND P1, PT, R16.reuse, R8, PT ;  /* 0x000000081000720c */ /* 0x040fe40003f24070 */
[C---:B------:R-:W-:Y:S01]  /*150b0*/  ISETP.GT.U32.AND P0, PT, R16.reuse, R9, PT ;  /* 0x000000091000720c */ /* 0x040fe20003f04070 */
[----:B------:R-:W-:Y:S02]  /*150c0*/  IMAD.MOV R12, RZ, RZ, -R12 ;  /* 0x000000ffff0c7224 */ /* 0x000fe400078e0a0c */
[----:B------:R-:W-:Y:S02]  /*150d0*/  VIADD R3, R17, 0x12 ;  /* 0x0000001211037836 */ /* 0x000fe40000000000 */
[----:B------:R-:W-:-:S02]  /*150e0*/  IMAD R10, R16, R12, R10 ;  /* 0x0000000c100a7224 */ /* 0x000fc400078e020a */
[----:B------:R-:W-:Y:S01]  /*150f0*/  @!P3 IMAD.IADD R7, R7, 0x1, -R16 ;  /* 0x000000010707b824 */ /* 0x000fe200078e0a10 */
[----:B------:R-:W-:-:S03]  /*15100*/  IABS R12, R3 ;  /* 0x00000003000c7213 */ /* 0x000fc60000000000 */
[--C-:B------:R-:W-:Y:S01]  /*15110*/  @!P1 IMAD.IADD R8, R8, 0x1, -R16.reuse ;  /* 0x0000000108089824 */ /* 0x100fe200078e0a10 */
[C---:B------:R-:W-:Y:S01]  /*15120*/  ISETP.GT.U32.AND P3, PT, R16.reuse, R10, PT ;  /* 0x0000000a1000720c */ /* 0x040fe20003f64070 */
[----:B------:R-:W-:Y:S01]  /*15130*/  IMAD.HI.U32 R20, R23, R11, RZ ;  /* 0x0000000b17147227 */ /* 0x000fe200078e00ff */
[C---:B------:R-:W-:Y:S01]  /*15140*/  ISETP.GT.U32.AND P1, PT, R16.reuse, R7, PT ;  /* 0x000000071000720c */ /* 0x040fe20003f24070 */
[----:B------:R0:W-:Y:S02]  /*15150*/  STL [R1+0x448], R13 ;  /* 0x0004480d01007387 */ /* 0x0001e40000100800 */
[----:B------:R-:W-:Y:S01]  /*15160*/  @!P0 IMAD.IADD R9, R9, 0x1, -R16 ;  /* 0x0000000109098824 */ /* 0x000fe200078e0a10 */
[----:B------:R-:W-:Y:S01]  /*15170*/  ISETP.GT.U32.AND P0, PT, R16, R8, PT ;  /* 0x000000081000720c */ /* 0x000fe20003f04070 */
[----:B------:R-:W-:Y:S02]  /*15180*/  IMAD.MOV R20, RZ, RZ, -R20 ;  /* 0x000000ffff147224 */ /* 0x000fe400078e0a14 */
[----:B0-----:R-:W-:Y:S01]  /*15190*/  IMAD.HI.U32 R13, R23, R12, RZ ;  /* 0x0000000c170d7227 */ /* 0x001fe200078e00ff */
[----:B------:R-:W-:Y:S03]  /*151a0*/  STL [R1+0x53e8], R0 ;  /* 0x0053e80001007387 */ /* 0x000fe60000100800 */
[----:B------:R-:W-:-:S02]  /*151b0*/  IMAD.MOV R13, RZ, RZ, -R13 ;  /* 0x000000ffff0d7224 */ /* 0x000fc400078e0a0d */
[C---:B------:R-:W-:Y:S02]  /*151c0*/  IMAD R11, R16.reuse, R20, R11 ;  /* 0x00000014100b7224 */ /* 0x040fe400078e020b */
[C---:B------:R-:W-:Y:S02]  /*151d0*/  VIADD R22, R17.reuse, 0x10 ;  /* 0x0000001011167836 */ /* 0x040fe40000000000 */
[----:B------:R-:W-:Y:S01]  /*151e0*/  VIADD R19, R17, 0xe ;  /* 0x0000000e11137836 */ /* 0x000fe20000000000 */
[----:B------:R0:W-:Y:S01]  /*151f0*/  STL [R1+0x444], R2 ;  /* 0x0004440201007387 */ /* 0x0001e20000100800 */
[----:B------:R-:W-:Y:S02]  /*15200*/  IMAD R12, R16, R13, R12 ;  /* 0x0000000d100c7224 */ /* 0x000fe400078e020c */
[--C-:B------:R-:W-:Y:S01]  /*15210*/  @!P3 IMAD.IADD R10, R10, 0x1, -R16.reuse ;  /* 0x000000010a0ab824 */ /* 0x100fe200078e0a10 */
[----:B------:R-:W-:Y:S01]  /*15220*/  STL [R1+0x20], R22 ;  /* 0x0000201601007387 */ /* 0x000fe20000100800 */
[----:B------:R-:W-:Y:S01]  /*15230*/  @!P1 IMAD.IADD R7, R7, 0x1, -R16 ;  /* 0x0000000107079824 */ /* 0x000fe200078e0a10 */
[----:B------:R-:W-:-:S02]  /*15240*/  ISETP.GT.U32.AND P3, PT, R16, R9, PT ;  /* 0x000000091000720c */ /* 0x000fc40003f64070 */
[----:B------:R-:W-:Y:S01]  /*15250*/  ISETP.GT.U32.AND P1, PT, R16, R11, PT ;  /* 0x0000000b1000720c */ /* 0x000fe20003f24070 */
[----:B0-----:R-:W-:Y:S01]  /*15260*/  VIADD R2, R17, 0xc ;  /* 0x0000000c11027836 */ /* 0x001fe20000000000 */
[----:B------:R0:W-:Y:S01]  /*15270*/  STL [R1+0x18], R19 ;  /* 0x0000181301007387 */ /* 0x0001e20000100800 */
[----:B------:R-:W-:Y:S01]  /*15280*/  @!P0 IMAD.IADD R8, R8, 0x1, -R16 ;  /* 0x0000000108088824 */ /* 0x000fe200078e0a10 */
[----:B------:R-:W-:Y:S01]  /*15290*/  ISETP.GT.U32.AND P0, PT, R16, R12, PT ;  /* 0x0000000c1000720c */ /* 0x000fe20003f04070 */
[----:B------:R-:W-:Y:S01]  /*152a0*/  @!P6 IMAD.MOV R4, RZ, RZ, -R4 ;  /* 0x000000ffff04e224 */ /* 0x000fe200078e0a04 */
[----:B------:R-:W-:Y:S02]  /*152b0*/  IABS R15, R2 ;  /* 0x00000002000f7213 */ /* 0x000fe40000000000 */
[----:B0-----:R-:W-:-:S03]  /*152c0*/  IABS R19, R19 ;  /* 0x0000001300137213 */ /* 0x001fc60000000000 */
[----:B------:R-:W-:Y:S01]  /*152d0*/  IMAD.HI.U32 R21, R23, R15, RZ ;  /* 0x0000000f17157227 */ /* 0x000fe200078e00ff */
[----:B------:R-:W-:-:S03]  /*152e0*/  IABS R13, R22 ;  /* 0x00000016000d7213 */ /* 0x000fc60000000000 */
[----:B------:R-:W-:Y:S01]  /*152f0*/  IMAD.HI.U32 R20, R23, R19, RZ ;  /* 0x0000001317147227 */ /* 0x000fe200078e00ff */
[----:B------:R0:W-:Y:S03]  /*15300*/  STL [R1+0x53f4], R4 ;  /* 0x0053f40401007387 */ /* 0x0001e60000100800 */
[C---:B------:R-:W-:Y:S02]  /*15310*/  VIADD R25, R17.reuse, 0x8 ;  /* 0x0000000811197836 */ /* 0x040fe40000000000 */
[----:B------:R-:W-:Y:S02]  /*15320*/  IMAD.MOV R20, RZ, RZ, -R20 ;  /* 0x000000ffff147224 */ /* 0x000fe400078e0a14 */
[C---:B------:R-:W-:Y:S02]  /*15330*/  VIADD R22, R17.reuse, 0x6 ;  /* 0x0000000611167836 */ /* 0x040fe40000000000 */
[----:B0-----:R-:W-:-:S02]  /*15340*/  VIADD R4, R17, 0x4 ;  /* 0x0000000411047836 */ /* 0x001fc40000000000 */
[--C-:B------:R-:W-:Y:S01]  /*15350*/  @!P3 IMAD.IADD R9, R9, 0x1, -R16.reuse ;  /* 0x000000010909b824 */ /* 0x100fe200078e0a10 */
[----:B------:R-:W-:Y:S01]  /*15360*/  ISETP.GE.AND P3, PT, R14, RZ, PT ;  /* 0x000000ff0e00720c */ /* 0x000fe20003f66270 */
[----:B------:R-:W-:Y:S02]  /*15370*/  IMAD.MOV R21, RZ, RZ, -R21 ;  /* 0x000000ffff157224 */ /* 0x000fe400078e0a15 */
[----:B------:R-:W-:Y:S01]  /*15380*/  @!P1 IMAD.IADD R11, R11, 0x1, -R16 ;  /* 0x000000010b0b9824 */ /* 0x000fe200078e0a10 */
[----:B------:R-:W-:Y:S01]  /*15390*/  ISETP.GE.AND P1, PT, R18, RZ, PT ;  /* 0x000000ff1200720c */ /* 0x000fe20003f26270 */
[C---:B------:R-:W-:Y:S02]  /*153a0*/  VIADD R29, R17.reuse, 0xa ;  /* 0x0000000a111d7836 */ /* 0x040fe40000000000 */
[----:B------:R-:W-:Y:S01]  /*153b0*/  VIADD R0, R17, 0x2 ;  /* 0x0000000211007836 */ /* 0x000fe20000000000 */
[----:B------:R-:W-:Y:S01]  /*153c0*/  IABS R18, R25 ;  /* 0x0000001900127213 */ /* 0x000fe20000000000 */
[----:B------:R-:W-:-:S04]  /*153d0*/  IMAD.HI.U32 R24, R23, R13, RZ ;  /* 0x0000000d17187227 */ /* 0x000fc800078e00ff */
[----:B------:R-:W-:Y:S01]  /*153e0*/  IMAD R14, R16, R20, R19 ;  /* 0x00000014100e7224 */ /* 0x000fe200078e0213 */
[----:B------:R-:W-:Y:S01]  /*153f0*/  IABS R19, R22 ;  /* 0x0000001600137213 */ /* 0x000fe20000000000 */
[----:B------:R-:W-:Y:S01]  /*15400*/  @!P0 IMAD.IADD R12, R12, 0x1, -R16 ;  /* 0x000000010c0c8824 */ /* 0x000fe200078e0a10 */
[----:B------:R-:W-:Y:S01]  /*15410*/  IABS R20, R4 ;  /* 0x0000000400147213 */ /* 0x000fe20000000000 */
[----:B------:R-:W-:Y:S01]  /*15420*/  IMAD R15, R16, R21, R15 ;  /* 0x00000015100f7224 */ /* 0x000fe200078e020f */
[----:B------:R-:W-:Y:S01]  /*15430*/  ISETP.GE.AND P0, PT, R17, RZ, PT ;  /* 0x000000ff1100720c */ /* 0x000fe20003f06270 */
[----:B------:R-:W-:Y:S01]  /*15440*/  IMAD.MOV R24, RZ, RZ, -R24 ;  /* 0x000000ffff187224 */ /* 0x000fe200078e0a18 */
[----:B------:R-:W-:Y:S02]  /*15450*/  IABS R17, R29 ;  /* 0x0000001d00117213 */ /* 0x000fe40000000000 */
[----:B------:R-:W-:Y:S01]  /*15460*/  IABS R21, R0 ;  /* 0x0000000000157213 */ /* 0x000fe20000000000 */
[C---:B------:R-:W-:Y:S01]  /*15470*/  IMAD.HI.U32 R26, R23.reuse, R18, RZ ;  /* 0x00000012171a7227 */ /* 0x040fe200078e00ff */
[----:B------:R0:W-:Y:S03]  /*15480*/  STL [R1+0x8], R25 ;  /* 0x0000081901007387 */ /* 0x0001e60000100800 */
[----:B------:R-:W-:-:S04]  /*15490*/  IMAD.HI.U32 R27, R23, R19, RZ ;  /* 0x00000013171b7227 */ /* 0x000fc800078e00ff */
[----:B------:R-:W-:-:S04]  /*154a0*/  IMAD.HI.U32 R28, R23, R20, RZ ;  /* 0x00000014171c7227 */ /* 0x000fc800078e00ff */
[----:B------:R-:W-:Y:S02]  /*154b0*/  IMAD R13, R16, R24, R13 ;  /* 0x00000018100d7224 */ /* 0x000fe400078e020d */
[----:B------:R-:W-:-:S04]  /*154c0*/  IMAD.HI.U32 R24, R23, R17, RZ ;  /* 0x0000001117187227 */ /* 0x000fc800078e00ff */
[----:B0-----:R-:W-:-:S04]  /*154d0*/  IMAD.HI.U32 R25, R23, R21, RZ ;  /* 0x0000001517197227 */ /* 0x001fc800078e00ff */
[----:B------:R-:W-:Y:S02]  /*154e0*/  IMAD.MOV R23, RZ, RZ, -R26 ;  /* 0x000000ffff177224 */ /* 0x000fe400078e0a1a */
[----:B------:R-:W-:Y:S02]  /*154f0*/  IMAD.MOV R26, RZ, RZ, -R27 ;  /* 0x000000ffff1a7224 */ /* 0x000fe400078e0a1b */
[----:B------:R-:W-:Y:S02]  /*15500*/  IMAD.MOV R27, RZ, RZ, -R28 ;  /* 0x000000ffff1b7224 */ /* 0x000fe400078e0a1c */
[----:B------:R-:W2:Y:S01]  /*15510*/  LDL.LU R28, [R1+0x18] ;  /* 0x00001800011c7983 */ /* 0x000ea20000300800 */
[----:B------:R-:W-:Y:S02]  /*15520*/  IMAD.MOV R24, RZ, RZ, -R24 ;  /* 0x000000ffff187224 */ /* 0x000fe400078e0a18 */
[C---:B------:R-:W-:Y:S02]  /*15530*/  IMAD R18, R16.reuse, R23, R18 ;  /* 0x0000001710127224 */ /* 0x040fe400078e0212 */
[----:B------:R-:W-:-:S02]  /*15540*/  IMAD R17, R16, R24, R17 ;  /* 0x0000001810117224 */ /* 0x000fc400078e0211 */
[----:B------:R-:W3:Y:S04]  /*15550*/  LDL.LU R24, [R1+0x20] ;  /* 0x0000200001187983 */ /* 0x000ee80000300800 */
[----:B------:R-:W4:Y:S01]  /*15560*/  LDL.LU R23, [R1+0x28] ;  /* 0x0000280001177983 */ /* 0x000f220000300800 */
[----:B------:R-:W-:Y:S01]  /*15570*/  @!P0 IMAD.MOV R5, RZ, RZ, -R5 ;  /* 0x000000ffff058224 */ /* 0x000fe200078e0a05 */
[C---:B------:R-:W-:Y:S02]  /*15580*/  ISETP.GT.U32.AND P0, PT, R16.reuse, R11, PT ;  /* 0x0000000b1000720c */ /* 0x040fe40003f04070 */
[C---:B------:R-:W-:Y:S01]  /*15590*/  ISETP.GT.U32.AND P6, PT, R16.reuse, R10, PT ;  /* 0x0000000a1000720c */ /* 0x040fe20003fc4070 */
[C---:B------:R-:W-:Y:S02]  /*155a0*/  IMAD R19, R16.reuse, R26, R19 ;  /* 0x0000001a10137224 */ /* 0x040fe400078e0213 */
[----:B------:R-:W-:Y:S01]  /*155b0*/  @!P4 IMAD.MOV R6, RZ, RZ, -R6 ;  /* 0x000000ffff06c224 */ /* 0x000fe200078e0a06 */
[----:B------:R-:W5:Y:S07]  /*155c0*/  LDL.LU R26, [R1+0x2c] ;  /* 0x00002c00011a7983 */ /* 0x000f6e0000300800 */
[--C-:B------:R-:W-:Y:S01]  /*155d0*/  @!P0 IMAD.IADD R11, R11, 0x1, -R16.reuse ;  /* 0x000000010b0b8824 */ /* 0x100fe200078e0a10 */
[----:B------:R-:W-:Y:S01]  /*155e0*/  ISETP.GT.U32.AND P0, PT, R16, R19, PT ;  /* 0x000000131000720c */ /* 0x000fe20003f04070 */
[----:B------:R-:W-:-:S02]  /*155f0*/  @!P6 IMAD.IADD R10, R10, 0x1, -R16 ;  /* 0x000000010a0ae824 */ /* 0x000fc400078e0a10 */
[----:B------:R-:W-:Y:S02]  /*15600*/  @!P5 IMAD.MOV R7, RZ, RZ, -R7 ;  /* 0x000000ffff07d224 */ /* 0x000fe400078e0a07 */
[----:B------:R-:W-:Y:S01]  /*15610*/  @!P2 IMAD.MOV R8, RZ, RZ, -R8 ;  /* 0x000000ffff08a224 */ /* 0x000fe200078e0a08 */
[----:B------:R-:W-:Y:S01]  /*15620*/  STL [R1+0x53f8], R5 ;  /* 0x0053f80501007387 */ /* 0x000fe20000100800 */
[----:B------:R-:W-:Y:S02]  /*15630*/  @!P3 IMAD.MOV R9, RZ, RZ, -R9 ;  /* 0x000000ffff09b224 */ /* 0x000fe400078e0a09 */
[----:B------:R-:W-:Y:S01]  /*15640*/  @!P1 IMAD.MOV R10, RZ, RZ, -R10 ;  /* 0x000000ffff0a9224 */ /* 0x000fe200078e0a0a */
[----:B------:R-:W-:Y:S04]  /*15650*/  STL [R1+0x53fc], R6 ;  /* 0x0053fc0601007387 */ /* 0x000fe80000100800 */
[----:B------:R-:W-:Y:S01]  /*15660*/  STL [R1+0x5400], R7 ;  /* 0x0054000701007387 */ /* 0x000fe20000100800 */
[----:B------:R-:W-:-:S03]  /*15670*/  @!P0 IMAD.IADD R19, R19, 0x1, -R16 ;  /* 0x0000000113138824 */ /* 0x000fc600078e0a10 */
[----:B------:R-:W-:Y:S04]  /*15680*/  STL [R1+0x5404], R8 ;  /* 0x0054040801007387 */ /* 0x000fe80000100800 */
[----:B------:R-:W-:Y:S04]  /*15690*/  STL [R1+0x5408], R9 ;  /* 0x0054080901007387 */ /* 0x000fe80000100800 */
[----:B------:R-:W-:Y:S01]  /*156a0*/  STL [R1+0x540c], R10 ;  /* 0x00540c0a01007387 */ /* 0x000fe20000100800 */
[C---:B------:R-:W-:Y:S02]  /*156b0*/  ISETP.GT.U32.AND P6, PT, R16.reuse, R13, PT ;  /* 0x0000000d1000720c */ /* 0x040fe40003fc4070 */
[----:B------:R-:W-:-:S11]  /*156c0*/  ISETP.GT.U32.AND P3, PT, R16, R17, PT ;  /* 0x000000111000720c */ /* 0x000fd60003f64070 */
[--C-:B------:R-:W-:Y:S01]  /*156d0*/  @!P6 IMAD.IADD R13, R13, 0x1, -R16.reuse ;  /* 0x000000010d0de824 */ /* 0x100fe200078e0a10 */
[----:B------:R-:W-:Y:S01]  /*156e0*/  ISETP.GT.U32.AND P6, PT, R16, R14, PT ;  /* 0x0000000e1000720c */ /* 0x000fe20003fc4070 */
[--C-:B------:R-:W-:Y:S01]  /*156f0*/  @!P3 IMAD.IADD R17, R17, 0x1, -R16.reuse ;  /* 0x000000011111b824 */ /* 0x100fe200078e0a10 */
[----:B------:R-:W-:Y:S02]  /*15700*/  ISETP.GE.AND P3, PT, R3, RZ, PT ;  /* 0x000000ff0300720c */ /* 0x000fe40003f66270 */
[----:B------:R-:W0:Y:S01]  /*15710*/  S2R R3, SR_TID.X ;  /* 0x0000000000037919 */ /* 0x000e220000002100 */
[----:B--2---:R-:W-:Y:S02]  /*15720*/  ISETP.GE.AND P0, PT, R28, RZ, PT ;  /* 0x000000ff1c00720c */ /* 0x004fe40003f06270 */
[----:B------:R-:W2:Y:S06]  /*15730*/  LDL.LU R28, [R1+0x8] ;  /* 0x00000800011c7983 */ /* 0x000eac0000300800 */
[----:B------:R-:W-:Y:S01]  /*15740*/  @!P6 IMAD.IADD R14, R14, 0x1, -R16 ;  /* 0x000000010e0ee824 */ /* 0x000fe200078e0a10 */
[----:B------:R-:W-:-:S02]  /*15750*/  ISETP.GT.U32.AND P6, PT, R16, R15, PT ;  /* 0x0000000f1000720c */ /* 0x000fc40003fc4070 */
[C---:B------:R-:W-:Y:S02]  /*15760*/  ISETP.GT.U32.AND P4, PT, R16.reuse, R12, PT ;  /* 0x0000000c1000720c */ /* 0x040fe40003f84070 */
[C---:B------:R-:W-:Y:S01]  /*15770*/  ISETP.GT.U32.AND P2, PT, R16.reuse, R14, PT ;  /* 0x0000000e1000720c */ /* 0x040fe20003f44070 */
[----:B------:R-:W-:Y:S02]  /*15780*/  IMAD R20, R16, R27, R20 ;  /* 0x0000001b10147224 */ /* 0x000fe400078e0214 */
[----:B------:R-:W-:-:S06]  /*15790*/  IMAD.MOV R25, RZ, RZ, -R25 ;  /* 0x000000ffff197224 */ /* 0x000fcc00078e0a19 */
[--C-:B------:R-:W-:Y:S02]  /*157a0*/  @!P6 IMAD.IADD R15, R15, 0x1, -R16.reuse ;  /* 0x000000010f0fe824 */ /* 0x100fe400078e0a10 */
[----:B------:R-:W-:-:S03]  /*157b0*/  @!P4 IMAD.IADD R12, R12, 0x1, -R16 ;  /* 0x000000010c0cc824 */ /* 0x000fc600078e0a10 */
[C---:B------:R-:W-:Y:S02]  /*157c0*/  ISETP.GT.U32.AND P6, PT, R16.reuse, R15, PT ;  /* 0x0000000f1000720c */ /* 0x040fe40003fc4070 */
[C---:B------:R-:W-:Y:S01]  /*157d0*/  ISETP.GT.U32.AND P4, PT, R16.reuse, R20, PT ;  /* 0x000000141000720c */ /* 0x040fe20003f84070 */
[C---:B------:R-:W-:Y:S01]  /*157e0*/  IMAD R21, R16.reuse, R25, R21 ;  /* 0x0000001910157224 */ /* 0x040fe200078e0215 */
[----:B------:R-:W-:Y:S01]  /*157f0*/  ISETP.GT.U32.AND P1, PT, R16, R18, PT ;  /* 0x000000121000720c */ /* 0x000fe20003f24070 */
[----:B------:R-:W-:-:S03]  /*15800*/  @!P2 IMAD.IADD R14, R14, 0x1, -R16 ;  /* 0x000000010e0ea824 */ /* 0x000fc600078e0a10 */
[C---:B------:R-:W-:Y:S02]  /*15810*/  ISETP.GT.U32.AND P2, PT, R16.reuse, R21, PT ;  /* 0x000000151000720c */ /* 0x040fe40003f44070 */
[----:B------:R-:W-:-:S03]  /*15820*/  ISETP.GT.U32.AND P5, PT, R16, R13, PT ;  /* 0x0000000d1000720c */ /* 0x000fc60003fa4070 */
[--C-:B------:R-:W-:Y:S01]  /*15830*/  @!P6 IMAD.IADD R15, R15, 0x1, -R16.reuse ;  /* 0x000000010f0fe824 */ /* 0x100fe200078e0a10 */
[----:B----4-:R-:W-:Y:S01]  /*15840*/  ISETP.GE.AND P6, PT, R23, RZ, PT ;  /* 0x000000ff1700720c */ /* 0x010fe20003fc6270 */
[--C-:B------:R-:W-:Y:S01]  /*15850*/  @!P4 IMAD.IADD R20, R20, 0x1, -R16.reuse ;  /* 0x000000011414c824 */ /* 0x100fe200078e0a10 */
[----:B0-----:R-:W-:Y:S01]  /*15860*/  SHF.R.S32.HI R23, RZ, 0x2, R3 ;  /* 0x00000002ff177819 */ /* 0x001fe20000011403 */
[----:B------:R-:W-:Y:S01]  /*15870*/  @!P1 IMAD.IADD R18, R18, 0x1, -R16 ;  /* 0x0000000112129824 */ /* 0x000fe200078e0a10 */
[----:B---3--:R-:W-:Y:S01]  /*15880*/  ISETP.GE.AND P1, PT, R24, RZ, PT ;  /* 0x000000ff1800720c */ /* 0x008fe20003f26270 */
[----:B------:R-:W-:Y:S01]  /*15890*/  @!P0 IMAD.MOV R14, RZ, RZ, -R14 ;  /* 0x000000ffff0e8224 */ /* 0x000fe200078e0a0e */
[----:B------:R-:W-:Y:S02]  /*158a0*/  ISETP.GE.AND P4, PT, R2, RZ, PT ;  /* 0x000000ff0200720c */ /* 0x000fe40003f86270 */
[C---:B------:R-:W-:Y:S01]  /*158b0*/  ISETP.GT.U32.AND P0, PT, R16.reuse, R20, PT ;  /* 0x000000141000720c */ /* 0x040fe20003f04070 */
[----:B------:R-:W-:Y:S01]  /*158c0*/  @!P2 IMAD.IADD R21, R21, 0x1, -R16 ;  /* 0x000000011515a824 */ /* 0x000fe200078e0a10 */
[----:B------:R-:W-:Y:S01]  /*158d0*/  SGXT R23, R23, 0x1 ;  /* 0x000000011717781a */ /* 0x000fe20000000200 */
[----:B------:R-:W-:Y:S01]  /*158e0*/  @!P3 IMAD.MOV R12, RZ, RZ, -R12 ;  /* 0x000000ffff0cb224 */ /* 0x000fe200078e0a0c */
[C---:B------:R-:W-:Y:S01]  /*158f0*/  ISETP.GT.U32.AND P2, PT, R16.reuse, R17, PT ;  /* 0x000000111000720c */ /* 0x040fe20003f44070 */
[----:B------:R-:W-:Y:S01]  /*15900*/  IMAD.SHL.U32 R24, R3, 0x20, RZ ;  /* 0x0000002003187824 */ /* 0x000fe200078e00ff */
[----:B------:R-:W-:Y:S01]  /*15910*/  ISETP.GT.U32.AND P3, PT, R16, R18, PT ;  /* 0x000000121000720c */ /* 0x000fe20003f64070 */
[----:B------:R-:W-:Y:S01]  /*15920*/  @!P6 IMAD.MOV R11, RZ, RZ, -R11 ;  /* 0x000000ffff0be224 */ /* 0x000fe200078e0a0b */
[----:B------:R-:W-:Y:S01]  /*15930*/  LOP3.LUT R23, R23, 0x90, RZ, 0xc0, !PT ;  /* 0x0000009017177812 */ /* 0x000fe200078ec0ff */
[----:B------:R-:W-:Y:S01]  /*15940*/  @!P5 IMAD.IADD R13, R13, 0x1, -R16 ;  /* 0x000000010d0dd824 */ /* 0x000fe200078e0a10 */
[----:B------:R-:W-:Y:S01]  /*15950*/  ISETP.GE.AND P6, PT, R29, RZ, PT ;  /* 0x000000ff1d00720c */ /* 0x000fe20003fc6270 */
[----:B------:R-:W3:Y:S01]  /*15960*/  LDL.LU R2, [R1+0x1c] ;  /* 0x00001c0001027983 */ /* 0x000ee20000300800 */
[----:B------:R-:W-:Y:S01]  /*15970*/  LOP3.LUT R23, R23, 0x260, R24, 0xf8, !PT ;  /* 0x0000026017177812 */ /* 0x000fe200078ef818 */
[----:B------:R-:W-:-:S02]  /*15980*/  IMAD.SHL.U32 R24, R3, 0x2, RZ ;  /* 0x0000000203187824 */ /* 0x000fc400078e00ff */
[----:B------:R-:W-:Y:S01]  /*15990*/  @!P1 IMAD.MOV R13, RZ, RZ, -R13 ;  /* 0x000000ffff0d9224 */ /* 0x000fe200078e0a0d */
[----:B------:R-:W-:Y:S01]  /*159a0*/  STL [R1+0x5410], R11 ;  /* 0x0054100b01007387 */ /* 0x000fe20000100800 */
[----:B------:R-:W-:Y:S02]  /*159b0*/  @!P4 IMAD.MOV R15, RZ, RZ, -R15 ;  /* 0x000000ffff0fc224 */ /* 0x000fe400078e0a0f */
[----:B------:R-:W-:Y:S01]  /*159c0*/  @!P0 IMAD.IADD R20, R20, 0x1, -R16 ;  /* 0x0000000114148824 */ /* 0x000fe200078e0a10 */
[----:B------:R-:W-:Y:S01]  /*159d0*/  ISETP.GE.AND P0, PT, R0, RZ, PT ;  /* 0x000000ff0000720c */ /* 0x000fe20003f06270 */
[----:B------:R-:W-:Y:S01]  /*159e0*/  STL [R1+0x5414], R12 ;  /* 0x0054140c01007387 */ /* 0x000fe20000100800 */
[----:B------:R-:W-:Y:S01]  /*159f0*/  LOP3.LUT R0, R23, 0x10, R24, 0x78, !PT ;  /* 0x0000001017007812 */ /* 0x000fe200078e7818 */
[--C-:B------:R-:W-:Y:S01]  /*15a00*/  @!P2 IMAD.IADD R17, R17, 0x1, -R16.reuse ;  /* 0x000000011111a824 */ /* 0x100fe200078e0a10 */
[----:B------:R-:W-:Y:S01]  /*15a10*/  LOP3.LUT R3, R3, 0x1f, RZ, 0xc0, !PT ;  /* 0x0000001f03037812 */ /* 0x000fe200078ec0ff */
[----:B------:R-:W-:Y:S01]  /*15a20*/  STL [R1+0x5418], R13 ;  /* 0x0054180d01007387 */ /* 0x000fe20000100800 */
[----:B------:R-:W-:Y:S01]  /*15a30*/  @!P3 IMAD.IADD R18, R18, 0x1, -R16 ;  /* 0x000000011212b824 */ /* 0x000fe200078e0a10 */
[----:B------:R-:W-:-:S02]  /*15a40*/  ISETP.GE.AND P3, PT, R22, RZ, PT ;  /* 0x000000ff1600720c */ /* 0x000fc40003f66270 */
[----:B------:R-:W-:Y:S01]  /*15a50*/  STL [R1+0x541c], R14 ;  /* 0x00541c0e01007387 */ /* 0x000fe20000100800 */
[----:B------:R-:W-:-:S03]  /*15a60*/  @!P6 IMAD.MOV R17, RZ, RZ, -R17 ;  /* 0x000000ffff11e224 */ /* 0x000fc600078e0a11 */
[----:B------:R-:W-:Y:S04]  /*15a70*/  STL [R1+0x5420], R15 ;  /* 0x0054200f01007387 */ /* 0x000fe80000100800 */
[----:B------:R-:W4:Y:S04]  /*15a80*/  LDL.LU R22, [R1+0x54a8] ;  /* 0x0054a80001167983 */ /* 0x000f280000300800 */
[----:B------:R0:W-:Y:S01]  /*15a90*/  STL [R1+0xec], R0 ;  /* 0x0000ec0001007387 */ /* 0x0001e20000100800 */
[----:B------:R-:W-:-:S03]  /*15aa0*/  ISETP.GT.U32.AND P1, PT, R16, R19, PT ;  /* 0x000000131000720c */ /* 0x000fc60003f24070 */
[----:B------:R-:W-:Y:S01]  /*15ab0*/  STL [R1+0x5424], R17 ;  /* 0x0054241101007387 */ /* 0x000fe20000100800 */
[----:B0-----:R-:W-:Y:S01]  /*15ac0*/  IMAD R0, R3, UR6, RZ ;  /* 0x0000000603007c24 */ /* 0x001fe2000f8e02ff */
[----:B------:R-:W-:-:S04]  /*15ad0*/  ISETP.GT.U32.AND P4, PT, R16, R21, PT ;  /* 0x000000151000720c */ /* 0x000fc80003f84070 */
[----:B------:R0:W-:Y:S04]  /*15ae0*/  STL [R1+0x450], R0 ;  /* 0x0004500001007387 */ /* 0x0001e80000100800 */
[----:B------:R-:W4:Y:S04]  /*15af0*/  LDL.LU R15, [R1+0x3d0] ;  /* 0x0003d000010f7983 */ /* 0x000f280000300800 */
        /* <DEDUP_REMOVED lines=9> */
[----:B------:R-:W4:Y:S01]  /*15b90*/  LDL.LU R5, [R1+0x3c8] ;  /* 0x0003c80001057983 */ /* 0x000f220000300800 */
[----:B-----5:R-:W-:-:S03]  /*15ba0*/  ISETP.GE.AND P5, PT, R26, RZ, PT ;  /* 0x000000ff1a00720c */ /* 0x020fc60003fa6270 */
[----:B------:R-:W5:Y:S01]  /*15bb0*/  LDL.LU R25, [R1+0x3c4] ;  /* 0x0003c40001197983 */ /* 0x000f620000300800 */
[--C-:B------:R-:W-:Y:S01]  /*15bc0*/  @!P1 IMAD.IADD R19, R19, 0x1, -R16.reuse ;  /* 0x0000000113139824 */ /* 0x100fe200078e0a10 */
[----:B------:R-:W-:Y:S01]  /*15bd0*/  ISETP.GE.AND P1, PT, R4, RZ, PT ;  /* 0x000000ff0400720c */ /* 0x000fe20003f26270 */
[----:B------:R-:W-:Y:S01]  /*15be0*/  @!P4 IMAD.IADD R21, R21, 0x1, -R16 ;  /* 0x000000011515c824 */ /* 0x000fe200078e0a10 */
[----:B------:R-:W-:Y:S02]  /*15bf0*/  IADD3 R16, P6, R0, UR8, RZ ;  /* 0x0000000800107c10 */ /* 0x000fe4000ffde0ff */
[----:B--2---:R-:W-:Y:S01]  /*15c00*/  ISETP.GE.AND P2, PT, R28, RZ, PT ;  /* 0x000000ff1c00720c */ /* 0x004fe20003f46270 */
[----:B------:R-:W-:Y:S01]  /*15c10*/  @!P3 IMAD.MOV R19, RZ, RZ, -R19 ;  /* 0x000000ffff13b224 */ /* 0x000fe200078e0a13 */
[----:B------:R-:W2:Y:S07]  /*15c20*/  LDL.LU R28, [R1+0x3c0] ;  /* 0x0003c000011c7983 */ /* 0x000eae0000300800 */
[----:B------:R-:W-:Y:S01]  /*15c30*/  @!P1 IMAD.MOV R20, RZ, RZ, -R20 ;  /* 0x000000ffff149224 */ /* 0x000fe200078e0a14 */
[----:B------:R-:W-:Y:S01]  /*15c40*/  ULDC UR8, c[0x0][0x234] ;  /* 0x00008d0000087ab9 */ /* 0x000fe20000000800 */
[----:B------:R-:W2:Y:S04]  /*15c50*/  LDL.LU R27, [R1+0x40] ;  /* 0x00004000011b7983 */ /* 0x000ea80000300800 */
[----:B------:R-:W2:Y:S04]  /*15c60*/  LDL.LU R26, [R1+0x38] ;  /* 0x00003800011a7983 */ /* 0x000ea80000300800 */
[----:B------:R-:W2:Y:S04]  /*15c70*/  LDL.LU R4, [R1+0x30] ;  /* 0x0000300001047983 */ /* 0x000ea80000300800 */
[----:B0-----:R-:W2:Y:S01]  /*15c80*/  LDL.LU R0, [R1+0x44] ;  /* 0x0000440001007983 */ /* 0x001ea20000300800 */
[----:B------:R-:W-:-:S02]  /*15c90*/  @!P2 IMAD.MOV R18, RZ, RZ, -R18 ;  /* 0x000000ffff12a224 */ /* 0x000fc400078e0a12 */
[----:B------:R-:W-:Y:S01]  /*15ca0*/  @!P0 IMAD.MOV R21, RZ, RZ, -R21 ;  /* 0x000000ffff158224 */ /* 0x000fe200078e0a15 */
[----:B------:R-:W2:Y:S01]  /*15cb0*/  LDL.LU R3, [R1+0x4c] ;  /* 0x00004c0001037983 */ /* 0x000ea20000300800 */
[----:B---3--:R-:W-:Y:S02]  /*15cc0*/  ISETP.NE.AND P4, PT, R2, RZ, PT ;  /* 0x000000ff0200720c */ /* 0x008fe40003f85270 */
[----:B------:R-:W-:Y:S02]  /*15cd0*/  LOP3.LUT R23, RZ, R2, RZ, 0x33, !PT ;  /* 0x00000002ff177212 */ /* 0x000fe400078e33ff */
[----:B------:R-:W3:Y:S04]  /*15ce0*/  LDL.LU R2, [R1+0x2b8] ;  /* 0x0002b80001027983 */ /* 0x000ee80000300800 */
[----:B------:R-:W-:Y:S04]  /*15cf0*/  STL [R1+0x53e4], R16 ;  /* 0x0053e41001007387 */ /* 0x000fe80000100800 */
[----:B------:R-:W-:Y:S04]  /*15d00*/  STL [R1+0x5428], R18 ;  /* 0x0054281201007387 */ /* 0x000fe80000100800 */
[----:B------:R-:W-:Y:S04]  /*15d10*/  STL [R1+0x542c], R19 ;  /* 0x00542c1301007387 */ /* 0x000fe80000100800 */
[----:B------:R-:W-:Y:S01]  /*15d20*/  STL [R1+0x5430], R20 ;  /* 0x0054301401007387 */ /* 0x000fe20000100800 */
[----:B----4-:R-:W-:-:S03]  /*15d30*/  @!P5 IMAD.MOV R22, RZ, RZ, -R22 ;  /* 0x000000ffff16d224 */ /* 0x010fc600078e0a16 */
[----:B------:R-:W-:Y:S04]  /*15d40*/  STL [R1+0x5434], R21 ;  /* 0x0054341501007387 */ /* 0x000fe80000100800 */
[----:B------:R-:W-:Y:S01]  /*15d50*/  STL [R1+0x5438], R22 ;  /* 0x0054381601007387 */ /* 0x000fe20000100800 */
[C---:B------:R-:W-:Y:S02]  /*15d60*/  SEL R15, R23.reuse, R15, !P4 ;  /* 0x0000000f170f7207 */ /* 0x040fe40006000000 */
[----:B------:R-:W-:-:S03]  /*15d70*/  SEL R14, R23, R14, !P4 ;  /* 0x0000000e170e7207 */ /* 0x000fc60006000000 */
[----:B------:R-:W-:Y:S01]  /*15d80*/  STL [R1+0x2c], R15 ;  /* 0x00002c0f01007387 */ /* 0x000fe20000100800 */
        /* <DEDUP_REMOVED lines=16> */
[C---:B------:R-:W-:Y:S02]  /*15e90*/  SEL R5, R23.reuse, R5, !P4 ;  /* 0x0000000517057207 */ /* 0x040fe40006000000 */
[C---:B-----5:R-:W-:Y:S01]  /*15ea0*/  SEL R29, R23.reuse, R25, !P4 ;  /* 0x00000019171d7207 */ /* 0x060fe20006000000 */
[----:B------:R-:W-:Y:S04]  /*15eb0*/  STL [R1+0x4], R6 ;  /* 0x0000040601007387 */ /* 0x000fe80000100800 */
[----:B------:R-:W-:Y:S04]  /*15ec0*/  STL [R1+0x543c], R29 ;  /* 0x00543c1d01007387 */ /* 0x000fe80000100800 */
[----:B------:R-:W-:Y:S01]  /*15ed0*/  STL [R1], R5 ;  /* 0x0000000501007387 */ /* 0x000fe20000100800 */
[----:B--2---:R-:W-:-:S02]  /*15ee0*/  SEL R28, R23, R28, !P4 ;  /* 0x0000001c171c7207 */ /* 0x004fc40006000000 */
[----:B------:R-:W-:-:S03]  /*15ef0*/  SEL R27, R23, R27, !P4 ;  /* 0x0000001b171b7207 */ /* 0x000fc60006000000 */
[----:B------:R-:W-:Y:S01]  /*15f00*/  STL [R1+0x5440], R28 ;  /* 0x0054401c01007387 */ /* 0x000fe20000100800 */
[----:B------:R-:W-:-:S03]  /*15f10*/  SEL R26, R23, R26, !P4 ;  /* 0x0000001a171a7207 */ /* 0x000fc60006000000 */
[----:B------:R-:W-:Y:S01]  /*15f20*/  STL [R1+0x5444], R27 ;  /* 0x0054441b01007387 */ /* 0x000fe20000100800 */
[----:B------:R-:W-:-:S03]  /*15f30*/  SEL R25, R23, R4, !P4 ;  /* 0x0000000417197207 */ /* 0x000fc60006000000 */
[----:B------:R-:W-:Y:S01]  /*15f40*/  STL [R1+0x5448], R26 ;  /* 0x0054481a01007387 */ /* 0x000fe20000100800 */
[----:B------:R-:W-:-:S03]  /*15f50*/  SEL R24, R23, R0, !P4 ;  /* 0x0000000017187207 */ /* 0x000fc60006000000 */
[----:B------:R-:W-:Y:S04]  /*15f60*/  STL [R1+0x544c], R25 ;  /* 0x00544c1901007387 */ /* 0x000fe80000100800 */
[----:B------:R0:W-:Y:S04]  /*15f70*/  STL [R1+0x5450], R24 ;  /* 0x0054501801007387 */ /* 0x0001e80000100800 */
[----:B0-----:R-:W2:Y:S01]  /*15f80*/  LDL.LU R24, [R1+0x54] ;  /* 0x0000540001187983 */ /* 0x001ea20000300800 */
[----:B------:R-:W-:-:S05]  /*15f90*/  SEL R3, R23, R3, !P4 ;  /* 0x0000000317037207 */ /* 0x000fca0006000000 */
[----:B------:R-:W-:Y:S01]  /*15fa0*/  STL [R1+0x30], R3 ;  /* 0x0000300301007387 */ /* 0x000fe20000100800 */
[----:B---3--:R-:W-:-:S03]  /*15fb0*/  SEL R0, R23, R2, !P4 ;  /* 0x0000000217007207 */ /* 0x008fc60006000000 */
[----:B--2---:R0:W-:Y:S04]  /*15fc0*/  STL [R1+0x549c], R24 ;  /* 0x00549c1801007387 */ /* 0x0041e80000100800 */
[----:B------:R-:W-:Y:S04]  /*15fd0*/  STL [R1+0x38], R0 ;  /* 0x0000380001007387 */ /* 0x000fe80000100800 */
[----:B0-----:R-:W2:Y:S04]  /*15fe0*/  LDL.LU R24, [R1+0x2f8] ;  /* 0x0002f80001187983 */ /* 0x001ea80000300800 */
[----:B--2---:R0:W-:Y:S04]  /*15ff0*/  STL [R1+0x54a0], R24 ;  /* 0x0054a01801007387 */ /* 0x0041e80000100800 */
[----:B0-----:R-:W2:Y:S04]  /*16000*/  LDL.LU R24, [R1+0x3b8] ;  /* 0x0003b80001187983 */ /* 0x001ea80000300800 */
[----:B--2---:R0:W-:Y:S04]  /*16010*/  STL [R1+0x54a4], R24 ;  /* 0x0054a41801007387 */ /* 0x0041e80000100800 */
[----:B0-----:R-:W2:Y:S04]  /*16020*/  LDL.LU R24, [R1+0x3bc] ;  /* 0x0003bc0001187983 */ /* 0x001ea80000300800 */
[----:B------:R-:W3:Y:S04]  /*16030*/  LDL.LU R25, [R1+0x5c] ;  /* 0x00005c0001197983 */ /* 0x000ee80000300800 */
[----:B------:R-:W4:Y:S04]  /*16040*/  LDL.LU R26, [R1+0x64] ;  /* 0x00006400011a7983 */ /* 0x000f280000300800 */
[----:B------:R-:W5:Y:S04]  /*16050*/  LDL.LU R27, [R1+0x6c] ;  /* 0x00006c00011b7983 */ /* 0x000f680000300800 */
        /* <DEDUP_REMOVED lines=8> */
[----:B------:R-:W3:Y:S04]  /*160e0*/  LDL.LU R17, [R1+0xf8] ;  /* 0x0000f80001117983 */ /* 0x000ee80000300800 */
        /* <DEDUP_REMOVED lines=14> */
[----:B------:R-:W5:Y:S01]  /*161d0*/  LDL.LU R2, [R1+0x1f4] ;  /* 0x0001f40001027983 */ /* 0x000f620000300800 */
[----:B--2---:R-:W-:-:S05]  /*161e0*/  SEL R24, R23, R24, !P4 ;  /* 0x0000001817187207 */ /* 0x004fca0006000000 */
[----:B------:R0:W-:Y:S04]  /*161f0*/  STL [R1+0x40], R24 ;  /* 0x0000401801007387 */ /* 0x0001e80000100800 */
[----:B0-----:R-:W2:Y:S02]  /*16200*/  LDL.LU R24, [R1+0x54a4] ;  /* 0x0054a40001187983 */ /* 0x001ea40000300800 */
[----:B--2---:R-:W-:-:S05]  /*16210*/  SEL R24, R23, R24, !P4 ;  /* 0x0000001817187207 */ /* 0x004fca0006000000 */
[----:B------:R0:W-:Y:S04]  /*16220*/  STL [R1+0x44], R24 ;  /* 0x0000441801007387 */ /* 0x0001e80000100800 */
[----:B0-----:R-:W2:Y:S02]  /*16230*/  LDL.LU R24, [R1+0x54a0] ;  /* 0x0054a00001187983 */ /* 0x001ea40000300800 */
[----:B--2---:R-:W-:-:S05]  /*16240*/  SEL R24, R23, R24, !P4 ;  /* 0x0000001817187207 */ /* 0x004fca0006000000 */
[----:B------:R0:W-:Y:S04]  /*16250*/  STL [R1+0x4c], R24 ;  /* 0x00004c1801007387 */ /* 0x0001e80000100800 */
[----:B0-----:R-:W2:Y:S01]  /*16260*/  LDL.LU R24, [R1+0x549c] ;  /* 0x00549c0001187983 */ /* 0x001ea20000300800 */
[C---:B---3--:R-:W-:Y:S02]  /*16270*/  SEL R17, R23.reuse, R17, !P4 ;  /* 0x0000001117117207 */ /* 0x048fe40006000000 */
[----:B--2---:R-:W-:-:S05]  /*16280*/  SEL R24, R23, R24, !P4 ;  /* 0x0000001817187207 */ /* 0x004fca0006000000 */
[----:B------:R0:W-:Y:S02]  /*16290*/  STL [R1+0x54], R24 ;  /* 0x0000541801007387 */ /* 0x0001e40000100800 */
[C---:B0-----:R-:W-:Y:S02]  /*162a0*/  SEL R24, R23.reuse, R25, !P4 ;  /* 0x0000001917187207 */ /* 0x041fe40006000000 */
[----:B----4-:R-:W-:-:S03]  /*162b0*/  SEL R25, R23, R26, !P4 ;  /* 0x0000001a17197207 */ /* 0x010fc60006000000 */
[----:B------:R0:W-:Y:S01]  /*162c0*/  STL [R1+0x5c], R24 ;  /* 0x00005c1801007387 */ /* 0x0001e20000100800 */
[----:B-----5:R-:W-:-:S03]  /*162d0*/  SEL R26, R23, R28, !P4 ;  /* 0x0000001c171a7207 */ /* 0x020fc60006000000 */
[----:B------:R1:W-:Y:S01]  /*162e0*/  STL [R1+0x64], R25 ;  /* 0x0000641901007387 */ /* 0x0003e20000100800 */
[C---:B0-----:R-:W-:Y:S02]  /*162f0*/  SEL R24, R23.reuse, R27, !P4 ;  /* 0x0000001b17187207 */ /* 0x041fe40006000000 */
[----:B-1----:R-:W-:-:S03]  /*16300*/  SEL R25, R23, R29, !P4 ;  /* 0x0000001d17197207 */ /* 0x002fc60006000000 */
[----:B------:R0:W-:Y:S04]  /*16310*/  STL [R1+0x6c], R24 ;  /* 0x00006c1801007387 */ /* 0x0001e80000100800 */
[----:B------:R-:W-:Y:S01]  /*16320*/  STL [R1+0x80], R26 ;  /* 0x0000801a01007387 */ /* 0x000fe20000100800 */
[C---:B0-----:R-:W-:Y:S02]  /*16330*/  SEL R24, R23.reuse, R22, !P4 ;  /* 0x0000001617187207 */ /* 0x041fe40006000000 */
[C---:B------:R-:W-:Y:S02]  /*16340*/  SEL R22, R23.reuse, R21, !P4 ;  /* 0x0000001517167207 */ /* 0x040fe40006000000 */
[C---:B------:R-:W-:Y:S01]  /*16350*/  SEL R21, R23.reuse, R20, !P4 ;  /* 0x0000001417157207 */ /* 0x040fe20006000000 */
[----:B------:R-:W-:Y:S01]  /*16360*/  STL [R1+0x84], R25 ;  /* 0x0000841901007387 */ /* 0x000fe20000100800 */
[----:B------:R-:W-:-:S02]  /*16370*/  SEL R20, R23, R19, !P4 ;  /* 0x0000001317147207 */ /* 0x000fc40006000000 */
[C---:B------:R-:W-:Y:S01]  /*16380*/  SEL R19, R23.reuse, R18, !P4 ;  /* 0x0000001217137207 */ /* 0x040fe20006000000 */
[----:B------:R0:W-:Y:S01]  /*16390*/  STL [R1+0xa0], R24 ;  /* 0x0000a01801007387 */ /* 0x0001e20000100800 */
[C---:B------:R-:W-:Y:S02]  /*163a0*/  SEL R18, R23.reuse, R16, !P4 ;  /* 0x0000001017127207 */ /* 0x040fe40006000000 */
[C---:B------:R-:W-:Y:S01]  /*163b0*/  SEL R16, R23.reuse, R15, !P4 ;  /* 0x0000000f17107207 */ /* 0x040fe20006000000 */
        /* <DEDUP_REMOVED lines=25> */
[----:B------:R-:W-:Y:S04]  /*16550*/  STL [R1+0x174], R9 ;  /* 0x0001740901007387 */ /* 0x000fe80000100800 */
[----:B------:R-:W-:Y:S04]  /*16560*/  STL [R1+0x17c], R8 ;  /* 0x00017c0801007387 */ /* 0x000fe80000100800 */
[----:B------:R-:W-:Y:S04]  /*16570*/  STL [R1+0x188], R7 ;  /* 0x0001880701007387 */ /* 0x000fe80000100800 */
[----:B------:R-:W-:Y:S04]  /*16580*/  STL [R1+0x190], R6 ;  /* 0x0001900601007387 */ /* 0x000fe80000100800 */
[----:B------:R-:W-:Y:S04]  /*16590*/  STL [R1+0x19c], R5 ;  /* 0x00019c0501007387 */ /* 0x000fe80000100800 */
[----:B------:R-:W-:Y:S04]  /*165a0*/  STL [R1+0x1e0], R4 ;  /* 0x0001e00401007387 */ /* 0x000fe80000100800 */
[----:B0-----:R-:W2:Y:S01]  /*165b0*/  LDL.LU R24, [R1+0x270] ;  /* 0x0002700001187983 */ /* 0x001ea20000300800 */
[----:B------:R-:W-:-:S02]  /*165c0*/  SEL R3, R23, R3, !P4 ;  /* 0x0000000317037207 */ /* 0x000fc40006000000 */
[----:B------:R-:W-:-:S03]  /*165d0*/  SEL R0, R23, R2, !P4 ;  /* 0x0000000217007207 */ /* 0x000fc60006000000 */
[----:B------:R-:W-:Y:S04]  /*165e0*/  STL [R1+0x1e8], R3 ;  /* 0x0001e80301007387 */ /* 0x000fe80000100800 */
        /* <DEDUP_REMOVED lines=539> */
[C---:B----4-:R-:W-:Y:S02]  /*187a0*/  SEL R26, R23.reuse, R26, !P4 ;  /* 0x0000001a171a7207 */ /* 0x050fe40006000000 */
[C---:B-----5:R-:W-:Y:S02]  /*187b0*/  SEL R27, R23.reuse, R27, !P4 ;  /* 0x0000001b171b7207 */ /* 0x060fe40006000000 */
[----:B------:R-:W-:-:S02]  /*187c0*/  SEL R28, R23, R28, !P4 ;  /* 0x0000001c171c7207 */ /* 0x000fc40006000000 */
[C---:B------:R-:W-:Y:S02]  /*187d0*/  SEL R29, R23.reuse, R29, !P4 ;  /* 0x0000001d171d7207 */ /* 0x040fe40006000000 */
[C---:B------:R-:W-:Y:S02]  /*187e0*/  SEL R22, R23.reuse, R22, !P4 ;  /* 0x0000001617167207 */ /* 0x040fe40006000000 */
[C---:B------:R-:W-:Y:S02]  /*187f0*/  SEL R21, R23.reuse, R21, !P4 ;  /* 0x0000001517157207 */ /* 0x040fe40006000000 */
[C---:B------:R-:W-:Y:S02]  /*18800*/  SEL R20, R23.reuse, R20, !P4 ;  /* 0x0000001417147207 */ /* 0x040fe40006000000 */
[C---:B------:R-:W-:Y:S02]  /*18810*/  SEL R19, R23.reuse, R19, !P4 ;  /* 0x0000001317137207 */ /* 0x040fe40006000000 */
        /* <DEDUP_REMOVED lines=16> */
[----:B--2---:R-:W-:-:S05]  /*18920*/  SEL R24, R23, R24, !P4 ;  /* 0x0000001817187207 */ /* 0x004fca0006000000 */
[----:B------:R0:W-:Y:S04]  /*18930*/  STL [R1+0x1b8], R24 ;  /* 0x0001b81801007387 */ /* 0x0001e80000100800 */
[----:B0-----:R-:W2:Y:S04]  /*18940*/  LDL.LU R24, [R1+0x5450] ;  /* 0x0054500001187983 */ /* 0x001ea80000300800 */
[----:B------:R0:W-:Y:S04]  /*18950*/  STL [R1+0x1b4], R25 ;  /* 0x0001b41901007387 */ /* 0x0001e80000100800 */
[----:B0-----:R-:W3:Y:S04]  /*18960*/  LDL.LU R25, [R1+0x544c] ;  /* 0x00544c0001197983 */ /* 0x001ee80000300800 */
[----:B------:R0:W-:Y:S04]  /*18970*/  STL [R1+0x1b0], R26 ;  /* 0x0001b01a01007387 */ /* 0x0001e80000100800 */
[----:B0-----:R-:W4:Y:S04]  /*18980*/  LDL.LU R26, [R1+0x5448] ;  /* 0x00544800011a7983 */ /* 0x001f280000300800 */
[----:B------:R0:W-:Y:S04]  /*18990*/  STL [R1+0x1ac], R27 ;  /* 0x0001ac1b01007387 */ /* 0x0001e80000100800 */
[----:B0-----:R-:W5:Y:S04]  /*189a0*/  LDL.LU R27, [R1+0x5444] ;  /* 0x00544400011b7983 */ /* 0x001f680000300800 */
        /* <DEDUP_REMOVED lines=43> */
[----:B0-----:R-:W3:Y:S01]  /*18c60*/  LDL.LU R2, [R1+0x53ec] ;  /* 0x0053ec0001027983 */ /* 0x001ee20000300800 */
[----:B------:R-:W-:-:S02]  /*18c70*/  SEL R16, R23, R16, !P4 ;  /* 0x0000001017107207 */ /* 0x000fc40006000000 */
[----:B------:R-:W-:-:S03]  /*18c80*/  SEL R0, R23, R0, !P4 ;  /* 0x0000000017007207 */ /* 0x000fc60006000000 */
[----:B------:R3:W-:Y:S02]  /*18c90*/  STL [R1+0x130], R16 ;  /* 0x0001301001007387 */ /* 0x0007e40000100800 */
[C---:B---3--:R-:W-:Y:S02]  /*18ca0*/  SEL R16, R23.reuse, R2, !P4 ;  /* 0x0000000217107207 */ /* 0x048fe40006000000 */
[----:B------:R-:W3:Y:S04]  /*18cb0*/  LDL.LU R2, [R1+0x450] ;  /* 0x0004500001027983 */ /* 0x000ee80000300800 */
[----:B------:R2:W-:Y:S04]  /*18cc0*/  STL [R1+0x12c], R0 ;  /* 0x00012c0001007387 */ /* 0x0005e80000100800 */
[----:B------:R-:W-:Y:S01]  /*18cd0*/  STL [R1+0x124], R16 ;  /* 0x0001241001007387 */ /* 0x000fe20000100800 */
[----:B--2---:R-:W-:-:S02]  /*18ce0*/  SEL R0, R23, R3, !P4 ;  /* 0x0000000317007207 */ /* 0x004fc40006000000 */
[C---:B-----5:R-:W-:Y:S02]  /*18cf0*/  SEL R3, R23.reuse, R4, !P4 ;  /* 0x0000000417037207 */ /* 0x060fe40006000000 */
[C---:B----4-:R-:W-:Y:S01]  /*18d00*/  SEL R4, R23.reuse, R5, !P4 ;  /* 0x0000000517047207 */ /* 0x050fe20006000000 */
[----:B------:R0:W-:Y:S01]  /*18d10*/  STL [R1+0x11c], R0 ;  /* 0x00011c0001007387 */ /* 0x0001e20000100800 */
[----:B------:R-:W-:-:S03]  /*18d20*/  SEL R5, R23, R7, !P4 ;  /* 0x0000000717057207 */ /* 0x000fc60006000000 */
[----:B------:R1:W-:Y:S01]  /*18d30*/  STL [R1+0x118], R3 ;  /* 0x0001180301007387 */ /* 0x0003e20000100800 */
[----:B0-----:R-:W-:-:S03]  /*18d40*/  SEL R0, R23, R6, !P4 ;  /* 0x0000000617007207 */ /* 0x001fc60006000000 */
[----:B-1----:R-:W2:Y:S04]  /*18d50*/  LDL.LU R3, [R1+0x28] ;  /* 0x0000280001037983 */ /* 0x002ea80000300800 */
[----:B------:R0:W-:Y:S04]  /*18d60*/  STL [R1+0x110], R4 ;  /* 0x0001100401007387 */ /* 0x0001e80000100800 */
[----:B------:R1:W-:Y:S04]  /*18d70*/  STL [R1+0x10c], R0 ;  /* 0x00010c0001007387 */ /* 0x0003e80000100800 */
[----:B0-----:R-:W4:Y:S01]  /*18d80*/  LDL.LU R4, [R1+0x24] ;  /* 0x0000240001047983 */ /* 0x001f220000300800 */
[----:B-1----:R-:W-:-:S03]  /*18d90*/  SEL R0, R23, R8, !P4 ;  /* 0x0000000817007207 */ /* 0x002fc60006000000 */
[----:B------:R-:W-:Y:S04]  /*18da0*/  STL [R1+0x108], R5 ;  /* 0x0001080501007387 */ /* 0x000fe80000100800 */
[----:B------:R0:W-:Y:S02]  /*18db0*/  STL [R1+0x104], R0 ;  /* 0x0001040001007387 */ /* 0x0001e40000100800 */
[C---:B0-----:R-:W-:Y:S02]  /*18dc0*/  SEL R0, R23.reuse, R10, !P4 ;  /* 0x0000000a17007207 */ /* 0x041fe40006000000 */
[----:B------:R-:W5:Y:S01]  /*18dd0*/  LDL.LU R10, [R1+0x2c] ;  /* 0x00002c00010a7983 */ /* 0x000f620000300800 */
[----:B------:R-:W-:-:S05]  /*18de0*/  SEL R5, R23, R9, !P4 ;  /* 0x0000000917057207 */ /* 0x000fca0006000000 */
[----:B------:R0:W-:Y:S04]  /*18df0*/  STL [R1+0xfc], R5 ;  /* 0x0000fc0501007387 */ /* 0x0001e80000100800 */
[----:B0-----:R-:W3:Y:S01]  /*18e00*/  LDL.LU R5, [R1+0x20] ;  /* 0x0000200001057983 */ /* 0x001ee20000300800 */
[----:B------:R-:W-:-:S03]  /*18e10*/  SEL R7, R23, R11, !P4 ;  /* 0x0000000b17077207 */ /* 0x000fc60006000000 */
[----:B------:R0:W-:Y:S01]  /*18e20*/  STL [R1+0xf4], R0 ;  /* 0x0000f40001007387 */ /* 0x0001e20000100800 */
[----:B------:R-:W-:-:S03]  /*18e30*/  SEL R8, R23, R13, !P4 ;  /* 0x0000000d17087207 */ /* 0x000fc60006000000 */
[----:B------:R-:W3:Y:S01]  /*18e40*/  LDL.LU R6, [R1+0x1c] ;  /* 0x00001c0001067983 */ /* 0x000ee20000300800 */
[----:B0-----:R-:W-:-:S03]  /*18e50*/  SEL R0, R23, R12, !P4 ;  /* 0x0000000c17007207 */ /* 0x001fc60006000000 */
[----:B------:R0:W-:Y:S01]  /*18e60*/  STL [R1+0xf0], R7 ;  /* 0x0000f00701007387 */ /* 0x0001e20000100800 */
[----:B------:R-:W-:-:S03]  /*18e70*/  SEL R9, R23, R15, !P4 ;  /* 0x0000000f17097207 */ /* 0x000fc60006000000 */
[----:B0-----:R-:W3:Y:S04]  /*18e80*/  LDL.LU R7, [R1+0x18] ;  /* 0x0000180001077983 */ /* 0x001ee80000300800 */
[----:B------:R0:W-:Y:S04]  /*18e90*/  STL [R1+0xd8], R0 ;  /* 0x0000d80001007387 */ /* 0x0001e80000100800 */
[----:B------:R1:W-:Y:S01]  /*18ea0*/  STL [R1+0xd0], R8 ;  /* 0x0000d00801007387 */ /* 0x0003e20000100800 */
[----:B0-----:R-:W-:-:S03]  /*18eb0*/  SEL R0, R23, R14, !P4 ;  /* 0x0000000e17007207 */ /* 0x001fc60006000000 */
[----:B-1----:R-:W3:Y:S04]  /*18ec0*/  LDL.LU R8, [R1+0x14] ;  /* 0x0000140001087983 */ /* 0x002ee80000300800 */
[----:B------:R0:W-:Y:S04]  /*18ed0*/  STL [R1+0xc8], R0 ;  /* 0x0000c80001007387 */ /* 0x0001e80000100800 */
[----:B------:R1:W-:Y:S04]  /*18ee0*/  STL [R1+0xc4], R9 ;  /* 0x0000c40901007387 */ /* 0x0003e80000100800 */
[----:B------:R-:W3:Y:S01]  /*18ef0*/  LDL.LU R13, [R1+0xc] ;  /* 0x00000c00010d7983 */ /* 0x000ee20000300800 */
[----:B0-----:R-:W-:-:S03]  /*18f00*/  SEL R0, R23, R17, !P4 ;  /* 0x0000001117007207 */ /* 0x001fc60006000000 */
[----:B-1----:R-:W3:Y:S04]  /*18f10*/  LDL.LU R9, [R1+0x8] ;  /* 0x0000080001097983 */ /* 0x002ee80000300800 */
[----:B------:R0:W-:Y:S04]  /*18f20*/  STL [R1+0xc0], R0 ;  /* 0x0000c00001007387 */ /* 0x0001e80000100800 */
[----:B------:R-:W3:Y:S04]  /*18f30*/  LDL.LU R12, [R1+0x4] ;  /* 0x00000400010c7983 */ /* 0x000ee80000300800 */
[----:B------:R-:W3:Y:S01]  /*18f40*/  LDL.LU R11, [R1] ;  /* 0x00000000010b7983 */ /* 0x000ee20000300800 */
[----:B------:R-:W-:-:S02]  /*18f50*/  SEL R14, R23, R19, !P4 ;  /* 0x00000013170e7207 */ /* 0x000fc40006000000 */
[----:B0-----:R-:W-:-:S05]  /*18f60*/  SEL R0, R23, R18, !P4 ;  /* 0x0000001217007207 */ /* 0x001fca0006000000 */
[----:B------:R-:W-:Y:S04]  /*18f70*/  STL [R1+0xb0], R0 ;  /* 0x0000b00001007387 */ /* 0x000fe80000100800 */
[----:B------:R0:W-:Y:S02]  /*18f80*/  STL [R1+0xac], R14 ;  /* 0x0000ac0e01007387 */ /* 0x0001e40000100800 */
[----:B0-----:R-:W-:-:S05]  /*18f90*/  SEL R14, R23, R22, !P4 ;  /* 0x00000016170e7207 */ /* 0x001fca0006000000 */
[----:B------:R0:W-:Y:S04]  /*18fa0*/  STL [R1+0x90], R14 ;  /* 0x0000900e01007387 */ /* 0x0001e80000100800 */
[----:B0-----:R-:W3:Y:S01]  /*18fb0*/  LDL.LU R14, [R1+0x30] ;  /* 0x00003000010e7983 */ /* 0x001ee20000300800 */
[----:B------:R-:W-:Y:S01]  /*18fc0*/  SEL R0, R23, R20, !P4 ;  /* 0x0000001417007207 */ /* 0x000fe20006000000 */
[----:B-----5:R-:W-:Y:S02]  /*18fd0*/  IMAD R15, R10, UR7, RZ ;  /* 0x000000070a0f7c24 */ /* 0x020fe4000f8e02ff */
[----:B--2---:R-:W-:-:S03]  /*18fe0*/  IMAD R10, R3, UR7, RZ ;  /* 0x00000007030a7c24 */ /* 0x004fc6000f8e02ff */
[----:B------:R-:W-:Y:S04]  /*18ff0*/  STL [R1+0x9c], R15 ;  /* 0x00009c0f01007387 */ /* 0x000fe80000100800 */
[----:B------:R-:W2:Y:S04]  /*19000*/  LDL.LU R18, [R1+0x38] ;  /* 0x0000380001127983 */ /* 0x000ea80000300800 */
[----:B------:R-:W5:Y:S04]  /*19010*/  LDL.LU R3, [R1+0x40] ;  /* 0x0000400001037983 */ /* 0x000f680000300800 */
[----:B------:R4:W-:Y:S04]  /*19020*/  STL [R1+0x94], R10 ;  /* 0x0000940a01007387 */ /* 0x0009e80000100800 */
[----:B------:R-:W5:Y:S01]  /*19030*/  LDL.LU R17, [R1+0x44] ;  /* 0x0000440001117983 */ /* 0x000f620000300800 */
[----:B----4-:R-:W-:-:S03]  /*19040*/  IMAD R10, R4, UR7, RZ ;  /* 0x00000007040a7c24 */ /* 0x010fc6000f8e02ff */
[----:B------:R-:W4:Y:S01]  /*19050*/  LDL.LU R4, [R1+0x4c] ;  /* 0x00004c0001047983 */ /* 0x000f220000300800 */
[----:B---3--:R-:W-:-:S03]  /*19060*/  IMAD R15, R5, UR7, RZ ;  /* 0x00000007050f7c24 */ /* 0x008fc6000f8e02ff */
[----:B------:R0:W-:Y:S04]  /*19070*/  STL [R1+0x8c], R10 ;  /* 0x00008c0a01007387 */ /* 0x0001e80000100800 */
[----:B------:R-:W3:Y:S04]  /*19080*/  LDL.LU R5, [R1+0x54] ;  /* 0x0000540001057983 */ /* 0x000ee80000300800 */
[----:B------:R1:W-:Y:S01]  /*19090*/  STL [R1+0x88], R15 ;  /* 0x0000880f01007387 */ /* 0x0003e20000100800 */
[----:B0-----:R-:W-:Y:S02]  /*190a0*/  IMAD R10, R6, UR7, RZ ;  /* 0x00000007060a7c24 */ /* 0x001fe4000f8e02ff */
[----:B------:R-:W-:Y:S01]  /*190b0*/  IMAD R19, R7, UR7, RZ ;  /* 0x0000000707137c24 */ /* 0x000fe2000f8e02ff */
[----:B-1----:R-:W3:Y:S04]  /*190c0*/  LDL.LU R15, [R1+0x5c] ;  /* 0x00005c00010f7983 */ /* 0x002ee80000300800 */
[----:B------:R-:W3:Y:S04]  /*190d0*/  LDL.LU R6, [R1+0x64] ;  /* 0x0000640001067983 */ /* 0x000ee80000300800 */
[----:B------:R0:W-:Y:S01]  /*190e0*/  STL [R1+0x7c], R10 ;  /* 0x00007c0a01007387 */ /* 0x0001e20000100800 */
[----:B------:R-:W-:-:S03]  /*190f0*/  IMAD R20, R8, UR7, RZ ;  /* 0x0000000708147c24 */ /* 0x000fc6000f8e02ff */
[----:B0-----:R-:W3:Y:S04]  /*19100*/  LDL.LU R10, [R1+0x6c] ;  /* 0x00006c00010a7983 */ /* 0x001ee80000300800 */
[----:B------:R-:W3:Y:S04]  /*19110*/  LDL.LU R7, [R1+0x80] ;  /* 0x0000800001077983 */ /* 0x000ee80000300800 */
[----:B------:R0:W-:Y:S04]  /*19120*/  STL [R1+0x78], R19 ;  /* 0x0000781301007387 */ /* 0x0001e80000100800 */
[----:B------:R-:W3:Y:S04]  /*19130*/  LDL.LU R8, [R1+0x84] ;  /* 0x0000840001087983 */ /* 0x000ee80000300800 */
[----:B------:R-:W-:Y:S01]  /*19140*/  STL [R1+0x74], R20 ;  /* 0x0000741401007387 */ /* 0x000fe20000100800 */
[----:B0-----:R-:W-:-:S02]  /*19150*/  IMAD R19, R13, UR7, RZ ;  /* 0x000000070d137c24 */ /* 0x001fc4000f8e02ff */
[----:B------:R-:W-:Y:S02]  /*19160*/  IMAD R13, R9, UR7, RZ ;  /* 0x00000007090d7c24 */ /* 0x000fe4000f8e02ff */
[----:B------:R-:W3:Y:S04]  /*19170*/  LDL.LU R9, [R1+0xa0] ;  /* 0x0000a00001097983 */ /* 0x000ee80000300800 */
[----:B------:R0:W-:Y:S04]  /*19180*/  STL [R1+0x70], R19 ;  /* 0x0000701301007387 */ /* 0x0001e80000100800 */
[----:B------:R1:W-:Y:S01]  /*19190*/  STL [R1+0x68], R13 ;  /* 0x0000680d01007387 */ /* 0x0003e20000100800 */
[----:B0-----:R-:W-:-:S02]  /*191a0*/  IMAD R19, R12, UR7, RZ ;  /* 0x000000070c137c24 */ /* 0x001fc4000f8e02ff */
[----:B------:R-:W-:Y:S02]  /*191b0*/  IMAD R12, R29, UR7, RZ ;  /* 0x000000071d0c7c24 */ /* 0x000fe4000f8e02ff */
[----:B-1----:R-:W-:Y:S01]  /*191c0*/  IMAD R13, R11, UR7, RZ ;  /* 0x000000070b0d7c24 */ /* 0x002fe2000f8e02ff */
[----:B------:R0:W-:Y:S04]  /*191d0*/  STL [R1+0x60], R19 ;  /* 0x0000601301007387 */ /* 0x0001e80000100800 */
[----:B------:R-:W3:Y:S04]  /*191e0*/  LDL.LU R11, [R1+0xa8] ;  /* 0x0000a800010b7983 */ /* 0x000ee80000300800 */
[----:B------:R1:W-:Y:S01]  /*191f0*/  STL [R1+0x58], R13 ;  /* 0x0000580d01007387 */ /* 0x0003e20000100800 */
[----:B0-----:R-:W-:-:S03]  /*19200*/  IMAD R19, R28, UR7, RZ ;  /* 0x000000071c137c24 */ /* 0x001fc6000f8e02ff */
[----:B------:R0:W-:Y:S01]  /*19210*/  STL [R1+0x50], R12 ;  /* 0x0000500c01007387 */ /* 0x0001e20000100800 */
[----:B-1----:R-:W-:-:S03]  /*19220*/  IMAD R13, R27, UR7, RZ ;  /* 0x000000071b0d7c24 */ /* 0x002fc6000f8e02ff */
[----:B0-----:R-:W3:Y:S01]  /*19230*/  LDL.LU R12, [R1+0xb4] ;  /* 0x0000b400010c7983 */ /* 0x001ee20000300800 */
[----:B------:R-:W-:-:S03]  /*19240*/  IMAD R20, R25, UR7, RZ ;  /* 0x0000000719147c24 */ /* 0x000fc6000f8e02ff */
[----:B------:R0:W-:Y:S04]  /*19250*/  STL [R1+0x48], R19 ;  /* 0x0000481301007387 */ /* 0x0001e80000100800 */
[----:B------:R1:W-:Y:S01]  /*19260*/  STL [R1+0x3c], R13 ;  /* 0x00003c0d01007387 */ /* 0x0003e20000100800 */
[----:B0-----:R-:W-:-:S03]  /*19270*/  IMAD R19, R26, UR7, RZ ;  /* 0x000000071a137c24 */ /* 0x001fc6000f8e02ff */
[----:B-1----:R-:W3:Y:S04]  /*19280*/  LDL.LU R13, [R1+0xcc] ;  /* 0x0000cc00010d7983 */ /* 0x002ee80000300800 */
[----:B------:R-:W-:Y:S04]  /*19290*/  STL [R1+0x34], R19 ;  /* 0x0000341301007387 */ /* 0x000fe80000100800 */
[----:B------:R0:W-:Y:S02]  /*192a0*/  STL [R1+0x2c], R20 ;  /* 0x00002c1401007387 */ /* 0x0001e40000100800 */
[----:B0-----:R-:W-:-:S02]  /*192b0*/  IMAD R20, R14, UR7, RZ ;  /* 0x000000070e147c24 */ /* 0x001fc4000f8e02ff */
[----:B------:R-:W3:Y:S01]  /*192c0*/  LDL.LU R14, [R1+0xd4] ;  /* 0x0000d400010e7983 */ /* 0x000ee20000300800 */
[----:B------:R-:W-:-:S05]  /*192d0*/  IMAD R19, R24, UR7, RZ ;  /* 0x0000000718137c24 */ /* 0x000fca000f8e02ff */
[----:B------:R2:W-:Y:S04]  /*192e0*/  STL [R1+0x28], R19 ;  /* 0x0000281301007387 */ /* 0x0005e80000100800 */
[----:B------:R-:W-:Y:S01]  /*192f0*/  STL [R1+0x24], R20 ;  /* 0x0000241401007387 */ /* 0x000fe20000100800 */
[----:B--2---:R-:W-:Y:S02]  /*19300*/  IMAD R19, R18, UR7, RZ ;  /* 0x0000000712137c24 */ /* 0x004fe4000f8e02ff */
[----:B-----5:R-:W-:Y:S02]  /*19310*/  IMAD R18, R3, UR7, RZ ;  /* 0x0000000703127c24 */ /* 0x020fe4000f8e02ff */
[----:B------:R-:W2:Y:S04]  /*19320*/  LDL.LU R3, [R1+0xdc] ;  /* 0x0000dc0001037983 */ /* 0x000ea80000300800 */
[----:B------:R-:W-:Y:S01]  /*19330*/  STL [R1+0x20], R19 ;  /* 0x0000201301007387 */ /* 0x000fe20000100800 */
[----:B------:R-:W-:-:S03]  /*19340*/  IMAD R17, R17, UR7, RZ ;  /* 0x0000000711117c24 */ /* 0x000fc6000f8e02ff */
[----:B------:R4:W-:Y:S02]  /*19350*/  STL [R1+0x1c], R18 ;  /* 0x00001c1201007387 */ /* 0x0009e40000100800 */
[----:B----4-:R-:W-:Y:S02]  /*19360*/  IMAD R18, R4, UR7, RZ ;  /* 0x0000000704127c24 */ /* 0x010fe4000f8e02ff */
[----:B------:R-:W4:Y:S04]  /*19370*/  LDL.LU R4, [R1+0xf8] ;  /* 0x0000f80001047983 */ /* 0x000f280000300800 */
[----:B------:R3:W-:Y:S04]  /*19380*/  STL [R1+0x18], R17 ;  /* 0x0000181101007387 */ /* 0x0007e80000100800 */
[----:B------:R-:W-:Y:S01]  /*19390*/  STL [R1+0x14], R18 ;  /* 0x0000141201007387 */ /* 0x000fe20000100800 */
[----:B---3--:R-:W-:-:S03]  /*193a0*/  IMAD R17, R5, UR7, RZ ;  /* 0x0000000705117c24 */ /* 0x008fc6000f8e02ff */
[----:B------:R-:W3:Y:S01]  /*193b0*/  LDL.LU R5, [R1+0x100] ;  /* 0x0001000001057983 */ /* 0x000ee20000300800 */
[----:B------:R-:W-:-:S03]  /*193c0*/  IMAD R15, R15, UR7, RZ ;  /* 0x000000070f0f7c24 */ /* 0x000fc6000f8e02ff */
[----:B------:R0:W-:Y:S02]  /*193d0*/  STL [R1+0x10], R17 ;  /* 0x0000101101007387 */ /* 0x0001e40000100800 */
[----:B0-----:R-:W-:Y:S02]  /*193e0*/  IMAD R17, R6, UR7, RZ ;  /* 0x0000000706117c24 */ /* 0x001fe4000f8e02ff */
[----:B------:R-:W5:Y:S04]  /*193f0*/  LDL.LU R6, [R1+0x114] ;  /* 0x0001140001067983 */ /* 0x000f680000300800 */
[----:B------:R0:W-:Y:S04]  /*19400*/  STL [R1+0xc], R15 ;  /* 0x00000c0f01007387 */ /* 0x0001e80000100800 */
[----:B------:R-:W-:Y:S01]  /*19410*/  STL [R1+0x8], R17 ;  /* 0x0000081101007387 */ /* 0x000fe20000100800 */
[----:B0-----:R-:W-:-:S02]  /*19420*/  IMAD R15, R10, UR7, RZ ;  /* 0x000000070a0f7c24 */ /* 0x001fc4000f8e02ff */
[----:B------:R-:W-:Y:S02]  /*19430*/  IMAD R10, R7, UR7, RZ ;  /* 0x00000007070a7c24 */ /* 0x000fe4000f8e02ff */
[----:B------:R-:W5:Y:S01]  /*19440*/  LDL.LU R7, [R1+0x120] ;  /* 0x0001200001077983 */ /* 0x000f620000300800 */
[----:B------:R-:W-:-:S03]  /*19450*/  IMAD R29, R8, UR7, RZ ;  /* 0x00000007081d7c24 */ /* 0x000fc6000f8e02ff */
[----:B------:R-:W-:Y:S01]  /*19460*/  STL [R1+0x4], R15 ;  /* 0x0000040f01007387 */ /* 0x000fe20000100800 */
[----:B------:R-:W-:-:S03]  /*19470*/  IMAD R28, R9, UR7, RZ ;  /* 0x00000007091c7c24 */ /* 0x000fc6000f8e02ff */
[----:B------:R0:W-:Y:S04]  /*19480*/  STL [R1], R10 ;  /* 0x0000000a01007387 */ /* 0x0001e80000100800 */
[----:B------:R-:W5:Y:S04]  /*19490*/  LDL.LU R8, [R1+0x128] ;  /* 0x0001280001087983 */ /* 0x000f680000300800 */
[----:B------:R-:W-:Y:S04]  /*194a0*/  STL [R1+0x53a4], R29 ;  /* 0x0053a41d01007387 */ /* 0x000fe80000100800 */
[----:B------:R-:W5:Y:S04]  /*194b0*/  LDL.LU R9, [R1+0x138] ;  /* 0x0001380001097983 */ /* 0x000f680000300800 */
[----:B0-----:R-:W5:Y:S01]  /*194c0*/  LDL.LU R10, [R1+0x140] ;  /* 0x00014000010a7983 */ /* 0x001f620000300800 */
[----:B------:R-:W-:-:S03]  /*194d0*/  IMAD R27, R11, UR7, RZ ;  /* 0x000000070b1b7c24 */ /* 0x000fc6000f8e02ff */
[----:B------:R-:W-:Y:S04]  /*194e0*/  STL [R1+0x53a0], R28 ;  /* 0x0053a01c01007387 */ /* 0x000fe80000100800 */
[----:B------:R-:W5:Y:S04]  /*194f0*/  LDL.LU R11, [R1+0x148] ;  /* 0x00014800010b7983 */ /* 0x000f680000300800 */
[----:B------:R-:W-:Y:S01]  /*19500*/  STL [R1+0x539c], R27 ;  /* 0x00539c1b01007387 */ /* 0x000fe20000100800 */
[----:B------:R-:W-:-:S03]  /*19510*/  IMAD R26, R12, UR7, RZ ;  /* 0x000000070c1a7c24 */ /* 0x000fc6000f8e02ff */
[----:B------:R-:W5:Y:S04]  /*19520*/  LDL.LU R12, [R1+0x174] ;  /* 0x00017400010c7983 */ /* 0x000f680000300800 */
[----:B------:R-:W-:Y:S01]  /*19530*/  STL [R1+0x5398], R26 ;  /* 0x0053981a01007387 */ /* 0x000fe20000100800 */
[----:B------:R-:W-:-:S03]  /*19540*/  IMAD R25, R13, UR7, RZ ;  /* 0x000000070d197c24 */ /* 0x000fc6000f8e02ff */
[----:B------:R-:W5:Y:S04]  /*19550*/  LDL.LU R13, [R1+0x17c] ;  /* 0x00017c00010d7983 */ /* 0x000f680000300800 */
[----:B------:R-:W-:Y:S01]  /*19560*/  STL [R1+0x5394], R25 ;  /* 0x0053941901007387 */ /* 0x000fe20000100800 */
[----:B------:R-:W-:-:S03]  /*19570*/  IMAD R24, R14, UR7, RZ ;  /* 0x000000070e187c24 */ /* 0x000fc6000f8e02ff */
[----:B------:R-:W5:Y:S04]  /*19580*/  LDL.LU R14, [R1+0x188] ;  /* 0x00018800010e7983 */ /* 0x000f680000300800 */
[----:B------:R-:W-:Y:S04]  /*19590*/  STL [R1+0x5390], R24 ;  /* 0x0053901801007387 */ /* 0x000fe80000100800 */
[----:B------:R-:W5:Y:S01]  /*195a0*/  LDL.LU R15, [R1+0x190] ;  /* 0x00019000010f7983 */ /* 0x000f620000300800 */
[----:B------:R-:W-:Y:S01]  /*195b0*/  SEL R16, R23, R21, !P4 ;  /* 0x0000001517107207 */ /* 0x000fe20006000000 */
[----:B--2---:R-:W-:-:S05]  /*195c0*/  IMAD R3, R3, UR7, RZ ;  /* 0x0000000703037c24 */ /* 0x004fca000f8e02ff */
[----:B------:R-:W-:Y:S01]  /*195d0*/  STL [R1+0x538c], R3 ;  /* 0x00538c0301007387 */ /* 0x000fe20000100800 */
[----:B----4-:R-:W-:-:S05]  /*195e0*/  IMAD R4, R4, UR7, RZ ;  /* 0x0000000704047c24 */ /* 0x010fca000f8e02ff */
[----:B------:R-:W-:Y:S04]  /*195f0*/  STL [R1+0x5388], R4 ;  /* 0x0053880401007387 */ /* 0x000fe80000100800 */
[----:B------:R-:W2:Y:S01]  /*19600*/  LDL.LU R17, [R1+0x19c] ;  /* 0x00019c0001117983 */ /* 0x000ea20000300800 */
[----:B---3--:R-:W-:-:S05]  /*19610*/  IMAD R5, R5, UR7, RZ ;  /* 0x0000000705057c24 */ /* 0x008fca000f8e02ff */
[----:B------:R-:W-:Y:S04]  /*19620*/  STL [R1+0x53a8], R5 ;  /* 0x0053a80501007387 */ /* 0x000fe80000100800 */
[----:B------:R-:W3:Y:S01]  /*19630*/  LDL.LU R18, [R1+0x1e0] ;  /* 0x0001e00001127983 */ /* 0x000ee20000300800 */
[----:B-----5:R-:W-:-:S05]  /*19640*/  IMAD R6, R6, UR7, RZ ;  /* 0x0000000706067c24 */ /* 0x020fca000f8e02ff */
[----:B------:R0:W-:Y:S01]  /*19650*/  STL [R1+0x53ac], R6 ;  /* 0x0053ac0601007387 */ /* 0x0001e20000100800 */
[----:B------:R-:W-:-:S05]  /*19660*/  IMAD R7, R7, UR7, RZ ;  /* 0x0000000707077c24 */ /* 0x000fca000f8e02ff */
[----:B------:R-:W-:Y:S04]  /*19670*/  STL [R1+0x53b0], R7 ;  /* 0x0053b00701007387 */ /* 0x000fe80000100800 */
[----:B------:R-:W4:Y:S01]  /*19680*/  LDL.LU R19, [R1+0x1e8] ;  /* 0x0001e80001137983 */ /* 0x000f220000300800 */
[----:B------:R-:W-:Y:S02]  /*19690*/  IMAD R8, R8, UR7, RZ ;  /* 0x0000000708087c24 */ /* 0x000fe4000f8e02ff */
[----:B------:R-:W-:-:S03]  /*196a0*/  IMAD R9, R9, UR7, RZ ;  /* 0x0000000709097c24 */ /* 0x000fc6000f8e02ff */
[----:B------:R-:W-:Y:S01]  /*196b0*/  STL [R1+0x53b4], R8 ;  /* 0x0053b40801007387 */ /* 0x000fe20000100800 */
[----:B------:R-:W-:-:S03]  /*196c0*/  IMAD R10, R10, UR7, RZ ;  /* 0x000000070a0a7c24 */ /* 0x000fc6000f8e02ff */
[----:B------:R-:W-:Y:S04]  /*196d0*/  STL [R1+0x53b8], R9 ;  /* 0x0053b80901007387 */ /* 0x000fe80000100800 */
[----:B------:R-:W-:Y:S04]  /*196e0*/  STL [R1+0x53bc], R10 ;  /* 0x0053bc0a01007387 */ /* 0x000fe80000100800 */
[----:B------:R-:W5:Y:S01]  /*196f0*/  LDL.LU R20, [R1+0x1f4] ;  /* 0x0001f40001147983 */ /* 0x000f620000300800 */
[----:B------:R-:W-:-:S05]  /*19700*/  IMAD R11, R11, UR7, RZ ;  /* 0x000000070b0b7c24 */ /* 0x000fca000f8e02ff */
[----:B------:R-:W-:Y:S04]  /*19710*/  STL [R1+0x53c0], R11 ;  /* 0x0053c00b01007387 */ /* 0x000fe80000100800 */
[----:B------:R-:W5:Y:S04]  /*19720*/  LDL.LU R21, [R1+0x1fc] ;  /* 0x0001fc0001157983 */ /* 0x000f680000300800 */
[----:B------:R-:W5:Y:S01]  /*19730*/  LDL.LU R22, [R1+0x254] ;  /* 0x0002540001167983 */ /* 0x000f620000300800 */
[----:B------:R-:W-:-:S05]  /*19740*/  IMAD R12, R12, UR7, RZ ;  /* 0x000000070c0c7c24 */ /* 0x000fca000f8e02ff */
[----:B------:R-:W-:Y:S01]  /*19750*/  STL [R1+0x53c4], R12 ;  /* 0x0053c40c01007387 */ /* 0x000fe20000100800 */
[----:B------:R-:W-:-:S05]  /*19760*/  IMAD R13, R13, UR7, RZ ;  /* 0x000000070d0d7c24 */ /* 0x000fca000f8e02ff */
[----:B------:R-:W-:Y:S04]  /*19770*/  STL [R1+0x53c8], R13 ;  /* 0x0053c80d01007387 */ /* 0x000fe80000100800 */
[----:B------:R-:W5:Y:S04]  /*19780*/  LDL.LU R23, [R1+0x260] ;  /* 0x0002600001177983 */ /* 0x000f680000300800 */
[----:B0-----:R-:W5:Y:S01]  /*19790*/  LDL.LU R6, [R1+0x270] ;  /* 0x0002700001067983 */ /* 0x001f620000300800 */
[----:B------:R-:W-:-:S05]  /*197a0*/  IMAD R14, R14, UR7, RZ ;  /* 0x000000070e0e7c24 */ /* 0x000fca000f8e02ff */
[----:B------:R0:W-:Y:S04]  /*197b0*/  STL [R1+0x53cc], R14 ;  /* 0x0053cc0e01007387 */ /* 0x0001e80000100800 */
[----:B------:R-:W5:Y:S01]  /*197c0*/  LDL.LU R5, [R1+0x278] ;  /* 0x0002780001057983 */ /* 0x000f620000300800 */
[----:B------:R-:W-:-:S03]  /*197d0*/  IMAD R15, R15, UR7, RZ ;  /* 0x000000070f0f7c24 */ /* 0x000fc6000f8e02ff */
[----:B------:R-:W5:Y:S04]  /*197e0*/  LDL.LU R3, [R1+0x27c] ;  /* 0x00027c0001037983 */ /* 0x000f680000300800 */
[----:B------:R1:W-:Y:S04]  /*197f0*/  STL [R1+0x53d0], R15 ;  /* 0x0053d00f01007387 */ /* 0x0003e80000100800 */
[----:B------:R-:W5:Y:S04]  /*19800*/  LDL.LU R25, [R1+0x274] ;  /* 0x0002740001197983 */ /* 0x000f680000300800 */
[----:B------:R-:W5:Y:S01]  /*19810*/  LDL.LU R27, [R1+0x26c] ;  /* 0x00026c00011b7983 */ /* 0x000f620000300800 */
[----:B--2---:R-:W-:-:S05]  /*19820*/  IMAD R17, R17, UR7, RZ ;  /* 0x0000000711117c24 */ /* 0x004fca000f8e02ff */
[----:B------:R-:W-:Y:S04]  /*19830*/  STL [R1+0x53d4], R17 ;  /* 0x0053d41101007387 */ /* 0x000fe80000100800 */
[----:B------:R-:W2:Y:S04]  /*19840*/  LDL.LU R29, [R1+0x268] ;  /* 0x00026800011d7983 */ /* 0x000ea80000300800 */
[----:B------:R-:W2:Y:S01]  /*19850*/  LDL.LU R28, [R1+0x28c] ;  /* 0x00028c00011c7983 */ /* 0x000ea20000300800 */
[----:B---3--:R-:W-:-:S05]  /*19860*/  IMAD R18, R18, UR7, RZ ;  /* 0x0000000712127c24 */ /* 0x008fca000f8e02ff */
[----:B------:R-:W-:Y:S04]  /*19870*/  STL [R1+0x53d8], R18 ;  /* 0x0053d81201007387 */ /* 0x000fe80000100800 */
[----:B0-----:R-:W3:Y:S04]  /*19880*/  LDL.LU R14, [R1+0x2a0] ;  /* 0x0002a000010e7983 */ /* 0x001ee80000300800 */
[----:B------:R-:W3:Y:S04]  /*19890*/  LDL.LU R13, [R1+0x2b8] ;  /* 0x0002b800010d7983 */ /* 0x000ee80000300800 */
[----:B------:R-:W3:Y:S04]  /*198a0*/  LDL.LU R26, [R1+0x2b4] ;  /* 0x0002b400011a7983 */ /* 0x000ee80000300800 */
[----:B------:R-:W3:Y:S04]  /*198b0*/  LDL.LU R12, [R1+0x2bc] ;  /* 0x0002bc00010c7983 */ /* 0x000ee80000300800 */
[----:B------:R-:W3:Y:S04]  /*198c0*/  LDL.LU R10, [R1+0x2b0] ;  /* 0x0002b000010a7983 */ /* 0x000ee80000300800 */
[----:B------:R-:W3:Y:S01]  /*198d0*/  LDL.LU R24, [R1+0x2f8] ;  /* 0x0002f80001187983 */ /* 0x000ee20000300800 */
[----:B----4-:R-:W-:-:S05]  /*198e0*/  IMAD R19, R19, UR7, RZ ;  /* 0x0000000713137c24 */ /* 0x010fca000f8e02ff */
[----:B------:R-:W-:Y:S04]  /*198f0*/  STL [R1+0x53dc], R19 ;  /* 0x0053dc1301007387 */ /* 0x000fe80000100800 */
[----:B------:R-:W4:Y:S01]  /*19900*/  LDL.LU R4, [R1+0x2f4] ;  /* 0x0002f40001047983 */ /* 0x000f220000300800 */
[----:B-----5:R-:W-:-:S05]  /*19910*/  IMAD R20, R20, UR7, RZ ;  /* 0x0000000714147c24 */ /* 0x020fca000f8e02ff */
[----:B------:R-:W-:Y:S04]  /*19920*/  STL [R1+0x53e0], R20 ;  /* 0x0053e01401007387 */ /* 0x000fe80000100800 */
[----:B------:R-:W5:Y:S04]  /*19930*/  LDL.LU R11, [R1+0x2fc] ;  /* 0x0002fc00010b7983 */ /* 0x000f680000300800 */
[----:B------:R-:W5:Y:S04]  /*19940*/  LDL.LU R9, [R1+0x2f0] ;  /* 0x0002f00001097983 */ /* 0x000f680000300800 */
[----:B------:R-:W5:Y:S04]  /*19950*/  LDL.LU R7, [R1+0x2ec] ;  /* 0x0002ec0001077983 */ /* 0x000f680000300800 */
[----:B------:R-:W5:Y:S01]  /*19960*/  LDL.LU R8, [R1+0x310] ;  /* 0x0003100001087983 */ /* 0x000f620000300800 */
[----:B-1----:R-:W-:-:S03]  /*19970*/  IMAD R15, R6, UR7, RZ ;  /* 0x00000007060f7c24 */ /* 0x002fc6000f8e02ff */
[----:B------:R-:W5:Y:S04]  /*19980*/  LDL.LU R6, [R1+0x330] ;  /* 0x0003300001067983 */ /* 0x000f680000300800 */
[----:B------:R0:W-:Y:S02]  /*19990*/  STL [R1+0x30], R15 ;  /* 0x0000300f01007387 */ /* 0x0001e40000100800 */
[----:B0-----:R-:W-:Y:S02]  /*199a0*/  IMAD R15, R5, UR7, RZ ;  /* 0x00000007050f7c24 */ /* 0x001fe4000f8e02ff */
[----:B------:R-:W5:Y:S01]  /*199b0*/  LDL.LU R5, [R1+0x33c] ;  /* 0x00033c0001057983 */ /* 0x000f620000300800 */
[----:B------:R-:W-:-:S03]  /*199c0*/  IMAD R17, R3, UR7, RZ ;  /* 0x0000000703117c24 */ /* 0x000fc6000f8e02ff */
[----:B------:R0:W-:Y:S04]  /*199d0*/  STL [R1+0x38], R15 ;  /* 0x0000380f01007387 */ /* 0x0001e80000100800 */
[----:B------:R-:W5:Y:S04]  /*199e0*/  LDL.LU R3, [R1+0x338] ;  /* 0x0003380001037983 */ /* 0x000f680000300800 */
[----:B------:R1:W-:Y:S01]  /*199f0*/  STL [R1+0x40], R17 ;  /* 0x0000401101007387 */ /* 0x0003e20000100800 */
[----:B0-----:R-:W-:-:S03]  /*19a00*/  IMAD R15, R25, UR7, RZ ;  /* 0x00000007190f7c24 */ /* 0x001fc6000f8e02ff */
[----:B------:R-:W5:Y:S01]  /*19a10*/  LDL.LU R25, [R1+0x334] ;  /* 0x0003340001197983 */ /* 0x000f620000300800 */
[----:B-1----:R-:W-:-:S03]  /*19a20*/  IMAD R17, R27, UR7, RZ ;  /* 0x000000071b117c24 */ /* 0x002fc6000f8e02ff */
[----:B------:R2:W-:Y:S04]  /*19a30*/  STL [R1+0x44], R15 ;  /* 0x0000440f01007387 */ /* 0x0005e80000100800 */
[----:B------:R-:W5:Y:S04]  /*19a40*/  LDL.LU R27, [R1+0x32c] ;  /* 0x00032c00011b7983 */ /* 0x000f680000300800 */
[----:B------:R0:W-:Y:S01]  /*19a50*/  STL [R1+0x4c], R17 ;  /* 0x00004c1101007387 */ /* 0x0001e20000100800 */
[----:B--2---:R-:W-:-:S03]  /*19a60*/  IMAD R15, R29, UR7, RZ ;  /* 0x000000071d0f7c24 */ /* 0x004fc6000f8e02ff */
[----:B------:R-:W2:Y:S01]  /*19a70*/  LDL.LU R29, [R1+0x360] ;  /* 0x00036000011d7983 */ /* 0x000ea20000300800 */
[----:B0-----:R-:W-:-:S03]  /*19a80*/  IMAD R17, R28, UR7, RZ ;  /* 0x000000071c117c24 */ /* 0x001fc6000f8e02ff */
[----:B------:R3:W-:Y:S04]  /*19a90*/  STL [R1+0x54], R15 ;  /* 0x0000540f01007387 */ /* 0x0007e80000100800 */
[----:B------:R-:W2:Y:S01]  /*19aa0*/  LDL.LU R28, [R1+0x35c] ;  /* 0x00035c00011c7983 */ /* 0x000ea20000300800 */
[----:B---3--:R-:W-:-:S03]  /*19ab0*/  IMAD R15, R14, UR7, RZ ;  /* 0x000000070e0f7c24 */ /* 0x008fc6000f8e02ff */
[----:B------:R-:W-:Y:S01]  /*19ac0*/  STL [R1+0x5c], R17 ;  /* 0x00005c1101007387 */ /* 0x000fe20000100800 */
[----:B------:R-:W-:-:S03]  /*19ad0*/  IMAD R13, R13, UR7, RZ ;  /* 0x000000070d0d7c24 */ /* 0x000fc6000f8e02ff */
[----:B------:R-:W-:Y:S01]  /*19ae0*/  STL [R1+0x64], R15 ;  /* 0x0000640f01007387 */ /* 0x000fe20000100800 */
[----:B------:R-:W-:-:S03]  /*19af0*/  IMAD R14, R26, UR7, RZ ;  /* 0x000000071a0e7c24 */ /* 0x000fc6000f8e02ff */
[----:B------:R-:W3:Y:S04]  /*19b00*/  LDL.LU R26, [R1+0x358] ;  /* 0x00035800011a7983 */ /* 0x000ee80000300800 */
[----:B------:R0:W-:Y:S04]  /*19b10*/  STL [R1+0x6c], R13 ;  /* 0x00006c0d01007387 */ /* 0x0001e80000100800 */
[----:B------:R-:W-:Y:S01]  /*19b20*/  STL [R1+0x80], R14 ;  /* 0x0000800e01007387 */ /* 0x000fe20000100800 */
[----:B0-----:R-:W-:Y:S02]  /*19b30*/  IMAD R13, R12, UR7, RZ ;  /* 0x000000070c0d7c24 */ /* 0x001fe4000f8e02ff */
[----:B------:R-:W-:-:S02]  /*19b40*/  IMAD R12, R10, UR7, RZ ;  /* 0x000000070a0c7c24 */ /* 0x000fc4000f8e02ff */
[----:B------:R-:W-:Y:S01]  /*19b50*/  IMAD R10, R24, UR7, RZ ;  /* 0x00000007180a7c24 */ /* 0x000fe2000f8e02ff */
[----:B------:R-:W-:Y:S04]  /*19b60*/  STL [R1+0x84], R13 ;  /* 0x0000840d01007387 */ /* 0x000fe80000100800 */
[----:B------:R-:W3:Y:S04]  /*19b70*/  LDL.LU R24, [R1+0x354] ;  /* 0x0003540001187983 */ /* 0x000ee80000300800 */
[----:B------:R0:W-:Y:S01]  /*19b80*/  STL [R1+0xa0], R12 ;  /* 0x0000a00c01007387 */ /* 0x0001e20000100800 */
[----:B----4-:R-:W-:-:S03]  /*19b90*/  IMAD R4, R4, UR7, RZ ;  /* 0x0000000704047c24 */ /* 0x010fc6000f8e02ff */
[----:B------:R1:W-:Y:S04]  /*19ba0*/  STL [R1+0xa8], R10 ;  /* 0x0000a80a01007387 */ /* 0x0003e80000100800 */
[----:B0-----:R-:W4:Y:S04]  /*19bb0*/  LDL.LU R12, [R1+0x378] ;  /* 0x00037800010c7983 */ /* 0x001f280000300800 */
[----:B-1----:R-:W4:Y:S04]  /*19bc0*/  LDL.LU R10, [R1+0x37c] ;  /* 0x00037c00010a7983 */ /* 0x002f280000300800 */
[----:B------:R0:W-:Y:S01]  /*19bd0*/  STL [R1+0xb4], R4 ;  /* 0x0000b40401007387 */ /* 0x0001e20000100800 */
[----:B-----5:R-:W-:-:S03]  /*19be0*/  IMAD R14, R11, UR7, RZ ;  /* 0x000000070b0e7c24 */ /* 0x020fc6000f8e02ff */
[----:B0-----:R-:W5:Y:S01]  /*19bf0*/  LDL.LU R4, [R1+0x374] ;  /* 0x0003740001047983 */ /* 0x001f620000300800 */
[----:B------:R-:W-:-:S03]  /*19c00*/  IMAD R13, R9, UR7, RZ ;  /* 0x00000007090d7c24 */ /* 0x000fc6000f8e02ff */
[----:B------:R-:W-:Y:S01]  /*19c10*/  STL [R1+0xcc], R14 ;  /* 0x0000cc0e01007387 */ /* 0x000fe20000100800 */
[----:B------:R-:W-:-:S03]  /*19c20*/  IMAD R11, R7, UR7, RZ ;  /* 0x00000007070b7c24 */ /* 0x000fc6000f8e02ff */
[----:B------:R-:W5:Y:S04]  /*19c30*/  LDL.LU R9, [R1+0x3a4] ;  /* 0x0003a40001097983 */ /* 0x000f680000300800 */
[----:B------:R-:W-:Y:S04]  /*19c40*/  STL [R1+0xd4], R13 ;  /* 0x0000d40d01007387 */ /* 0x000fe80000100800 */
[----:B------:R-:W5:Y:S04]  /*19c50*/  LDL.LU R7, [R1+0x3c8] ;  /* 0x0003c80001077983 */ /* 0x000f680000300800 */
[----:B------:R0:W-:Y:S02]  /*19c60*/  STL [R1+0xdc], R11 ;  /* 0x0000dc0b01007387 */ /* 0x0001e40000100800 */
[----:B0-----:R-:W-:-:S02]  /*19c70*/  IMAD R11, R8, UR7, RZ ;  /* 0x00000007080b7c24 */ /* 0x001fc4000f8e02ff */
[----:B------:R-:W-:Y:S02]  /*19c80*/  IMAD R8, R6, UR7, RZ ;  /* 0x0000000706087c24 */ /* 0x000fe4000f8e02ff */
[----:B------:R-:W5:Y:S04]  /*19c90*/  LDL.LU R6, [R1+0x3d0] ;  /* 0x0003d00001067983 */ /* 0x000f680000300800 */
[----:B------:R0:W-:Y:S04]  /*19ca0*/  STL [R1+0xf8], R11 ;  /* 0x0000f80b01007387 */ /* 0x0001e80000100800 */
[----:B------:R1:W-:Y:S01]  /*19cb0*/  STL [R1+0x100], R8 ;  /* 0x0001000801007387 */ /* 0x0003e20000100800 */
[----:B0-----:R-:W-:-:S03]  /*19cc0*/  IMAD R11, R5, UR7, RZ ;  /* 0x00000007050b7c24 */ /* 0x001fc6000f8e02ff */
[----:B------:R-:W5:Y:S04]  /*19cd0*/  LDL.LU R5, [R1+0x3d4] ;  /* 0x0003d40001057983 */ /* 0x000f680000300800 */
[----:B------:R0:W-:Y:S01]  /*19ce0*/  STL [R1+0x114], R11 ;  /* 0x0001140b01007387 */ /* 0x0001e20000100800 */
[----:B-1----:R-:W-:-:S03]  /*19cf0*/  IMAD R8, R3, UR7, RZ ;  /* 0x0000000703087c24 */ /* 0x002fc6000f8e02ff */
[----:B------:R-:W5:Y:S04]  /*19d00*/  LDL.LU R3, [R1+0x3cc] ;  /* 0x0003cc0001037983 */ /* 0x000f680000300800 */
[----:B------:R1:W-:Y:S01]  /*19d10*/  STL [R1+0x120], R8 ;  /* 0x0001200801007387 */ /* 0x0003e20000100800 */
[----:B0-----:R-:W-:-:S03]  /*19d20*/  IMAD R11, R25, UR7, RZ ;  /* 0x00000007190b7c24 */ /* 0x001fc6000f8e02ff */
[----:B------:R-:W5:Y:S04]  /*19d30*/  LDL.LU R25, [R1+0x3f8] ;  /* 0x0003f80001197983 */ /* 0x000f680000300800 */
[----:B------:R2:W-:Y:S01]  /*19d40*/  STL [R1+0x128], R11 ;  /* 0x0001280b01007387 */ /* 0x0005e20000100800 */
[----:B-1----:R-:W-:-:S03]  /*19d50*/  IMAD R8, R27, UR7, RZ ;  /* 0x000000071b087c24 */ /* 0x002fc6000f8e02ff */
[----:B------:R-:W5:Y:S04]  /*19d60*/  LDL.LU R27, [R1+0x3fc] ;  /* 0x0003fc00011b7983 */ /* 0x000f680000300800 */
[----:B------:R0:W-:Y:S01]  /*19d70*/  STL [R1+0x138], R8 ;  /* 0x0001380801007387 */ /* 0x0001e20000100800 */
[----:B--2---:R-:W-:-:S03]  /*19d80*/  IMAD R11, R29, UR7, RZ ;  /* 0x000000071d0b7c24 */ /* 0x004fc6000f8e02ff */
[----:B------:R-:W2:Y:S04]  /*19d90*/  LDL.LU R29, [R1+0x410] ;  /* 0x00041000011d7983 */ /* 0x000ea80000300800 */
[----:B------:R1:W-:Y:S01]  /*19da0*/  STL [R1+0x140], R11 ;  /* 0x0001400b01007387 */ /* 0x0003e20000100800 */
[----:B0-----:R-:W-:-:S03]  /*19db0*/  IMAD R8, R28, UR7, RZ ;  /* 0x000000071c087c24 */ /* 0x001fc6000f8e02ff */
[----:B------:R-:W2:Y:S04]  /*19dc0*/  LDL.LU R14, [R1+0x414] ;  /* 0x00041400010e7983 */ /* 0x000ea80000300800 */
[----:B------:R-:W2:Y:S04]  /*19dd0*/  LDL.LU R13, [R1+0x40c] ;  /* 0x00040c00010d7983 */ /* 0x000ea80000300800 */
[----:B------:R0:W-:Y:S04]  /*19de0*/  STL [R1+0x148], R8 ;  /* 0x0001480801007387 */ /* 0x0001e80000100800 */
[----:B------:R-:W2:Y:S01]  /*19df0*/  LDL.LU R28, [R1+0x41c] ;  /* 0x00041c00011c7983 */ /* 0x000ea20000300800 */
[----:B---3--:R-:W-:-:S03]  /*19e00*/  IMAD R15, R26, UR7, RZ ;  /* 0x000000071a0f7c24 */ /* 0x008fc6000f8e02ff */
[----:B-1----:R-:W3:Y:S04]  /*19e10*/  LDL.LU R11, [R1+0x43c] ;  /* 0x00043c00010b7983 */ /* 0x002ee80000300800 */
[----:B0-----:R-:W3:Y:S04]  /*19e20*/  LDL.LU R8, [R1+0x438] ;  /* 0x0004380001087983 */ /* 0x001ee80000300800 */
[----:B------:R0:W-:Y:S04]  /*19e30*/  STL [R1+0x174], R15 ;  /* 0x0001740f01007387 */ /* 0x0001e80000100800 */
[----:B------:R-:W3:Y:S01]  /*19e40*/  LDL.LU R26, [R1+0x434] ;  /* 0x00043400011a7983 */ /* 0x000ee20000300800 */
[----:B0-----:R-:W-:-:S03]  /*19e50*/  IMAD R15, R24, UR7, RZ ;  /* 0x00000007180f7c24 */ /* 0x001fc6000f8e02ff */
[----:B------:R-:W3:Y:S04]  /*19e60*/  LDL.LU R24, [R1+0x430] ;  /* 0x0004300001187983 */ /* 0x000ee80000300800 */
[----:B------:R-:W-:Y:S01]  /*19e70*/  STL [R1+0x17c], R15 ;  /* 0x00017c0f01007387 */ /* 0x000fe20000100800 */
[----:B----4-:R-:W-:Y:S02]  /*19e80*/  IMAD R12, R12, UR7, RZ ;  /* 0x000000070c0c7c24 */ /* 0x010fe4000f8e02ff */
[----:B------:R-:W-:-:S03]  /*19e90*/  IMAD R10, R10, UR7, RZ ;  /* 0x000000070a0a7c24 */ /* 0x000fc6000f8e02ff */
[----:B------:R0:W-:Y:S04]  /*19ea0*/  STL [R1+0x188], R12 ;  /* 0x0001880c01007387 */ /* 0x0001e80000100800 */
[----:B0-----:R-:W4:Y:S01]  /*19eb0*/  LDL.LU R12, [R1+0x42c] ;  /* 0x00042c00010c7983 */ /* 0x001f220000300800 */
[----:B-----5:R-:W-:-:S03]  /*19ec0*/  IMAD R4, R4, UR7, RZ ;  /* 0x0000000704047c24 */ /* 0x020fc6000f8e02ff */
[----:B------:R0:W-:Y:S04]  /*19ed0*/  STL [R1+0x190], R10 ;  /* 0x0001900a01007387 */ /* 0x0001e80000100800 */
[----:B0-----:R-:W5:Y:S01]  /*19ee0*/  LDL.LU R10, [R1+0x428] ;  /* 0x00042800010a7983 */ /* 0x001f620000300800 */
[----:B------:R-:W-:-:S03]  /*19ef0*/  IMAD R17, R9, UR7, RZ ;  /* 0x0000000709117c24 */ /* 0x000fc6000f8e02ff */
[----:B------:R0:W-:Y:S01]  /*19f00*/  STL [R1+0x19c], R4 ;  /* 0x00019c0401007387 */ /* 0x0001e20000100800 */
[----:B------:R-:W-:-:S03]  /*19f10*/  IMAD R15, R7, UR7, RZ ;  /* 0x00000007070f7c24 */ /* 0x000fc6000f8e02ff */
[----:B0-----:R-:W5:Y:S04]  /*19f20*/  LDL.LU R4, [R1+0x424] ;  /* 0x0004240001047983 */ /* 0x001f680000300800 */
[----:B------:R-:W5:Y:S04]  /*19f30*/  LDL.LU R9, [R1+0x420] ;  /* 0x0004200001097983 */ /* 0x000f680000300800 */
[----:B------:R-:W-:Y:S04]  /*19f40*/  STL [R1+0x1e0], R17 ;  /* 0x0001e01101007387 */ /* 0x000fe80000100800 */
[----:B------:R-:W5:Y:S04]  /*19f50*/  LDL.LU R7, [R1+0x418] ;  /* 0x0004180001077983 */ /* 0x000f680000300800 */
[----:B------:R0:W-:Y:S02]  /*19f60*/  STL [R1+0x1e8], R15 ;  /* 0x0001e80f01007387 */ /* 0x0001e40000100800 */
[----:B0-----:R-:W-:-:S02]  /*19f70*/  IMAD R15, R6, UR7, RZ ;  /* 0x00000007060f7c24 */ /* 0x001fc4000f8e02ff */
[----:B------:R-:W5:Y:S01]  /*19f80*/  LDL.LU R6, [R1+0x408] ;  /* 0x0004080001067983 */ /* 0x000f620000300800 */
[----:B------:R-:W-:-:S03]  /*19f90*/  IMAD R17, R5, UR7, RZ ;  /* 0x0000000705117c24 */ /* 0x000fc6000f8e02ff */
[----:B------:R0:W-:Y:S04]  /*19fa0*/  STL [R1+0x1f4], R15 ;  /* 0x0001f40f01007387 */ /* 0x0001e80000100800 */
        /* <DEDUP_REMOVED lines=11> */
[----:B--2---:R-:W-:-:S03]  /*1a060*/  IMAD R17, R29, UR7, RZ ;  /* 0x000000071d117c24 */ /* 0x004fc6000f8e02ff */
[----:B------:R-:W2:Y:S01]  /*1a070*/  LDL.LU R29, [R1+0x3ec] ;  /* 0x0003ec00011d7983 */ /* 0x000ea20000300800 */
[----:B0-----:R-:W-:-:S03]  /*1a080*/  IMAD R15, R14, UR7, RZ ;  /* 0x000000070e0f7c24 */ /* 0x001fc6000f8e02ff */
[----:B------:R-:W-:Y:S01]  /*1a090*/  STL [R1+0x26c], R17 ;  /* 0x00026c1101007387 */ /* 0x000fe20000100800 */
[----:B------:R-:W-:-:S03]  /*1a0a0*/  IMAD R13, R13, UR7, RZ ;  /* 0x000000070d0d7c24 */ /* 0x000fc6000f8e02ff */
[----:B------:R-:W-:Y:S01]  /*1a0b0*/  STL [R1+0x270], R15 ;  /* 0x0002700f01007387 */ /* 0x000fe20000100800 */
[----:B------:R-:W-:-:S03]  /*1a0c0*/  IMAD R14, R28, UR7, RZ ;  /* 0x000000071c0e7c24 */ /* 0x000fc6000f8e02ff */
[----:B------:R-:W2:Y:S04]  /*1a0d0*/  LDL.LU R28, [R1+0x3e8] ;  /* 0x0003e800011c7983 */ /* 0x000ea80000300800 */
[----:B------:R3:W-:Y:S04]  /*1a0e0*/  STL [R1+0x274], R13 ;  /* 0x0002740d01007387 */ /* 0x0007e80000100800 */
[----:B------:R-:W-:Y:S01]  /*1a0f0*/  STL [R1+0x278], R14 ;  /* 0x0002780e01007387 */ /* 0x000fe20000100800 */
[----:B---3--:R-:W-:Y:S02]  /*1a100*/  IMAD R13, R11, UR7, RZ ;  /* 0x000000070b0d7c24 */ /* 0x008fe4000f8e02ff */
[----:B------:R-:W-:-:S02]  /*1a110*/  IMAD R11, R8, UR7, RZ ;  /* 0x00000007080b7c24 */ /* 0x000fc4000f8e02ff */
[----:B------:R-:W-:Y:S01]  /*1a120*/  IMAD R8, R26, UR7, RZ ;  /* 0x000000071a087c24 */ /* 0x000fe2000f8e02ff */
[----:B------:R0:W-:Y:S04]  /*1a130*/  STL [R1+0x27c], R13 ;  /* 0x00027c0d01007387 */ /* 0x0001e80000100800 */
[----:B------:R-:W3:Y:S04]  /*1a140*/  LDL.LU R26, [R1+0x3e4] ;  /* 0x0003e400011a7983 */ /* 0x000ee80000300800 */
[----:B------:R1:W-:Y:S01]  /*1a150*/  STL [R1+0x28c], R11 ;  /* 0x00028c0b01007387 */ /* 0x0003e20000100800 */
[----:B0-----:R-:W-:-:S03]  /*1a160*/  IMAD R13, R24, UR7, RZ ;  /* 0x00000007180d7c24 */ /* 0x001fc6000f8e02ff */
[----:B------:R0:W-:Y:S04]  /*1a170*/  STL [R1+0x2a0], R8 ;  /* 0x0002a00801007387 */ /* 0x0001e80000100800 */
[----:B-1----:R-:W3:Y:S04]  /*1a180*/  LDL.LU R11, [R1+0x3e0] ;  /* 0x0003e000010b7983 */ /* 0x002ee80000300800 */
[----:B0-----:R-:W3:Y:S04]  /*1a190*/  LDL.LU R8, [R1+0x3dc] ;  /* 0x0003dc0001087983 */ /* 0x001ee80000300800 */
[----:B------:R5:W-:Y:S04]  /*1a1a0*/  STL [R1+0x2b0], R13 ;  /* 0x0002b00d01007387 */ /* 0x000be80000100800 */
[----:B------:R-:W3:Y:S01]  /*1a1b0*/  LDL.LU R24, [R1+0x3d8] ;  /* 0x0003d80001187983 */ /* 0x000ee20000300800 */
[----:B----4-:R-:W-:-:S05]  /*1a1c0*/  IMAD R14, R12, UR7, RZ ;  /* 0x000000070c0e7c24 */ /* 0x010fca000f8e02ff */
[----:B------:R-:W-:Y:S01]  /*1a1d0*/  STL [R1+0x2b4], R14 ;  /* 0x0002b40e01007387 */ /* 0x000fe20000100800 */
[----:B-----5:R-:W-:-:S03]  /*1a1e0*/  IMAD R13, R10, UR7, RZ ;  /* 0x000000070a0d7c24 */ /* 0x020fc6000f8e02ff */
[----:B------:R-:W4:Y:S04]  /*1a1f0*/  LDL.LU R10, [R1+0x3c4] ;  /* 0x0003c400010a7983 */ /* 0x000f280000300800 */
[----:B------:R-:W-:Y:S01]  /*1a200*/  STL [R1+0x2b8], R13 ;  /* 0x0002b80d01007387 */ /* 0x000fe20000100800 */
[----:B------:R-:W-:-:S03]  /*1a210*/  IMAD R12, R4, UR7, RZ ;  /* 0x00000007040c7c24 */ /* 0x000fc6000f8e02ff */
[----:B------:R-:W5:Y:S04]  /*1a220*/  LDL.LU R4, [R1+0x3c0] ;  /* 0x0003c00001047983 */ /* 0x000f680000300800 */
[----:B------:R0:W-:Y:S02]  /*1a230*/  STL [R1+0x2bc], R12 ;  /* 0x0002bc0c01007387 */ /* 0x0001e40000100800 */
[----:B0-----:R-:W-:Y:S02]  /*1a240*/  IMAD R12, R9, UR7, RZ ;  /* 0x00000007090c7c24 */ /* 0x001fe4000f8e02ff */
[----:B------:R-:W-:Y:S02]  /*1a250*/  IMAD R9, R7, UR7, RZ ;  /* 0x0000000707097c24 */ /* 0x000fe4000f8e02ff */
[----:B------:R-:W5:Y:S04]  /*1a260*/  LDL.LU R7, [R1+0x3bc] ;  /* 0x0003bc0001077983 */ /* 0x000f680000300800 */
[----:B------:R0:W-:Y:S04]  /*1a270*/  STL [R1+0x2ec], R12 ;  /* 0x0002ec0c01007387 */ /* 0x0001e80000100800 */
[----:B------:R1:W-:Y:S01]  /*1a280*/  STL [R1+0x2f0], R9 ;  /* 0x0002f00901007387 */ /* 0x0003e20000100800 */
[----:B0-----:R-:W-:-:S03]  /*1a290*/  IMAD R12, R6, UR7, RZ ;  /* 0x00000007060c7c24 */ /* 0x001fc6000f8e02ff */
[----:B------:R-:W5:Y:S01]  /*1a2a0*/  LDL.LU R6, [R1+0x3b8] ;  /* 0x0003b80001067983 */ /* 0x000f620000300800 */
[----:B-1----:R-:W-:-:S03]  /*1a2b0*/  IMAD R9, R5, UR7, RZ ;  /* 0x0000000705097c24 */ /* 0x002fc6000f8e02ff */
[----:B------:R0:W-:Y:S04]  /*1a2c0*/  STL [R1+0x2f4], R12 ;  /* 0x0002f40c01007387 */ /* 0x0001e80000100800 */
[----:B------:R-:W5:Y:S04]  /*1a2d0*/  LDL.LU R5, [R1+0x3b4] ;  /* 0x0003b40001057983 */ /* 0x000f680000300800 */
[----:B------:R1:W-:Y:S01]  /*1a2e0*/  STL [R1+0x2f8], R9 ;  /* 0x0002f80901007387 */ /* 0x0003e20000100800 */
[----:B0-----:R-:W-:-:S03]  /*1a2f0*/  IMAD R12, R3, UR7, RZ ;  /* 0x00000007030c7c24 */ /* 0x001fc6000f8e02ff */
[----:B------:R-:W5:Y:S04]  /*1a300*/  LDL.LU R3, [R1+0x3b0] ;  /* 0x0003b00001037983 */ /* 0x000f680000300800 */
[----:B------:R0:W-:Y:S01]  /*1a310*/  STL [R1+0x2fc], R12 ;  /* 0x0002fc0c01007387 */ /* 0x0001e20000100800 */
[----:B-1----:R-:W-:-:S03]  /*1a320*/  IMAD R9, R25, UR7, RZ ;  /* 0x0000000719097c24 */ /* 0x002fc6000f8e02ff */
[----:B------:R-:W5:Y:S01]  /*1a330*/  LDL.LU R25, [R1+0x3ac] ;  /* 0x0003ac0001197983 */ /* 0x000f620000300800 */
[----:B0-----:R-:W-:-:S03]  /*1a340*/  IMAD R12, R27, UR7, RZ ;  /* 0x000000071b0c7c24 */ /* 0x001fc6000f8e02ff */
[----:B------:R2:W-:Y:S04]  /*1a350*/  STL [R1+0x310], R9 ;  /* 0x0003100901007387 */ /* 0x0005e80000100800 */
[----:B------:R-:W5:Y:S04]  /*1a360*/  LDL.LU R27, [R1+0x3a8] ;  /* 0x0003a800011b7983 */ /* 0x000f680000300800 */
[----:B------:R0:W-:Y:S04]  /*1a370*/  STL [R1+0x32c], R12 ;  /* 0x00032c0c01007387 */ /* 0x0001e80000100800 */
[----:B------:R-:W5:Y:S04]  /*1a380*/  LDL.LU R14, [R1+0x3a0] ;  /* 0x0003a000010e7983 */ /* 0x000f680000300800 */
[----:B------:R-:W5:Y:S01]  /*1a390*/  LDL.LU R13, [R1+0x39c] ;  /* 0x00039c00010d7983 */ /* 0x000f620000300800 */
[----:B--2---:R-:W-:-:S05]  /*1a3a0*/  IMAD R9, R29, UR7, RZ ;  /* 0x000000071d097c24 */ /* 0x004fca000f8e02ff */
[----:B------:R1:W-:Y:S04]  /*1a3b0*/  STL [R1+0x330], R9 ;  /* 0x0003300901007387 */ /* 0x0003e80000100800 */
[----:B------:R-:W2:Y:S04]  /*1a3c0*/  LDL.LU R29, [R1+0x398] ;  /* 0x00039800011d7983 */ /* 0x000ea80000300800 */
[----:B0-----:R-:W2:Y:S04]  /*1a3d0*/  LDL.LU R12, [R1+0x394] ;  /* 0x00039400010c7983 */ /* 0x001ea80000300800 */
[----:B-1----:R-:W2:Y:S01]  /*1a3e0*/  LDL.LU R9, [R1+0x390] ;  /* 0x0003900001097983 */ /* 0x002ea20000300800 */
[----:B------:R-:W-:-:S05]  /*1a3f0*/  IMAD R15, R28, UR7, RZ ;  /* 0x000000071c0f7c24 */ /* 0x000fca000f8e02ff */
[----:B------:R3:W-:Y:S04]  /*1a400*/  STL [R1+0x334], R15 ;  /* 0x0003340f01007387 */ /* 0x0007e80000100800 */
[----:B------:R-:W2:Y:S01]  /*1a410*/  LDL.LU R28, [R1+0x38c] ;  /* 0x00038c00011c7983 */ /* 0x000ea20000300800 */
[----:B---3--:R-:W-:-:S03]  /*1a420*/  IMAD R15, R26, UR7, RZ ;  /* 0x000000071a0f7c24 */ /* 0x008fc6000f8e02ff */
[----:B------:R-:W3:Y:S04]  /*1a430*/  LDL.LU R26, [R1+0x388] ;  /* 0x00038800011a7983 */ /* 0x000ee80000300800 */
[----:B------:R0:W-:Y:S01]  /*1a440*/  STL [R1+0x338], R15 ;  /* 0x0003380f01007387 */ /* 0x0001e20000100800 */
[----:B------:R-:W-:Y:S02]  /*1a450*/  IMAD R11, R11, UR7, RZ ;  /* 0x000000070b0b7c24 */ /* 0x000fe4000f8e02ff */
[----:B------:R-:W-:-:S03]  /*1a460*/  IMAD R8, R8, UR7, RZ ;  /* 0x0000000708087c24 */ /* 0x000fc6000f8e02ff */
[----:B------:R1:W-:Y:S01]  /*1a470*/  STL [R1+0x33c], R11 ;  /* 0x00033c0b01007387 */ /* 0x0003e20000100800 */
[----:B0-----:R-:W-:-:S03]  /*1a480*/  IMAD R15, R24, UR7, RZ ;  /* 0x00000007180f7c24 */ /* 0x001fc6000f8e02ff */
[----:B-1----:R-:W3:Y:S04]  /*1a490*/  LDL.LU R11, [R1+0x384] ;  /* 0x00038400010b7983 */ /* 0x002ee80000300800 */
[----:B------:R0:W-:Y:S04]  /*1a4a0*/  STL [R1+0x354], R8 ;  /* 0x0003540801007387 */ /* 0x0001e80000100800 */
[----:B0-----:R-:W3:Y:S01]  /*1a4b0*/  LDL.LU R8, [R1+0x380] ;  /* 0x0003800001087983 */ /* 0x001ee20000300800 */
[----:B----4-:R-:W-:-:S03]  /*1a4c0*/  IMAD R17, R10, UR7, RZ ;  /* 0x000000070a117c24 */ /* 0x010fc6000f8e02ff */
[----:B------:R5:W-:Y:S04]  /*1a4d0*/  STL [R1+0x358], R15 ;  /* 0x0003580f01007387 */ /* 0x000be80000100800 */
[----:B------:R-:W4:Y:S04]  /*1a4e0*/  LDL.LU R24, [R1+0x370] ;  /* 0x0003700001187983 */ /* 0x000f280000300800 */
[----:B------:R-:W4:Y:S01]  /*1a4f0*/  LDL.LU R10, [R1+0x36c] ;  /* 0x00036c00010a7983 */ /* 0x000f220000300800 */
[----:B-----5:R-:W-:-:S03]  /*1a500*/  IMAD R15, R4, UR7, RZ ;  /* 0x00000007040f7c24 */ /* 0x020fc6000f8e02ff */
[----:B------:R-:W-:Y:S04]  /*1a510*/  STL [R1+0x35c], R17 ;  /* 0x00035c1101007387 */ /* 0x000fe80000100800 */
[----:B------:R-:W5:Y:S04]  /*1a520*/  LDL.LU R4, [R1+0x368] ;  /* 0x0003680001047983 */ /* 0x000f680000300800 */
[----:B------:R0:W-:Y:S02]  /*1a530*/  STL [R1+0x360], R15 ;  /* 0x0003600f01007387 */ /* 0x0001e40000100800 */
[----:B0-----:R-:W-:-:S02]  /*1a540*/  IMAD R15, R7, UR7, RZ ;  /* 0x00000007070f7c24 */ /* 0x001fc4000f8e02ff */
[----:B------:R-:W5:Y:S04]  /*1a550*/  LDL.LU R7, [R1+0x364] ;  /* 0x0003640001077983 */ /* 0x000f680000300800 */
[----:B------:R0:W-:Y:S01]  /*1a560*/  STL [R1+0x374], R15 ;  /* 0x0003740f01007387 */ /* 0x0001e20000100800 */
[----:B------:R-:W-:-:S03]  /*1a570*/  IMAD R17, R6, UR7, RZ ;  /* 0x0000000706117c24 */ /* 0x000fc6000f8e02ff */
        /* <DEDUP_REMOVED lines=14> */
[----:B------:R-:W-:Y:S01]  /*1a660*/  STL [R1+0x3a8], R17 ;  /* 0x0003a81101007387 */ /* 0x000fe20000100800 */
[----:B------:R-:W-:-:S03]  /*1a670*/  IMAD R13, R13, UR7, RZ ;  /* 0x000000070d0d7c24 */ /* 0x000fc6000f8e02ff */
[----:B------:R-:W-:Y:S01]  /*1a680*/  STL [R1+0x3a0], R15 ;  /* 0x0003a00f01007387 */ /* 0x000fe20000100800 */
[----:B--2---:R-:W-:-:S03]  /*1a690*/  IMAD R14, R29, UR7, RZ ;  /* 0x000000071d0e7c24 */ /* 0x004fc6000f8e02ff */
[----:B------:R-:W2:Y:S04]  /*1a6a0*/  LDL.LU R29, [R1+0x328] ;  /* 0x00032800011d7983 */ /* 0x000ea80000300800 */
[----:B------:R0:W-:Y:S04]  /*1a6b0*/  STL [R1+0x39c], R13 ;  /* 0x00039c0d01007387 */ /* 0x0001e80000100800 */
[----:B------:R-:W-:Y:S01]  /*1a6c0*/  STL [R1+0x398], R14 ;  /* 0x0003980e01007387 */ /* 0x000fe20000100800 */
[----:B0-----:R-:W-:Y:S02]  /*1a6d0*/  IMAD R13, R12, UR7, RZ ;  /* 0x000000070c0d7c24 */ /* 0x001fe4000f8e02ff */
[----:B------:R-:W-:-:S02]  /*1a6e0*/  IMAD R12, R9, UR7, RZ ;  /* 0x00000007090c7c24 */ /* 0x000fc4000f8e02ff */
[----:B------:R-:W-:Y:S01]  /*1a6f0*/  IMAD R9, R28, UR7, RZ ;  /* 0x000000071c097c24 */ /* 0x000fe2000f8e02ff */
[----:B------:R3:W-:Y:S04]  /*1a700*/  STL [R1+0x394], R13 ;  /* 0x0003940d01007387 */ /* 0x0007e80000100800 */
[----:B------:R-:W2:Y:S04]  /*1a710*/  LDL.LU R28, [R1+0x324] ;  /* 0x00032400011c7983 */ /* 0x000ea80000300800 */
[----:B------:R0:W-:Y:S04]  /*1a720*/  STL [R1+0x390], R12 ;  /* 0x0003900c01007387 */ /* 0x0001e80000100800 */
[----:B------:R1:W-:Y:S01]  /*1a730*/  STL [R1+0x38c], R9 ;  /* 0x00038c0901007387 */ /* 0x0003e20000100800 */
[----:B---3--:R-:W-:-:S03]  /*1a740*/  IMAD R13, R26, UR7, RZ ;  /* 0x000000071a0d7c24 */ /* 0x008fc6000f8e02ff */
[----:B0-----:R-:W3:Y:S04]  /*1a750*/  LDL.LU R12, [R1+0x320] ;  /* 0x00032000010c7983 */ /* 0x001ee80000300800 */
[----:B-1----:R-:W3:Y:S04]  /*1a760*/  LDL.LU R9, [R1+0x31c] ;  /* 0x00031c0001097983 */ /* 0x002ee80000300800 */
[----:B------:R0:W-:Y:S04]  /*1a770*/  STL [R1+0x388], R13 ;  /* 0x0003880d01007387 */ /* 0x0001e80000100800 */
[----:B------:R-:W3:Y:S01]  /*1a780*/  LDL.LU R26, [R1+0x318] ;  /* 0x00031800011a7983 */ /* 0x000ee20000300800 */
[----:B------:R-:W-:-:S05]  /*1a790*/  IMAD R14, R11, UR7, RZ ;  /* 0x000000070b0e7c24 */ /* 0x000fca000f8e02ff */
[----:B------:R-:W-:Y:S01]  /*1a7a0*/  STL [R1+0x384], R14 ;  /* 0x0003840e01007387 */ /* 0x000fe20000100800 */
[----:B0-----:R-:W-:-:S03]  /*1a7b0*/  IMAD R13, R8, UR7, RZ ;  /* 0x00000007080d7c24 */ /* 0x001fc6000f8e02ff */
[----:B------:R-:W3:Y:S04]  /*1a7c0*/  LDL.LU R8, [R1+0x314] ;  /* 0x0003140001087983 */ /* 0x000ee80000300800 */
[----:B------:R-:W-:Y:S01]  /*1a7d0*/  STL [R1+0x380], R13 ;  /* 0x0003800d01007387 */ /* 0x000fe20000100800 */
[----:B----4-:R-:W-:-:S03]  /*1a7e0*/  IMAD R11, R24, UR7, RZ ;  /* 0x00000007180b7c24 */ /* 0x010fc6000f8e02ff */
[----:B------:R-:W4:Y:S04]  /*1a7f0*/  LDL.LU R24, [R1+0x30c] ;  /* 0x00030c0001187983 */ /* 0x000f280000300800 */
[----:B------:R0:W-:Y:S02]  /*1a800*/  STL [R1+0x370], R11 ;  /* 0x0003700b01007387 */ /* 0x0001e40000100800 */
[----:B0-----:R-:W-:Y:S02]  /*1a810*/  IMAD R11, R10, UR7, RZ ;  /* 0x000000070a0b7c24 */ /* 0x001fe4000f8e02ff */
[----:B-----5:R-:W-:Y:S02]  /*1a820*/  IMAD R10, R4, UR7, RZ ;  /* 0x00000007040a7c24 */ /* 0x020fe4000f8e02ff */
        /* <DEDUP_REMOVED lines=17> */
[----:B------:R0:W-:Y:S04]  /*1a940*/  STL [R1+0x344], R11 ;  /* 0x0003440b01007387 */ /* 0x0001e80000100800 */
[----:B------:R-:W5:Y:S01]  /*1a950*/  LDL.LU R14, [R1+0x2dc] ;  /* 0x0002dc00010e7983 */ /* 0x000f620000300800 */
[----:B-1----:R-:W-:-:S03]  /*1a960*/  IMAD R10, R27, UR7, RZ ;  /* 0x000000071b0a7c24 */ /* 0x002fc6000f8e02ff */
[----:B------:R-:W5:Y:S04]  /*1a970*/  LDL.LU R13, [R1+0x2d8] ;  /* 0x0002d800010d7983 */ /* 0x000f680000300800 */
[----:B------:R1:W-:Y:S04]  /*1a980*/  STL [R1+0x340], R10 ;  /* 0x0003400a01007387 */ /* 0x0003e80000100800 */
[----:B------:R-:W5:Y:S04]  /*1a990*/  LDL.LU R27, [R1+0x2d4] ;  /* 0x0002d400011b7983 */ /* 0x000f680000300800 */
[----:B0-----:R-:W5:Y:S04]  /*1a9a0*/  LDL.LU R11, [R1+0x2d0] ;  /* 0x0002d000010b7983 */ /* 0x001f680000300800 */
[----:B-1----:R-:W5:Y:S01]  /*1a9b0*/  LDL.LU R10, [R1+0x2cc] ;  /* 0x0002cc00010a7983 */ /* 0x002f620000300800 */
[----:B--2---:R-:W-:-:S05]  /*1a9c0*/  IMAD R15, R29, UR7, RZ ;  /* 0x000000071d0f7c24 */ /* 0x004fca000f8e02ff */
[----:B------:R0:W-:Y:S04]  /*1a9d0*/  STL [R1+0x328], R15 ;  /* 0x0003280f01007387 */ /* 0x0001e80000100800 */
[----:B------:R-:W2:Y:S01]  /*1a9e0*/  LDL.LU R29, [R1+0x2c8] ;  /* 0x0002c800011d7983 */ /* 0x000ea20000300800 */
[----:B0-----:R-:W-:-:S03]  /*1a9f0*/  IMAD R15, R28, UR7, RZ ;  /* 0x000000071c0f7c24 */ /* 0x001fc6000f8e02ff */
[----:B------:R-:W2:Y:S04]  /*1aa00*/  LDL.LU R28, [R1+0x2c4] ;  /* 0x0002c400011c7983 */ /* 0x000ea80000300800 */
[----:B------:R0:W-:Y:S01]  /*1aa10*/  STL [R1+0x324], R15 ;  /* 0x0003240f01007387 */ /* 0x0001e20000100800 */
[----:B---3--:R-:W-:Y:S02]  /*1aa20*/  IMAD R12, R12, UR7, RZ ;  /* 0x000000070c0c7c24 */ /* 0x008fe4000f8e02ff */
[----:B------:R-:W-:-:S03]  /*1aa30*/  IMAD R9, R9, UR7, RZ ;  /* 0x0000000709097c24 */ /* 0x000fc6000f8e02ff */
[----:B------:R1:W-:Y:S01]  /*1aa40*/  STL [R1+0x320], R12 ;  /* 0x0003200c01007387 */ /* 0x0003e20000100800 */
[----:B0-----:R-:W-:-:S03]  /*1aa50*/  IMAD R15, R26, UR7, RZ ;  /* 0x000000071a0f7c24 */ /* 0x001fc6000f8e02ff */
[----:B-1----:R-:W3:Y:S04]  /*1aa60*/  LDL.LU R12, [R1+0x2c0] ;  /* 0x0002c000010c7983 */ /* 0x002ee80000300800 */
[----:B------:R0:W-:Y:S04]  /*1aa70*/  STL [R1+0x31c], R9 ;  /* 0x00031c0901007387 */ /* 0x0001e80000100800 */
[----:B0-----:R-:W3:Y:S04]  /*1aa80*/  LDL.LU R9, [R1+0x2ac] ;  /* 0x0002ac0001097983 */ /* 0x001ee80000300800 */
[----:B------:R4:W-:Y:S04]  /*1aa90*/  STL [R1+0x318], R15 ;  /* 0x0003180f01007387 */ /* 0x0009e80000100800 */
[----:B------:R-:W3:Y:S01]  /*1aaa0*/  LDL.LU R26, [R1+0x2a8] ;  /* 0x0002a800011a7983 */ /* 0x000ee20000300800 */
[----:B------:R-:W-:-:S03]  /*1aab0*/  IMAD R17, R8, UR7, RZ ;  /* 0x0000000708117c24 */ /* 0x000fc6000f8e02ff */
[----:B------:R-:W3:Y:S01]  /*1aac0*/  LDL.LU R8, [R1+0x2a4] ;  /* 0x0002a40001087983 */ /* 0x000ee20000300800 */
[----:B----4-:R-:W-:-:S03]  /*1aad0*/  IMAD R15, R24, UR7, RZ ;  /* 0x00000007180f7c24 */ /* 0x010fc6000f8e02ff */
[----:B------:R-:W-:Y:S04]  /*1aae0*/  STL [R1+0x314], R17 ;  /* 0x0003141101007387 */ /* 0x000fe80000100800 */
[----:B------:R-:W4:Y:S04]  /*1aaf0*/  LDL.LU R24, [R1+0x29c] ;  /* 0x00029c0001187983 */ /* 0x000f280000300800 */
[----:B------:R5:W-:Y:S02]  /*1ab00*/  STL [R1+0x30c], R15 ;  /* 0x00030c0f01007387 */ /* 0x000be40000100800 */
[----:B-----5:R-:W-:-:S02]  /*1ab10*/  IMAD R15, R4, UR7, RZ ;  /* 0x00000007040f7c24 */ /* 0x020fc4000f8e02ff */
        /* <DEDUP_REMOVED lines=20> */
[----:B------:R-:W-:-:S03]  /*1ac60*/  IMAD R14, R27, UR7, RZ ;  /* 0x000000071b0e7c24 */ /* 0x000fc6000f8e02ff */
[----:B------:R-:W5:Y:S04]  /*1ac70*/  LDL.LU R27, [R1+0x264] ;  /* 0x00026400011b7983 */ /* 0x000f680000300800 */
[----:B------:R0:W-:Y:S04]  /*1ac80*/  STL [R1+0x2d8], R13 ;  /* 0x0002d80d01007387 */ /* 0x0001e80000100800 */
[----:B------:R-:W-:Y:S01]  /*1ac90*/  STL [R1+0x2d4], R14 ;  /* 0x0002d40e01007387 */ /* 0x000fe20000100800 */
[----:B0-----:R-:W-:Y:S02]  /*1aca0*/  IMAD R13, R11, UR7, RZ ;  /* 0x000000070b0d7c24 */ /* 0x001fe4000f8e02ff */
[----:B------:R-:W-:-:S03]  /*1acb0*/  IMAD R11, R10, UR7, RZ ;  /* 0x000000070a0b7c24 */ /* 0x000fc6000f8e02ff */
[----:B------:R0:W-:Y:S01]  /*1acc0*/  STL [R1+0x2d0], R13 ;  /* 0x0002d00d01007387 */ /* 0x0001e20000100800 */
[----:B--2---:R-:W-:-:S03]  /*1acd0*/  IMAD R10, R29, UR7, RZ ;  /* 0x000000071d0a7c24 */ /* 0x004fc6000f8e02ff */
[----:B------:R-:W2:Y:S04]  /*1ace0*/  LDL.LU R29, [R1+0x25c] ;  /* 0x00025c00011d7983 */ /* 0x000ea80000300800 */
[----:B------:R1:W-:Y:S04]  /*1acf0*/  STL [R1+0x2cc], R11 ;  /* 0x0002cc0b01007387 */ /* 0x0003e80000100800 */
[----:B------:R1:W-:Y:S01]  /*1ad00*/  STL [R1+0x2c8], R10 ;  /* 0x0002c80a01007387 */ /* 0x0003e20000100800 */
[----:B0-----:R-:W-:-:S03]  /*1ad10*/  IMAD R13, R28, UR7, RZ ;  /* 0x000000071c0d7c24 */ /* 0x001fc6000f8e02ff */
[----:B-1----:R-:W2:Y:S04]  /*1ad20*/  LDL.LU R11, [R1+0x258] ;  /* 0x00025800010b7983 */ /* 0x002ea80000300800 */
[----:B------:R-:W2:Y:S04]  /*1ad30*/  LDL.LU R10, [R1+0x250] ;  /* 0x00025000010a7983 */ /* 0x000ea80000300800 */
[----:B------:R0:W-:Y:S04]  /*1ad40*/  STL [R1+0x2c4], R13 ;  /* 0x0002c40d01007387 */ /* 0x0001e80000100800 */
[----:B------:R-:W2:Y:S01]  /*1ad50*/  LDL.LU R28, [R1+0x24c] ;  /* 0x00024c00011c7983 */ /* 0x000ea20000300800 */
[----:B---3--:R-:W-:-:S05]  /*1ad60*/  IMAD R14, R12, UR7, RZ ;  /* 0x000000070c0e7c24 */ /* 0x008fca000f8e02ff */
[----:B------:R-:W-:Y:S01]  /*1ad70*/  STL [R1+0x2c0], R14 ;  /* 0x0002c00e01007387 */ /* 0x000fe20000100800 */
[----:B0-----:R-:W-:-:S03]  /*1ad80*/  IMAD R13, R9, UR7, RZ ;  /* 0x00000007090d7c24 */ /* 0x001fc6000f8e02ff */
[----:B------:R-:W3:Y:S01]  /*1ad90*/  LDL.LU R9, [R1+0x248] ;  /* 0x0002480001097983 */ /* 0x000ee20000300800 */
[----:B------:R-:W-:-:S03]  /*1ada0*/  IMAD R12, R26, UR7, RZ ;  /* 0x000000071a0c7c24 */ /* 0x000fc6000f8e02ff */
[----:B------:R-:W-:Y:S04]  /*1adb0*/  STL [R1+0x2ac], R13 ;  /* 0x0002ac0d01007387 */ /* 0x000fe80000100800 */
[----:B------:R-:W3:Y:S01]  /*1adc0*/  LDL.LU R26, [R1+0x244] ;  /* 0x00024400011a7983 */ /* 0x000ee20000300800 */
[----:B------:R-:W-:-:S03]  /*1add0*/  IMAD R8, R8, UR7, RZ ;  /* 0x0000000708087c24 */ /* 0x000fc6000f8e02ff */
[----:B------:R4:W-:Y:S02]  /*1ade0*/  STL [R1+0x2a8], R12 ;  /* 0x0002a80c01007387 */ /* 0x0009e40000100800 */
[----:B----4-:R-:W-:Y:S02]  /*1adf0*/  IMAD R12, R24, UR7, RZ ;  /* 0x00000007180c7c24 */ /* 0x010fe4000f8e02ff */
[----:B------:R-:W4:Y:S04]  /*1ae00*/  LDL.LU R24, [R1+0x240] ;  /* 0x0002400001187983 */ /* 0x000f280000300800 */
[----:B------:R5:W-:Y:S04]  /*1ae10*/  STL [R1+0x2a4], R8 ;  /* 0x0002a40801007387 */ /* 0x000be80000100800 */
[----:B------:R-:W-:Y:S01]  /*1ae20*/  STL [R1+0x29c], R12 ;  /* 0x00029c0c01007387 */ /* 0x000fe20000100800 */
[----:B-----5:R-:W-:-:S03]  /*1ae30*/  IMAD R8, R4, UR7, RZ ;  /* 0x0000000704087c24 */ /* 0x020fc6000f8e02ff */
[----:B------:R-:W5:Y:S04]  /*1ae40*/  LDL.LU R4, [R1+0x23c] ;  /* 0x00023c0001047983 */ /* 0x000f680000300800 */
[----:B------:R0:W-:Y:S01]  /*1ae50*/  STL [R1+0x298], R8 ;  /* 0x0002980801007387 */ /* 0x0001e20000100800 */
[----:B------:R-:W-:-:S03]  /*1ae60*/  IMAD R7, R7, UR7, RZ ;  /* 0x0000000707077c24 */ /* 0x000fc6000f8e02ff */
[----:B0-----:R-:W5:Y:S04]  /*1ae70*/  LDL.LU R8, [R1+0x238] ;  /* 0x0002380001087983 */ /* 0x001f680000300800 */
[----:B------:R0:W-:Y:S01]  /*1ae80*/  STL [R1+0x294], R7 ;  /* 0x0002940701007387 */ /* 0x0001e20000100800 */
[----:B------:R-:W-:-:S03]  /*1ae90*/  IMAD R6, R6, UR7, RZ ;  /* 0x0000000706067c24 */ /* 0x000fc6000f8e02ff */
[----:B0-----:R-:W5:Y:S01]  /*1aea0*/  LDL.LU R7, [R1+0x234] ;  /* 0x0002340001077983 */ /* 0x001f620000300800 */
[----:B------:R-:W-:-:S03]  /*1aeb0*/  IMAD R5, R5, UR7, RZ ;  /* 0x0000000705057c24 */ /* 0x000fc6000f8e02ff */
[----:B------:R0:W-:Y:S04]  /*1aec0*/  STL [R1+0x290], R6 ;  /* 0x0002900601007387 */ /* 0x0001e80000100800 */
[----:B0-----:R-:W5:Y:S04]  /*1aed0*/  LDL.LU R6, [R1+0x230] ;  /* 0x0002300001067983 */ /* 0x001f680000300800 */
[----:B------:R0:W-:Y:S04]  /*1aee0*/  STL [R1+0x288], R5 ;  /* 0x0002880501007387 */ /* 0x0001e80000100800 */
[----:B0-----:R-:W5:Y:S01]  /*1aef0*/  LDL.LU R5, [R1+0x22c] ;  /* 0x00022c0001057983 */ /* 0x001f620000300800 */
[----:B------:R-:W-:-:S02]  /*1af00*/  IMAD R12, R3, UR7, RZ ;  /* 0x00000007030c7c24 */ /* 0x000fc4000f8e02ff */
[----:B------:R-:W-:-:S03]  /*1af10*/  IMAD R3, R25, UR7, RZ ;  /* 0x0000000719037c24 */ /* 0x000fc6000f8e02ff */
[----:B------:R-:W-:Y:S04]  /*1af20*/  STL [R1+0x284], R12 ;  /* 0x0002840c01007387 */ /* 0x000fe80000100800 */
[----:B------:R-:W5:Y:S04]  /*1af30*/  LDL.LU R14, [R1+0x228] ;  /* 0x00022800010e7983 */ /* 0x000f680000300800 */
[----:B------:R-:W5:Y:S04]  /*1af40*/  LDL.LU R13, [R1+0x224] ;  /* 0x00022400010d7983 */ /* 0x000f680000300800 */
[----:B------:R0:W-:Y:S04]  /*1af50*/  STL [R1+0x280], R3 ;  /* 0x0002800301007387 */ /* 0x0001e80000100800 */
[----:B0-----:R-:W5:Y:S01]  /*1af60*/  LDL.LU R3, [R1+0x220] ;  /* 0x0002200001037983 */ /* 0x001f620000300800 */
[----:B------:R-:W-:-:S03]  /*1af70*/  IMAD R15, R27, UR7, RZ ;  /* 0x000000071b0f7c24 */ /* 0x000fc6000f8e02ff */
[----:B------:R-:W5:Y:S04]  /*1af80*/  LDL.LU R12, [R1+0x21c] ;  /* 0x00021c00010c7983 */ /* 0x000f680000300800 */
[----:B------:R-:W5:Y:S04]  /*1af90*/  LDL.LU R25, [R1+0x218] ;  /* 0x0002180001197983 */ /* 0x000f680000300800 */
[----:B------:R2:W-:Y:S04]  /*1afa0*/  STL [R1+0x264], R15 ;  /* 0x0002640f01007387 */ /* 0x0005e80000100800 */
[----:B------:R-:W5:Y:S01]  /*1afb0*/  LDL.LU R27, [R1+0x214] ;  /* 0x00021400011b7983 */ /* 0x000f620000300800 */
[----:B--2---:R-:W-:-:S03]  /*1afc0*/  IMAD R15, R29, UR7, RZ ;  /* 0x000000071d0f7c24 */ /* 0x004fc6000f8e02ff */
[----:B------:R-:W2:Y:S04]  /*1afd0*/  LDL.LU R29, [R1+0x210] ;  /* 0x00021000011d7983 */ /* 0x000ea80000300800 */
[----:B------:R0:W-:Y:S01]  /*1afe0*/  STL [R1+0x25c], R15 ;  /* 0x00025c0f01007387 */ /* 0x0001e20000100800 */
[----:B------:R-:W-:Y:S02]  /*1aff0*/  IMAD R11, R11, UR7, RZ ;  /* 0x000000070b0b7c24 */ /* 0x000fe4000f8e02ff */
[----:B------:R-:W-:-:S03]  /*1b000*/  IMAD R10, R10, UR7, RZ ;  /* 0x000000070a0a7c24 */ /* 0x000fc6000f8e02ff */
[----:B------:R1:W-:Y:S01]  /*1b010*/  STL [R1+0x258], R11 ;  /* 0x0002580b01007387 */ /* 0x0003e20000100800 */
[----:B0-----:R-:W-:-:S03]  /*1b020*/  IMAD R15, R28, UR7, RZ ;  /* 0x000000071c0f7c24 */ /* 0x001fc6000f8e02ff */
[----:B-1----:R-:W2:Y:S04]  /*1b030*/  LDL.LU R11, [R1+0x20c] ;  /* 0x00020c00010b7983 */ /* 0x002ea80000300800 */
[----:B------:R0:W-:Y:S04]  /*1b040*/  STL [R1+0x250], R10 ;  /* 0x0002500a01007387 */ /* 0x0001e80000100800 */
[----:B0-----:R-:W2:Y:S04]  /*1b050*/  LDL.LU R10, [R1+0x208] ;  /* 0x00020800010a7983 */ /* 0x001ea80000300800 */
[----:B------:R0:W-:Y:S04]  /*1b060*/  STL [R1+0x24c], R15 ;  /* 0x00024c0f01007387 */ /* 0x0001e80000100800 */
[----:B------:R-:W2:Y:S01]  /*1b070*/  LDL.LU R28, [R1+0x204] ;  /* 0x00020400011c7983 */ /* 0x000ea20000300800 */
[----:B---3--:R-:W-:-:S03]  /*1b080*/  IMAD R17, R9, UR7, RZ ;  /* 0x0000000709117c24 */ /* 0x008fc6000f8e02ff */
[----:B------:R-:W3:Y:S04]  /*1b090*/  LDL.LU R9, [R1+0x200] ;  /* 0x0002000001097983 */ /* 0x000ee80000300800 */
[----:B------:R-:W-:Y:S01]  /*1b0a0*/  STL [R1+0x248], R17 ;  /* 0x0002481101007387 */ /* 0x000fe20000100800 */
[----:B0-----:R-:W-:-:S03]  /*1b0b0*/  IMAD R15, R26, UR7, RZ ;  /* 0x000000071a0f7c24 */ /* 0x001fc6000f8e02ff */
[----:B------:R-:W3:Y:S04]  /*1b0c0*/  LDL.LU R26, [R1+0x1f8] ;  /* 0x0001f800011a7983 */ /* 0x000ee80000300800 */
[----:B------:R4:W-:Y:S02]  /*1b0d0*/  STL [R1+0x244], R15 ;  /* 0x0002440f01007387 */ /* 0x0009e40000100800 */
[----:B----4-:R-:W-:Y:S02]  /*1b0e0*/  IMAD R15, R24, UR7, RZ ;  /* 0x00000007180f7c24 */ /* 0x010fe4000f8e02ff */
[----:B------:R-:W4:Y:S04]  /*1b0f0*/  LDL.LU R24, [R1+0x1f0] ;  /* 0x0001f00001187983 */ /* 0x000f280000300800 */
[----:B------:R0:W-:Y:S01]  /*1b100*/  STL [R1+0x240], R15 ;  /* 0x0002400f01007387 */ /* 0x0001e20000100800 */
[----:B-----5:R-:W-:-:S03]  /*1b110*/  IMAD R17, R4, UR7, RZ ;  /* 0x0000000704117c24 */ /* 0x020fc6000f8e02ff */
        /* <DEDUP_REMOVED lines=13> */
[----:B------:R-:W-:Y:S01]  /*1b1f0*/  STL [R1+0x22c], R17 ;  /* 0x00022c1101007387 */ /* 0x000fe20000100800 */
[----:B0-----:R-:W-:Y:S02]  /*1b200*/  IMAD R15, R14, UR7, RZ ;  /* 0x000000070e0f7c24 */ /* 0x001fe4000f8e02ff */
[----:B------:R-:W-:-:S03]  /*1b210*/  IMAD R14, R13, UR7, RZ ;  /* 0x000000070d0e7c24 */ /* 0x000fc6000f8e02ff */
[----:B------:R-:W-:Y:S01]  /*1b220*/  STL [R1+0x228], R15 ;  /* 0x0002280f01007387 */ /* 0x000fe20000100800 */
[----:B------:R-:W-:-:S03]  /*1b230*/  IMAD R13, R3, UR7, RZ ;  /* 0x00000007030d7c24 */ /* 0x000fc6000f8e02ff */
[----:B------:R-:W5:Y:S04]  /*1b240*/  LDL.LU R3, [R1+0x1d0] ;  /* 0x0001d00001037983 */ /* 0x000f680000300800 */
[----:B------:R0:W-:Y:S04]  /*1b250*/  STL [R1+0x224], R14 ;  /* 0x0002240e01007387 */ /* 0x0001e80000100800 */
[----:B------:R1:W-:Y:S01]  /*1b260*/  STL [R1+0x220], R13 ;  /* 0x0002200d01007387 */ /* 0x0003e20000100800 */
[----:B0-----:R-:W-:Y:S02]  /*1b270*/  IMAD R14, R12, UR7, RZ ;  /* 0x000000070c0e7c24 */ /* 0x001fe4000f8e02ff */
[----:B-1----:R-:W-:-:S03]  /*1b280*/  IMAD R13, R25, UR7, RZ ;  /* 0x00000007190d7c24 */ /* 0x002fc6000f8e02ff */
[----:B------:R-:W-:Y:S01]  /*1b290*/  STL [R1+0x21c], R14 ;  /* 0x00021c0e01007387 */ /* 0x000fe20000100800 */
[----:B------:R-:W-:-:S03]  /*1b2a0*/  IMAD R12, R27, UR7, RZ ;  /* 0x000000071b0c7c24 */ /* 0x000fc6000f8e02ff */
[----:B------:R-:W5:Y:S04]  /*1b2b0*/  LDL.LU R25, [R1+0x1cc] ;  /* 0x0001cc0001197983 */ /* 0x000f680000300800 */
[----:B------:R-:W-:Y:S04]  /*1b2c0*/  STL [R1+0x218], R13 ;  /* 0x0002180d01007387 */ /* 0x000fe80000100800 */
[----:B------:R0:W-:Y:S04]  /*1b2d0*/  STL [R1+0x214], R12 ;  /* 0x0002140c01007387 */ /* 0x0001e80000100800 */
[----:B0-----:R-:W5:Y:S04]  /*1b2e0*/  LDL.LU R12, [R1+0x1c8] ;  /* 0x0001c800010c7983 */ /* 0x001f680000300800 */
[----:B------:R-:W5:Y:S01]  /*1b2f0*/  LDL.LU R27, [R1+0x1c4] ;  /* 0x0001c400011b7983 */ /* 0x000f620000300800 */
[----:B--2---:R-:W-:-:S05]  /*1b300*/  IMAD R13, R29, UR7, RZ ;  /* 0x000000071d0d7c24 */ /* 0x004fca000f8e02ff */
[----:B------:R0:W-:Y:S04]  /*1b310*/  STL [R1+0x210], R13 ;  /* 0x0002100d01007387 */ /* 0x0001e80000100800 */
[----:B------:R-:W2:Y:S01]  /*1b320*/  LDL.LU R29, [R1+0x1c0] ;  /* 0x0001c000011d7983 */ /* 0x000ea20000300800 */
[----:B------:R-:W-:-:S05]  /*1b330*/  IMAD R11, R11, UR7, RZ ;  /* 0x000000070b0b7c24 */ /* 0x000fca000f8e02ff */
[----:B------:R1:W-:Y:S01]  /*1b340*/  STL [R1+0x20c], R11 ;  /* 0x00020c0b01007387 */ /* 0x0003e20000100800 */
[----:B0-----:R-:W-:-:S03]  /*1b350*/  IMAD R13, R10, UR7, RZ ;  /* 0x000000070a0d7c24 */ /* 0x001fc6000f8e02ff */
[----:B-1----:R-:W2:Y:S04]  /*1b360*/  LDL.LU R11, [R1+0x1bc] ;  /* 0x0001bc00010b7983 */ /* 0x002ea80000300800 */
[----:B------:R-:W-:Y:S01]  /*1b370*/  STL [R1+0x208], R13 ;  /* 0x0002080d01007387 */ /* 0x000fe20000100800 */
[----:B------:R-:W-:-:S03]  /*1b380*/  IMAD R10, R28, UR7, RZ ;  /* 0x000000071c0a7c24 */ /* 0x000fc6000f8e02ff */
[----:B------:R-:W2:Y:S04]  /*1b390*/  LDL.LU R28, [R1+0x1b8] ;  /* 0x0001b800011c7983 */ /* 0x000ea80000300800 */
[----:B------:R3:W-:Y:S02]  /*1b3a0*/  STL [R1+0x204], R10 ;  /* 0x0002040a01007387 */ /* 0x0007e40000100800 */
[----:B---3--:R-:W-:Y:S02]  /*1b3b0*/  IMAD R10, R9, UR7, RZ ;  /* 0x00000007090a7c24 */ /* 0x008fe4000f8e02ff */
[----:B------:R-:W-:Y:S02]  /*1b3c0*/  IMAD R9, R26, UR7, RZ ;  /* 0x000000071a097c24 */ /* 0x000fe4000f8e02ff */
[----:B------:R-:W3:Y:S04]  /*1b3d0*/  LDL.LU R26, [R1+0x1b4] ;  /* 0x0001b400011a7983 */ /* 0x000ee80000300800 */
[----:B------:R4:W-:Y:S04]  /*1b3e0*/  STL [R1+0x200], R10 ;  /* 0x0002000a01007387 */ /* 0x0009e80000100800 */
[----:B------:R5:W-:Y:S01]  /*1b3f0*/  STL [R1+0x1f8], R9 ;  /* 0x0001f80901007387 */ /* 0x000be20000100800 */
[----:B----4-:R-:W-:-:S03]  /*1b400*/  IMAD R10, R24, UR7, RZ ;  /* 0x00000007180a7c24 */ /* 0x010fc6000f8e02ff */
[----:B------:R-:W4:Y:S04]  /*1b410*/  LDL.LU R24, [R1+0x1b0] ;  /* 0x0001b00001187983 */ /* 0x000f280000300800 */
[----:B------:R0:W-:Y:S01]  /*1b420*/  STL [R1+0x1f0], R10 ;  /* 0x0001f00a01007387 */ /* 0x0001e20000100800 */
[----:B-----5:R-:W-:-:S03]  /*1b430*/  IMAD R9, R4, UR7, RZ ;  /* 0x0000000704097c24 */ /* 0x020fc6000f8e02ff */
[----:B------:R-:W5:Y:S04]  /*1b440*/  LDL.LU R4, [R1+0x1ac] ;  /* 0x0001ac0001047983 */ /* 0x000f680000300800 */
[----:B------:R1:W-:Y:S04]  /*1b450*/  STL [R1+0x1ec], R9 ;  /* 0x0001ec0901007387 */ /* 0x0003e80000100800 */
[----:B0-----:R-:W5:Y:S01]  /*1b460*/  LDL.LU R10, [R1+0x1a8] ;  /* 0x0001a800010a7983 */ /* 0x001f620000300800 */
[----:B------:R-:W-:-:S05]  /*1b470*/  IMAD R8, R8, UR7, RZ ;  /* 0x0000000708087c24 */ /* 0x000fca000f8e02ff */
[----:B------:R0:W-:Y:S04]  /*1b480*/  STL [R1+0x1e4], R8 ;  /* 0x0001e40801007387 */ /* 0x0001e80000100800 */
[----:B-1----:R-:W5:Y:S01]  /*1b490*/  LDL.LU R9, [R1+0x1a4] ;  /* 0x0001a40001097983 */ /* 0x002f620000300800 */
[----:B------:R-:W-:-:S05]  /*1b4a0*/  IMAD R7, R7, UR7, RZ ;  /* 0x0000000707077c24 */ /* 0x000fca000f8e02ff */
[----:B------:R1:W-:Y:S04]  /*1b4b0*/  STL [R1+0x1dc], R7 ;  /* 0x0001dc0701007387 */ /* 0x0003e80000100800 */
[----:B0-----:R-:W5:Y:S01]  /*1b4c0*/  LDL.LU R8, [R1+0x1a0] ;  /* 0x0001a00001087983 */ /* 0x001f620000300800 */
[----:B------:R-:W-:-:S05]  /*1b4d0*/  IMAD R6, R6, UR7, RZ ;  /* 0x0000000706067c24 */ /* 0x000fca000f8e02ff */
[----:B------:R0:W-:Y:S04]  /*1b4e0*/  STL [R1+0x1d8], R6 ;  /* 0x0001d80601007387 */ /* 0x0001e80000100800 */
[----:B------:R-:W5:Y:S04]  /*1b4f0*/  LDL.LU R14, [R1+0x198] ;  /* 0x00019800010e7983 */ /* 0x000f680000300800 */
[----:B------:R-:W5:Y:S01]  /*1b500*/  LDL.LU R13, [R1+0x194] ;  /* 0x00019400010d7983 */ /* 0x000f620000300800 */
[----:B------:R-:W-:-:S05]  /*1b510*/  IMAD R5, R5, UR7, RZ ;  /* 0x0000000705057c24 */ /* 0x000fca000f8e02ff */
[----:B------:R0:W-:Y:S04]  /*1b520*/  STL [R1+0x1d4], R5 ;  /* 0x0001d40501007387 */ /* 0x0001e80000100800 */
[----:B-1----:R-:W5:Y:S04]  /*1b530*/  LDL.LU R7, [R1+0x18c] ;  /* 0x00018c0001077983 */ /* 0x002f680000300800 */
[----:B0-----:R-:W5:Y:S04]  /*1b540*/  LDL.LU R6, [R1+0x184] ;  /* 0x0001840001067983 */ /* 0x001f680000300800 */
[----:B------:R-:W5:Y:S01]  /*1b550*/  LDL.LU R5, [R1+0x180] ;  /* 0x0001800001057983 */ /* 0x000f620000300800 */
[----:B------:R-:W-:-:S05]  /*1b560*/  IMAD R3, R3, UR7, RZ ;  /* 0x0000000703037c24 */ /* 0x000fca000f8e02ff */
[----:B------:R0:W-:Y:S04]  /*1b570*/  STL [R1+0x1d0], R3 ;  /* 0x0001d00301007387 */ /* 0x0001e80000100800 */
[----:B0-----:R-:W5:Y:S01]  /*1b580*/  LDL.LU R3, [R1+0x178] ;  /* 0x0001780001037983 */ /* 0x001f620000300800 */
[----:B------:R-:W-:-:S03]  /*1b590*/  IMAD R15, R25, UR7, RZ ;  /* 0x00000007190f7c24 */ /* 0x000fc6000f8e02ff */
[----:B------:R-:W5:Y:S04]  /*1b5a0*/  LDL.LU R25, [R1+0x170] ;  /* 0x0001700001197983 */ /* 0x000f680000300800 */
[----:B------:R-:W-:Y:S01]  /*1b5b0*/  STL [R1+0x1cc], R15 ;  /* 0x0001cc0f01007387 */ /* 0x000fe20000100800 */
[----:B------:R-:W-:Y:S02]  /*1b5c0*/  IMAD R12, R12, UR7, RZ ;  /* 0x000000070c0c7c24 */ /* 0x000fe4000f8e02ff */
[----:B------:R-:W-:-:S03]  /*1b5d0*/  IMAD R17, R27, UR7, RZ ;  /* 0x000000071b117c24 */ /* 0x000fc6000f8e02ff */
[----:B------:R0:W-:Y:S04]  /*1b5e0*/  STL [R1+0x1c8], R12 ;  /* 0x0001c80c01007387 */ /* 0x0001e80000100800 */
[----:B0-----:R-:W5:Y:S04]  /*1b5f0*/  LDL.LU R12, [R1+0x16c] ;  /* 0x00016c00010c7983 */ /* 0x001f680000300800 */
[----:B------:R0:W-:Y:S04]  /*1b600*/  STL [R1+0x1c4], R17 ;  /* 0x0001c41101007387 */ /* 0x0001e80000100800 */
[----:B------:R-:W5:Y:S01]  /*1b610*/  LDL.LU R27, [R1+0x168] ;  /* 0x00016800011b7983 */ /* 0x000f620000300800 */
[----:B--2---:R-:W-:-:S05]  /*1b620*/  IMAD R15, R29, UR7, RZ ;  /* 0x000000071d0f7c24 */ /* 0x004fca000f8e02ff */
[----:B------:R1:W-:Y:S04]  /*1b630*/  STL [R1+0x1c0], R15 ;  /* 0x0001c00f01007387 */ /* 0x0003e80000100800 */
[----:B------:R-:W2:Y:S01]  /*1b640*/  LDL.LU R29, [R1+0x164] ;  /* 0x00016400011d7983 */ /* 0x000ea20000300800 */
[----:B0-----:R-:W-:-:S03]  /*1b650*/  IMAD R17, R11, UR7, RZ ;  /* 0x000000070b117c24 */ /* 0x001fc6000f8e02ff */
[----:B------:R-:W2:Y:S04]  /*1b660*/  LDL.LU R11, [R1+0x160] ;  /* 0x00016000010b7983 */ /* 0x000ea80000300800 */
[----:B------:R-:W-:Y:S01]  /*1b670*/  STL [R1+0x1bc], R17 ;  /* 0x0001bc1101007387 */ /* 0x000fe20000100800 */
[----:B-1----:R-:W-:-:S03]  /*1b680*/  IMAD R15, R28, UR7, RZ ;  /* 0x000000071c0f7c24 */ /* 0x002fc6000f8e02ff */
[----:B------:R-:W2:Y:S04]  /*1b690*/  LDL.LU R28, [R1+0x15c] ;  /* 0x00015c00011c7983 */ /* 0x000ea80000300800 */
[----:B------:R3:W-:Y:S02]  /*1b6a0*/  STL [R1+0x1b8], R15 ;  /* 0x0001b80f01007387 */ /* 0x0007e40000100800 */
[----:B---3--:R-:W-:Y:S02]  /*1b6b0*/  IMAD R15, R26, UR7, RZ ;  /* 0x000000071a0f7c24 */ /* 0x008fe4000f8e02ff */
[----:B------:R-:W3:Y:S04]  /*1b6c0*/  LDL.LU R26, [R1+0x158] ;  /* 0x00015800011a7983 */ /* 0x000ee80000300800 */
[----:B------:R5:W-:Y:S01]  /*1b6d0*/  STL [R1+0x1b4], R15 ;  /* 0x0001b40f01007387 */ /* 0x000be20000100800 */
[----:B----4-:R-:W-:-:S03]  /*1b6e0*/  IMAD R17, R24, UR7, RZ ;  /* 0x0000000718117c24 */ /* 0x010fc6000f8e02ff */
        /* <DEDUP_REMOVED lines=13> */
[----:B------:R-:W-:Y:S01]  /*1b7c0*/  STL [R1+0x1a0], R17 ;  /* 0x0001a01101007387 */ /* 0x000fe20000100800 */
[----:B-1----:R-:W-:Y:S02]  /*1b7d0*/  IMAD R15, R14, UR7, RZ ;  /* 0x000000070e0f7c24 */ /* 0x002fe4000f8e02ff */
[----:B------:R-:W-:-:S03]  /*1b7e0*/  IMAD R14, R13, UR7, RZ ;  /* 0x000000070d0e7c24 */ /* 0x000fc6000f8e02ff */
[----:B------:R-:W-:Y:S01]  /*1b7f0*/  STL [R1+0x198], R15 ;  /* 0x0001980f01007387 */ /* 0x000fe20000100800 */
[----:B------:R-:W-:-:S03]  /*1b800*/  IMAD R13, R7, UR7, RZ ;  /* 0x00000007070d7c24 */ /* 0x000fc6000f8e02ff */
[----:B------:R-:W5:Y:S01]  /*1b810*/  LDL.LU R7, [R1+0x134] ;  /* 0x0001340001077983 */ /* 0x000f620000300800 */
[----:B------:R-:W-:-:S03]  /*1b820*/  IMAD R6, R6, UR7, RZ ;  /* 0x0000000706067c24 */ /* 0x000fc6000f8e02ff */
[----:B------:R-:W-:Y:S04]  /*1b830*/  STL [R1+0x194], R14 ;  /* 0x0001940e01007387 */ /* 0x000fe80000100800 */
[----:B------:R-:W-:Y:S04]  /*1b840*/  STL [R1+0x18c], R13 ;  /* 0x00018c0d01007387 */ /* 0x000fe80000100800 */
[----:B------:R0:W-:Y:S04]  /*1b850*/  STL [R1+0x184], R6 ;  /* 0x0001840601007387 */ /* 0x0001e80000100800 */
[----:B0-----:R-:W5:Y:S01]  /*1b860*/  LDL.LU R6, [R1+0x130] ;  /* 0x0001300001067983 */ /* 0x001f620000300800 */
[----:B------:R-:W-:-:S05]  /*1b870*/  IMAD R5, R5, UR7, RZ ;  /* 0x0000000705057c24 */ /* 0x000fca000f8e02ff */
[----:B------:R0:W-:Y:S01]  /*1b880*/  STL [R1+0x180], R5 ;  /* 0x0001800501007387 */ /* 0x0001e20000100800 */
[----:B------:R-:W-:-:S05]  /*1b890*/  IMAD R3, R3, UR7, RZ ;  /* 0x0000000703037c24 */ /* 0x000fca000f8e02ff */
[----:B------:R1:W-:Y:S04]  /*1b8a0*/  STL [R1+0x178], R3 ;  /* 0x0001780301007387 */ /* 0x0003e80000100800 */
[----:B0-----:R-:W5:Y:S01]  /*1b8b0*/  LDL.LU R5, [R1+0x12c] ;  /* 0x00012c0001057983 */ /* 0x001f620000300800 */
[----:B------:R-:W-:-:S03]  /*1b8c0*/  IMAD R13, R25, UR7, RZ ;  /* 0x00000007190d7c24 */ /* 0x000fc6000f8e02ff */
[----:B-1----:R-:W5:Y:S04]  /*1b8d0*/  LDL.LU R3, [R1+0x124] ;  /* 0x0001240001037983 */ /* 0x002f680000300800 */
[----:B------:R0:W-:Y:S04]  /*1b8e0*/  STL [R1+0x170], R13 ;  /* 0x0001700d01007387 */ /* 0x0001e80000100800 */
[----:B------:R-:W5:Y:S01]  /*1b8f0*/  LDL.LU R25, [R1+0x11c] ;  /* 0x00011c0001197983 */ /* 0x000f620000300800 */
[----:B------:R-:W-:-:S05]  /*1b900*/  IMAD R14, R12, UR7, RZ ;  /* 0x000000070c0e7c24 */ /* 0x000fca000f8e02ff */
[----:B------:R-:W-:Y:S01]  /*1b910*/  STL [R1+0x16c], R14 ;  /* 0x00016c0e01007387 */ /* 0x000fe20000100800 */
[----:B0-----:R-:W-:-:S03]  /*1b920*/  IMAD R13, R27, UR7, RZ ;  /* 0x000000071b0d7c24 */ /* 0x001fc6000f8e02ff */
[----:B------:R-:W5:Y:S04]  /*1b930*/  LDL.LU R27, [R1+0x118] ;  /* 0x00011800011b7983 */ /* 0x000f680000300800 */
[----:B------:R-:W-:Y:S01]  /*1b940*/  STL [R1+0x168], R13 ;  /* 0x0001680d01007387 */ /* 0x000fe20000100800 */
[----:B--2---:R-:W-:-:S03]  /*1b950*/  IMAD R12, R29, UR7, RZ ;  /* 0x000000071d0c7c24 */ /* 0x004fc6000f8e02ff */
[----:B------:R-:W2:Y:S04]  /*1b960*/  LDL.LU R29, [R1+0x110] ;  /* 0x00011000011d7983 */ /* 0x000ea80000300800 */
[----:B------:R0:W-:Y:S01]  /*1b970*/  STL [R1+0x164], R12 ;  /* 0x0001640c01007387 */ /* 0x0001e20000100800 */
[----:B------:R-:W-:Y:S02]  /*1b980*/  IMAD R11, R11, UR7, RZ ;  /* 0x000000070b0b7c24 */ /* 0x000fe4000f8e02ff */
[----:B0-----:R-:W-:Y:S02]  /*1b990*/  IMAD R12, R28, UR7, RZ ;  /* 0x000000071c0c7c24 */ /* 0x001fe4000f8e02ff */
[----:B------:R-:W2:Y:S04]  /*1b9a0*/  LDL.LU R28, [R1+0x10c] ;  /* 0x00010c00011c7983 */ /* 0x000ea80000300800 */
[----:B------:R3:W-:Y:S04]  /*1b9b0*/  STL [R1+0x160], R11 ;  /* 0x0001600b01007387 */ /* 0x0007e80000100800 */
[----:B------:R4:W-:Y:S01]  /*1b9c0*/  STL [R1+0x15c], R12 ;  /* 0x00015c0c01007387 */ /* 0x0009e20000100800 */
[----:B---3--:R-:W-:-:S03]  /*1b9d0*/  IMAD R11, R26, UR7, RZ ;  /* 0x000000071a0b7c24 */ /* 0x008fc6000f8e02ff */
[----:B------:R-:W3:Y:S04]  /*1b9e0*/  LDL.LU R26, [R1+0x108] ;  /* 0x00010800011a7983 */ /* 0x000ee80000300800 */
[----:B------:R5:W-:Y:S01]  /*1b9f0*/  STL [R1+0x158], R11 ;  /* 0x0001580b01007387 */ /* 0x000be20000100800 */
[----:B----4-:R-:W-:-:S03]  /*1ba00*/  IMAD R12, R24, UR7, RZ ;  /* 0x00000007180c7c24 */ /* 0x010fc6000f8e02ff */
[----:B------:R-:W4:Y:S04]  /*1ba10*/  LDL.LU R24, [R1+0x104] ;  /* 0x0001040001187983 */ /* 0x000f280000300800 */
[----:B------:R0:W-:Y:S01]  /*1ba20*/  STL [R1+0x154], R12 ;  /* 0x0001540c01007387 */ /* 0x0001e20000100800 */
[----:B-----5:R-:W-:-:S03]  /*1ba30*/  IMAD R11, R4, UR7, RZ ;  /* 0x00000007040b7c24 */ /* 0x020fc6000f8e02ff */
[----:B------:R-:W5:Y:S01]  /*1ba40*/  LDL.LU R4, [R1+0xfc] ;  /* 0x0000fc0001047983 */ /* 0x000f620000300800 */
[----:B------:R-:W-:-:S03]  /*1ba50*/  IMAD R10, R10, UR7, RZ ;  /* 0x000000070a0a7c24 */ /* 0x000fc6000f8e02ff */
[----:B------:R1:W-:Y:S04]  /*1ba60*/  STL [R1+0x150], R11 ;  /* 0x0001500b01007387 */ /* 0x0003e80000100800 */
[----:B------:R-:W5:Y:S04]  /*1ba70*/  LDL.LU R14, [R1+0xf4] ;  /* 0x0000f400010e7983 */ /* 0x000f680000300800 */
[----:B------:R1:W-:Y:S01]  /*1ba80*/  STL [R1+0x14c], R10 ;  /* 0x00014c0a01007387 */ /* 0x0003e20000100800 */
[----:B------:R-:W-:-:S03]  /*1ba90*/  IMAD R9, R9, UR7, RZ ;  /* 0x0000000709097c24 */ /* 0x000fc6000f8e02ff */
[----:B------:R-:W5:Y:S04]  /*1baa0*/  LDL.LU R13, [R1+0xf0] ;  /* 0x0000f000010d7983 */ /* 0x000f680000300800 */
[----:B------:R1:W-:Y:S04]  /*1bab0*/  STL [R1+0x144], R9 ;  /* 0x0001440901007387 */ /* 0x0003e80000100800 */
[----:B0-----:R-:W5:Y:S04]  /*1bac0*/  LDL.LU R12, [R1+0xd8] ;  /* 0x0000d800010c7983 */ /* 0x001f680000300800 */
[----:B-1----:R-:W5:Y:S01]  /*1bad0*/  LDL.LU R11, [R1+0xd0] ;  /* 0x0000d000010b7983 */ /* 0x002f620000300800 */
[----:B------:R-:W-:-:S05]  /*1bae0*/  IMAD R8, R8, UR7, RZ ;  /* 0x0000000708087c24 */ /* 0x000fca000f8e02ff */
[----:B------:R0:W-:Y:S04]  /*1baf0*/  STL [R1+0x13c], R8 ;  /* 0x00013c0801007387 */ /* 0x0001e80000100800 */
[----:B------:R-:W5:Y:S04]  /*1bb00*/  LDL.LU R10, [R1+0xc8] ;  /* 0x0000c800010a7983 */ /* 0x000f680000300800 */
[----:B------:R-:W5:Y:S04]  /*1bb10*/  LDL.LU R9, [R1+0xc4] ;  /* 0x0000c40001097983 */ /* 0x000f680000300800 */
[----:B0-----:R-:W5:Y:S01]  /*1bb20*/  LDL.LU R8, [R1+0xc0] ;  /* 0x0000c00001087983 */ /* 0x001f620000300800 */
[----:B------:R-:W-:-:S05]  /*1bb30*/  IMAD R7, R7, UR7, RZ ;  /* 0x0000000707077c24 */ /* 0x000fca000f8e02ff */
[----:B------:R0:W-:Y:S04]  /*1bb40*/  STL [R1+0x134], R7 ;  /* 0x0001340701007387 */ /* 0x0001e80000100800 */
[----:B0-----:R-:W5:Y:S01]  /*1bb50*/  LDL.LU R7, [R1+0xb0] ;  /* 0x0000b00001077983 */ /* 0x001f620000300800 */
[----:B------:R-:W-:-:S03]  /*1bb60*/  IMAD R15, R6, UR7, RZ ;  /* 0x00000007060f7c24 */ /* 0x000fc6000f8e02ff */
[----:B------:R-:W5:Y:S04]  /*1bb70*/  LDL.LU R6, [R1+0xac] ;  /* 0x0000ac0001067983 */ /* 0x000f680000300800 */
[----:B------:R-:W-:Y:S01]  /*1bb80*/  STL [R1+0x130], R15 ;  /* 0x0001300f01007387 */ /* 0x000fe20000100800 */
[----:B------:R-:W-:-:S05]  /*1bb90*/  IMAD R5, R5, UR7, RZ ;  /* 0x0000000705057c24 */ /* 0x000fca000f8e02ff */
[----:B------:R0:W-:Y:S04]  /*1bba0*/  STL [R1+0x12c], R5 ;  /* 0x00012c0501007387 */ /* 0x0001e80000100800 */
[----:B0-----:R-:W5:Y:S01]  /*1bbb0*/  LDL.LU R5, [R1+0x44c] ;  /* 0x00044c0001057983 */ /* 0x001f620000300800 */
[----:B------:R-:W-:Y:S02]  /*1bbc0*/  IMAD R3, R3, UR7, RZ ;  /* 0x0000000703037c24 */ /* 0x000fe4000f8e02ff */
[----:B------:R-:W-:-:S03]  /*1bbd0*/  IMAD R15, R25, UR7, RZ ;  /* 0x00000007190f7c24 */ /* 0x000fc6000f8e02ff */
[----:B------:R0:W-:Y:S04]  /*1bbe0*/  STL [R1+0x124], R3 ;  /* 0x0001240301007387 */ /* 0x0001e80000100800 */
[----:B0-----:R-:W5:Y:S04]  /*1bbf0*/  LDL.LU R3, [R1+0x448] ;  /* 0x0004480001037983 */ /* 0x001f680000300800 */
[----:B------:R2:W-:Y:S04]  /*1bc00*/  STL [R1+0x11c], R15 ;  /* 0x00011c0f01007387 */ /* 0x0005e80000100800 */
[----:B------:R-:W5:Y:S01]  /*1bc10*/  LDL.LU R25, [R1+0x444] ;  /* 0x0004440001197983 */ /* 0x000f620000300800 */
[----:B------:R-:W-:-:S03]  /*1bc20*/  IMAD R17, R27, UR7, RZ ;  /* 0x000000071b117c24 */ /* 0x000fc6000f8e02ff */
[----:B------:R-:W5:Y:S04]  /*1bc30*/  LDL.LU R27, [R1+0x90] ;  /* 0x00009000011b7983 */ /* 0x000f680000300800 */
[----:B------:R-:W-:Y:S01]  /*1bc40*/  STL [R1+0x118], R17 ;  /* 0x0001181101007387 */ /* 0x000fe20000100800 */
[----:B--2---:R-:W-:-:S03]  /*1bc50*/  IMAD R15, R29, UR7, RZ ;  /* 0x000000071d0f7c24 */ /* 0x004fc6000f8e02ff */
[----:B------:R-:W2:Y:S04]  /*1bc60*/  LDL.LU R29, [R1+0x9c] ;  /* 0x00009c00011d7983 */ /* 0x000ea80000300800 */
[----:B------:R0:W-:Y:S02]  /*1bc70*/  STL [R1+0x110], R15 ;  /* 0x0001100f01007387 */ /* 0x0001e40000100800 */
[----:B0-----:R-:W-:Y:S02]  /*1bc80*/  IMAD R15, R28, UR7, RZ ;  /* 0x000000071c0f7c24 */ /* 0x001fe4000f8e02ff */
[----:B------:R-:W2:Y:S04]  /*1bc90*/  LDL.LU R28, [R1+0x94] ;  /* 0x00009400011c7983 */ /* 0x000ea80000300800 */
        /* <DEDUP_REMOVED lines=8> */
[----:B------:R-:W5:Y:S04]  /*1bd20*/  LDL.LU R4, [R1+0x7c] ;  /* 0x00007c0001047983 */ /* 0x000f680000300800 */
[----:B------:R1:W-:Y:S04]  /*1bd30*/  STL [R1+0xfc], R17 ;  /* 0x0000fc1101007387 */ /* 0x0003e80000100800 */
[----:B------:R-:W5:Y:S01]  /*1bd40*/  LDL.LU R19, [R1+0x78] ;  /* 0x0000780001137983 */ /* 0x000f620000300800 */
[----:B0-----:R-:W-:-:S05]  /*1bd50*/  IMAD R15, R14, UR7, RZ ;  /* 0x000000070e0f7c24 */ /* 0x001fca000f8e02ff */
[----:B------:R0:W-:Y:S01]  /*1bd60*/  STL [R1+0xf4], R15 ;  /* 0x0000f40f01007387 */ /* 0x0001e20000100800 */
[----:B------:R-:W-:-:S03]  /*1bd70*/  IMAD R14, R13, UR7, RZ ;  /* 0x000000070d0e7c24 */ /* 0x000fc6000f8e02ff */
[----:B------:R-:W5:Y:S01]  /*1bd80*/  LDL.LU R18, [R1+0x74] ;  /* 0x0000740001127983 */ /* 0x000f620000300800 */
[----:B------:R-:W-:-:S03]  /*1bd90*/  IMAD R13, R12, UR7, RZ ;  /* 0x000000070c0d7c24 */ /* 0x000fc6000f8e02ff */
[----:B------:R-:W-:Y:S01]  /*1bda0*/  STL [R1+0xf0], R14 ;  /* 0x0000f00e01007387 */ /* 0x000fe20000100800 */
[----:B------:R-:W-:-:S03]  /*1bdb0*/  IMAD R12, R11, UR7, RZ ;  /* 0x000000070b0c7c24 */ /* 0x000fc6000f8e02ff */
[----:B------:R-:W-:Y:S04]  /*1bdc0*/  STL [R1+0xd8], R13 ;  /* 0x0000d80d01007387 */ /* 0x000fe80000100800 */
[----:B-1----:R-:W5:Y:S01]  /*1bdd0*/  LDL.LU R17, [R1+0x70] ;  /* 0x0000700001117983 */ /* 0x002f620000300800 */
[----:B------:R-:W-:-:S03]  /*1bde0*/  IMAD R11, R10, UR7, RZ ;  /* 0x000000070a0b7c24 */ /* 0x000fc6000f8e02ff */
[----:B------:R-:W-:Y:S01]  /*1bdf0*/  STL [R1+0xd0], R12 ;  /* 0x0000d00c01007387 */ /* 0x000fe20000100800 */
[----:B------:R-:W-:-:S03]  /*1be00*/  IMAD R10, R9, UR7, RZ ;  /* 0x00000007090a7c24 */ /* 0x000fc6000f8e02ff */
[----:B------:R-:W-:Y:S01]  /*1be10*/  STL [R1+0xc8], R11 ;  /* 0x0000c80b01007387 */ /* 0x000fe20000100800 */
[----:B------:R-:W-:-:S03]  /*1be20*/  IMAD R9, R8, UR7, RZ ;  /* 0x0000000708097c24 */ /* 0x000fc6000f8e02ff */
[----:B------:R-:W-:Y:S04]  /*1be30*/  STL [R1+0xc4], R10 ;  /* 0x0000c40a01007387 */ /* 0x000fe80000100800 */
[----:B0-----:R-:W5:Y:S04]  /*1be40*/  LDL.LU R15, [R1+0x68] ;  /* 0x00006800010f7983 */ /* 0x001f680000300800 */
[----:B------:R-:W-:Y:S01]  /*1be50*/  STL [R1+0xc0], R9 ;  /* 0x0000c00901007387 */ /* 0x000fe20000100800 */
[----:B------:R-:W-:-:S05]  /*1be60*/  IMAD R8, R7, UR7, RZ ;  /* 0x0000000707087c24 */ /* 0x000fca000f8e02ff */
[----:B------:R-:W-:Y:S01]  /*1be70*/  STL [R1+0xb0], R8 ;  /* 0x0000b00801007387 */ /* 0x000fe20000100800 */
[----:B------:R-:W-:Y:S02]  /*1be80*/  IMAD R7, R6, UR7, RZ ;  /* 0x0000000706077c24 */ /* 0x000fe4000f8e02ff */
[----:B------:R-:W-:Y:S02]  /*1be90*/  IMAD R6, R0, UR7, RZ ;  /* 0x0000000700067c24 */ /* 0x000fe4000f8e02ff */
[----:B------:R-:W5:Y:S04]  /*1bea0*/  LDL.LU R0, [R1+0x53e8] ;  /* 0x0053e80001007983 */ /* 0x000f680000300800 */
[----:B------:R0:W-:Y:S02]  /*1beb0*/  STL [R1+0xac], R7 ;  /* 0x0000ac0701007387 */ /* 0x0001e40000100800 */
[----:B0-----:R-:W-:-:S02]  /*1bec0*/  IMAD R7, R16, UR7, RZ ;  /* 0x0000000710077c24 */ /* 0x001fc4000f8e02ff */
[----:B------:R-:W2:Y:S04]  /*1bed0*/  LDL.LU R16, [R1+0x53e4] ;  /* 0x0053e40001107983 */ /* 0x000ea80000300800 */
[----:B------:R0:W-:Y:S04]  /*1bee0*/  STL [R1+0xa4], R6 ;  /* 0x0000a40601007387 */ /* 0x0001e80000100800 */
[----:B------:R-:W5:Y:S01]  /*1bef0*/  LDL.LU R14, [R1+0x60] ;  /* 0x00006000010e7983 */ /* 0x000f620000300800 */
[----:B0-----:R-:W-:-:S03]  /*1bf00*/  IMAD R6, R5, UR8, RZ ;  /* 0x0000000805067c24 */ /* 0x001fc6000f8e02ff */
[----:B------:R-:W-:Y:S04]  /*1bf10*/  STL [R1+0x98], R7 ;  /* 0x0000980701007387 */ /* 0x000fe80000100800 */
[----:B------:R-:W-:Y:S04]  /*1bf20*/  STL [R1+0x3b0], R6 ;  /* 0x0003b00601007387 */ /* 0x000fe80000100800 */
[----:B------:R-:W5:Y:S01]  /*1bf30*/  LDL.LU R13, [R1+0x58] ;  /* 0x00005800010d7983 */ /* 0x000f620000300800 */
[----:B------:R-:W-:Y:S02]  /*1bf40*/  IMAD R5, R3, UR8, RZ ;  /* 0x0000000803057c24 */ /* 0x000fe4000f8e02ff */
[----:B------:R-:W-:-:S03]  /*1bf50*/  IMAD R3, R25, UR8, RZ ;  /* 0x0000000819037c24 */ /* 0x000fc6000f8e02ff */
[----:B------:R-:W-:Y:S04]  /*1bf60*/  STL [R1+0x3b4], R5 ;  /* 0x0003b40501007387 */ /* 0x000fe80000100800 */
[----:B------:R0:W-:Y:S04]  /*1bf70*/  STL [R1+0x3b8], R3 ;  /* 0x0003b80301007387 */ /* 0x0001e80000100800 */
[----:B------:R-:W5:Y:S01]  /*1bf80*/  LDL.LU R12, [R1+0x50] ;  /* 0x00005000010c7983 */ /* 0x000f620000300800 */
[----:B0-----:R-:W-:-:S05]  /*1bf90*/  IMAD R3, R27, UR7, RZ ;  /* 0x000000071b037c24 */ /* 0x001fca000f8e02ff */
[----:B------:R0:W-:Y:S01]  /*1bfa0*/  STL [R1+0x90], R3 ;  /* 0x0000900301007387 */ /* 0x0001e20000100800 */
[----:B------:R-:W-:Y:S02]  /*1bfb0*/  LEA.HI.X.SX32 R2, R2, UR9, 0x1, P6 ;  /* 0x0000000902027c11 */ /* 0x000fe4000b0f0eff */
[-C--:B--2---:R-:W-:Y:S02]  /*1bfc0*/  IADD3 R5, P3, R29, R16.reuse, RZ ;  /* 0x000000101d057210 */ /* 0x084fe40007f7e0ff */
[----:B0-----:R-:W-:-:S03]  /*1bfd0*/  IADD3 R3, P2, R28, R16, RZ ;  /* 0x000000101c037210 */ /* 0x001fc60007f5e0ff */
[----:B------:R3:W-:Y:S04]  /*1bfe0*/  STL [R1+0x3098], R5 ;  /* 0x0030980501007387 */ /* 0x0007e80000100800 */
[----:B------:R-:W2:Y:S04]  /*1bff0*/  LDL.LU R11, [R1+0x48] ;  /* 0x00004800010b7983 */ /* 0x000ea80000300800 */
[----:B------:R4:W-:Y:S01]  /*1c000*/  STL [R1+0x309c], R3 ;  /* 0x00309c0301007387 */ /* 0x0009e20000100800 */
[----:B---3--:R-:W-:-:S03]  /*1c010*/  IADD3 R5, P1, R26, R16, RZ ;  /* 0x000000101a057210 */ /* 0x008fc60007f3e0ff */
[----:B------:R-:W3:Y:S04]  /*1c020*/  LDL.LU R10, [R1+0x3c] ;  /* 0x00003c00010a7983 */ /* 0x000ee80000300800 */
[----:B------:R5:W-:Y:S01]  /*1c030*/  STL [R1+0x30a0], R5 ;  /* 0x0030a00501007387 */ /* 0x000be20000100800 */
[----:B----4-:R-:W-:-:S03]  /*1c040*/  IADD3 R3, P0, R24, R16, RZ ;  /* 0x0000001018037210 */ /* 0x010fc60007f1e0ff */
[----:B------:R-:W4:Y:S04]  /*1c050*/  LDL.LU R9, [R1+0x34] ;  /* 0x0000340001097983 */ /* 0x000f280000300800 */
[----:B------:R0:W-:Y:S01]  /*1c060*/  STL [R1+0x30a4], R3 ;  /* 0x0030a40301007387 */ /* 0x0001e20000100800 */
[----:B-----5:R-:W-:-:S03]  /*1c070*/  IADD3 R5, P4, R4, R16, RZ ;  /* 0x0000001004057210 */ /* 0x020fc60007f9e0ff */
[----:B------:R-:W5:Y:S04]  /*1c080*/  LDL.LU R8, [R1+0x2c] ;  /* 0x00002c0001087983 */ /* 0x000f680000300800 */
[----:B------:R1:W-:Y:S01]  /*1c090*/  STL [R1+0x30a8], R5 ;  /* 0x0030a80501007387 */ /* 0x0003e20000100800 */
[----:B0-----:R-:W-:-:S03]  /*1c0a0*/  IADD3 R3, P6, R19, R16, RZ ;  /* 0x0000001013037210 */ /* 0x001fc60007fde0ff */
[----:B------:R-:W5:Y:S04]  /*1c0b0*/  LDL.LU R7, [R1+0x28] ;  /* 0x0000280001077983 */ /* 0x000f680000300800 */
[----:B------:R0:W-:Y:S01]  /*1c0c0*/  STL [R1+0x30ac], R3 ;  /* 0x0030ac0301007387 */ /* 0x0001e20000100800 */
[----:B-1----:R-:W-:-:S03]  /*1c0d0*/  IADD3 R5, P5, R18, R16, RZ ;  /* 0x0000001012057210 */ /* 0x002fc60007fbe0ff */
[----:B------:R-:W5:Y:S04]  /*1c0e0*/  LDL.LU R6, [R1+0x24] ;  /* 0x0000240001067983 */ /* 0x000f680000300800 */
[----:B------:R1:W-:Y:S01]  /*1c0f0*/  STL [R1+0x30b0], R5 ;  /* 0x0030b00501007387 */ /* 0x0003e20000100800 */
[----:B0-----:R-:W-:-:S03]  /*1c100*/  LEA.HI.X.SX32 R3, R29, R2, 0x1, P3 ;  /* 0x000000021d037211 */ /* 0x001fc600018f0eff */
[----:B-1----:R-:W5:Y:S01]  /*1c110*/  LDL.LU R5, [R1+0x20] ;  /* 0x0000200001057983 */ /* 0x002f620000300800 */
[----:B------:R-:W-:-:S03]  /*1c120*/  IADD3 R20, P3, R17, R16, RZ ;  /* 0x0000001011147210 */ /* 0x000fc60007f7e0ff */
[----:B------:R0:W-:Y:S04]  /*1c130*/  STL [R1+0x3090], R3 ;  /* 0x0030900301007387 */ /* 0x0001e80000100800 */
[----:B------:R-:W5:Y:S04]  /*1c140*/  LDL.LU R29, [R1+0x1c] ;  /* 0x00001c00011d7983 */ /* 0x000f680000300800 */
[----:B------:R1:W-:Y:S01]  /*1c150*/  STL [R1+0x3094], R20 ;  /* 0x0030941401007387 */ /* 0x0003e20000100800 */
[----:B0-----:R-:W-:-:S03]  /*1c160*/  LEA.HI.X.SX32 R3, R28, R2, 0x1, P2 ;  /* 0x000000021c037211 */ /* 0x001fc600010f0eff */
[----:B------:R-:W5:Y:S04]  /*1c170*/  LDL.LU R28, [R1+0x18] ;  /* 0x00001800011c7983 */ /* 0x000f680000300800 */
[----:B------:R0:W-:Y:S01]  /*1c180*/  STL [R1+0x3088], R3 ;  /* 0x0030880301007387 */ /* 0x0001e20000100800 */
[----:B-1----:R-:W-:-:S03]  /*1c190*/  IADD3 R20, P2, R15, R16, RZ ;  /* 0x000000100f147210 */ /* 0x002fc60007f5e0ff */
        /* <DEDUP_REMOVED lines=12> */
[----:B0-----:R-:W5:Y:S04]  /*1c260*/  LDL.LU R3, [R1+0x4] ;  /* 0x0000040001037983 */ /* 0x001f680000300800 */
[----:B------:R0:W-:Y:S02]  /*1c270*/  STL [R1+0x307c], R20 ;  /* 0x00307c1401007387 */ /* 0x0001e40000100800 */
[-C--:B0-----:R-:W-:Y:S02]  /*1c280*/  LEA.HI.X.SX32 R20, R4, R2.reuse, 0x1, P4 ;  /* 0x0000000204147211 */ /* 0x081fe400020f0eff */
[----:B------:R-:W5:Y:S01]  /*1c290*/  LDL.LU R4, [R1] ;  /* 0x0000000001047983 */ /* 0x000f620000300800 */
[----:B------:R-:W-:-:S03]  /*1c2a0*/  LEA.HI.X.SX32 R19, R19, R2, 0x1, P6 ;  /* 0x0000000213137211 */ /* 0x000fc600030f0eff */
[----:B------:R0:W-:Y:S02]  /*1c2b0*/  STL [R1+0x3070], R20 ;  /* 0x0030701401007387 */ /* 0x0001e40000100800 */
[----:B0-----:R-:W-:-:S05]  /*1c2c0*/  IADD3 R20, P4, R12, R16, RZ ;  /* 0x000000100c147210 */ /* 0x001fca0007f9e0ff */
[----:B------:R0:W-:Y:S01]  /*1c2d0*/  STL [R1+0x3074], R20 ;  /* 0x0030741401007387 */ /* 0x0001e20000100800 */
[----:B------:R-:W-:-:S03]  /*1c2e0*/  LEA.HI.X.SX32 R18, R18, R2, 0x1, P5 ;  /* 0x0000000212127211 */ /* 0x000fc600028f0eff */
[----:B0-----:R-:W5:Y:S04]  /*1c2f0*/  LDL.LU R20, [R1+0x53e0] ;  /* 0x0053e00001147983 */ /* 0x001f680000300800 */
[----:B------:R2:W-:Y:S01]  /*1c300*/  STL [R1+0x3068], R19 ;  /* 0x0030681301007387 */ /* 0x0005e20000100800 */
[-C--:B------:R-:W-:Y:S02]  /*1c310*/  LEA.HI.X.SX32 R17, R17, R2.reuse, 0x1, P3 ;  /* 0x0000000211117211 */ /* 0x080fe400018f0eff */
[-C--:B------:R-:W-:Y:S02]  /*1c320*/  LEA.HI.X.SX32 R15, R15, R2.reuse, 0x1, P2 ;  /* 0x000000020f0f7211 */ /* 0x080fe400010f0eff */
[-C--:B------:R-:W-:Y:S02]  /*1c330*/  LEA.HI.X.SX32 R14, R14, R2.reuse, 0x1, P1 ;  /* 0x000000020e0e7211 */ /* 0x080fe400008f0eff */
[----:B------:R-:W-:-:S02]  /*1c340*/  LEA.HI.X.SX32 R13, R13, R2, 0x1, P0 ;  /* 0x000000020d0d7211 */ /* 0x000fc400000f0eff */
[----:B------:R-:W-:Y:S02]  /*1c350*/  LEA.HI.X.SX32 R12, R12, R2, 0x1, P4 ;  /* 0x000000020c0c7211 */ /* 0x000fe400020f0eff */
[----:B--2---:R-:W-:-:S05]  /*1c360*/  IADD3 R19, P6, R11, R16, RZ ;  /* 0x000000100b137210 */ /* 0x004fca0007fde0ff */
[----:B------:R0:W-:Y:S04]  /*1c370*/  STL [R1+0x306c], R19 ;  /* 0x00306c1301007387 */ /* 0x0001e80000100800 */
[----:B0-----:R-:W2:Y:S04]  /*1c380*/  LDL.LU R19, [R1+0x53dc] ;  /* 0x0053dc0001137983 */ /* 0x001ea80000300800 */
[----:B------:R3:W-:Y:S02]  /*1c390*/  STL [R1+0x3060], R18 ;  /* 0x0030601201007387 */ /* 0x0007e40000100800 */
[----:B---3--:R-:W-:-:S05]  /*1c3a0*/  IADD3 R18, P5, R10, R16, RZ ;  /* 0x000000100a127210 */ /* 0x008fca0007fbe0ff */
[----:B------:R0:W-:Y:S04]  /*1c3b0*/  STL [R1+0x3064], R18 ;  /* 0x0030641201007387 */ /* 0x0001e80000100800 */
[----:B0-----:R-:W3:Y:S04]  /*1c3c0*/  LDL.LU R18, [R1+0x53d8] ;  /* 0x0053d80001127983 */ /* 0x001ee80000300800 */
[----:B------:R4:W-:Y:S02]  /*1c3d0*/  STL [R1+0x3058], R17 ;  /* 0x0030581101007387 */ /* 0x0009e40000100800 */
[----:B----4-:R-:W-:-:S05]  /*1c3e0*/  IADD3 R17, P3, R9, R16, RZ ;  /* 0x0000001009117210 */ /* 0x010fca0007f7e0ff */
[----:B------:R0:W-:Y:S04]  /*1c3f0*/  STL [R1+0x305c], R17 ;  /* 0x00305c1101007387 */ /* 0x0001e80000100800 */
[----:B0-----:R-:W4:Y:S04]  /*1c400*/  LDL.LU R17, [R1+0x53d4] ;  /* 0x0053d40001117983 */ /* 0x001f280000300800 */
[----:B------:R5:W-:Y:S02]  /*1c410*/  STL [R1+0x3050], R15 ;  /* 0x0030500f01007387 */ /* 0x000be40000100800 */
[----:B-----5:R-:W-:-:S05]  /*1c420*/  IADD3 R15, P2, R8, R16, RZ ;  /* 0x00000010080f7210 */ /* 0x020fca0007f5e0ff */
[----:B------:R0:W-:Y:S04]  /*1c430*/  STL [R1+0x3054], R15 ;  /* 0x0030540f01007387 */ /* 0x0001e80000100800 */
[----:B0-----:R-:W5:Y:S04]  /*1c440*/  LDL.LU R15, [R1+0x53d0] ;  /* 0x0053d000010f7983 */ /* 0x001f680000300800 */
[----:B------:R0:W-:Y:S02]  /*1c450*/  STL [R1+0x3048], R14 ;  /* 0x0030480e01007387 */ /* 0x0001e40000100800 */
[----:B0-----:R-:W-:-:S05]  /*1c460*/  IADD3 R14, P1, R7, R16, RZ ;  /* 0x00000010070e7210 */ /* 0x001fca0007f3e0ff */
[----:B------:R0:W-:Y:S04]  /*1c470*/  STL [R1+0x304c], R14 ;  /* 0x00304c0e01007387 */ /* 0x0001e80000100800 */
[----:B0-----:R-:W2:Y:S04]  /*1c480*/  LDL.LU R14, [R1+0x53cc] ;  /* 0x0053cc00010e7983 */ /* 0x001ea80000300800 */
[----:B------:R0:W-:Y:S02]  /*1c490*/  STL [R1+0x3040], R13 ;  /* 0x0030400d01007387 */ /* 0x0001e40000100800 */
[----:B0-----:R-:W-:-:S05]  /*1c4a0*/  IADD3 R13, P0, R6, R16, RZ ;  /* 0x00000010060d7210 */ /* 0x001fca0007f1e0ff */
[----:B------:R0:W-:Y:S01]  /*1c4b0*/  STL [R1+0x3044], R13 ;  /* 0x0030440d01007387 */ /* 0x0001e20000100800 */
[----:B------:R-:W-:-:S03]  /*1c4c0*/  LEA.HI.X.SX32 R11, R11, R2, 0x1, P6 ;  /* 0x000000020b0b7211 */ /* 0x000fc600030f0eff */
[----:B0-----:R-:W3:Y:S04]  /*1c4d0*/  LDL.LU R13, [R1+0x53c8] ;  /* 0x0053c800010d7983 */ /* 0x001ee80000300800 */
[----:B------:R0:W-:Y:S02]  /*1c4e0*/  STL [R1+0x3038], R12 ;  /* 0x0030380c01007387 */ /* 0x0001e40000100800 */
[----:B0-----:R-:W-:-:S05]  /*1c4f0*/  IADD3 R12, P4, R5, R16, RZ ;  /* 0x00000010050c7210 */ /* 0x001fca0007f9e0ff */
[----:B------:R0:W-:Y:S01]  /*1c500*/  STL [R1+0x303c], R12 ;  /* 0x00303c0c01007387 */ /* 0x0001e20000100800 */
[----:B------:R-:W-:-:S03]  /*1c510*/  LEA.HI.X.SX32 R10, R10, R2, 0x1, P5 ;  /* 0x000000020a0a7211 */ /* 0x000fc600028f0eff */
[----:B0-----:R-:W4:Y:S04]  /*1c520*/  LDL.LU R12, [R1+0x53c4] ;  /* 0x0053c400010c7983 */ /* 0x001f280000300800 */
[----:B------:R0:W-:Y:S02]  /*1c530*/  STL [R1+0x3030], R11 ;  /* 0x0030300b01007387 */ /* 0x0001e40000100800 */
[----:B0-----:R-:W-:-:S05]  /*1c540*/  IADD3 R11, P6, R29, R16, RZ ;  /* 0x000000101d0b7210 */ /* 0x001fca0007fde0ff */
[----:B------:R0:W-:Y:S01]  /*1c550*/  STL [R1+0x3034], R11 ;  /* 0x0030340b01007387 */ /* 0x0001e20000100800 */
[----:B------:R-:W-:-:S03]  /*1c560*/  LEA.HI.X.SX32 R9, R9, R2, 0x1, P3 ;  /* 0x0000000209097211 */ /* 0x000fc600018f0eff */
[----:B0-----:R-:W5:Y:S04]  /*1c570*/  LDL.LU R11, [R1+0x53c0] ;  /* 0x0053c000010b7983 */ /* 0x001f680000300800 */
[----:B------:R0:W-:Y:S02]  /*1c580*/  STL [R1+0x3028], R10 ;  /* 0x0030280a01007387 */ /* 0x0001e40000100800 */
[----:B0-----:R-:W-:-:S05]  /*1c590*/  IADD3 R10, P5, R28, R16, RZ ;  /* 0x000000101c0a7210 */ /* 0x001fca0007fbe0ff */
[----:B------:R0:W-:Y:S01]  /*1c5a0*/  STL [R1+0x302c], R10 ;  /* 0x00302c0a01007387 */ /* 0x0001e20000100800 */
[----:B------:R-:W-:-:S03]  /*1c5b0*/  LEA.HI.X.SX32 R8, R8, R2, 0x1, P2 ;  /* 0x0000000208087211 */ /* 0x000fc600010f0eff */
        /* <DEDUP_REMOVED lines=23> */
[----:B------:R0:W-:Y:S04]  /*1c730*/  STL [R1+0x3004], R5 ;  /* 0x0030040501007387 */ /* 0x0001e80000100800 */
[----:B0-----:R-:W3:Y:S04]  /*1c740*/  LDL.LU R5, [R1+0x53a8] ;  /* 0x0053a80001057983 */ /* 0x001ee80000300800 */
[----:B------:R0:W-:Y:S02]  /*1c750*/  STL [R1+0x2ff8], R29 ;  /* 0x002ff81d01007387 */ /* 0x0001e40000100800 */
[----:B0-----:R-:W-:-:S05]  /*1c760*/  IADD3 R29, P6, R4, R16, RZ ;  /* 0x00000010041d7210 */ /* 0x001fca0007fde0ff */
[----:B------:R0:W-:Y:S04]  /*1c770*/  STL [R1+0x2ffc], R29 ;  /* 0x002ffc1d01007387 */ /* 0x0001e80000100800 */
[----:B0-----:R-:W4:Y:S01]  /*1c780*/  LDL.LU R29, [R1+0x53a4] ;  /* 0x0053a400011d7983 */ /* 0x001f220000300800 */
[----:B------:R-:W-:-:S05]  /*1c790*/  LEA.HI.X.SX32 R28, R28, R2, 0x1, P5 ;  /* 0x000000021c1c7211 */ /* 0x000fca00028f0eff */
[----:B------:R4:W-:Y:S02]  /*1c7a0*/  STL [R1+0x2ff0], R28 ;  /* 0x002ff01c01007387 */ /* 0x0009e40000100800 */
[----:B----4-:R-:W-:-:S05]  /*1c7b0*/  IADD3 R28, P5, R29, R16, RZ ;  /* 0x000000101d1c7210 */ /* 0x010fca0007fbe0ff */
        /* <DEDUP_REMOVED lines=33> */
[----:B------:R4:W-:Y:S01]  /*1c9d0*/  STL [R1+0x2fb8], R29 ;  /* 0x002fb81d01007387 */ /* 0x0009e20000100800 */
[----:B------:R-:W-:Y:S02]  /*1c9e0*/  IMAD R21, R21, UR7, RZ ;  /* 0x0000000715157c24 */ /* 0x000fe4000f8e02ff */
[----:B------:R-:W-:Y:S02]  /*1c9f0*/  IMAD R22, R22, UR7, RZ ;  /* 0x0000000716167c24 */ /* 0x000fe4000f8e02ff */
[----:B------:R-:W-:Y:S01]  /*1ca00*/  IMAD R23, R23, UR7, RZ ;  /* 0x0000000717177c24 */ /* 0x000fe2000f8e02ff */
[----:B------:R-:W-:Y:S01]  /*1ca10*/  ULDC UR7, c[0x0][0x238] ;  /* 0x00008e0000077ab9 */ /* 0x000fe20000000800 */
[----:B----4-:R-:W-:-:S05]  /*1ca20*/  IADD3 R29, P5, R4, R16, RZ ;  /* 0x00000010041d7210 */ /* 0x010fca0007fbe0ff */
[----:B------:R0:W-:Y:S02]  /*1ca30*/  STL [R1+0x2fbc], R29 ;  /* 0x002fbc1d01007387 */ /* 0x0001e40000100800 */
[----:B0-----:R-:W-:Y:S02]  /*1ca40*/  LEA.HI.X.SX32 R29, R28, R2, 0x1, P3 ;  /* 0x000000021c1d7211 */ /* 0x001fe400018f0eff */
[----:B---3--:R-:W-:-:S03]  /*1ca50*/  IADD3 R28, P3, R5, R16, RZ ;  /* 0x00000010051c7210 */ /* 0x008fc60007f7e0ff */
[----:B------:R0:W-:Y:S04]  /*1ca60*/  STL [R1+0x2fb0], R29 ;  /* 0x002fb01d01007387 */ /* 0x0001e80000100800 */
[----:B------:R1:W-:Y:S01]  /*1ca70*/  STL [R1+0x2fb4], R28 ;  /* 0x002fb41c01007387 */ /* 0x0003e20000100800 */
[----:B0-----:R-:W-:Y:S02]  /*1ca80*/  LEA.HI.X.SX32 R29, R27, R2, 0x1, P2 ;  /* 0x000000021b1d7211 */ /* 0x001fe400010f0eff */
[----:B--2---:R-:W-:Y:S02]  /*1ca90*/  IADD3 R27, P2, R6, R16, RZ ;  /* 0x00000010061b7210 */ /* 0x004fe40007f5e0ff */
[----:B-1----:R-:W-:Y:S01]  /*1caa0*/  LEA.HI.X.SX32 R28, R26, R2, 0x1, P1 ;  /* 0x000000021a1c7211 */ /* 0x002fe200008f0eff */
[----:B------:R-:W-:Y:S01]  /*1cab0*/  STL [R1+0x2fa8], R29 ;  /* 0x002fa81d01007387 */ /* 0x000fe20000100800 */
[----:B-----5:R-:W-:-:S03]  /*1cac0*/  IADD3 R26, P1, R7, R16, RZ ;  /* 0x00000010071a7210 */ /* 0x020fc60007f3e0ff */
[----:B------:R0:W-:Y:S04]  /*1cad0*/  STL [R1+0x2fac], R27 ;  /* 0x002fac1b01007387 */ /* 0x0001e80000100800 */
[----:B------:R-:W-:Y:S01]  /*1cae0*/  STL [R1+0x2fa0], R28 ;  /* 0x002fa01c01007387 */ /* 0x000fe20000100800 */
[----:B0-----:R-:W-:Y:S02]  /*1caf0*/  LEA.HI.X.SX32 R27, R25, R2, 0x1, P0 ;  /* 0x00000002191b7211 */ /* 0x001fe400000f0eff */
[----:B------:R-:W-:Y:S01]  /*1cb00*/  IADD3 R25, P0, R8, R16, RZ ;  /* 0x0000001008197210 */ /* 0x000fe20007f1e0ff */
[----:B------:R0:W-:Y:S04]  /*1cb10*/  STL [R1+0x2fa4], R26 ;  /* 0x002fa41a01007387 */ /* 0x0001e80000100800 */
[----:B------:R-:W-:Y:S04]  /*1cb20*/  STL [R1+0x2f98], R27 ;  /* 0x002f981b01007387 */ /* 0x000fe80000100800 */
[----:B------:R1:W-:Y:S01]  /*1cb30*/  STL [R1+0x2f9c], R25 ;  /* 0x002f9c1901007387 */ /* 0x0003e20000100800 */
[----:B0-----:R-:W-:-:S02]  /*1cb40*/  LEA.HI.X.SX32 R26, R24, R2, 0x1, P4 ;  /* 0x00000002181a7211 */ /* 0x001fc400020f0eff */
[----:B------:R-:W-:-:S03]  /*1cb50*/  IADD3 R24, P4, R9, R16, RZ ;  /* 0x0000001009187210 */ /* 0x000fc60007f9e0ff */
[----:B------:R-:W-:Y:S01]  /*1cb60*/  STL [R1+0x2f90], R26 ;  /* 0x002f901a01007387 */ /* 0x000fe20000100800 */
[----:B-1----:R-:W-:Y:S02]  /*1cb70*/  LEA.HI.X.SX32 R25, R3, R2, 0x1, P6 ;  /* 0x0000000203197211 */ /* 0x002fe400030f0eff */
[----:B------:R-:W-:Y:S01]  /*1cb80*/  IADD3 R3, P6, R10, R16, RZ ;  /* 0x000000100a037210 */ /* 0x000fe20007fde0ff */
[----:B------:R0:W-:Y:S04]  /*1cb90*/  STL [R1+0x2f94], R24 ;  /* 0x002f941801007387 */ /* 0x0001e80000100800 */
[----:B------:R-:W-:Y:S04]  /*1cba0*/  STL [R1+0x2f88], R25 ;  /* 0x002f881901007387 */ /* 0x000fe80000100800 */
[----:B------:R1:W-:Y:S01]  /*1cbb0*/  STL [R1+0x2f8c], R3 ;  /* 0x002f8c0301007387 */ /* 0x0003e20000100800 */
[----:B0-----:R-:W-:-:S02]  /*1cbc0*/  LEA.HI.X.SX32 R24, R4, R2, 0x1, P5 ;  /* 0x0000000204187211 */ /* 0x001fc400028f0eff */
[----:B------:R-:W-:-:S03]  /*1cbd0*/  IADD3 R4, P5, R11, R16, RZ ;  /* 0x000000100b047210 */ /* 0x000fc60007fbe0ff */
[----:B------:R-:W-:Y:S01]  /*1cbe0*/  STL [R1+0x2f80], R24 ;  /* 0x002f801801007387 */ /* 0x000fe20000100800 */
[----:B-1----:R-:W-:-:S03]  /*1cbf0*/  LEA.HI.X.SX32 R3, R5, R2, 0x1, P3 ;  /* 0x0000000205037211 */ /* 0x002fc600018f0eff */
[----:B------:R0:W-:Y:S01]  /*1cc00*/  STL [R1+0x2f84], R4 ;  /* 0x002f840401007387 */ /* 0x0001e20000100800 */
[----:B------:R-:W-:-:S03]  /*1cc10*/  IADD3 R5, P3, R12, R16, RZ ;  /* 0x000000100c057210 */ /* 0x000fc60007f7e0ff */
[----:B------:R1:W-:Y:S01]  /*1cc20*/  STL [R1+0x2f78], R3 ;  /* 0x002f780301007387 */ /* 0x0003e20000100800 */
[----:B0-----:R-:W-:-:S03]  /*1cc30*/  LEA.HI.X.SX32 R4, R6, R2, 0x1, P2 ;  /* 0x0000000206047211 */ /* 0x001fc600010f0eff */
[----:B------:R0:W-:Y:S01]  /*1cc40*/  STL [R1+0x2f7c], R5 ;  /* 0x002f7c0501007387 */ /* 0x0001e20000100800 */
[----:B-1----:R-:W-:-:S03]  /*1cc50*/  IADD3 R3, P2, R13, R16, RZ ;  /* 0x000000100d037210 */ /* 0x002fc60007f5e0ff */
[----:B------:R1:W-:Y:S01]  /*1cc60*/  STL [R1+0x2f70], R4 ;  /* 0x002f700401007387 */ /* 0x0003e20000100800 */
[----:B0-----:R-:W-:-:S03]  /*1cc70*/  LEA.HI.X.SX32 R5, R7, R2, 0x1, P1 ;  /* 0x0000000207057211 */ /* 0x001fc600008f0eff */
[----:B------:R0:W-:Y:S01]  /*1cc80*/  STL [R1+0x2f74], R3 ;  /* 0x002f740301007387 */ /* 0x0001e20000100800 */
[----:B-1----:R-:W-:-:S03]  /*1cc90*/  IADD3 R4, P1, R14, R16, RZ ;  /* 0x000000100e047210 */ /* 0x002fc60007f3e0ff */
[----:B------:R-:W-:Y:S01]  /*1cca0*/  STL [R1+0x2f68], R5 ;  /* 0x002f680501007387 */ /* 0x000fe20000100800 */
[----:B0-----:R-:W-:-:S03]  /*1ccb0*/  LEA.HI.X.SX32 R3, R8, R2, 0x1, P0 ;  /* 0x0000000208037211 */ /* 0x001fc600000f0eff */
[----:B------:R-:W2:Y:S04]  /*1ccc0*/  LDL.LU R8, [R1+0x38] ;  /* 0x0000380001087983 */ /* 0x000ea80000300800 */
[----:B------:R-:W-:Y:S04]  /*1ccd0*/  STL [R1+0x2f6c], R4 ;  /* 0x002f6c0401007387 */ /* 0x000fe80000100800 */
[----:B------:R-:W3:Y:S04]  /*1cce0*/  LDL.LU R7, [R1+0x40] ;  /* 0x0000400001077983 */ /* 0x000ee80000300800 */
[----:B------:R0:W-:Y:S02]  /*1ccf0*/  STL [R1+0x2f60], R3 ;  /* 0x002f600301007387 */ /* 0x0001e40000100800 */
[----:B0-----:R-:W-:-:S02]  /*1cd00*/  LEA.HI.X.SX32 R3, R9, R2, 0x1, P4 ;  /* 0x0000000209037211 */ /* 0x001fc400020f0eff */
[----:B------:R-:W4:Y:S01]  /*1cd10*/  LDL.LU R9, [R1+0x30] ;  /* 0x0000300001097983 */ /* 0x000f220000300800 */
[----:B------:R-:W-:-:S05]  /*1cd20*/  IADD3 R4, P0, R15, R16, RZ ;  /* 0x000000100f047210 */ /* 0x000fca0007f1e0ff */
[----:B------:R0:W-:Y:S04]  /*1cd30*/  STL [R1+0x2f64], R4 ;  /* 0x002f640401007387 */ /* 0x0001e80000100800 */
[----:B------:R-:W5:Y:S04]  /*1cd40*/  LDL.LU R6, [R1+0x44] ;  /* 0x0000440001067983 */ /* 0x000f680000300800 */
[----:B------:R1:W-:Y:S01]  /*1cd50*/  STL [R1+0x2f58], R3 ;  /* 0x002f580301007387 */ /* 0x0003e20000100800 */
[----:B0-----:R-:W-:-:S03]  /*1cd60*/  IADD3 R4, P4, R17, R16, RZ ;  /* 0x0000001011047210 */ /* 0x001fc60007f9e0ff */
[----:B------:R-:W5:Y:S01]  /*1cd70*/  LDL.LU R5, [R1+0x4c] ;  /* 0x00004c0001057983 */ /* 0x000f620000300800 */
[----:B-1----:R-:W-:-:S03]  /*1cd80*/  LEA.HI.X.SX32 R3, R10, R2, 0x1, P6 ;  /* 0x000000020a037211 */ /* 0x002fc600030f0eff */
[----:B------:R0:W-:Y:S01]  /*1cd90*/  STL [R1+0x2f5c], R4 ;  /* 0x002f5c0401007387 */ /* 0x0001e20000100800 */
[----:B------:R-:W-:-:S03]  /*1cda0*/  IADD3 R10, P6, R18, R16, RZ ;  /* 0x00000010120a7210 */ /* 0x000fc60007fde0ff */
[----:B------:R1:W-:Y:S04]  /*1cdb0*/  STL [R1+0x2f50], R3 ;  /* 0x002f500301007387 */ /* 0x0003e80000100800 */
[----:B0-----:R-:W5:Y:S01]  /*1cdc0*/  LDL.LU R4, [R1+0x54] ;  /* 0x0000540001047983 */ /* 0x001f620000300800 */
[----:B-1----:R-:W-:-:S03]  /*1cdd0*/  LEA.HI.X.SX32 R3, R11, R2, 0x1, P5 ;  /* 0x000000020b037211 */ /* 0x002fc600028f0eff */
[----:B------:R0:W-:Y:S01]  /*1cde0*/  STL [R1+0x2f54], R10 ;  /* 0x002f540a01007387 */ /* 0x0001e20000100800 */
[----:B------:R-:W-:-:S03]  /*1cdf0*/  IADD3 R11, P5, R19, R16, RZ ;  /* 0x00000010130b7210 */ /* 0x000fc60007fbe0ff */
[----:B------:R1:W-:Y:S01]  /*1ce00*/  STL [R1+0x2f48], R3 ;  /* 0x002f480301007387 */ /* 0x0003e20000100800 */
[----:B0-----:R-:W-:-:S03]  /*1ce10*/  LEA.HI.X.SX32 R10, R12, R2, 0x1, P3 ;  /* 0x000000020c0a7211 */ /* 0x001fc600018f0eff */
[----:B-1----:R-:W5:Y:S04]  /*1ce20*/  LDL.LU R3, [R1+0x5c] ;  /* 0x00005c0001037983 */ /* 0x002f680000300800 */
[----:B------:R0:W-:Y:S04]  /*1ce30*/  STL [R1+0x2f4c], R11 ;  /* 0x002f4c0b01007387 */ /* 0x0001e80000100800 */
[----:B------:R1:W-:Y:S04]  /*1ce40*/  STL [R1+0x2f40], R10 ;  /* 0x002f400a01007387 */ /* 0x0003e80000100800 */
[----:B------:R-:W5:Y:S01]  /*1ce50*/  LDL.LU R24, [R1+0x64] ;  /* 0x0000640001187983 */ /* 0x000f620000300800 */
[----:B0-----:R-:W-:-:S02]  /*1ce60*/  IADD3 R11, P3, R20, R16, RZ ;  /* 0x00000010140b7210 */ /* 0x001fc40007f7e0ff */
[----:B-1----:R-:W-:-:S03]  /*1ce70*/  LEA.HI.X.SX32 R10, R13, R2, 0x1, P2 ;  /* 0x000000020d0a7211 */ /* 0x002fc600010f0eff */
[----:B------:R0:W-:Y:S04]  /*1ce80*/  STL [R1+0x2f44], R11 ;  /* 0x002f440b01007387 */ /* 0x0001e80000100800 */
[----:B------:R1:W-:Y:S04]  /*1ce90*/  STL [R1+0x2f38], R10 ;  /* 0x002f380a01007387 */ /* 0x0003e80000100800 */
[----:B------:R-:W5:Y:S01]  /*1cea0*/  LDL.LU R25, [R1+0x6c] ;  /* 0x00006c0001197983 */ /* 0x000f620000300800 */
[----:B0-----:R-:W-:Y:S02]  /*1ceb0*/  IADD3 R11, P2, R21, R16, RZ ;  /* 0x00000010150b7210 */ /* 0x001fe40007f5e0ff */
        /* <DEDUP_REMOVED lines=11> */
[----:B------:R-:W-:Y:S04]  /*1cf70*/  STL [R1+0x2f2c], R11 ;  /* 0x002f2c0b01007387 */ /* 0x000fe80000100800 */
[----:B------:R0:W-:Y:S04]  /*1cf80*/  STL [R1+0x2f20], R10 ;  /* 0x002f200a01007387 */ /* 0x0001e80000100800 */
[----:B------:R-:W5:Y:S01]  /*1cf90*/  LDL.LU R12, [R1+0xa0] ;  /* 0x0000a000010c7983 */ /* 0x000f620000300800 */
[----:B0-----:R-:W-:Y:S02]  /*1cfa0*/  LEA.HI.X.SX32 R10, R18, R2, 0x1, P6 ;  /* 0x00000002120a7211 */ /* 0x001fe400030f0eff */
[----:B----4-:R-:W-:-:S05]  /*1cfb0*/  IADD3 R11, P4, R9, R16, RZ ;  /* 0x00000010090b7210 */ /* 0x010fca0007f9e0ff */
[----:B------:R2:W-:Y:S04]  /*1cfc0*/  STL [R1+0x2f24], R11 ;  /* 0x002f240b01007387 */ /* 0x0005e80000100800 */
[----:B------:R0:W-:Y:S04]  /*1cfd0*/  STL [R1+0x2f18], R10 ;  /* 0x002f180a01007387 */ /* 0x0001e80000100800 */
[----:B------:R-:W4:Y:S01]  /*1cfe0*/  LDL.LU R27, [R1+0xa8] ;  /* 0x0000a800011b7983 */ /* 0x000f220000300800 */
[----:B--2---:R-:W-:Y:S02]  /*1cff0*/  IADD3 R11, P6, R8, R16, RZ ;  /* 0x00000010080b7210 */ /* 0x004fe40007fde0ff */
[----:B0-----:R-:W-:-:S03]  /*1d000*/  LEA.HI.X.SX32 R10, R19, R2, 0x1, P5 ;  /* 0x00000002130a7211 */ /* 0x001fc600028f0eff */
[----:B------:R3:W-:Y:S04]  /*1d010*/  STL [R1+0x2f1c], R11 ;  /* 0x002f1c0b01007387 */ /* 0x0007e80000100800 */
[----:B------:R0:W-:Y:S04]  /*1d020*/  STL [R1+0x2f10], R10 ;  /* 0x002f100a01007387 */ /* 0x0001e80000100800 */
[----:B------:R-:W2:Y:S01]  /*1d030*/  LDL.LU R28, [R1+0xb4] ;  /* 0x0000b400011c7983 */ /* 0x000ea20000300800 */
[----:B---3--:R-:W-:Y:S02]  /*1d040*/  IADD3 R11, P5, R7, R16, RZ ;  /* 0x00000010070b7210 */ /* 0x008fe40007fbe0ff */
[----:B0-----:R-:W-:-:S03]  /*1d050*/  LEA.HI.X.SX32 R10, R20, R2, 0x1, P3 ;  /* 0x00000002140a7211 */ /* 0x001fc600018f0eff */
[----:B------:R0:W-:Y:S01]  /*1d060*/  STL [R1+0x2f14], R11 ;  /* 0x002f140b01007387 */ /* 0x0001e20000100800 */
[----:B-----5:R-:W-:-:S03]  /*1d070*/  IADD3 R14, P3, R6, R16, RZ ;  /* 0x00000010060e7210 */ /* 0x020fc60007f7e0ff */
[----:B------:R1:W-:Y:S04]  /*1d080*/  STL [R1+0x2f08], R10 ;  /* 0x002f080a01007387 */ /* 0x0003e80000100800 */
[----:B0-----:R-:W3:Y:S01]  /*1d090*/  LDL.LU R11, [R1+0xcc] ;  /* 0x0000cc00010b7983 */ /* 0x001ee20000300800 */
[----:B-1----:R-:W-:-:S03]  /*1d0a0*/  LEA.HI.X.SX32 R10, R21, R2, 0x1, P2 ;  /* 0x00000002150a7211 */ /* 0x002fc600010f0eff */
[----:B------:R0:W-:Y:S04]  /*1d0b0*/  STL [R1+0x2f0c], R14 ;  /* 0x002f0c0e01007387 */ /* 0x0001e80000100800 */
[----:B------:R1:W-:Y:S04]  /*1d0c0*/  STL [R1+0x2f00], R10 ;  /* 0x002f000a01007387 */ /* 0x0003e80000100800 */
[----:B------:R-:W5:Y:S01]  /*1d0d0*/  LDL.LU R29, [R1+0xd4] ;  /* 0x0000d400011d7983 */ /* 0x000f620000300800 */
[----:B0-----:R-:W-:Y:S02]  /*1d0e0*/  IADD3 R14, P2, R5, R16, RZ ;  /* 0x00000010050e7210 */ /* 0x001fe40007f5e0ff */
[----:B-1----:R-:W-:-:S03]  /*1d0f0*/  LEA.HI.X.SX32 R10, R22, R2, 0x1, P1 ;  /* 0x00000002160a7211 */ /* 0x002fc600008f0eff */
[----:B------:R0:W-:Y:S01]  /*1d100*/  STL [R1+0x2f04], R14 ;  /* 0x002f040e01007387 */ /* 0x0001e20000100800 */
[----:B------:R-:W-:-:S03]  /*1d110*/  IADD3 R15, P1, R4, R16, RZ ;  /* 0x00000010040f7210 */ /* 0x000fc60007f3e0ff */
[----:B------:R1:W-:Y:S01]  /*1d120*/  STL [R1+0x2ef8], R10 ;  /* 0x002ef80a01007387 */ /* 0x0003e20000100800 */
[----:B0-----:R-:W-:-:S03]  /*1d130*/  LEA.HI.X.SX32 R14, R23, R2, 0x1, P0 ;  /* 0x00000002170e7211 */ /* 0x001fc600000f0eff */
[----:B-1----:R-:W5:Y:S04]  /*1d140*/  LDL.LU R10, [R1+0xdc] ;  /* 0x0000dc00010a7983 */ /* 0x002f680000300800 */
[----:B------:R0:W-:Y:S04]  /*1d150*/  STL [R1+0x2efc], R15 ;  /* 0x002efc0f01007387 */ /* 0x0001e80000100800 */
[----:B------:R1:W-:Y:S01]  /*1d160*/  STL [R1+0x28d4], R14 ;  /* 0x0028d40e01007387 */ /* 0x0003e20000100800 */
[----:B0-----:R-:W-:Y:S02]  /*1d170*/  IADD3 R15, P0, R3, R16, RZ ;  /* 0x00000010030f7210 */ /* 0x001fe40007f1e0ff */
[----:B-1----:R-:W-:-:S02]  /*1d180*/  LEA.HI.X.SX32 R14, R9, R2, 0x1, P4 ;  /* 0x00000002090e7211 */ /* 0x002fc400020f0eff */
[----:B------:R-:W5:Y:S04]  /*1d190*/  LDL.LU R9, [R1+0xf8] ;  /* 0x0000f80001097983 */ /* 0x000f680000300800 */
        /* <DEDUP_REMOVED lines=25> */
[----:B------:R-:W-:Y:S04]  /*1d330*/  STL [R1+0x291c], R15 ;  /* 0x00291c0f01007387 */ /* 0x000fe80000100800 */
[----:B------:R0:W-:Y:S02]  /*1d340*/  STL [R1+0x28ec], R14 ;  /* 0x0028ec0e01007387 */ /* 0x0001e40000100800 */
[----:B0-----:R-:W-:-:S02]  /*1d350*/  LEA.HI.X.SX32 R14, R3, R2, 0x1, P0 ;  /* 0x00000002030e7211 */ /* 0x001fc400000f0eff */
[----:B------:R-:W5:Y:S01]  /*1d360*/  LDL.LU R3, [R1+0x140] ;  /* 0x0001400001037983 */ /* 0x000f620000300800 */
[----:B----4-:R-:W-:-:S05]  /*1d370*/  IADD3 R15, P1, R27, R16, RZ ;  /* 0x000000101b0f7210 */ /* 0x010fca0007f3e0ff */
[----:B------:R2:W-:Y:S04]  /*1d380*/  STL [R1+0x2924], R15 ;  /* 0x0029240f01007387 */ /* 0x0005e80000100800 */
[----:B------:R0:W-:Y:S01]  /*1d390*/  STL [R1+0x28f0], R14 ;  /* 0x0028f00e01007387 */ /* 0x0001e20000100800 */
[----:B--2---:R-:W-:Y:S02]  /*1d3a0*/  IADD3 R15, P0, R28, R16, RZ ;  /* 0x000000101c0f7210 */ /* 0x004fe40007f1e0ff */
[----:B0-----:R-:W-:Y:S02]  /*1d3b0*/  LEA.HI.X.SX32 R14, R24, R2, 0x1, P4 ;  /* 0x00000002180e7211 */ /* 0x001fe400020f0eff */
[----:B------:R-:W2:Y:S04]  /*1d3c0*/  LDL.LU R24, [R1+0x148] ;  /* 0x0001480001187983 */ /* 0x000ea80000300800 */
[----:B------:R3:W-:Y:S04]  /*1d3d0*/  STL [R1+0x292c], R15 ;  /* 0x00292c0f01007387 */ /* 0x0007e80000100800 */
[----:B------:R0:W-:Y:S01]  /*1d3e0*/  STL [R1+0x28f8], R14 ;  /* 0x0028f80e01007387 */ /* 0x0001e20000100800 */
[----:B---3--:R-:W-:-:S02]  /*1d3f0*/  IADD3 R15, P4, R11, R16, RZ ;  /* 0x000000100b0f7210 */ /* 0x008fc40007f9e0ff */
[----:B0-----:R-:W-:Y:S02]  /*1d400*/  LEA.HI.X.SX32 R14, R25, R2, 0x1, P6 ;  /* 0x00000002190e7211 */ /* 0x001fe400030f0eff */
[----:B------:R-:W3:Y:S04]  /*1d410*/  LDL.LU R25, [R1+0x174] ;  /* 0x0001740001197983 */ /* 0x000ee80000300800 */
[----:B------:R5:W-:Y:S04]  /*1d420*/  STL [R1+0x2934], R15 ;  /* 0x0029340f01007387 */ /* 0x000be80000100800 */
[----:B------:R0:W-:Y:S01]  /*1d430*/  STL [R1+0x2900], R14 ;  /* 0x0029000e01007387 */ /* 0x0001e20000100800 */
[----:B-----5:R-:W-:-:S02]  /*1d440*/  IADD3 R15, P6, R29, R16, RZ ;  /* 0x000000101d0f7210 */ /* 0x020fc40007fde0ff */
[----:B0-----:R-:W-:Y:S02]  /*1d450*/  LEA.HI.X.SX32 R14, R13, R2, 0x1, P5 ;  /* 0x000000020d0e7211 */ /* 0x001fe400028f0eff */
[----:B------:R-:W4:Y:S04]  /*1d460*/  LDL.LU R13, [R1+0x17c] ;  /* 0x00017c00010d7983 */ /* 0x000f280000300800 */
[----:B------:R0:W-:Y:S04]  /*1d470*/  STL [R1+0x293c], R15 ;  /* 0x00293c0f01007387 */ /* 0x0001e80000100800 */
[----:B------:R1:W-:Y:S01]  /*1d480*/  STL [R1+0x2908], R14 ;  /* 0x0029080e01007387 */ /* 0x0003e20000100800 */
[----:B0-----:R-:W-:-:S02]  /*1d490*/  IADD3 R15, P5, R10, R16, RZ ;  /* 0x000000100a0f7210 */ /* 0x001fc40007fbe0ff */
[----:B-1----:R-:W-:Y:S02]  /*1d4a0*/  LEA.HI.X.SX32 R14, R26, R2, 0x1, P3 ;  /* 0x000000021a0e7211 */ /* 0x002fe400018f0eff */
[----:B------:R-:W5:Y:S04]  /*1d4b0*/  LDL.LU R26, [R1+0x188] ;  /* 0x00018800011a7983 */ /* 0x000f680000300800 */
        /* <DEDUP_REMOVED lines=33> */
[-C--:B-1----:R-:W-:Y:S02]  /*1d6d0*/  LEA.HI.X.SX32 R14, R9, R2.reuse, 0x1, P3 ;  /* 0x00000002090e7211 */ /* 0x082fe400018f0eff */
[----:B------:R-:W5:Y:S04]  /*1d6e0*/  LDL.LU R9, [R1+0x254] ;  /* 0x0002540001097983 */ /* 0x000f680000300800 */
[----:B------:R-:W-:Y:S04]  /*1d6f0*/  STL [R1+0x297c], R15 ;  /* 0x00297c0f01007387 */ /* 0x000fe80000100800 */
[----:B------:R0:W-:Y:S02]  /*1d700*/  STL [R1+0x2948], R14 ;  /* 0x0029480e01007387 */ /* 0x0001e40000100800 */
[----:B0-----:R-:W-:-:S02]  /*1d710*/  LEA.HI.X.SX32 R14, R8, R2, 0x1, P2 ;  /* 0x00000002080e7211 */ /* 0x001fc400010f0eff */
[----:B------:R-:W5:Y:S01]  /*1d720*/  LDL.LU R8, [R1+0x260] ;  /* 0x0002600001087983 */ /* 0x000f620000300800 */
[----:B--2---:R-:W-:-:S05]  /*1d730*/  IADD3 R15, P3, R24, R16, RZ ;  /* 0x00000010180f7210 */ /* 0x004fca0007f7e0ff */
[----:B------:R-:W-:Y:S04]  /*1d740*/  STL [R1+0x2984], R15 ;  /* 0x0029840f01007387 */ /* 0x000fe80000100800 */
[----:B------:R0:W-:Y:S02]  /*1d750*/  STL [R1+0x2950], R14 ;  /* 0x0029500e01007387 */ /* 0x0001e40000100800 */
[----:B0-----:R-:W-:Y:S02]  /*1d760*/  LEA.HI.X.SX32 R14, R7, R2, 0x1, P1 ;  /* 0x00000002070e7211 */ /* 0x001fe400008f0eff */
[-C--:B---3--:R-:W-:Y:S01]  /*1d770*/  IADD3 R15, P2, R25, R16.reuse, RZ ;  /* 0x00000010190f7210 */ /* 0x088fe20007f5e0ff */
[----:B------:R-:W2:Y:S04]  /*1d780*/  LDL.LU R7, [R1+0x268] ;  /* 0x0002680001077983 */ /* 0x000ea80000300800 */
[----:B------:R4:W-:Y:S04]  /*1d790*/  STL [R1+0x298c], R15 ;  /* 0x00298c0f01007387 */ /* 0x0009e80000100800 */
[----:B------:R0:W-:Y:S01]  /*1d7a0*/  STL [R1+0x2958], R14 ;  /* 0x0029580e01007387 */ /* 0x0001e20000100800 */
[----:B----4-:R-:W-:-:S02]  /*1d7b0*/  IADD3 R15, P1, R13, R16, RZ ;  /* 0x000000100d0f7210 */ /* 0x010fc40007f3e0ff */
        /* <DEDUP_REMOVED lines=55> */
[----:B------:R-:W2:Y:S01]  /*1db30*/  LDL.LU R11, [R1+0x2ec] ;  /* 0x0002ec00010b7983 */ /* 0x000ea20000300800 */
[----:B---3--:R-:W-:-:S05]  /*1db40*/  IADD3 R15, P5, R6, R16, RZ ;  /* 0x00000010060f7210 */ /* 0x008fca0007fbe0ff */
[----:B------:R-:W-:Y:S04]  /*1db50*/  STL [R1+0x29ec], R15 ;  /* 0x0029ec0f01007387 */ /* 0x000fe80000100800 */
[----:B------:R0:W-:Y:S02]  /*1db60*/  STL [R1+0x29b8], R14 ;  /* 0x0029b80e01007387 */ /* 0x0001e40000100800 */
[----:B0-----:R-:W-:Y:S02]  /*1db70*/  LEA.HI.X.SX32 R14, R29, R2, 0x1, P2 ;  /* 0x000000021d0e7211 */ /* 0x001fe400010f0eff */
[-C--:B----4-:R-:W-:Y:S01]  /*1db80*/  IADD3 R15, P3, R5, R16.reuse, RZ ;  /* 0x00000010050f7210 */ /* 0x090fe20007f7e0ff */
        /* <DEDUP_REMOVED lines=59> */
[----:B------:R-:W3:Y:S01]  /*1df40*/  LDL.LU R26, [R1+0x35c] ;  /* 0x00035c00011a7983 */ /* 0x000ee20000300800 */
[----:B----4-:R-:W-:-:S05]  /*1df50*/  IADD3 R15, P6, R10, R16, RZ ;  /* 0x000000100a0f7210 */ /* 0x010fca0007fde0ff */
[----:B------:R-:W-:Y:S04]  /*1df60*/  STL [R1+0x2a54], R15 ;  /* 0x002a540f01007387 */ /* 0x000fe80000100800 */
[----:B------:R0:W-:Y:S02]  /*1df70*/  STL [R1+0x2a20], R14 ;  /* 0x002a200e01007387 */ /* 0x0001e40000100800 */
[----:B0-----:R-:W-:Y:S02]  /*1df80*/  LEA.HI.X.SX32 R14, R12, R2, 0x1, P3 ;  /* 0x000000020c0e7211 */ /* 0x001fe400018f0eff */
[-C--:B-----5:R-:W-:Y:S01]  /*1df90*/  IADD3 R15, P5, R9, R16.reuse, RZ ;  /* 0x00000010090f7210 */ /* 0x0a0fe20007fbe0ff */
        /* <DEDUP_REMOVED lines=59> */
[----:B------:R-:W4:Y:S01]  /*1e350*/  LDL.LU R3, [R1+0x38c] ;  /* 0x00038c0001037983 */ /* 0x000f220000300800 */
[----:B-----5:R-:W-:-:S05]  /*1e360*/  IADD3 R15, P4, R27, R16, RZ ;  /* 0x000000101b0f7210 */ /* 0x020fca0007f9e0ff */
[----:B------:R-:W-:Y:S04]  /*1e370*/  STL [R1+0x2abc], R15 ;  /* 0x002abc0f01007387 */ /* 0x000fe80000100800 */
[----:B------:R0:W-:Y:S02]  /*1e380*/  STL [R1+0x2a88], R14 ;  /* 0x002a880e01007387 */ /* 0x0001e40000100800 */
[----:B0-----:R-:W-:Y:S02]  /*1e390*/  LEA.HI.X.SX32 R14, R24, R2, 0x1, P5 ;  /* 0x00000002180e7211 */ /* 0x001fe400028f0eff */
[-C--:B------:R-:W-:Y:S01]  /*1e3a0*/  IADD3 R15, P6, R28, R16.reuse, RZ ;  /* 0x000000101c0f7210 */ /* 0x080fe20007fde0ff */
        /* <DEDUP_REMOVED lines=59> */
[----:B------:R-:W5:Y:S01]  /*1e760*/  LDL.LU R7, [R1+0x328] ;  /* 0x0003280001077983 */ /* 0x000f620000300800 */
[----:B------:R-:W-:-:S05]  /*1e770*/  IADD3 R15, P0, R25, R16, RZ ;  /* 0x00000010190f7210 */ /* 0x000fca0007f1e0ff */
        /* <DEDUP_REMOVED lines=279> */
[-C--:B------:R-:W-:Y:S02]  /*1f8f0*/  LEA.HI.X.SX32 R13, R13, R2.reuse, 0x1, P5 ;  /* 0x000000020d0d7211 */ /* 0x080fe400028f0eff */
[----:B------:R-:W-:Y:S02]  /*1f900*/  LEA.HI.X.SX32 R12, R12, R2, 0x1, P2 ;  /* 0x000000020c0c7211 */ /* 0x000fe400010f0eff */
[----:B--2---:R-:W-:-:S05]  /*1f910*/  IADD3 R15, P0, R28, R16, RZ ;  /* 0x000000101c0f7210 */ /* 0x004fca0007f1e0ff */
[----:B------:R-:W-:Y:S04]  /*1f920*/  STL [R1+0x2ce4], R15 ;  /* 0x002ce40f01007387 */ /* 0x000fe80000100800 */
[----:B------:R0:W-:Y:S02]  /*1f930*/  STL [R1+0x2cb0], R14 ;  /* 0x002cb00e01007387 */ /* 0x0001e40000100800 */
[----:B0-----:R-:W-:Y:S02]  /*1f940*/  LEA.HI.X.SX32 R14, R25, R2, 0x1, P6 ;  /* 0x00000002190e7211 */ /* 0x001fe400030f0eff */
[----:B------:R-:W2:Y:S01]  /*1f950*/  LDL.LU R25, [R1+0x1ec] ;  /* 0x0001ec0001197983 */ /* 0x000ea20000300800 */
[----:B---3--:R-:W-:-:S05]  /*1f960*/  IADD3 R15, P4, R11, R16, RZ ;  /* 0x000000100b0f7210 */ /* 0x008fca0007f9e0ff */
[----:B------:R-:W-:Y:S04]  /*1f970*/  STL [R1+0x2cec], R15 ;  /* 0x002cec0f01007387 */ /* 0x000fe80000100800 */
[----:B------:R0:W-:Y:S04]  /*1f980*/  STL [R1+0x2cb8], R14 ;  /* 0x002cb80e01007387 */ /* 0x0001e80000100800 */
[----:B0-----:R-:W3:Y:S01]  /*1f990*/  LDL.LU R14, [R1+0x1e4] ;  /* 0x0001e400010e7983 */ /* 0x001ee20000300800 */
[----:B----4-:R-:W-:-:S05]  /*1f9a0*/  IADD3 R15, P6, R29, R16, RZ ;  /* 0x000000101d0f7210 */ /* 0x010fca0007fde0ff */
[----:B------:R-:W-:Y:S04]  /*1f9b0*/  STL [R1+0x2cf4], R15 ;  /* 0x002cf40f01007387 */ /* 0x000fe80000100800 */
[----:B------:R0:W-:Y:S02]  /*1f9c0*/  STL [R1+0x2cc0], R13 ;  /* 0x002cc00d01007387 */ /* 0x0001e40000100800 */
[----:B0-----:R-:W-:Y:S02]  /*1f9d0*/  LEA.HI.X.SX32 R13, R26, R2, 0x1, P3 ;  /* 0x000000021a0d7211 */ /* 0x001fe400018f0eff */
[----:B------:R-:W4:Y:S01]  /*1f9e0*/  LDL.LU R26, [R1+0x1dc] ;  /* 0x0001dc00011a7983 */ /* 0x000f220000300800 */
[----:B-----5:R-:W-:-:S05]  /*1f9f0*/  IADD3 R15, P5, R10, R16, RZ ;  /* 0x000000100a0f7210 */ /* 0x020fca0007fbe0ff */
[----:B------:R-:W-:Y:S04]  /*1fa00*/  STL [R1+0x2cfc], R15 ;  /* 0x002cfc0f01007387 */ /* 0x000fe80000100800 */
[----:B------:R0:W-:Y:S04]  /*1fa10*/  STL [R1+0x2cc8], R13 ;  /* 0x002cc80d01007387 */ /* 0x0001e80000100800 */
[----:B0-----:R-:W5:Y:S01]  /*1fa20*/  LDL.LU R13, [R1+0x1d8] ;  /* 0x0001d800010d7983 */ /* 0x001f620000300800 */
[----:B------:R-:W-:-:S05]  /*1fa30*/  IADD3 R15, P3, R9, R16, RZ ;  /* 0x00000010090f7210 */ /* 0x000fca0007f7e0ff */
[----:B------:R-:W-:Y:S04]  /*1fa40*/  STL [R1+0x2d04], R15 ;  /* 0x002d040f01007387 */ /* 0x000fe80000100800 */
[----:B------:R0:W-:Y:S02]  /*1fa50*/  STL [R1+0x2cd0], R12 ;  /* 0x002cd00c01007387 */ /* 0x0001e40000100800 */
[----:B0-----:R-:W-:Y:S02]  /*1fa60*/  LEA.HI.X.SX32 R12, R27, R2, 0x1, P1 ;  /* 0x000000021b0c7211 */ /* 0x001fe400008f0eff */
[----:B------:R-:W5:Y:S01]  /*1fa70*/  LDL.LU R27, [R1+0x1d4] ;  /* 0x0001d400011b7983 */ /* 0x000f620000300800 */
[----:B------:R-:W-:-:S05]  /*1fa80*/  IADD3 R15, P2, R8, R16, RZ ;  /* 0x00000010080f7210 */ /* 0x000fca0007f5e0ff */
[----:B------:R-:W-:Y:S04]  /*1fa90*/  STL [R1+0x2d0c], R15 ;  /* 0x002d0c0f01007387 */ /* 0x000fe80000100800 */
[----:B------:R0:W-:Y:S01]  /*1faa0*/  STL [R1+0x2cd8], R12 ;  /* 0x002cd80c01007387 */ /* 0x0001e20000100800 */
[-C--:B------:R-:W-:Y:S02]  /*1fab0*/  LEA.HI.X.SX32 R11, R11, R2.reuse, 0x1, P4 ;  /* 0x000000020b0b7211 */ /* 0x080fe400020f0eff */
[----:B0-----:R-:W-:Y:S02]  /*1fac0*/  LEA.HI.X.SX32 R12, R28, R2, 0x1, P0 ;  /* 0x000000021c0c7211 */ /* 0x001fe400000f0eff */
[----:B------:R-:W5:Y:S01]  /*1fad0*/  LDL.LU R28, [R1+0x1d0] ;  /* 0x0001d000011c7983 */ /* 0x000f620000300800 */
[----:B------:R-:W-:-:S05]  /*1fae0*/  IADD3 R15, P1, R7, R16, RZ ;  /* 0x00000010070f7210 */ /* 0x000fca0007f3e0ff */
[----:B------:R-:W-:Y:S04]  /*1faf0*/  STL [R1+0x2d14], R15 ;  /* 0x002d140f01007387 */ /* 0x000fe80000100800 */
[----:B------:R0:W-:Y:S04]  /*1fb00*/  STL [R1+0x2ce0], R12 ;  /* 0x002ce00c01007387 */ /* 0x0001e80000100800 */
[----:B0-----:R-:W5:Y:S01]  /*1fb10*/  LDL.LU R12, [R1+0x1cc] ;  /* 0x0001cc00010c7983 */ /* 0x001f620000300800 */
        /* <DEDUP_REMOVED lines=8> */
[----:B------:R0:W-:Y:S01]  /*1fba0*/  STL [R1+0x2cf0], R11 ;  /* 0x002cf00b01007387 */ /* 0x0001e20000100800 */
[----:B------:R-:W-:-:S03]  /*1fbb0*/  LEA.HI.X.SX32 R9, R9, R2, 0x1, P3 ;  /* 0x0000000209097211 */ /* 0x000fc600018f0eff */
[----:B0-----:R-:W5:Y:S01]  /*1fbc0*/  LDL.LU R11, [R1+0x1c4] ;  /* 0x0001c400010b7983 */ /* 0x001f620000300800 */
[----:B------:R-:W-:-:S05]  /*1fbd0*/  IADD3 R15, P6, R4, R16, RZ ;  /* 0x00000010040f7210 */ /* 0x000fca0007fde0ff */
[----:B------:R-:W-:Y:S04]  /*1fbe0*/  STL [R1+0x2d2c], R15 ;  /* 0x002d2c0f01007387 */ /* 0x000fe80000100800 */
[----:B------:R0:W-:Y:S01]  /*1fbf0*/  STL [R1+0x2cf8], R10 ;  /* 0x002cf80a01007387 */ /* 0x0001e20000100800 */
[----:B------:R-:W-:-:S03]  /*1fc00*/  LEA.HI.X.SX32 R8, R8, R2, 0x1, P2 ;  /* 0x0000000208087211 */ /* 0x000fc600010f0eff */
[----:B0-----:R-:W5:Y:S01]  /*1fc10*/  LDL.LU R10, [R1+0x1c0] ;  /* 0x0001c000010a7983 */ /* 0x001f620000300800 */
[----:B------:R-:W-:-:S05]  /*1fc20*/  IADD3 R15, P5, R3, R16, RZ ;  /* 0x00000010030f7210 */ /* 0x000fca0007fbe0ff */
[----:B------:R-:W-:Y:S04]  /*1fc30*/  STL [R1+0x2d34], R15 ;  /* 0x002d340f01007387 */ /* 0x000fe80000100800 */
[----:B------:R0:W-:Y:S04]  /*1fc40*/  STL [R1+0x2d00], R9 ;  /* 0x002d000901007387 */ /* 0x0001e80000100800 */
[----:B0-----:R-:W5:Y:S01]  /*1fc50*/  LDL.LU R9, [R1+0x1bc] ;  /* 0x0001bc0001097983 */ /* 0x001f620000300800 */
[----:B------:R-:W-:-:S05]  /*1fc60*/  IADD3 R15, P3, R24, R16, RZ ;  /* 0x00000010180f7210 */ /* 0x000fca0007f7e0ff */
[----:B------:R-:W-:Y:S04]  /*1fc70*/  STL [R1+0x2d3c], R15 ;  /* 0x002d3c0f01007387 */ /* 0x000fe80000100800 */
[----:B------:R0:W-:Y:S04]  /*1fc80*/  STL [R1+0x2d08], R8 ;  /* 0x002d080801007387 */ /* 0x0001e80000100800 */
[----:B0-----:R-:W5:Y:S01]  /*1fc90*/  LDL.LU R8, [R1+0x1b8] ;  /* 0x0001b80001087983 */ /* 0x001f620000300800 */
[-C--:B------:R-:W-:Y:S02]  /*1fca0*/  LEA.HI.X.SX32 R7, R7, R2.reuse, 0x1, P1 ;  /* 0x0000000207077211 */ /* 0x080fe400008f0eff */
[----:B------:R-:W-:-:S02]  /*1fcb0*/  LEA.HI.X.SX32 R6, R6, R2, 0x1, P0 ;  /* 0x0000000206067211 */ /* 0x000fc400000f0eff */
[-C--:B------:R-:W-:Y:S02]  /*1fcc0*/  LEA.HI.X.SX32 R5, R5, R2.reuse, 0x1, P4 ;  /* 0x0000000205057211 */ /* 0x080fe400020f0eff */
[-C--:B------:R-:W-:Y:S02]  /*1fcd0*/  LEA.HI.X.SX32 R17, R4, R2.reuse, 0x1, P6 ;  /* 0x0000000204117211 */ /* 0x080fe400030f0eff */
[----:B------:R-:W-:Y:S02]  /*1fce0*/  LEA.HI.X.SX32 R3, R3, R2, 0x1, P5 ;  /* 0x0000000203037211 */ /* 0x000fe400028f0eff */
[----:B--2---:R-:W-:-:S05]  /*1fcf0*/  IADD3 R15, P2, R25, R16, RZ ;  /* 0x00000010190f7210 */ /* 0x004fca0007f5e0ff */
[----:B------:R-:W-:Y:S04]  /*1fd00*/  STL [R1+0x2d44], R15 ;  /* 0x002d440f01007387 */ /* 0x000fe80000100800 */
[----:B------:R0:W-:Y:S04]  /*1fd10*/  STL [R1+0x2d10], R7 ;  /* 0x002d100701007387 */ /* 0x0001e80000100800 */
[----:B0-----:R-:W2:Y:S01]  /*1fd20*/  LDL.LU R7, [R1+0x1b4] ;  /* 0x0001b40001077983 */ /* 0x001ea20000300800 */
[----:B---3--:R-:W-:-:S05]  /*1fd30*/  IADD3 R15, P1, R14, R16, RZ ;  /* 0x000000100e0f7210 */ /* 0x008fca0007f3e0ff */
[----:B------:R-:W-:Y:S04]  /*1fd40*/  STL [R1+0x2d4c], R15 ;  /* 0x002d4c0f01007387 */ /* 0x000fe80000100800 */
[----:B------:R0:W-:Y:S04]  /*1fd50*/  STL [R1+0x2d18], R6 ;  /* 0x002d180601007387 */ /* 0x0001e80000100800 */
[----:B0-----:R-:W3:Y:S01]  /*1fd60*/  LDL.LU R6, [R1+0x1b0] ;  /* 0x0001b00001067983 */ /* 0x001ee20000300800 */
[----:B----4-:R-:W-:-:S05]  /*1fd70*/  IADD3 R15, P0, R26, R16, RZ ;  /* 0x000000101a0f7210 */ /* 0x010fca0007f1e0ff */
[----:B------:R-:W-:Y:S04]  /*1fd80*/  STL [R1+0x2d54], R15 ;  /* 0x002d540f01007387 */ /* 0x000fe80000100800 */
[----:B------:R0:W-:Y:S04]  /*1fd90*/  STL [R1+0x2d20], R5 ;  /* 0x002d200501007387 */ /* 0x0001e80000100800 */
[----:B0-----:R-:W4:Y:S01]  /*1fda0*/  LDL.LU R5, [R1+0x1ac] ;  /* 0x0001ac0001057983 */ /* 0x001f220000300800 */
[----:B-----5:R-:W-:-:S05]  /*1fdb0*/  IADD3 R15, P4, R13, R16, RZ ;  /* 0x000000100d0f7210 */ /* 0x020fca0007f9e0ff */
[----:B------:R0:W-:Y:S04]  /*1fdc0*/  STL [R1+0x2d5c], R15 ;  /* 0x002d5c0f01007387 */ /* 0x0001e80000100800 */
[----:B------:R-:W5:Y:S04]  /*1fdd0*/  LDL.LU R4, [R1+0x1a8] ;  /* 0x0001a80001047983 */ /* 0x000f680000300800 */
[----:B------:R1:W-:Y:S01]  /*1fde0*/  STL [R1+0x2d28], R17 ;  /* 0x002d281101007387 */ /* 0x0003e20000100800 */
[----:B0-----:R-:W-:Y:S02]  /*1fdf0*/  IADD3 R15, P6, R27, R16, RZ ;  /* 0x000000101b0f7210 */ /* 0x001fe40007fde0ff */
[----:B-1----:R-:W-:-:S03]  /*1fe00*/  LEA.HI.X.SX32 R17, R24, R2, 0x1, P3 ;  /* 0x0000000218117211 */ /* 0x002fc600018f0eff */
[----:B------:R-:W-:Y:S04]  /*1fe10*/  STL [R1+0x2d64], R15 ;  /* 0x002d640f01007387 */ /* 0x000fe80000100800 */
[----:B------:R0:W-:Y:S04]  /*1fe20*/  STL [R1+0x2d30], R3 ;  /* 0x002d300301007387 */ /* 0x0001e80000100800 */
[----:B0-----:R-:W5:Y:S01]  /*1fe30*/  LDL.LU R3, [R1+0x1a4] ;  /* 0x0001a40001037983 */ /* 0x001f620000300800 */
[----:B------:R-:W-:-:S05]  /*1fe40*/  IADD3 R15, P5, R28, R16, RZ ;  /* 0x000000101c0f7210 */ /* 0x000fca0007fbe0ff */
[----:B------:R-:W-:Y:S04]  /*1fe50*/  STL [R1+0x2d6c], R15 ;  /* 0x002d6c0f01007387 */ /* 0x000fe80000100800 */
[----:B------:R0:W-:Y:S04]  /*1fe60*/  STL [R1+0x2d38], R17 ;  /* 0x002d381101007387 */ /* 0x0001e80000100800 */
[----:B------:R-:W5:Y:S01]  /*1fe70*/  LDL.LU R24, [R1+0x1a0] ;  /* 0x0001a00001187983 */ /* 0x000f620000300800 */
[----:B0-----:R-:W-:Y:S02]  /*1fe80*/  LEA.HI.X.SX32 R17, R25, R2, 0x1, P2 ;  /* 0x0000000219117211 */ /* 0x001fe400010f0eff */
[----:B------:R-:W-:-:S05]  /*1fe90*/  IADD3 R15, P3, R12, R16, RZ ;  /* 0x000000100c0f7210 */ /* 0x000fca0007f7e0ff */
[----:B------:R-:W-:Y:S04]  /*1fea0*/  STL [R1+0x2d74], R15 ;  /* 0x002d740f01007387 */ /* 0x000fe80000100800 */
[----:B------:R0:W-:Y:S04]  /*1feb0*/  STL [R1+0x2d40], R17 ;  /* 0x002d401101007387 */ /* 0x0001e80000100800 */
[----:B------:R-:W5:Y:S01]  /*1fec0*/  LDL.LU R25, [R1+0x198] ;  /* 0x0001980001197983 */ /* 0x000f620000300800 */
[----:B0-----:R-:W-:Y:S02]  /*1fed0*/  LEA.HI.X.SX32 R17, R14, R2, 0x1, P1 ;  /* 0x000000020e117211 */ /* 0x001fe400008f0eff */
[----:B------:R-:W-:-:S05]  /*1fee0*/  IADD3 R15, P2, R29, R16, RZ ;  /* 0x000000101d0f7210 */ /* 0x000fca0007f5e0ff */
[----:B------:R0:W-:Y:S01]  /*1fef0*/  STL [R1+0x2d7c], R15 ;  /* 0x002d7c0f01007387 */ /* 0x0001e20000100800 */
[----:B------:R-:W-:-:S03]  /*1ff00*/  LEA.HI.X.SX32 R14, R26, R2, 0x1, P0 ;  /* 0x000000021a0e7211 */ /* 0x000fc600000f0eff */
[----:B------:R-:W-:Y:S01]  /*1ff10*/  STL [R1+0x2d48], R17 ;  /* 0x002d481101007387 */ /* 0x000fe20000100800 */
[----:B------:R-:W-:-:S03]  /*1ff20*/  LEA.HI.X.SX32 R13, R13, R2, 0x1, P4 ;  /* 0x000000020d0d7211 */ /* 0x000fc600020f0eff */
[----:B------:R-:W5:Y:S01]  /*1ff30*/  LDL.LU R26, [R1+0x194] ;  /* 0x00019400011a7983 */ /* 0x000f620000300800 */
[----:B0-----:R-:W-:-:S05]  /*1ff40*/  IADD3 R15, P1, R11, R16, RZ ;  /* 0x000000100b0f7210 */ /* 0x001fca0007f3e0ff */
[----:B------:R-:W-:Y:S04]  /*1ff50*/  STL [R1+0x2d84], R15 ;  /* 0x002d840f01007387 */ /* 0x000fe80000100800 */
[----:B------:R0:W-:Y:S04]  /*1ff60*/  STL [R1+0x2d50], R14 ;  /* 0x002d500e01007387 */ /* 0x0001e80000100800 */
[----:B0-----:R-:W5:Y:S01]  /*1ff70*/  LDL.LU R14, [R1+0x18c] ;  /* 0x00018c00010e7983 */ /* 0x001f620000300800 */
        /* <DEDUP_REMOVED lines=9> */
[-C--:B-1----:R-:W-:Y:S02]  /*20010*/  LEA.HI.X.SX32 R13, R28, R2.reuse, 0x1, P5 ;  /* 0x000000021c0d7211 */ /* 0x082fe400028f0eff */
[----:B------:R-:W5:Y:S04]  /*20020*/  LDL.LU R28, [R1+0x180] ;  /* 0x00018000011c7983 */ /* 0x000f680000300800 */
[----:B------:R-:W-:Y:S04]  /*20030*/  STL [R1+0x2d9c], R15 ;  /* 0x002d9c0f01007387 */ /* 0x000fe80000100800 */
[----:B------:R0:W-:Y:S04]  /*20040*/  STL [R1+0x2d68], R13 ;  /* 0x002d680d01007387 */ /* 0x0001e80000100800 */
[----:B0-----:R-:W5:Y:S01]  /*20050*/  LDL.LU R13, [R1+0x178] ;  /* 0x00017800010d7983 */ /* 0x001f620000300800 */
[----:B------:R-:W-:-:S02]  /*20060*/  LEA.HI.X.SX32 R12, R12, R2, 0x1, P3 ;  /* 0x000000020c0c7211 */ /* 0x000fc400018f0eff */
[----:B------:R-:W-:Y:S02]  /*20070*/  LEA.HI.X.SX32 R10, R10, R2, 0x1, P0 ;  /* 0x000000020a0a7211 */ /* 0x000fe400000f0eff */
[----:B--2---:R-:W-:-:S05]  /*20080*/  IADD3 R15, P5, R7, R16, RZ ;  /* 0x00000010070f7210 */ /* 0x004fca0007fbe0ff */
[----:B------:R0:W-:Y:S04]  /*20090*/  STL [R1+0x2da4], R15 ;  /* 0x002da40f01007387 */ /* 0x0001e80000100800 */
[----:B------:R-:W-:Y:S01]  /*200a0*/  STL [R1+0x2d70], R12 ;  /* 0x002d700c01007387 */ /* 0x000fe20000100800 */
[----:B0-----:R-:W-:Y:S02]  /*200b0*/  LEA.HI.X.SX32 R15, R29, R2, 0x1, P2 ;  /* 0x000000021d0f7211 */ /* 0x001fe400010f0eff */
[----:B---3--:R-:W-:-:S05]  /*200c0*/  IADD3 R17, P3, R6, R16, RZ ;  /* 0x0000001006117210 */ /* 0x008fca0007f7e0ff */
[----:B------:R-:W-:Y:S04]  /*200d0*/  STL [R1+0x2dac], R17 ;  /* 0x002dac1101007387 */ /* 0x000fe80000100800 */
[----:B------:R-:W2:Y:S04]  /*200e0*/  LDL.LU R29, [R1+0x170] ;  /* 0x00017000011d7983 */ /* 0x000ea80000300800 */
[----:B------:R0:W-:Y:S02]  /*200f0*/  STL [R1+0x2d78], R15 ;  /* 0x002d780f01007387 */ /* 0x0001e40000100800 */
[----:B0-----:R-:W-:-:S02]  /*20100*/  LEA.HI.X.SX32 R15, R11, R2, 0x1, P1 ;  /* 0x000000020b0f7211 */ /* 0x001fc400008f0eff */
[----:B----4-:R-:W-:-:S05]  /*20110*/  IADD3 R12, P2, R5, R16, RZ ;  /* 0x00000010050c7210 */ /* 0x010fca0007f5e0ff */
[----:B------:R0:W-:Y:S01]  /*20120*/  STL [R1+0x2db4], R12 ;  /* 0x002db40c01007387 */ /* 0x0001e20000100800 */
[----:B-----5:R-:W-:-:S03]  /*20130*/  IADD3 R11, P1, R4, R16, RZ ;  /* 0x00000010040b7210 */ /* 0x020fc60007f3e0ff */
[----:B0-----:R-:W3:Y:S04]  /*20140*/  LDL.LU R12, [R1+0x16c] ;  /* 0x00016c00010c7983 */ /* 0x001ee80000300800 */
[----:B------:R0:W-:Y:S04]  /*20150*/  STL [R1+0x2d80], R15 ;  /* 0x002d800f01007387 */ /* 0x0001e80000100800 */
[----:B------:R1:W-:Y:S01]  /*20160*/  STL [R1+0x2dbc], R11 ;  /* 0x002dbc0b01007387 */ /* 0x0003e20000100800 */
[----:B0-----:R-:W-:-:S03]  /*20170*/  LEA.HI.X.SX32 R15, R9, R2, 0x1, P4 ;  /* 0x00000002090f7211 */ /* 0x001fc600020f0eff */
[----:B-1----:R-:W4:Y:S04]  /*20180*/  LDL.LU R11, [R1+0x168] ;  /* 0x00016800010b7983 */ /* 0x002f280000300800 */
[----:B------:R0:W-:Y:S01]  /*20190*/  STL [R1+0x2d88], R10 ;  /* 0x002d880a01007387 */ /* 0x0001e20000100800 */
[----:B------:R-:W-:-:S03]  /*201a0*/  IADD3 R17, P0, R3, R16, RZ ;  /* 0x0000001003117210 */ /* 0x000fc60007f1e0ff */
[----:B0-----:R-:W5:Y:S04]  /*201b0*/  LDL.LU R10, [R1+0x164] ;  /* 0x00016400010a7983 */ /* 0x001f680000300800 */
[----:B------:R-:W-:Y:S04]  /*201c0*/  STL [R1+0x2dc4], R17 ;  /* 0x002dc41101007387 */ /* 0x000fe80000100800 */
[----:B------:R0:W-:Y:S01]  /*201d0*/  STL [R1+0x2d90], R15 ;  /* 0x002d900f01007387 */ /* 0x0001e20000100800 */
[----:B------:R-:W-:Y:S02]  /*201e0*/  IADD3 R9, P4, R24, R16, RZ ;  /* 0x0000001018097210 */ /* 0x000fe40007f9e0ff */
[----:B0-----:R-:W-:-:S03]  /*201f0*/  LEA.HI.X.SX32 R15, R8, R2, 0x1, P6 ;  /* 0x00000002080f7211 */ /* 0x001fc600030f0eff */
[----:B------:R0:W-:Y:S01]  /*20200*/  STL [R1+0x2dcc], R9 ;  /* 0x002dcc0901007387 */ /* 0x0001e20000100800 */
[----:B------:R-:W-:-:S03]  /*20210*/  LEA.HI.X.SX32 R7, R7, R2, 0x1, P5 ;  /* 0x0000000207077211 */ /* 0x000fc600028f0eff */
[----:B0-----:R-:W5:Y:S01]  /*20220*/  LDL.LU R9, [R1+0x160] ;  /* 0x0001600001097983 */ /* 0x001f620000300800 */
[----:B------:R-:W-:-:S03]  /*20230*/  IADD3 R8, P6, R25, R16, RZ ;  /* 0x0000001019087210 */ /* 0x000fc60007fde0ff */
[----:B------:R-:W-:Y:S04]  /*20240*/  STL [R1+0x2d98], R15 ;  /* 0x002d980f01007387 */ /* 0x000fe80000100800 */
[----:B------:R0:W-:Y:S01]  /*20250*/  STL [R1+0x2dd4], R8 ;  /* 0x002dd40801007387 */ /* 0x0001e20000100800 */
[----:B------:R-:W-:-:S03]  /*20260*/  LEA.HI.X.SX32 R6, R6, R2, 0x1, P3 ;  /* 0x0000000206067211 */ /* 0x000fc600018f0eff */
[----:B0-----:R-:W5:Y:S04]  /*20270*/  LDL.LU R8, [R1+0x15c] ;  /* 0x00015c0001087983 */ /* 0x001f680000300800 */
[----:B------:R0:W-:Y:S01]  /*20280*/  STL [R1+0x2da0], R7 ;  /* 0x002da00701007387 */ /* 0x0001e20000100800 */
[----:B------:R-:W-:-:S03]  /*20290*/  IADD3 R15, P5, R26, R16, RZ ;  /* 0x000000101a0f7210 */ /* 0x000fc60007fbe0ff */
[----:B0-----:R-:W5:Y:S01]  /*202a0*/  LDL.LU R7, [R1+0x158] ;  /* 0x0001580001077983 */ /* 0x001f620000300800 */
[----:B------:R-:W-:-:S03]  /*202b0*/  LEA.HI.X.SX32 R5, R5, R2, 0x1, P2 ;  /* 0x0000000205057211 */ /* 0x000fc600010f0eff */
[----:B------:R-:W-:Y:S04]  /*202c0*/  STL [R1+0x2ddc], R15 ;  /* 0x002ddc0f01007387 */ /* 0x000fe80000100800 */
[----:B------:R0:W-:Y:S04]  /*202d0*/  STL [R1+0x2da8], R6 ;  /* 0x002da80601007387 */ /* 0x0001e80000100800 */
[----:B0-----:R-:W5:Y:S01]  /*202e0*/  LDL.LU R6, [R1+0x154] ;  /* 0x0001540001067983 */ /* 0x001f620000300800 */
[----:B------:R-:W-:-:S05]  /*202f0*/  IADD3 R15, P3, R14, R16, RZ ;  /* 0x000000100e0f7210 */ /* 0x000fca0007f7e0ff */
[----:B------:R0:W-:Y:S04]  /*20300*/  STL [R1+0x2de4], R15 ;  /* 0x002de40f01007387 */ /* 0x0001e80000100800 */
[----:B------:R1:W-:Y:S01]  /*20310*/  STL [R1+0x2db0], R5 ;  /* 0x002db00501007387 */ /* 0x0003e20000100800 */
[----:B0-----:R-:W-:-:S03]  /*20320*/  LEA.HI.X.SX32 R15, R4, R2, 0x1, P1 ;  /* 0x00000002040f7211 */ /* 0x001fc600008f0eff */
[----:B-1----:R-:W5:Y:S01]  /*20330*/  LDL.LU R5, [R1+0x150] ;  /* 0x0001500001057983 */ /* 0x002f620000300800 */
[----:B------:R-:W-:-:S05]  /*20340*/  IADD3 R17, P2, R27, R16, RZ ;  /* 0x000000101b117210 */ /* 0x000fca0007f5e0ff */
[----:B------:R0:W-:Y:S04]  /*20350*/  STL [R1+0x2dec], R17 ;  /* 0x002dec1101007387 */ /* 0x0001e80000100800 */
[----:B------:R-:W5:Y:S04]  /*20360*/  LDL.LU R4, [R1+0x14c] ;  /* 0x00014c0001047983 */ /* 0x000f680000300800 */
[----:B------:R1:W-:Y:S01]  /*20370*/  STL [R1+0x2db8], R15 ;  /* 0x002db80f01007387 */ /* 0x0003e20000100800 */
[----:B0-----:R-:W-:Y:S02]  /*20380*/  IADD3 R17, P1, R28, R16, RZ ;  /* 0x000000101c117210 */ /* 0x001fe40007f3e0ff */
[----:B-1----:R-:W-:-:S03]  /*20390*/  LEA.HI.X.SX32 R15, R3, R2, 0x1, P0 ;  /* 0x00000002030f7211 */ /* 0x002fc600000f0eff */
[----:B------:R0:W-:Y:S04]  /*203a0*/  STL [R1+0x2df4], R17 ;  /* 0x002df41101007387 */ /* 0x0001e80000100800 */
[----:B------:R-:W5:Y:S04]  /*203b0*/  LDL.LU R3, [R1+0x144] ;  /* 0x0001440001037983 */ /* 0x000f680000300800 */
[----:B------:R1:W-:Y:S01]  /*203c0*/  STL [R1+0x2dc0], R15 ;  /* 0x002dc00f01007387 */ /* 0x0003e20000100800 */
[----:B0-----:R-:W-:Y:S02]  /*203d0*/  IADD3 R17, P0, R13, R16, RZ ;  /* 0x000000100d117210 */ /* 0x001fe40007f1e0ff */
[----:B-1----:R-:W-:-:S03]  /*203e0*/  LEA.HI.X.SX32 R15, R24, R2, 0x1, P4 ;  /* 0x00000002180f7211 */ /* 0x002fc600020f0eff */
[----:B------:R-:W-:Y:S04]  /*203f0*/  STL [R1+0x2dfc], R17 ;  /* 0x002dfc1101007387 */ /* 0x000fe80000100800 */
[----:B------:R-:W5:Y:S04]  /*20400*/  LDL.LU R24, [R1+0x13c] ;  /* 0x00013c0001187983 */ /* 0x000f680000300800 */
[----:B------:R0:W-:Y:S02]  /*20410*/  STL [R1+0x2dc8], R15 ;  /* 0x002dc80f01007387 */ /* 0x0001e40000100800 */
[----:B0-----:R-:W-:-:S02]  /*20420*/  LEA.HI.X.SX32 R15, R25, R2, 0x1, P6 ;  /* 0x00000002190f7211 */ /* 0x001fc400030f0eff */
[----:B------:R-:W5:Y:S01]  /*20430*/  LDL.LU R25, [R1+0x134] ;  /* 0x0001340001197983 */ /* 0x000f620000300800 */
[----:B------:R-:W-:Y:S02]  /*20440*/  LEA.HI.X.SX32 R14, R14, R2, 0x1, P3 ;  /* 0x000000020e0e7211 */ /* 0x000fe400018f0eff */
[----:B--2---:R-:W-:-:S05]  /*20450*/  IADD3 R17, P4, R29, R16, RZ ;  /* 0x000000101d117210 */ /* 0x004fca0007f9e0ff */
[----:B------:R0:W-:Y:S04]  /*20460*/  STL [R1+0x2e04], R17 ;  /* 0x002e041101007387 */ /* 0x0001e80000100800 */
[----:B------:R4:W-:Y:S01]  /*20470*/  STL [R1+0x2dd0], R15 ;  /* 0x002dd00f01007387 */ /* 0x0009e20000100800 */
[----:B0-----:R-:W-:Y:S02]  /*20480*/  LEA.HI.X.SX32 R17, R26, R2, 0x1, P5 ;  /* 0x000000021a117211 */ /* 0x001fe400028f0eff */
[----:B---3--:R-:W-:-:S05]  /*20490*/  IADD3 R18, P6, R12, R16, RZ ;  /* 0x000000100c127210 */ /* 0x008fca0007fde0ff */
[----:B------:R0:W-:Y:S04]  /*204a0*/  STL [R1+0x2e0c], R18 ;  /* 0x002e0c1201007387 */ /* 0x0001e80000100800 */
[----:B------:R-:W2:Y:S04]  /*204b0*/  LDL.LU R26, [R1+0x130] ;  /* 0x00013000011a7983 */ /* 0x000ea80000300800 */
[----:B------:R-:W-:Y:S01]  /*204c0*/  STL [R1+0x2dd8], R17 ;  /* 0x002dd81101007387 */ /* 0x000fe20000100800 */
[----:B----4-:R-:W-:-:S05]  /*204d0*/  IADD3 R15, P5, R11, R16, RZ ;  /* 0x000000100b0f7210 */ /* 0x010fca0007fbe0ff */
[----:B------:R5:W-:Y:S04]  /*204e0*/  STL [R1+0x2e14], R15 ;  /* 0x002e140f01007387 */ /* 0x000be80000100800 */
[----:B0-----:R-:W3:Y:S04]  /*204f0*/  LDL.LU R18, [R1+0x12c] ;  /* 0x00012c0001127983 */ /* 0x001ee80000300800 */
[----:B------:R0:W-:Y:S01]  /*20500*/  STL [R1+0x2de0], R14 ;  /* 0x002de00e01007387 */ /* 0x0001e20000100800 */
[----:B-----5:R-:W-:-:S05]  /*20510*/  IADD3 R15, P3, R10, R16, RZ ;  /* 0x000000100a0f7210 */ /* 0x020fca0007f7e0ff */
[----:B------:R1:W-:Y:S01]  /*20520*/  STL [R1+0x2e1c], R15 ;  /* 0x002e1c0f01007387 */ /* 0x0003e20000100800 */
[----:B0-----:R-:W-:-:S03]  /*20530*/  LEA.HI.X.SX32 R14, R27, R2, 0x1, P2 ;  /* 0x000000021b0e7211 */ /* 0x001fc600010f0eff */
[----:B------:R-:W4:Y:S04]  /*20540*/  LDL.LU R27, [R1+0x124] ;  /* 0x00012400011b7983 */ /* 0x000f280000300800 */
[----:B------:R0:W-:Y:S01]  /*20550*/  STL [R1+0x2de8], R14 ;  /* 0x002de80e01007387 */ /* 0x0001e20000100800 */
[----:B-1----:R-:W-:Y:S02]  /*20560*/  LEA.HI.X.SX32 R15, R28, R2, 0x1, P1 ;  /* 0x000000021c0f7211 */ /* 0x002fe400008f0eff */
[----:B------:R-:W-:-:S05]  /*20570*/  IADD3 R17, P2, R9, R16, RZ ;  /* 0x0000001009117210 */ /* 0x000fca0007f5e0ff */
[----:B------:R-:W-:Y:S04]  /*20580*/  STL [R1+0x2e24], R17 ;  /* 0x002e241101007387 */ /* 0x000fe80000100800 */
[----:B------:R-:W5:Y:S04]  /*20590*/  LDL.LU R28, [R1+0x11c] ;  /* 0x00011c00011c7983 */ /* 0x000f680000300800 */
[----:B------:R1:W-:Y:S01]  /*205a0*/  STL [R1+0x2df0], R15 ;  /* 0x002df00f01007387 */ /* 0x0003e20000100800 */
[----:B0-----:R-:W-:Y:S02]  /*205b0*/  IADD3 R14, P1, R8, R16, RZ ;  /* 0x00000010080e7210 */ /* 0x001fe40007f3e0ff */
[----:B-1----:R-:W-:-:S03]  /*205c0*/  LEA.HI.X.SX32 R15, R13, R2, 0x1, P0 ;  /* 0x000000020d0f7211 */ /* 0x002fc600000f0eff */
[----:B------:R0:W-:Y:S01]  /*205d0*/  STL [R1+0x2e2c], R14 ;  /* 0x002e2c0e01007387 */ /* 0x0001e20000100800 */
[----:B------:R-:W-:-:S03]  /*205e0*/  LEA.HI.X.SX32 R13, R29, R2, 0x1, P4 ;  /* 0x000000021d0d7211 */ /* 0x000fc600020f0eff */
[----:B------:R-:W-:Y:S04]  /*205f0*/  STL [R1+0x2df8], R15 ;  /* 0x002df80f01007387 */ /* 0x000fe80000100800 */
[----:B------:R-:W5:Y:S01]  /*20600*/  LDL.LU R29, [R1+0x118] ;  /* 0x00011800011d7983 */ /* 0x000f620000300800 */
[----:B0-----:R-:W-:Y:S02]  /*20610*/  IADD3 R14, P0, R7, R16, RZ ;  /* 0x00000010070e7210 */ /* 0x001fe40007f1e0ff */
[----:B------:R-:W-:-:S03]  /*20620*/  LEA.HI.X.SX32 R12, R12, R2, 0x1, P6 ;  /* 0x000000020c0c7211 */ /* 0x000fc600030f0eff */
[----:B------:R0:W-:Y:S04]  /*20630*/  STL [R1+0x2e34], R14 ;  /* 0x002e340e01007387 */ /* 0x0001e80000100800 */
[----:B------:R-:W-:Y:S01]  /*20640*/  STL [R1+0x2e00], R13 ;  /* 0x002e000d01007387 */ /* 0x000fe20000100800 */
[----:B0-----:R-:W-:-:S05]  /*20650*/  IADD3 R14, P4, R6, R16, RZ ;  /* 0x00000010060e7210 */ /* 0x001fca0007f9e0ff */
[----:B------:R-:W-:Y:S04]  /*20660*/  STL [R1+0x2e3c], R14 ;  /* 0x002e3c0e01007387 */ /* 0x000fe80000100800 */
[----:B------:R-:W5:Y:S04]  /*20670*/  LDL.LU R17, [R1+0x110] ;  /* 0x0001100001117983 */ /* 0x000f680000300800 */
[----:B------:R0:W-:Y:S01]  /*20680*/  STL [R1+0x2e08], R12 ;  /* 0x002e080c01007387 */ /* 0x0001e20000100800 */
[-C--:B------:R-:W-:Y:S02]  /*20690*/  LEA.HI.X.SX32 R10, R10, R2.reuse, 0x1, P3 ;  /* 0x000000020a0a7211 */ /* 0x080fe400018f0eff */
[----:B0-----:R-:W-:-:S02]  /*206a0*/  LEA.HI.X.SX32 R12, R11, R2, 0x1, P5 ;  /* 0x000000020b0c7211 */ /* 0x001fc400028f0eff */
[----:B------:R-:W-:-:S05]  /*206b0*/  IADD3 R13, P6, R5, R16, RZ ;  /* 0x00000010050d7210 */ /* 0x000fca0007fde0ff */
[----:B------:R-:W-:Y:S04]  /*206c0*/  STL [R1+0x2e44], R13 ;  /* 0x002e440d01007387 */ /* 0x000fe80000100800 */
[----:B------:R-:W-:Y:S04]  /*206d0*/  STL [R1+0x2e10], R12 ;  /* 0x002e100c01007387 */ /* 0x000fe80000100800 */
[----:B------:R-:W5:Y:S01]  /*206e0*/  LDL.LU R15, [R1+0x90] ;  /* 0x00009000010f7983 */ /* 0x000f620000300800 */
[----:B------:R-:W-:-:S05]  /*206f0*/  IADD3 R11, P5, R4, R16, RZ ;  /* 0x00000010040b7210 */ /* 0x000fca0007fbe0ff */
[----:B------:R-:W-:Y:S04]  /*20700*/  STL [R1+0x2e4c], R11 ;  /* 0x002e4c0b01007387 */ /* 0x000fe80000100800 */
[----:B------:R0:W-:Y:S01]  /*20710*/  STL [R1+0x2e18], R10 ;  /* 0x002e180a01007387 */ /* 0x0001e20000100800 */
[-C--:B------:R-:W-:Y:S02]  /*20720*/  LEA.HI.X.SX32 R8, R8, R2.reuse, 0x1, P1 ;  /* 0x0000000208087211 */ /* 0x080fe400008f0eff */
[----:B0-----:R-:W-:Y:S02]  /*20730*/  LEA.HI.X.SX32 R10, R9, R2, 0x1, P2 ;  /* 0x00000002090a7211 */ /* 0x001fe400010f0eff */
[----:B------:R-:W-:-:S05]  /*20740*/  IADD3 R11, P3, R3, R16, RZ ;  /* 0x00000010030b7210 */ /* 0x000fca0007f7e0ff */
[----:B------:R-:W-:Y:S04]  /*20750*/  STL [R1+0x2e54], R11 ;  /* 0x002e540b01007387 */ /* 0x000fe80000100800 */
[----:B------:R-:W5:Y:S04]  /*20760*/  LDL.LU R14, [R1+0x10c] ;  /* 0x00010c00010e7983 */ /* 0x000f680000300800 */
[----:B------:R-:W-:Y:S01]  /*20770*/  STL [R1+0x2e20], R10 ;  /* 0x002e200a01007387 */ /* 0x000fe20000100800 */
[----:B------:R-:W-:-:S05]  /*20780*/  IADD3 R9, P2, R24, R16, RZ ;  /* 0x0000001018097210 */ /* 0x000fca0007f5e0ff */
[----:B------:R0:W-:Y:S04]  /*20790*/  STL [R1+0x2e5c], R9 ;  /* 0x002e5c0901007387 */ /* 0x0001e80000100800 */
[----:B------:R-:W5:Y:S04]  /*207a0*/  LDL.LU R13, [R1+0x108] ;  /* 0x00010800010d7983 */ /* 0x000f680000300800 */
[----:B------:R1:W-:Y:S01]  /*207b0*/  STL [R1+0x2e28], R8 ;  /* 0x002e280801007387 */ /* 0x0003e20000100800 */
[----:B0-----:R-:W-:-:S05]  /*207c0*/  IADD3 R9, P1, R25, R16, RZ ;  /* 0x0000001019097210 */ /* 0x001fca0007f3e0ff */
[----:B------:R-:W-:Y:S01]  /*207d0*/  STL [R1+0x2e64], R9 ;  /* 0x002e640901007387 */ /* 0x000fe20000100800 */
[----:B-1----:R-:W-:-:S03]  /*207e0*/  LEA.HI.X.SX32 R8, R7, R2, 0x1, P0 ;  /* 0x0000000207087211 */ /* 0x002fc600000f0eff */
[----:B------:R-:W5:Y:S04]  /*207f0*/  LDL.LU R12, [R1+0x104] ;  /* 0x00010400010c7983 */ /* 0x000f680000300800 */
[----:B------:R0:W-:Y:S04]  /*20800*/  STL [R1+0x2e30], R8 ;  /* 0x002e300801007387 */ /* 0x0001e80000100800 */
[----:B------:R-:W5:Y:S01]  /*20810*/  LDL.LU R11, [R1+0xfc] ;  /* 0x0000fc00010b7983 */ /* 0x000f620000300800 */
[-C--:B0-----:R-:W-:Y:S02]  /*20820*/  LEA.HI.X.SX32 R8, R6, R2.reuse, 0x1, P4 ;  /* 0x0000000206087211 */ /* 0x081fe400020f0eff */
[----:B------:R-:W-:-:S02]  /*20830*/  LEA.HI.X.SX32 R6, R5, R2, 0x1, P6 ;  /* 0x0000000205067211 */ /* 0x000fc400030f0eff */
[-C--:B------:R-:W-:Y:S02]  /*20840*/  LEA.HI.X.SX32 R4, R4, R2.reuse, 0x1, P5 ;  /* 0x0000000204047211 */ /* 0x080fe400028f0eff */
[----:B------:R-:W-:Y:S02]  /*20850*/  LEA.HI.X.SX32 R20, R25, R2, 0x1, P1 ;  /* 0x0000000219147211 */ /* 0x000fe400008f0eff */
[----:B--2---:R-:W-:-:S05]  /*20860*/  IADD3 R7, P0, R26, R16, RZ ;  /* 0x000000101a077210 */ /* 0x004fca0007f1e0ff */
[----:B------:R3:W-:Y:S04]  /*20870*/  STL [R1+0x2e6c], R7 ;  /* 0x002e6c0701007387 */ /* 0x0007e80000100800 */
[----:B------:R0:W-:Y:S01]  /*20880*/  STL [R1+0x2e38], R8 ;  /* 0x002e380801007387 */ /* 0x0001e20000100800 */
[----:B---3--:R-:W-:-:S05]  /*20890*/  IADD3 R7, P4, R18, R16, RZ ;  /* 0x0000001012077210 */ /* 0x008fca0007f9e0ff */
[----:B------:R-:W-:Y:S04]  /*208a0*/  STL [R1+0x2e74], R7 ;  /* 0x002e740701007387 */ /* 0x000fe80000100800 */
[----:B------:R-:W2:Y:S01]  /*208b0*/  LDL.LU R10, [R1+0xf4] ;  /* 0x0000f400010a7983 */ /* 0x000ea20000300800 */
[----:B----4-:R-:W-:-:S03]  /*208c0*/  IADD3 R5, P6, R27, R16, RZ ;  /* 0x000000101b057210 */ /* 0x010fc60007fde0ff */
[----:B------:R-:W-:Y:S04]  /*208d0*/  STL [R1+0x2e40], R6 ;  /* 0x002e400601007387 */ /* 0x000fe80000100800 */
[----:B------:R-:W-:Y:S04]  /*208e0*/  STL [R1+0x2e7c], R5 ;  /* 0x002e7c0501007387 */ /* 0x000fe80000100800 */
[----:B------:R-:W3:Y:S04]  /*208f0*/  LDL.LU R9, [R1+0xf0] ;  /* 0x0000f00001097983 */ /* 0x000ee80000300800 */
[----:B------:R1:W-:Y:S04]  /*20900*/  STL [R1+0x2e48], R4 ;  /* 0x002e480401007387 */ /* 0x0003e80000100800 */
[----:B0-----:R-:W4:Y:S01]  /*20910*/  LDL.LU R8, [R1+0xd8] ;  /* 0x0000d80001087983 */ /* 0x001f220000300800 */
[----:B-1----:R-:W-:-:S02]  /*20920*/  LEA.HI.X.SX32 R4, R3, R2, 0x1, P3 ;  /* 0x0000000203047211 */ /* 0x002fc400018f0eff */
[----:B-----5:R-:W-:-:S05]  /*20930*/  IADD3 R5, P5, R28, R16, RZ ;  /* 0x000000101c057210 */ /* 0x020fca0007fbe0ff */
[----:B------:R-:W-:Y:S04]  /*20940*/  STL [R1+0x2e84], R5 ;  /* 0x002e840501007387 */ /* 0x000fe80000100800 */
[----:B------:R-:W5:Y:S04]  /*20950*/  LDL.LU R7, [R1+0xd0] ;  /* 0x0000d00001077983 */ /* 0x000f680000300800 */
[----:B------:R0:W-:Y:S04]  /*20960*/  STL [R1+0x2e50], R4 ;  /* 0x002e500401007387 */ /* 0x0001e80000100800 */
[----:B------:R-:W5:Y:S01]  /*20970*/  LDL.LU R6, [R1+0xc8] ;  /* 0x0000c80001067983 */ /* 0x000f620000300800 */
[----:B------:R-:W-:-:S02]  /*20980*/  IADD3 R3, P3, R29, R16, RZ ;  /* 0x000000101d037210 */ /* 0x000fc40007f7e0ff */
[----:B0-----:R-:W-:-:S03]  /*20990*/  LEA.HI.X.SX32 R4, R24, R2, 0x1, P2 ;  /* 0x0000000218047211 */ /* 0x001fc600010f0eff */
[----:B------:R-:W-:Y:S04]  /*209a0*/  STL [R1+0x2e8c], R3 ;  /* 0x002e8c0301007387 */ /* 0x000fe80000100800 */
[----:B------:R-:W5:Y:S04]  /*209b0*/  LDL.LU R5, [R1+0xc4] ;  /* 0x0000c40001057983 */ /* 0x000f680000300800 */
[----:B------:R0:W-:Y:S01]  /*209c0*/  STL [R1+0x2e58], R4 ;  /* 0x002e580401007387 */ /* 0x0001e20000100800 */
[----:B------:R-:W-:-:S03]  /*209d0*/  LEA.HI.X.SX32 R18, R18, R2, 0x1, P4 ;  /* 0x0000000212127211 */ /* 0x000fc600020f0eff */
[----:B0-----:R-:W5:Y:S01]  /*209e0*/  LDL.LU R4, [R1+0xc0] ;  /* 0x0000c00001047983 */ /* 0x001f620000300800 */
[----:B------:R-:W-:-:S05]  /*209f0*/  IADD3 R3, P2, R17, R16, RZ ;  /* 0x0000001011037210 */ /* 0x000fca0007f5e0ff */
[----:B------:R0:W-:Y:S04]  /*20a00*/  STL [R1+0x2ef4], R3 ;  /* 0x002ef40301007387 */ /* 0x0001e80000100800 */
[----:B0-----:R-:W5:Y:S04]  /*20a10*/  LDL.LU R3, [R1+0xb0] ;  /* 0x0000b00001037983 */ /* 0x001f680000300800 */
[----:B------:R0:W-:Y:S04]  /*20a20*/  STL [R1+0x2e60], R20 ;  /* 0x002e601401007387 */ /* 0x0001e80000100800 */
[----:B------:R-:W5:Y:S01]  /*20a30*/  LDL.LU R24, [R1+0xac] ;  /* 0x0000ac0001187983 */ /* 0x000f620000300800 */
[----:B------:R-:W-:-:S02]  /*20a40*/  IADD3 R19, P1, R15, R16, RZ ;  /* 0x000000100f137210 */ /* 0x000fc40007f3e0ff */
[----:B0-----:R-:W-:-:S03]  /*20a50*/  LEA.HI.X.SX32 R20, R26, R2, 0x1, P0 ;  /* 0x000000021a147211 */ /* 0x001fc600000f0eff */
[----:B------:R0:W-:Y:S04]  /*20a60*/  STL [R1+0x2e94], R19 ;  /* 0x002e941301007387 */ /* 0x0001e80000100800 */
[----:B------:R-:W5:Y:S04]  /*20a70*/  LDL.LU R25, [R1+0xa4] ;  /* 0x0000a40001197983 */ /* 0x000f680000300800 */
[----:B------:R-:W-:Y:S04]  /*20a80*/  STL [R1+0x2e68], R20 ;  /* 0x002e681401007387 */ /* 0x000fe80000100800 */
[----:B------:R-:W5:Y:S01]  /*20a90*/  LDL.LU R26, [R1+0x98] ;  /* 0x00009800011a7983 */ /* 0x000f620000300800 */
[----:B0-----:R-:W-:-:S05]  /*20aa0*/  IADD3 R19, P0, R14, R16, RZ ;  /* 0x000000100e137210 */ /* 0x001fca0007f1e0ff */
[----:B------:R0:W-:Y:S04]  /*20ab0*/  STL [R1+0x2e9c], R19 ;  /* 0x002e9c1301007387 */ /* 0x0001e80000100800 */
[----:B------:R1:W-:Y:S01]  /*20ac0*/  STL [R1+0x2e70], R18 ;  /* 0x002e701201007387 */ /* 0x0003e20000100800 */
[----:B0-----:R-:W-:Y:S02]  /*20ad0*/  LEA.HI.X.SX32 R19, R27, R2, 0x1, P6 ;  /* 0x000000021b137211 */ /* 0x001fe400030f0eff */
[----:B------:R-:W-:-:S05]  /*20ae0*/  IADD3 R20, P4, R13, R16, RZ ;  /* 0x000000100d147210 */ /* 0x000fca0007f9e0ff */
[----:B------:R0:W-:Y:S04]  /*20af0*/  STL [R1+0x2ea4], R20 ;  /* 0x002ea41401007387 */ /* 0x0001e80000100800 */
[----:B------:R0:W-:Y:S01]  /*20b00*/  STL [R1+0x2e78], R19 ;  /* 0x002e781301007387 */ /* 0x0001e20000100800 */
[----:B-1----:R-:W-:Y:S02]  /*20b10*/  IADD3 R18, P6, R12, R16, RZ ;  /* 0x000000100c127210 */ /* 0x002fe40007fde0ff */
[----:B0-----:R-:W-:-:S03]  /*20b20*/  LEA.HI.X.SX32 R20, R28, R2, 0x1, P5 ;  /* 0x000000021c147211 */ /* 0x001fc600028f0eff */
[----:B------:R0:W-:Y:S01]  /*20b30*/  STL [R1+0x2eac], R18 ;  /* 0x002eac1201007387 */ /* 0x0001e20000100800 */
[----:B------:R-:W-:-:S03]  /*20b40*/  IADD3 R19, P5, R11, R16, RZ ;  /* 0x000000100b137210 */ /* 0x000fc60007fbe0ff */
[----:B------:R-:W-:Y:S04]  /*20b50*/  STL [R1+0x2e80], R20 ;  /* 0x002e801401007387 */ /* 0x000fe80000100800 */
[----:B------:R-:W5:Y:S01]  /*20b60*/  LDL.LU R27, [R1+0x3b0] ;  /* 0x0003b000011b7983 */ /* 0x000f620000300800 */
[----:B0-----:R-:W-:-:S03]  /*20b70*/  LEA.HI.X.SX32 R18, R29, R2, 0x1, P3 ;  /* 0x000000021d127211 */ /* 0x001fc600018f0eff */
[----:B------:R-:W-:Y:S04]  /*20b80*/  STL [R1+0x2eb4], R19 ;  /* 0x002eb41301007387 */ /* 0x000fe80000100800 */
[----:B------:R-:W5:Y:S04]  /*20b90*/  LDL.LU R28, [R1+0x3b4] ;  /* 0x0003b400011c7983 */ /* 0x000f680000300800 */
[----:B------:R2:W-:Y:S04]  /*20ba0*/  STL [R1+0x2e88], R18 ;  /* 0x002e881201007387 */ /* 0x0005e80000100800 */
[----:B------:R-:W5:Y:S01]  /*20bb0*/  LDL.LU R29, [R1+0x3b8] ;  /* 0x0003b800011d7983 */ /* 0x000f620000300800 */
[----:B------:R-:W-:-:S02]  /*20bc0*/  LEA.HI.X.SX32 R17, R17, R2, 0x1, P2 ;  /* 0x0000000211117211 */ /* 0x000fc400010f0eff */
[----:B------:R-:W-:Y:S01]  /*20bd0*/  LEA.HI.X.SX32 R13, R13, R2, 0x1, P4 ;  /* 0x000000020d0d7211 */ /* 0x000fe200020f0eff */
[----:B------:R-:W-:Y:S01]  /*20be0*/  IMAD R0, R0, UR8, RZ ;  /* 0x0000000800007c24 */ /* 0x000fe2000f8e02ff */
[----:B--2---:R-:W-:-:S05]  /*20bf0*/  IADD3 R18, P3, R10, R16, RZ ;  /* 0x000000100a127210 */ /* 0x004fca0007f7e0ff */
[----:B------:R0:W-:Y:S04]  /*20c00*/  STL [R1+0x2ebc], R18 ;  /* 0x002ebc1201007387 */ /* 0x0001e80000100800 */
[----:B------:R4:W-:Y:S01]  /*20c10*/  STL [R1+0x2ef0], R17 ;  /* 0x002ef01101007387 */ /* 0x0009e20000100800 */
[----:B0-----:R-:W-:Y:S02]  /*20c20*/  LEA.HI.X.SX32 R18, R15, R2, 0x1, P1 ;  /* 0x000000020f127211 */ /* 0x001fe400008f0eff */
[----:B---3--:R-:W-:Y:S02]  /*20c30*/  IADD3 R19, P2, R9, R16, RZ ;  /* 0x0000001009137210 */ /* 0x008fe40007f5e0ff */
[----:B------:R-:W-:Y:S02]  /*20c40*/  LEA.HI.X.SX32 R15, R14, R2, 0x1, P0 ;  /* 0x000000020e0f7211 */ /* 0x000fe400000f0eff */
[-C--:B----4-:R-:W-:Y:S01]  /*20c50*/  IADD3 R17, P1, R8, R16.reuse, RZ ;  /* 0x0000001008117210 */ /* 0x090fe20007f3e0ff */
[----:B------:R-:W-:Y:S04]  /*20c60*/  STL [R1+0x2ec4], R19 ;  /* 0x002ec41301007387 */ /* 0x000fe80000100800 */
[----:B------:R-:W-:Y:S04]  /*20c70*/  STL [R1+0x2e90], R18 ;  /* 0x002e901201007387 */ /* 0x000fe80000100800 */
[----:B------:R-:W-:Y:S04]  /*20c80*/  STL [R1+0x2ecc], R17 ;  /* 0x002ecc1101007387 */ /* 0x000fe80000100800 */
[----:B------:R0:W-:Y:S01]  /*20c90*/  STL [R1+0x2e98], R15 ;  /* 0x002e980f01007387 */ /* 0x0001e20000100800 */
[----:B-----5:R-:W-:-:S05]  /*20ca0*/  IADD3 R14, P0, R7, R16, RZ ;  /* 0x00000010070e7210 */ /* 0x020fca0007f1e0ff */
[----:B------:R1:W-:Y:S01]  /*20cb0*/  STL [R1+0x2ed4], R14 ;  /* 0x002ed40e01007387 */ /* 0x0003e20000100800 */
[----:B0-----:R-:W-:-:S03]  /*20cc0*/  IADD3 R15, P4, R6, R16, RZ ;  /* 0x00000010060f7210 */ /* 0x001fc60007f9e0ff */
[----:B------:R0:W-:Y:S01]  /*20cd0*/  STL [R1+0x2ea0], R13 ;  /* 0x002ea00d01007387 */ /* 0x0001e20000100800 */
[-C--:B------:R-:W-:Y:S02]  /*20ce0*/  LEA.HI.X.SX32 R10, R10, R2.reuse, 0x1, P3 ;  /* 0x000000020a0a7211 */ /* 0x080fe400018f0eff */
[-C--:B-1----:R-:W-:Y:S02]  /*20cf0*/  LEA.HI.X.SX32 R14, R12, R2.reuse, 0x1, P6 ;  /* 0x000000020c0e7211 */ /* 0x082fe400030f0eff */
[----:B------:R-:W-:Y:S01]  /*20d00*/  LEA.HI.X.SX32 R12, R11, R2, 0x1, P5 ;  /* 0x000000020b0c7211 */ /* 0x000fe200028f0eff */
[----:B------:R-:W-:Y:S01]  /*20d10*/  STL [R1+0x2ed8], R15 ;  /* 0x002ed80f01007387 */ /* 0x000fe20000100800 */
[----:B0-----:R-:W-:-:S03]  /*20d20*/  IADD3 R13, P6, R5, R16, RZ ;  /* 0x00000010050d7210 */ /* 0x001fc60007fde0ff */
[----:B------:R-:W-:Y:S04]  /*20d30*/  STL [R1+0x2ea8], R14 ;  /* 0x002ea80e01007387 */ /* 0x000fe80000100800 */
[----:B------:R-:W-:Y:S04]  /*20d40*/  STL [R1+0x2edc], R13 ;  /* 0x002edc0d01007387 */ /* 0x000fe80000100800 */
[----:B------:R-:W-:Y:S01]  /*20d50*/  STL [R1+0x2eb0], R12 ;  /* 0x002eb00c01007387 */ /* 0x000fe20000100800 */
[----:B------:R-:W-:-:S05]  /*20d60*/  IADD3 R11, P5, R4, R16, RZ ;  /* 0x00000010040b7210 */ /* 0x000fca0007fbe0ff */
[----:B------:R0:W-:Y:S04]  /*20d70*/  STL [R1+0x2ee0], R11 ;  /* 0x002ee00b01007387 */ /* 0x0001e80000100800 */
[----:B------:R1:W-:Y:S01]  /*20d80*/  STL [R1+0x2eb8], R10 ;  /* 0x002eb80a01007387 */ /* 0x0003e20000100800 */
[-C--:B------:R-:W-:Y:S02]  /*20d90*/  LEA.HI.X.SX32 R7, R7, R2.reuse, 0x1, P0 ;  /* 0x0000000207077211 */ /* 0x080fe400000f0eff */
[-C--:B0-----:R-:W-:Y:S02]  /*20da0*/  LEA.HI.X.SX32 R11, R9, R2.reuse, 0x1, P2 ;  /* 0x00000002090b7211 */ /* 0x081fe400010f0eff */
[----:B------:R-:W-:Y:S02]  /*20db0*/  LEA.HI.X.SX32 R9, R8, R2, 0x1, P1 ;  /* 0x0000000208097211 */ /* 0x000fe400008f0eff */
[----:B------:R-:W-:-:S05]  /*20dc0*/  IADD3 R12, P3, R3, R16, RZ ;  /* 0x00000010030c7210 */ /* 0x000fca0007f7e0ff */
[----:B------:R-:W-:Y:S01]  /*20dd0*/  STL [R1+0x2ee4], R12 ;  /* 0x002ee40c01007387 */ /* 0x000fe20000100800 */
[----:B-1----:R-:W-:-:S03]  /*20de0*/  IADD3 R10, P2, R24, R16, RZ ;  /* 0x00000010180a7210 */ /* 0x002fc60007f5e0ff */
[----:B------:R-:W-:Y:S04]  /*20df0*/  STL [R1+0x2ec0], R11 ;  /* 0x002ec00b01007387 */ /* 0x000fe80000100800 */
[----:B------:R-:W-:Y:S04]  /*20e00*/  STL [R1+0x2ee8], R10 ;  /* 0x002ee80a01007387 */ /* 0x000fe80000100800 */
[----:B------:R0:W-:Y:S01]  /*20e10*/  STL [R1+0x2ec8], R9 ;  /* 0x002ec80901007387 */ /* 0x0001e20000100800 */
[----:B------:R-:W-:-:S05]  /*20e20*/  IADD3 R8, P1, R25, R16, RZ ;  /* 0x0000001019087210 */ /* 0x000fca0007f3e0ff */
[----:B------:R1:W-:Y:S01]  /*20e30*/  STL [R1+0x2eec], R8 ;  /* 0x002eec0801007387 */ /* 0x0003e20000100800 */
[----:B0-----:R-:W-:-:S03]  /*20e40*/  IADD3 R9, P0, R26, R16, RZ ;  /* 0x000000101a097210 */ /* 0x001fc60007f1e0ff */
[----:B------:R0:W-:Y:S01]  /*20e50*/  STL [R1+0x2ed0], R7 ;  /* 0x002ed00701007387 */ /* 0x0001e20000100800 */
[-C--:B-1----:R-:W-:Y:S02]  /*20e60*/  LEA.HI.X.SX32 R8, R6, R2.reuse, 0x1, P4 ;  /* 0x0000000206087211 */ /* 0x082fe400020f0eff */
[-C--:B------:R-:W-:Y:S02]  /*20e70*/  LEA.HI.X.SX32 R6, R4, R2.reuse, 0x1, P5 ;  /* 0x0000000204067211 */ /* 0x080fe400028f0eff */
[-C--:B0-----:R-:W-:Y:S01]  /*20e80*/  LEA.HI.X.SX32 R7, R5, R2.reuse, 0x1, P6 ;  /* 0x0000000205077211 */ /* 0x081fe200030f0eff */
[----:B------:R-:W-:Y:S01]  /*20e90*/  STL [R1+0x28d0], R9 ;  /* 0x0028d00901007387 */ /* 0x000fe20000100800 */
[-C--:B------:R-:W-:Y:S02]  /*20ea0*/  LEA.HI.X.SX32 R5, R3, R2.reuse, 0x1, P3 ;  /* 0x0000000203057211 */ /* 0x080fe400018f0eff */
[-C--:B------:R-:W-:Y:S01]  /*20eb0*/  LEA.HI.X.SX32 R4, R24, R2.reuse, 0x1, P2 ;  /* 0x0000000218047211 */ /* 0x080fe200010f0eff */
[----:B------:R-:W-:Y:S01]  /*20ec0*/  STL [R1+0x28b8], R8 ;  /* 0x0028b80801007387 */ /* 0x000fe20000100800 */
[----:B------:R-:W-:-:S02]  /*20ed0*/  LEA.HI.X.SX32 R3, R25, R2, 0x1, P1 ;  /* 0x0000000219037211 */ /* 0x000fc400008f0eff */
[----:B------:R-:W-:Y:S01]  /*20ee0*/  LEA.HI.X.SX32 R2, R26, R2, 0x1, P0 ;  /* 0x000000021a027211 */ /* 0x000fe200000f0eff */
[----:B------:R-:W-:Y:S04]  /*20ef0*/  STL [R1+0x28bc], R7 ;  /* 0x0028bc0701007387 */ /* 0x000fe80000100800 */
[----:B------:R0:W-:Y:S04]  /*20f00*/  STL [R1+0x28c0], R6 ;  /* 0x0028c00601007387 */ /* 0x0001e80000100800 */
[----:B------:R-:W-:Y:S04]  /*20f10*/  STL [R1+0x28c4], R5 ;  /* 0x0028c40501007387 */ /* 0x000fe80000100800 */
[----:B------:R-:W-:Y:S01]  /*20f20*/  STL [R1+0x28c8], R4 ;  /* 0x0028c80401007387 */ /* 0x000fe20000100800 */
[----:B0-----:R-:W-:-:S03]  /*20f30*/  IADD3 R6, P3, R0, UR10, RZ ;  /* 0x0000000a00067c10 */ /* 0x001fc6000ff7e0ff */
[----:B------:R-:W-:Y:S04]  /*20f40*/  STL [R1+0x28cc], R3 ;  /* 0x0028cc0301007387 */ /* 0x000fe80000100800 */
[----:B------:R0:W-:Y:S02]  /*20f50*/  STL [R1+0x24d4], R2 ;  /* 0x0024d40201007387 */ /* 0x0001e40000100800 */
[----:B0-----:R-:W-:Y:S02]  /*20f60*/  LEA.HI.X.SX32 R2, R0, UR11, 0x1, P3 ;  /* 0x0000000b00027c11 */ /* 0x001fe400098f0eff */
[----:B------:R-:W-:-:S04]  /*20f70*/  IADD3 R9, P0, R27, UR10, RZ ;  /* 0x0000000a1b097c10 */ /* 0x000fc8000ff1e0ff */
[----:B------:R-:W-:Y:S02]  /*20f80*/  LEA.HI.X.SX32 R5, R27, UR11, 0x1, P0 ;  /* 0x0000000b1b057c11 */ /* 0x000fe400080f0eff */
[C---:B------:R-:W-:Y:S01]  /*20f90*/  IADD3 R8, P1, R28.reuse, UR10, RZ ;  /* 0x0000000a1c087c10 */ /* 0x040fe2000ff3e0ff */
[----:B------:R-:W-:Y:S03]  /*20fa0*/  STL [R1+0x23bc], R9 ;  /* 0x0023bc0901007387 */ /* 0x000fe60000100800 */
[----:B------:R-:W-:Y:S02]  /*20fb0*/  LEA.HI.X.SX32 R4, R28, UR11, 0x1, P1 ;  /* 0x0000000b1c047c11 */ /* 0x000fe400088f0eff */
[C---:B------:R-:W-:Y:S01]  /*20fc0*/  IADD3 R7, P2, R29.reuse, UR10, RZ ;  /* 0x0000000a1d077c10 */ /* 0x040fe2000ff5e0ff */
[----:B------:R-:W-:Y:S03]  /*20fd0*/  STL [R1+0x23c4], R8 ;  /* 0x0023c40801007387 */ /* 0x000fe60000100800 */
[----:B------:R-:W-:Y:S01]  /*20fe0*/  LEA.HI.X.SX32 R3, R29, UR11, 0x1, P2 ;  /* 0x0000000b1d037c11 */ /* 0x000fe200090f0eff */
[----:B------:R-:W-:Y:S04]  /*20ff0*/  STL [R1+0x23cc], R7 ;  /* 0x0023cc0701007387 */ /* 0x000fe80000100800 */
[----:B------:R-:W-:Y:S04]  /*21000*/  STL [R1+0x23d4], R6 ;  /* 0x0023d40601007387 */ /* 0x000fe80000100800 */
[----:B------:R-:W2:Y:S04]  /*21010*/  LDL.LU R0, [R1+0x5384] ;  /* 0x0053840001007983 */ /* 0x000ea80000300800 */
[----:B------:R-:W-:Y:S04]  /*21020*/  STL [R1+0x23b8], R5 ;  /* 0x0023b80501007387 */ /* 0x000fe80000100800 */
[----:B------:R-:W-:Y:S04]  /*21030*/  STL [R1+0x23c0], R4 ;  /* 0x0023c00401007387 */ /* 0x000fe80000100800 */
[----:B------:R-:W-:Y:S04]  /*21040*/  STL [R1+0x23c8], R3 ;  /* 0x0023c80301007387 */ /* 0x000fe80000100800 */
[----:B------:R-:W-:Y:S04]  /*21050*/  STL [R1+0x23d0], R2 ;  /* 0x0023d00201007387 */ /* 0x000fe80000100800 */
[----:B------:R-:W-:Y:S04]  /*21060*/  STL [R1+0x2430], RZ ;  /* 0x002430ff01007387 */ /* 0x000fe80000100800 */
        /* <DEDUP_REMOVED lines=2047> */
[----:B------:R-:W-:Y:S01]  /*29060*/  STL [R1+0x1dc], RZ ;  /* 0x0001dcff01007387 */ /* 0x000fe20000100800 */
[----:B------:R-:W-:-:S02]  /*29070*/  UIMAD UR56, UR7, 0x1f, URZ ;  /* 0x0000001f073878a4 */ /* 0x000fc4000f8e023f */
[----:B------:R-:W-:Y:S02]  /*29080*/  UIMAD UR58, UR7, 0x1e, URZ ;  /* 0x0000001e073a78a4 */ /* 0x000fe4000f8e023f */
[----:B------:R-:W-:Y:S02]  /*29090*/  UIMAD UR60, UR7, 0x1d, URZ ;  /* 0x0000001d073c78a4 */ /* 0x000fe4000f8e023f */
[----:B------:R-:W-:Y:S02]  /*290a0*/  UIMAD UR38, UR7, 0x1c, URZ ;  /* 0x0000001c072678a4 */ /* 0x000fe4000f8e023f */
[----:B------:R-:W-:Y:S02]  /*290b0*/  UIMAD UR37, UR7, 0x1b, URZ ;  /* 0x0000001b072578a4 */ /* 0x000fe4000f8e023f */
[----:B------:R-:W-:Y:S02]  /*290c0*/  UIMAD UR36, UR7, 0x1a, URZ ;  /* 0x0000001a072478a4 */ /* 0x000fe4000f8e023f */
        /* <DEDUP_REMOVED lines=9> */
[----:B------:R-:W-:Y:S02]  /*29160*/  USHF.L.U32 UR26, UR7, 0x4, URZ ;  /* 0x00000004071a7899 */ /* 0x000fe4000800063f */
[----:B------:R-:W-:Y:S02]  /*29170*/  UIMAD UR25, UR7, 0xf, URZ ;  /* 0x0000000f071978a4 */ /* 0x000fe4000f8e023f */
[----:B------:R-:W-:Y:S02]  /*29180*/  UIMAD UR24, UR7, 0xe, URZ ;  /* 0x0000000e071878a4 */ /* 0x000fe4000f8e023f */
[----:B------:R-:W-:-:S02]  /*29190*/  UIMAD UR21, UR7, 0xd, URZ ;  /* 0x0000000d071578a4 */ /* 0x000fc4000f8e023f */
[----:B------:R-:W-:Y:S02]  /*291a0*/  ULEA UR5, UR5, UR4, 0x3 ;  /* 0x0000000405057291 */ /* 0x000fe4000f8e183f */
[----:B------:R-:W-:Y:S02]  /*291b0*/  USHF.L.U32 UR6, UR6, 0x5, URZ ;  /* 0x0000000506067899 */ /* 0x000fe4000800063f */
[----:B------:R-:W-:Y:S02]  /*291c0*/  UIMAD UR20, UR7, 0xc, URZ ;  /* 0x0000000c071478a4 */ /* 0x000fe4000f8e023f */
[----:B------:R-:W-:Y:S02]  /*291d0*/  UIMAD UR19, UR7, 0xb, URZ ;  /* 0x0000000b071378a4 */ /* 0x000fe4000f8e023f */
[----:B------:R-:W-:Y:S02]  /*291e0*/  UIMAD UR18, UR7, 0xa, URZ ;  /* 0x0000000a071278a4 */ /* 0x000fe4000f8e023f */
[----:B------:R-:W-:-:S02]  /*291f0*/  UIMAD UR17, UR7, 0x9, URZ ;  /* 0x00000009071178a4 */ /* 0x000fc4000f8e023f */
[----:B------:R-:W-:Y:S02]  /*29200*/  USHF.L.U32 UR16, UR7, 0x3, URZ ;  /* 0x0000000307107899 */ /* 0x000fe4000800063f */
[----:B------:R-:W-:Y:S02]  /*29210*/  UIMAD UR15, UR7, 0x7, URZ ;  /* 0x00000007070f78a4 */ /* 0x000fe4000f8e023f */
[----:B------:R-:W-:Y:S02]  /*29220*/  UIMAD UR14, UR7, 0x6, URZ ;  /* 0x00000006070e78a4 */ /* 0x000fe4000f8e023f */
[----:B------:R-:W-:Y:S02]  /*29230*/  UIMAD UR13, UR7, 0x5, URZ ;  /* 0x00000005070d78a4 */ /* 0x000fe4000f8e023f */
[----:B------:R-:W-:Y:S02]  /*29240*/  USHF.L.U32 UR12, UR7, 0x2, URZ ;  /* 0x00000002070c7899 */ /* 0x000fe4000800063f */
[----:B------:R-:W-:-:S02]  /*29250*/  UIMAD UR11, UR7, 0x3, URZ ;  /* 0x00000003070b78a4 */ /* 0x000fc4000f8e023f */
[----:B------:R-:W-:Y:S02]  /*29260*/  USHF.L.U32 UR10, UR7, 0x1, URZ ;  /* 0x00000001070a7899 */ /* 0x000fe4000800063f */
[----:B------:R-:W-:Y:S02]  /*29270*/  USHF.R.S32.HI UR9, URZ, 0x1f, UR7 ;  /* 0x0000001f3f097899 */ /* 0x000fe40008011407 */
[----:B------:R-:W-:Y:S02]  /*29280*/  USHF.L.U32 UR8, UR7, 0x5, URZ ;  /* 0x0000000507087899 */ /* 0x000fe4000800063f */
[----:B------:R-:W-:Y:S02]  /*29290*/  USHF.R.S32.HI UR57, URZ, 0x1f, UR56 ;  /* 0x0000001f3f397899 */ /* 0x000fe40008011438 */
[----:B------:R-:W-:Y:S02]  /*292a0*/  USHF.R.S32.HI UR59, URZ, 0x1f, UR58 ;  /* 0x0000001f3f3b7899 */ /* 0x000fe4000801143a */
[----:B------:R-:W-:-:S02]  /*292b0*/  USHF.R.S32.HI UR61, URZ, 0x1f, UR60 ;  /* 0x0000001f3f3d7899 */ /* 0x000fc4000801143c */
[----:B------:R-:W-:Y:S02]  /*292c0*/  USHF.R.S32.HI UR39, URZ, 0x1f, UR38 ;  /* 0x0000001f3f277899 */ /* 0x000fe40008011426 */
[----:B------:R-:W-:Y:S02]  /*292d0*/  USHF.R.S32.HI UR40, URZ, 0x1f, UR37 ;  /* 0x0000001f3f287899 */ /* 0x000fe40008011425 */
[----:B------:R-:W-:Y:S02]  /*292e0*/  USHF.R.S32.HI UR41, URZ, 0x1f, UR36 ;  /* 0x0000001f3f297899 */ /* 0x000fe40008011424 */
        /* <DEDUP_REMOVED lines=12> */
[----:B------:R-:W-:Y:S01]  /*293b0*/  USHF.R.S32.HI UR54, URZ, 0x1f, UR21 ;  /* 0x0000001f3f367899 */ /* 0x000fe20008011415 */
[----:B------:R-:W-:Y:S01]  /*293c0*/  IADD3 R11, P0, R9, UR56, RZ ;  /* 0x00000038090b7c10 */ /* 0x000fe2000ff1e0ff */
[----:B------:R-:W-:Y:S01]  /*293d0*/  USHF.R.S32.HI UR55, URZ, 0x1f, UR20 ;  /* 0x0000001f3f377899 */ /* 0x000fe20008011414 */
[----:B------:R-:W-:Y:S02]  /*293e0*/  IADD3 R12, P1, R8, UR56, RZ ;  /* 0x00000038080c7c10 */ /* 0x000fe4000ff3e0ff */
[----:B------:R-:W-:Y:S01]  /*293f0*/  IADD3 R10, P2, R7, UR56, RZ ;  /* 0x00000038070a7c10 */ /* 0x000fe2000ff5e0ff */
[----:B------:R0:W-:Y:S04]  /*29400*/  STL [R1+0x24dc], R11 ;  /* 0x0024dc0b01007387 */ /* 0x0001e80000100800 */
[----:B------:R1:W-:Y:S04]  /*29410*/  STL [R1+0x24e4], R12 ;  /* 0x0024e40c01007387 */ /* 0x0003e80000100800 */
[----:B------:R3:W-:Y:S01]  /*29420*/  STL [R1+0x24ec], R10 ;  /* 0x0024ec0a01007387 */ /* 0x0007e20000100800 */
[----:B0-----:R-:W-:Y:S01]  /*29430*/  IADD3 R11, P3, R6, UR56, RZ ;  /* 0x00000038060b7c10 */ /* 0x001fe2000ff7e0ff */
[----:B------:R-:W-:Y:S01]  /*29440*/  USHF.R.S32.HI UR56, URZ, 0x1f, UR19 ;  /* 0x0000001f3f387899 */ /* 0x000fe20008011413 */
[----:B-1----:R-:W-:-:S03]  /*29450*/  IADD3.X R12, R4, UR57, RZ, P1, !PT ;  /* 0x00000039040c7c10 */ /* 0x002fc60008ffe4ff */
[----:B------:R0:W-:Y:S01]  /*29460*/  STL [R1+0x24f4], R11 ;  /* 0x0024f40b01007387 */ /* 0x0001e20000100800 */
[----:B---3--:R-:W-:-:S05]  /*29470*/  IADD3.X R10, R5, UR57, RZ, P0, !PT ;  /* 0x00000039050a7c10 */ /* 0x008fca00087fe4ff */
[----:B------:R1:W-:Y:S01]  /*29480*/  STL [R1+0x24d8], R10 ;  /* 0x0024d80a01007387 */ /* 0x0003e20000100800 */
[----:B0-----:R-:W-:-:S03]  /*29490*/  IADD3.X R11, R3, UR57, RZ, P2, !PT ;  /* 0x00000039030b7c10 */ /* 0x001fc600097fe4ff */
[----:B------:R0:W-:Y:S04]  /*294a0*/  STL [R1+0x24e0], R12 ;  /* 0x0024e00c01007387 */ /* 0x0001e80000100800 */
[----:B------:R3:W-:Y:S01]  /*294b0*/  STL [R1+0x24e8], R11 ;  /* 0x0024e80b01007387 */ /* 0x0007e20000100800 */
[----:B-1----:R-:W-:Y:S01]  /*294c0*/  IADD3.X R10, R2, UR57, RZ, P3, !PT ;  /* 0x00000039020a7c10 */ /* 0x002fe20009ffe4ff */
[----:B------:R-:W-:Y:S01]  /*294d0*/  USHF.R.S32.HI UR57, URZ, 0x1f, UR18 ;  /* 0x0000001f3f397899 */ /* 0x000fe20008011412 */
[----:B0-----:R-:W-:-:S03]  /*294e0*/  IADD3 R12, P1, R8, UR58, RZ ;  /* 0x0000003a080c7c10 */ /* 0x001fc6000ff3e0ff */
[----:B------:R0:W-:Y:S01]  /*294f0*/  STL [R1+0x24f0], R10 ;  /* 0x0024f00a01007387 */ /* 0x0001e20000100800 */
[----:B---3--:R-:W-:-:S05]  /*29500*/  IADD3 R11, P0, R9, UR58, RZ ;  /* 0x0000003a090b7c10 */ /* 0x008fca000ff1e0ff */
[----:B------:R1:W-:Y:S01]  /*29510*/  STL [R1+0x24fc], R11 ;  /* 0x0024fc0b01007387 */ /* 0x0003e20000100800 */
[----:B0-----:R-:W-:-:S03]  /*29520*/  IADD3 R10, P2, R7, UR58, RZ ;  /* 0x0000003a070a7c10 */ /* 0x001fc6000ff5e0ff */
[----:B------:R0:W-:Y:S04]  /*29530*/  STL [R1+0x2504], R12 ;  /* 0x0025040c01007387 */ /* 0x0001e80000100800 */
[----:B------:R3:W-:Y:S01]  /*29540*/  STL [R1+0x250c], R10 ;  /* 0x00250c0a01007387 */ /* 0x0007e20000100800 */
[----:B-1----:R-:W-:Y:S01]  /*29550*/  IADD3 R11, P3, R6, UR58, RZ ;  /* 0x0000003a060b7c10 */ /* 0x002fe2000ff7e0ff */
[----:B------:R-:W-:Y:S01]  /*29560*/  USHF.R.S32.HI UR58, URZ, 0x1f, UR17 ;  /* 0x0000001f3f3a7899 */ /* 0x000fe20008011411 */
[----:B0-----:R-:W-:-:S03]  /*29570*/  IADD3.X R12, R4, UR59, RZ, P1, !PT ;  /* 0x0000003b040c7c10 */ /* 0x001fc60008ffe4ff */
[----:B------:R0:W-:Y:S01]  /*29580*/  STL [R1+0x2514], R11 ;  /* 0x0025140b01007387 */ /* 0x0001e20000100800 */
[----:B---3--:R-:W-:-:S05]  /*29590*/  IADD3.X R10, R5, UR59, RZ, P0, !PT ;  /* 0x0000003b050a7c10 */ /* 0x008fca00087fe4ff */
[----:B------:R1:W-:Y:S01]  /*295a0*/  STL [R1+0x24f8], R10 ;  /* 0x0024f80a01007387 */ /* 0x0003e20000100800 */
[----:B0-----:R-:W-:-:S03]  /*295b0*/  IADD3.X R11, R3, UR59, RZ, P2, !PT ;  /* 0x0000003b030b7c10 */ /* 0x001fc600097fe4ff */
[----:B------:R0:W-:Y:S04]  /*295c0*/  STL [R1+0x2500], R12 ;  /* 0x0025000c01007387 */ /* 0x0001e80000100800 */
[----:B------:R-:W3:Y:S01]  /*295d0*/  LDL.LU R29, [R1+0x21d8] ;  /* 0x0021d800011d7983 */ /* 0x000ee20000300800 */
[----:B-1----:R-:W-:-:S03]  /*295e0*/  IADD3.X R10, R2, UR59, RZ, P3, !PT ;  /* 0x0000003b020a7c10 */ /* 0x002fc60009ffe4ff */
[----:B------:R1:W-:Y:S04]  /*295f0*/  STL [R1+0x2508], R11 ;  /* 0x0025080b01007387 */ /* 0x0003e80000100800 */
[----:B------:R4:W-:Y:S01]  /*29600*/  STL [R1+0x2510], R10 ;  /* 0x0025100a01007387 */ /* 0x0009e20000100800 */
[----:B0-----:R-:W-:Y:S02]  /*29610*/  IADD3 R12, P1, R8, UR60, RZ ;  /* 0x0000003c080c7c10 */ /* 0x001fe4000ff3e0ff */
[----:B-1----:R-:W-:Y:S02]  /*29620*/  IADD3 R11, P2, R7, UR60, RZ ;  /* 0x0000003c070b7c10 */ /* 0x002fe4000ff5e0ff */
[----:B----4-:R-:W-:-:S05]  /*29630*/  IADD3 R10, P0, R9, UR60, RZ ;  /* 0x0000003c090a7c10 */ /* 0x010fca000ff1e0ff */
[----:B------:R0:W-:Y:S04]  /*29640*/  STL [R1+0x251c], R10 ;  /* 0x00251c0a01007387 */ /* 0x0001e80000100800 */
[----:B------:R1:W-:Y:S01]  /*29650*/  STL [R1+0x2524], R12 ;  /* 0x0025240c01007387 */ /* 0x0003e20000100800 */
[----:B0-----:R-:W-:-:S03]  /*29660*/  IADD3 R10, P3, R6, UR60, RZ ;  /* 0x0000003c060a7c10 */ /* 0x001fc6000ff7e0ff */
[----:B------:R0:W-:Y:S01]  /*29670*/  STL [R1+0x252c], R11 ;  /* 0x00252c0b01007387 */ /* 0x0001e20000100800 */
[----:B-1----:R-:W-:-:S03]  /*29680*/  IADD3.X R12, R4, UR61, RZ, P1, !PT ;  /* 0x0000003d040c7c10 */ /* 0x002fc60008ffe4ff */
[----:B------:R1:W-:Y:S01]  /*29690*/  STL [R1+0x2534], R10 ;  /* 0x0025340a01007387 */ /* 0x0003e20000100800 */
[----:B0-----:R-:W-:Y:S02]  /*296a0*/  IADD3.X R11, R5, UR61, RZ, P0, !PT ;  /* 0x0000003d050b7c10 */ /* 0x001fe400087fe4ff */
[----:B-1----:R-:W-:-:S03]  /*296b0*/  IADD3.X R10, R3, UR61, RZ, P2, !PT ;  /* 0x0000003d030a7c10 */ /* 0x002fc600097fe4ff */
[----:B------:R0:W-:Y:S04]  /*296c0*/  STL [R1+0x2518], R11 ;  /* 0x0025180b01007387 */ /* 0x0001e80000100800 */
[----:B------:R1:W-:Y:S04]  /*296d0*/  STL [R1+0x2520], R12 ;  /* 0x0025200c01007387 */ /* 0x0003e80000100800 */
[----:B------:R4:W-:Y:S01]  /*296e0*/  STL [R1+0x2528], R10 ;  /* 0x0025280a01007387 */ /* 0x0009e20000100800 */
[----:B0-----:R-:W-:Y:S02]  /*296f0*/  IADD3.X R11, R2, UR61, RZ, P3, !PT ;  /* 0x0000003d020b7c10 */ /* 0x001fe40009ffe4ff */
[----:B-1----:R-:W-:-:S03]  /*29700*/  IADD3 R12, P1, R8, UR38, RZ ;  /* 0x00000026080c7c10 */ /* 0x002fc6000ff3e0ff */
[----:B------:R0:W-:Y:S01]  /*29710*/  STL [R1+0x2530], R11 ;  /* 0x0025300b01007387 */ /* 0x0001e20000100800 */
[----:B----4-:R-:W-:-:S05]  /*29720*/  IADD3 R10, P0, R9, UR38, RZ ;  /* 0x00000026090a7c10 */ /* 0x010fca000ff1e0ff */
[----:B------:R1:W-:Y:S01]  /*29730*/  STL [R1+0x253c], R10 ;  /* 0x00253c0a01007387 */ /* 0x0003e20000100800 */
[----:B0-----:R-:W-:-:S03]  /*29740*/  IADD3 R11, P2, R7, UR38, RZ ;  /* 0x00000026070b7c10 */ /* 0x001fc6000ff5e0ff */
[----:B------:R0:W-:Y:S01]  /*29750*/  STL [R1+0x2544], R12 ;  /* 0x0025440c01007387 */ /* 0x0001e20000100800 */
[----:B-1----:R-:W-:-:S03]  /*29760*/  IADD3 R10, P3, R6, UR38, RZ ;  /* 0x00000026060a7c10 */ /* 0x002fc6000ff7e0ff */
[----:B------:R1:W-:Y:S01]  /*29770*/  STL [R1+0x254c], R11 ;  /* 0x00254c0b01007387 */ /* 0x0003e20000100800 */
[----:B0-----:R-:W-:-:S03]  /*29780*/  IADD3.X R12, R4, UR39, RZ, P1, !PT ;  /* 0x00000027040c7c10 */ /* 0x001fc60008ffe4ff */
[----:B------:R0:W-:Y:S01]  /*29790*/  STL [R1+0x2554], R10 ;  /* 0x0025540a01007387 */ /* 0x0001e20000100800 */
[----:B-1----:R-:W-:Y:S02]  /*297a0*/  IADD3.X R11, R5, UR39, RZ, P0, !PT ;  /* 0x00000027050b7c10 */ /* 0x002fe400087fe4ff */
[----:B0-----:R-:W-:-:S03]  /*297b0*/  IADD3.X R10, R3, UR39, RZ, P2, !PT ;  /* 0x00000027030a7c10 */ /* 0x001fc600097fe4ff */
        /* <DEDUP_REMOVED lines=18> */
[----:B------:R-:W-:Y:S01]  /*298e0*/  STL [R1+0x2568], R10 ;  /* 0x0025680a01007387 */ /* 0x000fe20000100800 */
[----:B0-----:R-:W-:-:S05]  /*298f0*/  IADD3.X R11, R2, UR40, RZ, P3, !PT ;  /* 0x00000028020b7c10 */ /* 0x001fca0009ffe4ff */
[----:B------:R0:W-:Y:S01]  /*29900*/  STL [R1+0x2570], R11 ;  /* 0x0025700b01007387 */ /* 0x0001e20000100800 */
[----:B-1----:R-:W-:Y:S02]  /*29910*/  IADD3 R12, P1, R8, UR36, RZ ;  /* 0x00000024080c7c10 */ /* 0x002fe4000ff3e0ff */
[----:B0-----:R-:W-:Y:S02]  /*29920*/  IADD3 R11, P0, R9, UR36, RZ ;  /* 0x00000024090b7c10 */ /* 0x001fe4000ff1e0ff */
[----:B---3--:R-:W-:-:S05]  /*29930*/  SHF.R.S32.HI R10, RZ, 0x5, R29 ;  /* 0x00000005ff0a7819 */ /* 0x008fca000001141d */
[----:B------:R0:W-:Y:S04]  /*29940*/  STL [R1+0x33d8], R10 ;  /* 0x0033d80a01007387 */ /* 0x0001e80000100800 */
[----:B------:R1:W-:Y:S01]  /*29950*/  STL [R1+0x257c], R11 ;  /* 0x00257c0b01007387 */ /* 0x0003e20000100800 */
[----:B0-----:R-:W-:-:S03]  /*29960*/  IADD3 R10, P2, R7, UR36, RZ ;  /* 0x00000024070a7c10 */ /* 0x001fc6000ff5e0ff */
[----:B------:R0:W-:Y:S01]  /*29970*/  STL [R1+0x2584], R12 ;  /* 0x0025840c01007387 */ /* 0x0001e20000100800 */
[----:B-1----:R-:W-:-:S03]  /*29980*/  IADD3 R11, P3, R6, UR36, RZ ;  /* 0x00000024060b7c10 */ /* 0x002fc6000ff7e0ff */
[----:B------:R1:W-:Y:S04]  /*29990*/  STL [R1+0x258c], R10 ;  /* 0x00258c0a01007387 */ /* 0x0003e80000100800 */
[----:B------:R3:W-:Y:S01]  /*299a0*/  STL [R1+0x2594], R11 ;  /* 0x0025940b01007387 */ /* 0x0007e20000100800 */
[----:B0-----:R-:W-:Y:S02]  /*299b0*/  IADD3.X R12, R4, UR41, RZ, P1, !PT ;  /* 0x00000029040c7c10 */ /* 0x001fe40008ffe4ff */
[----:B-1----:R-:W-:Y:S02]  /*299c0*/  IADD3.X R10, R5, UR41, RZ, P0, !PT ;  /* 0x00000029050a7c10 */ /* 0x002fe400087fe4ff */
[----:B---3--:R-:W-:-:S03]  /*299d0*/  IADD3.X R11, R3, UR41, RZ, P2, !PT ;  /* 0x00000029030b7c10 */ /* 0x008fc600097fe4ff */
[----:B------:R0:W-:Y:S04]  /*299e0*/  STL [R1+0x2578], R10 ;  /* 0x0025780a01007387 */ /* 0x0001e80000100800 */
[----:B------:R2:W-:Y:S01]  /*299f0*/  STL [R1+0x2580], R12 ;  /* 0x0025800c01007387 */ /* 0x0005e20000100800 */
[----:B0-----:R-:W-:-:S03]  /*29a00*/  IADD3.X R10, R2, UR41, RZ, P3, !PT ;  /* 0x00000029020a7c10 */ /* 0x001fc60009ffe4ff */
[----:B------:R0:W-:Y:S01]  /*29a10*/  STL [R1+0x2588], R11 ;  /* 0x0025880b01007387 */ /* 0x0001e20000100800 */
[----:B--2---:R-:W-:-:S03]  /*29a20*/  LOP3.LUT R12, R0, 0x20, RZ, 0x3c, !PT ;  /* 0x00000020000c7812 */ /* 0x004fc600078e3cff */
[----:B------:R1:W-:Y:S01]  /*29a30*/  STL [R1+0x2590], R10 ;  /* 0x0025900a01007387 */ /* 0x0003e20000100800 */
[----:B------:R-:W-:Y:S02]  /*29a40*/  IADD3 R12, P2, R9, UR35, RZ ;  /* 0x00000023090c7c10 */ /* 0x000fe4000ff5e0ff */
[----:B0-----:R-:W-:Y:S02]  /*29a50*/  LOP3.LUT R11, R0, 0x40, RZ, 0x3c, !PT ;  /* 0x00000040000b7812 */ /* 0x001fe400078e3cff */
[----:B------:R-:W-:Y:S02]  /*29a60*/  IADD3 R11, P1, R8, UR35, RZ ;  /* 0x00000023080b7c10 */ /* 0x000fe4000ff3e0ff */
[----:B-1----:R-:W-:Y:S02]  /*29a70*/  LOP3.LUT R10, R0, 0x60, RZ, 0x3c, !PT ;  /* 0x00000060000a7812 */ /* 0x002fe400078e3cff */
[----:B------:R-:W-:Y:S01]  /*29a80*/  IADD3 R10, P0, R7, UR35, RZ ;  /* 0x00000023070a7c10 */ /* 0x000fe2000ff1e0ff */
[----:B------:R0:W-:Y:S04]  /*29a90*/  STL [R1+0x259c], R12 ;  /* 0x00259c0c01007387 */ /* 0x0001e80000100800 */
[----:B------:R1:W-:Y:S04]  /*29aa0*/  STL [R1+0x25a4], R11 ;  /* 0x0025a40b01007387 */ /* 0x0003e80000100800 */
[----:B------:R2:W-:Y:S01]  /*29ab0*/  STL [R1+0x25ac], R10 ;  /* 0x0025ac0a01007387 */ /* 0x0005e20000100800 */
[----:B0-----:R-:W-:-:S02]  /*29ac0*/  IADD3 R12, P4, R6, UR35, RZ ;  /* 0x00000023060c7c10 */ /* 0x001fc4000ff9e0ff */
[----:B-1----:R-:W-:-:S03]  /*29ad0*/  IADD3 R11, P6, R9, UR34, RZ ;  /* 0x00000022090b7c10 */ /* 0x002fc6000ffde0ff */
[----:B------:R0:W-:Y:S01]  /*29ae0*/  STL [R1+0x25b4], R12 ;  /* 0x0025b40c01007387 */ /* 0x0001e20000100800 */
[----:B--2---:R-:W-:-:S03]  /*29af0*/  IADD3 R10, P5, R8, UR34, RZ ;  /* 0x00000022080a7c10 */ /* 0x004fc6000ffbe0ff */
[----:B------:R1:W-:Y:S04]  /*29b00*/  STL [R1+0x25bc], R11 ;  /* 0x0025bc0b01007387 */ /* 0x0003e80000100800 */
[----:B------:R2:W-:Y:S01]  /*29b10*/  STL [R1+0x25c4], R10 ;  /* 0x0025c40a01007387 */ /* 0x0005e20000100800 */
[----:B0-----:R-:W-:Y:S02]  /*29b20*/  IADD3 R12, P3, R7, UR34, RZ ;  /* 0x00000022070c7c10 */ /* 0x001fe4000ff7e0ff */
[----:B-1----:R-:W-:-:S03]  /*29b30*/  IADD3.X R11, R5, UR42, RZ, P2, !PT ;  /* 0x0000002a050b7c10 */ /* 0x002fc600097fe4ff */
[----:B------:R0:W-:Y:S01]  /*29b40*/  STL [R1+0x25cc], R12 ;  /* 0x0025cc0c01007387 */ /* 0x0001e20000100800 */
[----:B--2---:R-:W-:-:S03]  /*29b50*/  IADD3 R10, P2, R6, UR34, RZ ;  /* 0x00000022060a7c10 */ /* 0x004fc6000ff5e0ff */
[----:B------:R1:W-:Y:S04]  /*29b60*/  STL [R1+0x2598], R11 ;  /* 0x0025980b01007387 */ /* 0x0003e80000100800 */
[----:B------:R2:W-:Y:S01]  /*29b70*/  STL [R1+0x25d4], R10 ;  /* 0x0025d40a01007387 */ /* 0x0005e20000100800 */
[----:B0-----:R-:W-:Y:S02]  /*29b80*/  IADD3.X R12, R4, UR42, RZ, P1, !PT ;  /* 0x0000002a040c7c10 */ /* 0x001fe40008ffe4ff */
[----:B-1----:R-:W-:-:S03]  /*29b90*/  IADD3 R11, P1, R9, UR33, RZ ;  /* 0x00000021090b7c10 */ /* 0x002fc6000ff3e0ff */
[----:B------:R0:W-:Y:S01]  /*29ba0*/  STL [R1+0x25a0], R12 ;  /* 0x0025a00c01007387 */ /* 0x0001e20000100800 */
[----:B--2---:R-:W-:-:S03]  /*29bb0*/  IADD3.X R10, R3, UR42, RZ, P0, !PT ;  /* 0x0000002a030a7c10 */ /* 0x004fc600087fe4ff */
        /* <DEDUP_REMOVED lines=252> */
[----:B------:R1:W-:Y:S01]  /*2ab80*/  STL [R1+0x27d4], R11 ;  /* 0x0027d40b01007387 */ /* 0x0003e20000100800 */
[----:B------:R-:W-:-:S03]  /*2ab90*/  USHF.R.S32.HI UR59, URZ, 0x1f, UR16 ;  /* 0x0000001f3f3b7899 */ /* 0x000fc60008011410 */
        /* <DEDUP_REMOVED lines=17> */
[----:B------:R1:W-:Y:S01]  /*2acb0*/  STL [R1+0x27c0], R11 ;  /* 0x0027c00b01007387 */ /* 0x0003e20000100800 */
[----:B------:R-:W-:-:S03]  /*2acc0*/  USHF.R.S32.HI UR60, URZ, 0x1f, UR15 ;  /* 0x0000001f3f3c7899 */ /* 0x000fc6000801140f */
        /* <DEDUP_REMOVED lines=16> */
[----:B--2---:R-:W-:Y:S01]  /*2add0*/  IADD3.X R10, R3, UR60, RZ, P6, !PT ;  /* 0x0000003c030a7c10 */ /* 0x004fe2000b7fe4ff */
[----:B------:R-:W-:Y:S02]  /*2ade0*/  USHF.R.S32.HI UR61, URZ, 0x1f, UR14 ;  /* 0x0000001f3f3d7899 */ /* 0x000fe4000801140e */
        /* <DEDUP_REMOVED lines=60> */
[----:B-1----:R-:W-:Y:S01]  /*2b1b0*/  IADD3 R11, P6, R6, UR10, RZ ;  /* 0x0000000a060b7c10 */ /* 0x002fe2000ffde0ff */
[----:B------:R-:W-:Y:S01]  /*2b1c0*/  USHF.R.S32.HI UR40, URZ, 0x1f, UR10 ;  /* 0x0000001f3f287899 */ /* 0x000fe2000801140a */
[----:B--2---:R-:W-:Y:S02]  /*2b1d0*/  IADD3.X R10, R4, UR37, RZ, P5, !PT ;  /* 0x00000025040a7c10 */ /* 0x004fe4000affe4ff */
[----:B------:R-:W-:Y:S01]  /*2b1e0*/  IADD3 R9, P5, R9, UR7, RZ ;  /* 0x0000000709097c10 */ /* 0x000fe2000ffbe0ff */
[----:B------:R-:W-:Y:S04]  /*2b1f0*/  STL [R1+0x2858], R12 ;  /* 0x0028580c01007387 */ /* 0x000fe80000100800 */
[----:B------:R0:W-:Y:S04]  /*2b200*/  STL [R1+0x2894], R11 ;  /* 0x0028940b01007387 */ /* 0x0001e80000100800 */
[----:B------:R1:W-:Y:S04]  /*2b210*/  STL [R1+0x2860], R10 ;  /* 0x0028600a01007387 */ /* 0x0003e80000100800 */
[----:B------:R2:W-:Y:S01]  /*2b220*/  STL [R1+0x289c], R9 ;  /* 0x00289c0901007387 */ /* 0x0005e20000100800 */
[----:B0-----:R-:W-:-:S02]  /*2b230*/  IADD3.X R11, R3, UR37, RZ, P3, !PT ;  /* 0x00000025030b7c10 */ /* 0x001fc40009ffe4ff */
[----:B-1----:R-:W-:-:S03]  /*2b240*/  IADD3 R10, P3, R8, UR7, RZ ;  /* 0x00000007080a7c10 */ /* 0x002fc6000ff7e0ff */
[----:B------:R-:W-:Y:S01]  /*2b250*/  STL [R1+0x2868], R11 ;  /* 0x0028680b01007387 */ /* 0x000fe20000100800 */
[----:B--2---:R-:W-:Y:S02]  /*2b260*/  IADD3.X R9, R2, UR37, RZ, P2, !PT ;  /* 0x0000002502097c10 */ /* 0x004fe400097fe4ff */
[----:B------:R-:W-:Y:S02]  /*2b270*/  IADD3 R8, P2, R7, UR7, RZ ;  /* 0x0000000707087c10 */ /* 0x000fe4000ff5e0ff */
[----:B------:R-:W-:Y:S01]  /*2b280*/  IADD3.X R7, R5, UR40, RZ, P1, !PT ;  /* 0x0000002805077c10 */ /* 0x000fe20008ffe4ff */
[----:B------:R-:W-:Y:S01]  /*2b290*/  STL [R1+0x28a4], R10 ;  /* 0x0028a40a01007387 */ /* 0x000fe20000100800 */
[----:B------:R-:W-:-:S03]  /*2b2a0*/  IADD3 R6, P1, R6, UR7, RZ ;  /* 0x0000000706067c10 */ /* 0x000fc6000ff3e0ff */
[----:B------:R-:W-:Y:S04]  /*2b2b0*/  STL [R1+0x2870], R9 ;  /* 0x0028700901007387 */ /* 0x000fe80000100800 */
[----:B------:R0:W-:Y:S01]  /*2b2c0*/  STL [R1+0x28ac], R8 ;  /* 0x0028ac0801007387 */ /* 0x0001e20000100800 */
[----:B------:R-:W-:-:S03]  /*2b2d0*/  IADD3.X R5, R5, UR9, RZ, P5, !PT ;  /* 0x0000000905057c10 */ /* 0x000fc6000affe4ff */
[----:B------:R1:W-:Y:S04]  /*2b2e0*/  STL [R1+0x2878], R7 ;  /* 0x0028780701007387 */ /* 0x0003e80000100800 */
[----:B------:R2:W-:Y:S01]  /*2b2f0*/  STL [R1+0x28b4], R6 ;  /* 0x0028b40601007387 */ /* 0x0005e20000100800 */
[----:B0-----:R-:W-:Y:S02]  /*2b300*/  IADD3.X R8, R4, UR40, RZ, P0, !PT ;  /* 0x0000002804087c10 */ /* 0x001fe400087fe4ff */
[----:B-1----:R-:W-:-:S03]  /*2b310*/  IADD3.X R7, R3, UR40, RZ, P4, !PT ;  /* 0x0000002803077c10 */ /* 0x002fc6000a7fe4ff */
[----:B------:R0:W-:Y:S01]  /*2b320*/  STL [R1+0x2880], R8 ;  /* 0x0028800801007387 */ /* 0x0001e20000100800 */
[----:B------:R-:W-:Y:S02]  /*2b330*/  IADD3.X R4, R4, UR9, RZ, P3, !PT ;  /* 0x0000000904047c10 */ /* 0x000fe40009ffe4ff */
[C---:B--2---:R-:W-:Y:S01]  /*2b340*/  IADD3.X R6, R2.reuse, UR40, RZ, P6, !PT ;  /* 0x0000002802067c10 */ /* 0x044fe2000b7fe4ff */
[----:B------:R0:W-:Y:S01]  /*2b350*/  STL [R1+0x2888], R7 ;  /* 0x0028880701007387 */ /* 0x0001e20000100800 */
[----:B------:R-:W-:Y:S02]  /*2b360*/  IADD3.X R2, R2, UR9, RZ, P1, !PT ;  /* 0x0000000902027c10 */ /* 0x000fe40008ffe4ff */
[----:B------:R-:W-:Y:S01]  /*2b370*/  IADD3.X R3, R3, UR9, RZ, P2, !PT ;  /* 0x0000000903037c10 */ /* 0x000fe200097fe4ff */
[----:B------:R0:W-:Y:S04]  /*2b380*/  STL [R1+0x2890], R6 ;  /* 0x0028900601007387 */ /* 0x0001e80000100800 */
[----:B------:R0:W-:Y:S04]  /*2b390*/  STL [R1+0x2898], R5 ;  /* 0x0028980501007387 */ /* 0x0001e80000100800 */
[----:B------:R0:W-:Y:S04]  /*2b3a0*/  STL [R1+0x28a0], R4 ;  /* 0x0028a00401007387 */ /* 0x0001e80000100800 */
[----:B------:R0:W-:Y:S04]  /*2b3b0*/  STL [R1+0x28b0], R2 ;  /* 0x0028b00201007387 */ /* 0x0001e80000100800 */
[----:B------:R0:W-:Y:S01]  /*2b3c0*/  STL [R1+0x28a8], R3 ;  /* 0x0028a80301007387 */ /* 0x0001e20000100800 */
[----:B------:R-:W-:-:S02]  /*2b3d0*/  USHF.R.S32.HI UR36, URZ, 0x1f, UR8 ;  /* 0x0000001f3f247899 */ /* 0x000fc40008011408 */
[----:B------:R-:W-:-:S12]  /*2b3e0*/  USHF.R.S32.HI UR41, URZ, 0x1f, UR6 ;  /* 0x0000001f3f297899 */ /* 0x000fd80008011406 */
.L_x_1:
[----:B01----:R-:W2:Y:S01]  /*2b3f0*/  LDL R5, [R1+0x23d0] ;  /* 0x0023d00001057983 */ /* 0x003ea20000100800 */
[----:B------:R-:W0:Y:S03]  /*2b400*/  LDC R2, c[0x0][0x230] ;  /* 0x00008c00ff027b82 */ /* 0x000e260000000800 */
[----:B--2---:R1:W-:Y:S04]  /*2b410*/  STL [R1+0x9a64], R5 ;  /* 0x009a640501007387 */ /* 0x0043e80000100800 */
[----:B------:R-:W2:Y:S04]  /*2b420*/  LDL R4, [R1+0x23d4] ;  /* 0x0023d40001047983 */ /* 0x000ea80000100800 */
[----:B-1----:R-:W0:Y:S04]  /*2b430*/  LDL R5, [R1+0x2430] ;  /* 0x0024300001057983 */ /* 0x002e280000100800 */
[----:B------:R-:W-:Y:S04]  /*2b440*/  STL [R1+0x992c], R29 ;  /* 0x00992c1d01007387 */ /* 0x000fe80000100800 */
        /* <DEDUP_REMOVED lines=77> */
[----:B------:R1:W-:Y:S04]  /*2b920*/  STL [R1+0x9a60], R28 ;  /* 0x009a601c01007387 */ /* 0x0003e80000100800 */
        /* <DEDUP_REMOVED lines=23> */
[----:B-----5:R-:W-:Y:S04]  /*2baa0*/  STL [R1+0x94a8], R0 ;  /* 0x0094a80001007387 */ /* 0x020fe80000100800 */
        /* <DEDUP_REMOVED lines=110> */
[----:B------:R-:W-:Y:S01]  /*2c190*/  STL [R1+0x9820], R0 ;  /* 0x0098200001007387 */ /* 0x000fe20000100800 */
[----:B0-----:R-:W-:-:S03]  /*2c1a0*/  IMAD R2, R5, -0x20, R2 ;  /* 0xffffffe005027824 */ /* 0x001fc600078e0202 */
[----:B------:R-:W-:Y:S04]  /*2c1b0*/  STL [R1+0x9828], R0 ;  /* 0x0098280001007387 */ /* 0x000fe80000100800 */
[----:B------:R-:W-:Y:S04]  /*2c1c0*/  STL [R1+0x9830], R0 ;  /* 0x0098300001007387 */ /* 0x000fe80000100800 */
[----:B------:R-:W-:Y:S04]  /*2c1d0*/  STL [R1+0x9838], R0 ;  /* 0x0098380001007387 */ /* 0x000fe80000100800 */
[----:B------:R-:W-:Y:S04]  /*2c1e0*/  STL [R1+0x9840], R0 ;  /* 0x0098400001007387 */ /* 0x000fe80000100800 */
[----:B------:R-:W2:Y:S01]  /*2c1f0*/  LDL.LU R5, [R1+0x9a64] ;  /* 0x009a640001057983 */ /* 0x000ea20000300800 */
[----:B------:R-:W-:-:S02]  /*2c200*/  ISETP.GT.AND P0, PT, R2, RZ, PT ;  /* 0x000000ff0200720c */ /* 0x000fc40003f04270 */
[----:B-1----:R-:W-:-:S11]  /*2c210*/  PRMT R28, RZ, 0x7610, R28 ;  /* 0x00007610ff1c7816 */ /* 0x002fd6000000001c */
[----:B--2---:R-:W2:Y:S04]  /*2c220*/  @P0 LDG.E.U8 R28, desc[UR22][R4.64] ;  /* 0x00000016041c0981 */ /* 0x004ea8000c1e1100 */
[----:B--2---:R0:W-:Y:S04]  /*2c230*/  STL [R1+0x1b0], R28 ;  /* 0x0001b01c01007387 */ /* 0x0041e80000100800 */
[----:B0-----:R-:W2:Y:S04]  /*2c240*/  LDL.LU R28, [R1+0x9a60] ;  /* 0x009a6000011c7983 */ /* 0x001ea80000300800 */
[----:B------:R-:W3:Y:S04]  /*2c250*/  LDL R4, [R1+0x23c8] ;  /* 0x0023c80001047983 */ /* 0x000ee80000100800 */
[----:B------:R-:W3:Y:S01]  /*2c260*/  LDL R5, [R1+0x23cc] ;  /* 0x0023cc0001057983 */ /* 0x000ee20000100800 */
[----:B------:R-:W-:-:S02]  /*2c270*/  PRMT R29, RZ, 0x7610, R29 ;  /* 0x00007610ff1d7816 */ /* 0x000fc4000000001d */
[----:B---3--:R-:W-:-:S04]  /*2c280*/  @P0 LOP3.LUT R5, R5, R4, RZ, 0x3c, !PT ;  /* 0x0000000405050212 */ /* 0x008fc800078e3cff */
[----:B------:R-:W-:-:S04]  /*2c290*/  @P0 LOP3.LUT R4, R5, R4, RZ, 0x3c, !PT ;  /* 0x0000000405040212 */ /* 0x000fc800078e3cff */
[----:B------:R-:W-:-:S05]  /*2c2a0*/  @P0 LOP3.LUT R5, R5, R4, RZ, 0x3c, !PT ;  /* 0x0000000405050212 */ /* 0x000fca00078e3cff */
[----:B------:R-:W3:Y:S04]  /*2c2b0*/  @P0 LDG.E.U8 R29, desc[UR22][R4.64] ;  /* 0x00000016041d0981 */ /* 0x000ee8000c1e1100 */
[----:B---3--:R0:W-:Y:S04]  /*2c2c0*/  STL [R1+0x1ac], R29 ;  /* 0x0001ac1d01007387 */ /* 0x0081e80000100800 */
[----:B0-----:R-:W3:Y:S04]  /*2c2d0*/  LDL.LU R29, [R1+0x9a5c] ;  /* 0x009a5c00011d7983 */ /* 0x001ee80000300800 */
[----:B------:R-:W4:Y:S04]  /*2c2e0*/  LDL R4, [R1+0x23c0] ;  /* 0x0023c00001047983 */ /* 0x000f280000100800 */
[----:B------:R-:W4:Y:S01]  /*2c2f0*/  LDL R5, [R1+0x23c4] ;  /* 0x0023c40001057983 */ /* 0x000f220000100800 */
[----:B--2---:R-:W-:-:S02]  /*2c300*/  PRMT R28, RZ, 0x7610, R28 ;  /* 0x00007610ff1c7816 */ /* 0x004fc4000000001c */
[----:B----4-:R-:W-:-:S04]  /*2c310*/  @P0 LOP3.LUT R5, R5, R4, RZ, 0x3c, !PT ;  /* 0x0000000405050212 */ /* 0x010fc800078e3cff */
[----:B------:R-:W-:-:S04]  /*2c320*/  @P0 LOP3.LUT R4, R5, R4, RZ, 0x3c, !PT ;  /* 0x0000000405040212 */ /* 0x000fc800078e3cff */
[----:B------:R-:W-:-:S05]  /*2c330*/  @P0 LOP3.LUT R5, R5, R4, RZ, 0x3c, !PT ;  /* 0x0000000405050212 */ /* 0x000fca00078e3cff */
[----:B------:R-:W2:Y:S04]  /*2c340*/  @P0 LDG.E.U8 R28, desc[UR22][R4.64] ;  /* 0x00000016041c0981 */ /* 0x000ea8000c1e1100 */
[----:B--2---:R0:W-:Y:S04]  /*2c350*/  STL [R1+0x1a8], R28 ;  /* 0x0001a81c01007387 */ /* 0x0041e80000100800 */
[----:B0-----:R-:W2:Y:S04]  /*2c360*/  LDL.LU R28, [R1+0x9a58] ;  /* 0x009a5800011c7983 */ /* 0x001ea80000300800 */
[----:B------:R-:W4:Y:S04]  /*2c370*/  LDL R4, [R1+0x23b8] ;  /* 0x0023b80001047983 */ /* 0x000f280000100800 */
[----:B------:R-:W4:Y:S01]  /*2c380*/  LDL R5, [R1+0x23bc] ;  /* 0x0023bc0001057983 */ /* 0x000f220000100800 */
[----:B---3--:R-:W-:-:S02]  /*2c390*/  PRMT R29, RZ, 0x7610, R29 ;  /* 0x00007610ff1d7816 */ /* 0x008fc4000000001d */
[----:B----4-:R-:W-:-:S04]  /*2c3a0*/  @P0 LOP3.LUT R5, R5, R4, RZ, 0x3c, !PT ;  /* 0x0000000405050212 */ /* 0x010fc800078e3cff */
[----:B------:R-:W-:-:S04]  /*2c3b0*/  @P0 LOP3.LUT R4, R5, R4, RZ, 0x3c, !PT ;  /* 0x0000000405040212 */ /* 0x000fc800078e3cff */
[----:B------:R-:W-:-:S05]  /*2c3c0*/  @P0 LOP3.LUT R5, R5, R4, RZ, 0x3c, !PT ;  /* 0x0000000405050212 */ /* 0x000fca00078e3cff */
[----:B------:R-:W3:Y:S01]  /*2c3d0*/  @P0 LDG.E.U8 R29, desc[UR22][R4.64] ;  /* 0x00000016041d0981 */ /* 0x000ee2000c1e1100 */
[----:B------:R-:W-:-:S03]  /*2c3e0*/  ISETP.GT.AND P1, PT, R2, 0x1, PT ;  /* 0x000000010200780c */ /* 0x000fc60003f24270 */
        /* <DEDUP_REMOVED lines=697> */
[----:B------:R-:W-:-:S02]  /*2ef80*/  PRMT R27, RZ, 0x7610, R27 ;  /* 0x00007610ff1b7816 */ /* 0x000fc4000000001b */
[----:B----4-:R-:W-:-:S04]  /*2ef90*/  @P1 LOP3.LUT R5, R5, R4, RZ, 0x3c, !PT ;  /* 0x0000000405051212 */ /* 0x010fc800078e3cff */
[----:B------:R-:W-:-:S04]  /*2efa0*/  @P1 LOP3.LUT R4, R5, R4, RZ, 0x3c, !PT ;  /* 0x0000000405041212 */ /* 0x000fc800078e3cff */
[----:B------:R-:W-:-:S05]  /*2efb0*/  @P1 LOP3.LUT R5, R5, R4, RZ, 0x3c, !PT ;  /* 0x0000000405051212 */ /* 0x000fca00078e3cff */
[----:B------:R-:W4:Y:S01]  /*2efc0*/  @P1 LDG.E.U8 R27, desc[UR22][R4.64] ;  /* 0x00000016041b1981 */ /* 0x000f22000c1e1100 */
[----:B------:R-:W-:-:S03]  /*2efd0*/  ISETP.GT.AND P0, PT, R2, 0x14, PT ;  /* 0x000000140200780c */ /* 0x000fc60003f04270 */
[----:B----4-:R0:W-:Y:S04]  /*2efe0*/  STL [R1+0x5c], R27 ;  /* 0x00005c1b01007387 */ /* 0x0101e80000100800 */
[----:B0-----:R-:W4:Y:S04]  /*2eff0*/  LDL.LU R27, [R1+0x9924] ;  /* 0x00992400011b7983 */ /* 0x001f280000300800 */
        /* <DEDUP_REMOVED lines=9> */
[----:B------:R-:W2:Y:S04]  /*2f090*/  LDL R4, [R1+0x2648] ;  /* 0x0026480001047983 */ /* 0x000ea80000100800 */
[----:B------:R-:W2:Y:S01]  /*2f0a0*/  LDL R5, [R1+0x264c] ;  /* 0x00264c0001057983 */ /* 0x000ea20000100800 */
[----:B------:R-:W-:-:S02]  /*2f0b0*/  PRMT R25, RZ, 0x7610, R25 ;  /* 0x00007610ff197816 */ /* 0x000fc40000000019 */
[----:B--2---:R-:W-:-:S04]  /*2f0c0*/  @P0 LOP3.LUT R5, R5, R4, RZ, 0x3c, !PT ;  /* 0x0000000405050212 */ /* 0x004fc800078e3cff */
        /* <DEDUP_REMOVED lines=11> */
[----:B------:R-:W4:Y:S04]  /*2f180*/  @P0 LDG.E.U8 R24, desc[UR22][R4.64] ;  /* 0x0000001604180981 */ /* 0x000f28000c1e1100 */
        /* <DEDUP_REMOVED lines=8> */
[----:B------:R-:W3:Y:S01]  /*2f210*/  @P0 LDG.E.U8 R23, desc[UR22][R4.64] ;  /* 0x0000001604170981 */ /* 0x000ee2000c1e1100 */
[----:B------:R-:W-:-:S03]  /*2f220*/  ISETP.GT.AND P1, PT, R2, 0x15, PT ;  /* 0x000000150200780c */ /* 0x000fc60003f24270 */
        /* <DEDUP_REMOVED lines=35> */
[----:B------:R-:W2:Y:S01]  /*2f460*/  @P1 LDG.E.U8 R19, desc[UR22][R4.64] ;  /* 0x0000001604131981 */ /* 0x000ea2000c1e1100 */
[----:B------:R-:W-:-:S03]  /*2f470*/  ISETP.GT.AND P2, PT, R2, 0x18, PT ;  /* 0x000000180200780c */ /* 0x000fc60003f44270 */
        /* <DEDUP_REMOVED lines=110> */
[----:B------:R0:W2:Y:S04]  /*2fb60*/  @P2 LDG.E.U8 R0, desc[UR22][R4.64] ;  /* 0x0000001604002981 */ /* 0x0000a8000c1e1100 */
[----:B------:R-:W0:Y:S04]  /*2fb70*/  LDL R4, [R1+0x2580] ;  /* 0x0025800001047983 */ /* 0x000e280000100800 */
[----:B------:R-:W0:Y:S01]  /*2fb80*/  LDL R5, [R1+0x2584] ;  /* 0x0025840001057983 */ /* 0x000e220000100800 */
[----:B------:R-:W-:Y:S02]  /*2fb90*/  PRMT R7, RZ, 0x7610, R7 ;  /* 0x00007610ff077816 */ /* 0x000fe40000000007 */
[----:B0-----:R-:W-:-:S04]  /*2fba0*/  @P2 LOP3.LUT R5, R5, R4, RZ, 0x3c, !PT ;  /* 0x0000000405052212 */ /* 0x001fc800078e3cff */
[----:B------:R-:W-:-:S04]  /*2fbb0*/  @P2 LOP3.LUT R4, R5, R4, RZ, 0x3c, !PT ;  /* 0x0000000405042212 */ /* 0x000fc800078e3cff */
[----:B------:R-:W-:-:S05]  /*2fbc0*/  @P2 LOP3.LUT R5, R5, R4, RZ, 0x3c, !PT ;  /* 0x0000000405052212 */ /* 0x000fca00078e3cff */
[----:B------:R-:W4:Y:S04]  /*2fbd0*/  @P2 LDG.E.U8 R7, desc[UR22][R4.64] ;  /* 0x0000001604072981 */ /* 0x000f28000c1e1100 */
[----:B--2---:R0:W-:Y:S04]  /*2fbe0*/  STL [R1+0xc], R0 ;  /* 0x00000c0001007387 */ /* 0x0041e80000100800 */
[----:B0-----:R-:W2:Y:S04]  /*2fbf0*/  LDL R0, [R1+0x256c] ;  /* 0x00256c0001007983 */ /* 0x001ea80000100800 */
        /* <DEDUP_REMOVED lines=19> */
[----:B--2---:R0:W-:Y:S04]  /*2fd30*/  STL [R1], R3 ;  /* 0x0000000301007387 */ /* 0x0041e80000100800 */
[----:B0-----:R-:W2:Y:S04]  /*2fd40*/  LDL.LU R3, [R1+0x98cc] ;  /* 0x0098cc0001037983 */ /* 0x001ea80000300800 */
[----:B------:R-:W4:Y:S04]  /*2fd50*/  LDL R4, [R1+0x2570] ;  /* 0x0025700001047983 */ /* 0x000f280000100800 */
[----:B------:R-:W4:Y:S01]  /*2fd60*/  LDL R5, [R1+0x2574] ;  /* 0x0025740001057983 */ /* 0x000f220000100800 */
[----:B------:R-:W-:-:S02]  /*2fd70*/  PRMT R29, RZ, 0x7610, R29 ;  /* 0x00007610ff1d7816 */ /* 0x000fc4000000001d */
[----:B----4-:R-:W-:-:S04]  /*2fd80*/  @P1 LOP3.LUT R5, R5, R4, RZ, 0x3c, !PT ;  /* 0x0000000405051212 */ /* 0x010fc800078e3cff */
[----:B------:R-:W-:-:S04]  /*2fd90*/  @P1 LOP3.LUT R4, R5, R4, RZ, 0x3c, !PT ;  /* 0x0000000405041212 */ /* 0x000fc800078e3cff */
[----:B------:R-:W-:-:S05]  /*2fda0*/  @P1 LOP3.LUT R5, R5, R4, RZ, 0x3c, !PT ;  /* 0x0000000405051212 */ /* 0x000fca00078e3cff */
[----:B------:R0:W4:Y:S04]  /*2fdb0*/  @P1 LDG.E.U8 R29, desc[UR22][R4.64] ;  /* 0x00000016041d1981 */ /* 0x000128000c1e1100 */
[----:B------:R-:W3:Y:S01]  /*2fdc0*/  LDL R5, [R1+0x2568] ;  /* 0x0025680001057983 */ /* 0x000ee20000100800 */
[----:B------:R-:W-:Y:S01]  /*2fdd0*/  PRMT R28, RZ, 0x7610, R28 ;  /* 0x00007610ff1c7816 */ /* 0x000fe2000000001c */
[----:B0-----:R-:W-:Y:S02]  /*2fde0*/  @P1 IMAD.MOV.U32 R4, RZ, RZ, R0 ;  /* 0x000000ffff041224 */ /* 0x001fe400078e0000 */
[----:B----4-:R0:W-:Y:S01]  /*2fdf0*/  STL [R1+0x9894], R29 ;  /* 0x0098941d01007387 */ /* 0x0101e20000100800 */
[----:B------:R-:W-:-:S03]  /*2fe00*/  PRMT R27, RZ, 0x7610, R27 ;  /* 0x00007610ff1b7816 */ /* 0x000fc6000000001b */
[----:B------:R-:W4:Y:S04]  /*2fe10*/  LDL R0, [R1+0x2554] ;  /* 0x0025540001007983 */ /* 0x000f280000100800 */
[----:B---3--:R-:W3:Y:S04]  /*2fe20*/  @P1 LDG.E.U8 R28, desc[UR22][R4.64] ;  /* 0x00000016041c1981 */ /* 0x008ee8000c1e1100 */
[----:B0-----:R-:W2:Y:S04]  /*2fe30*/  LDL R29, [R1+0x25fc] ;  /* 0x0025fc00011d7983 */ /* 0x001ea80000100800 */
[----:B------:R-:W4:Y:S04]  /*2fe40*/  LDL R4, [R1+0x2560] ;  /* 0x0025600001047983 */ /* 0x000f280000100800 */
[----:B------:R-:W4:Y:S04]  /*2fe50*/  LDL R5, [R1+0x2564] ;  /* 0x0025640001057983 */ /* 0x000f280000100800 */
[----:B---3--:R0:W-:Y:S04]  /*2fe60*/  STL [R1+0x9898], R28 ;  /* 0x0098981c01007387 */ /* 0x0081e80000100800 */
[----:B0-----:R-:W3:Y:S01]  /*2fe70*/  LDL R28, [R1+0x255c] ;  /* 0x00255c00011c7983 */ /* 0x001ee20000100800 */
[----:B----4-:R-:W-:-:S04]  /*2fe80*/  @P1 LOP3.LUT R5, R5, R4, RZ, 0x3c, !PT ;  /* 0x0000000405051212 */ /* 0x010fc800078e3cff */
[----:B------:R-:W-:-:S04]  /*2fe90*/  @P1 LOP3.LUT R4, R5, R4, RZ, 0x3c, !PT ;  /* 0x0000000405041212 */ /* 0x000fc800078e3cff */
[----:B------:R-:W-:-:S05]  /*2fea0*/  @P1 LOP3.LUT R5, R5, R4, RZ, 0x3c, !PT ;  /* 0x0000000405051212 */ /* 0x000fca00078e3cff */
[----:B------:R3:W4:Y:S04]  /*2feb0*/  @P1 LDG.E.U8 R27, desc[UR22][R4.64] ;  /* 0x00000016041b1981 */ /* 0x000728000c1e1100 */
[----:B------:R-:W2:Y:S01]  /*2fec0*/  LDL R5, [R1+0x2558] ;  /* 0x0025580001057983 */ /* 0x000ea20000100800 */
[----:B------:R-:W-:Y:S01]  /*2fed0*/  PRMT R26, RZ, 0x7610, R26 ;  /* 0x00007610ff1a7816 */ /* 0x000fe2000000001a */
[----:B---3--:R-:W-:Y:S02]  /*2fee0*/  @P1 IMAD.MOV.U32 R4, RZ, RZ, R28 ;  /* 0x000000ffff041224 */ /* 0x008fe400078e001c */
[----:B----4-:R0:W-:Y:S01]  /*2fef0*/  STL [R1+0x989c], R27 ;  /* 0x00989c1b01007387 */ /* 0x0101e20000100800 */
[----:B------:R-:W-:Y:S02]  /*2ff00*/  PRMT R25, RZ, 0x7610, R25 ;  /* 0x00007610ff197816 */ /* 0x000fe40000000019 */
[----:B------:R-:W-:Y:S01]  /*2ff10*/  ISETP.GT.AND P2, PT, R2, 0x1c, PT ;  /* 0x0000001c0200780c */ /* 0x000fe20003f44270 */
[----:B------:R-:W3:Y:S04]  /*2ff20*/  LDL R28, [R1+0x254c] ;  /* 0x00254c00011c7983 */ /* 0x000ee80000100800 */
[----:B--2---:R1:W2:Y:S04]  /*2ff30*/  @P1 LDG.E.U8 R26, desc[UR22][R4.64] ;  /* 0x00000016041a1981 */ /* 0x0042a8000c1e1100 */
[----:B0-----:R-:W4:Y:S04]  /*2ff40*/  LDL R27, [R1+0x2550] ;  /* 0x00255000011b7983 */ /* 0x001f280000100800 */
[----:B------:R-:W3:Y:S01]  /*2ff50*/  LDL R5, [R1+0x25f8] ;  /* 0x0025f80001057983 */ /* 0x000ee20000100800 */
[----:B-1----:R-:W-:Y:S01]  /*2ff60*/  @P0 IMAD.MOV.U32 R4, RZ, RZ, R29 ;  /* 0x000000ffff040224 */ /* 0x002fe200078e001d */
[----:B------:R-:W-:-:S04]  /*2ff70*/  PRMT R24, RZ, 0x7610, R24 ;  /* 0x00007610ff187816 */ /* 0x000fc80000000018 */
[----:B---3--:R0:W3:Y:S04]  /*2ff80*/  @P0 LDG.E.U8 R25, desc[UR22][R4.64] ;  /* 0x0000001604190981 */ /* 0x0080e8000c1e1100 */
[----:B--2---:R1:W-:Y:S04]  /*2ff90*/  STL [R1+0x98a0], R26 ;  /* 0x0098a01a01007387 */ /* 0x0043e80000100800 */
[----:B------:R-:W2:Y:S01]  /*2ffa0*/  LDL R29, [R1+0x2544] ;  /* 0x00254400011d7983 */ /* 0x000ea20000100800 */
[----:B0-----:R-:W-:Y:S02]  /*2ffb0*/  @P2 IMAD.MOV.U32 R4, RZ, RZ, R0 ;  /* 0x000000ffff042224 */ /* 0x001fe400078e0000 */
[----:B----4-:R-:W-:-:S05]  /*2ffc0*/  @P2 IMAD.MOV.U32 R5, RZ, RZ, R27 ;  /* 0x000000ffff052224 */ /* 0x010fca00078e001b */
[----:B------:R0:W4:Y:S04]  /*2ffd0*/  @P2 LDG.E.U8 R24, desc[UR22][R4.64] ;  /* 0x0000001604182981 */ /* 0x000128000c1e1100 */
[----:B---3--:R3:W-:Y:S04]  /*2ffe0*/  STL [R1+0x9864], R25 ;  /* 0x0098641901007387 */ /* 0x0087e80000100800 */
[----:B------:R-:W2:Y:S01]  /*2fff0*/  LDL R5, [R1+0x2548] ;  /* 0x0025480001057983 */ /* 0x000ea20000100800 */
[----:B------:R-:W-:Y:S01]  /*30000*/  PRMT R23, RZ, 0x7610, R23 ;  /* 0x00007610ff177816 */ /* 0x000fe20000000017 */
[----:B0-----:R-:W-:-:S02]  /*30010*/  @P2 IMAD.MOV.U32 R4, RZ, RZ, R28 ;  /* 0x000000ffff042224 */ /* 0x001fc400078e001c */
[----:B------:R-:W2:Y:S04]  /*30020*/  LDL R27, [R1+0x2538] ;  /* 0x00253800011b7983 */ /* 0x000ea80000100800 */
[----:B-1----:R-:W2:Y:S04]  /*30030*/  LDL R26, [R1+0x253c] ;  /* 0x00253c00011a7983 */ /* 0x002ea80000100800 */
[----:B---3--:R-:W3:Y:S04]  /*30040*/  LDL R25, [R1+0x25f0] ;  /* 0x0025f00001197983 */ /* 0x008ee80000100800 */
[----:B------:R-:W3:Y:S04]  /*30050*/  LDL R0, [R1+0x25f4] ;  /* 0x0025f40001007983 */ /* 0x000ee80000100800 */
[----:B----4-:R0:W-:Y:S01]  /*30060*/  STL [R1+0x98a4], R24 ;  /* 0x0098a41801007387 */ /* 0x0101e20000100800 */
[----:B------:R-:W-:-:S02]  /*30070*/  ISETP.GT.AND P0, PT, R2, 0x17, PT ;  /* 0x000000170200780c */ /* 0x000fc40003f04270 */
[----:B------:R-:W-:Y:S01]  /*30080*/  PRMT R22, RZ, 0x7610, R22 ;  /* 0x00007610ff167816 */ /* 0x000fe20000000016 */
[----:B------:R-:W4:Y:S01]  /*30090*/  LDL R28, [R1+0x2530] ;  /* 0x00253000011c7983 */ /* 0x000f220000100800 */
[----:B------:R-:W-:Y:S02]  /*300a0*/  PRMT R21, RZ, 0x7610, R21 ;  /* 0x00007610ff157816 */ /* 0x000fe40000000015 */
[----:B------:R-:W-:Y:S01]  /*300b0*/  PRMT R20, RZ, 0x7610, R20 ;  /* 0x00007610ff147816 */ /* 0x000fe20000000014 */
[----:B0-----:R-:W4:Y:S04]  /*300c0*/  LDL R24, [R1+0x2534] ;  /* 0x0025340001187983 */ /* 0x001f280000100800 */
[----:B--2---:R0:W2:Y:S04]  /*300d0*/  @P2 LDG.E.U8 R23, desc[UR22][R4.64] ;  /* 0x0000001604172981 */ /* 0x0040a8000c1e1100 */
[----:B------:R-:W3:Y:S01]  /*300e0*/  LDL R5, [R1+0x2540] ;  /* 0x0025400001057983 */ /* 0x000ee20000100800 */
[----:B0-----:R-:W-:-:S05]  /*300f0*/  @P2 IMAD.MOV.U32 R4, RZ, RZ, R29 ;  /* 0x000000ffff042224 */ /* 0x001fca00078e001d */
[----:B---3--:R0:W3:Y:S02]  /*30100*/  @P2 LDG.E.U8 R22, desc[UR22][R4.64] ;  /* 0x0000001604162981 */ /* 0x0080e4000c1e1100 */
[----:B0-----:R-:W-:Y:S02]  /*30110*/  @P2 IMAD.MOV.U32 R4, RZ, RZ, R26 ;  /* 0x000000ffff042224 */ /* 0x001fe400078e001a */
[----:B------:R-:W-:-:S05]  /*30120*/  @P2 IMAD.MOV.U32 R5, RZ, RZ, R27 ;  /* 0x000000ffff052224 */ /* 0x000fca00078e001b */
[----:B------:R0:W3:Y:S02]  /*30130*/  @P2 LDG.E.U8 R21, desc[UR22][R4.64] ;  /* 0x0000001604152981 */ /* 0x0000e4000c1e1100 */
[----:B0-----:R-:W-:Y:S02]  /*30140*/  @P0 IMAD.MOV.U32 R4, RZ, RZ, R0 ;  /* 0x000000ffff040224 */ /* 0x001fe400078e0000 */
[----:B------:R-:W-:-:S05]  /*30150*/  @P0 IMAD.MOV.U32 R5, RZ, RZ, R25 ;  /* 0x000000ffff050224 */ /* 0x000fca00078e0019 */
[----:B------:R4:W3:Y:S01]  /*30160*/  @P0 LDG.E.U8 R20, desc[UR22][R4.64] ;  /* 0x0000001604140981 */ /* 0x0008e2000c1e1100 */
[----:B------:R-:W-:-:S03]  /*30170*/  ISETP.GT.AND P1, PT, R2, 0x1d, PT ;  /* 0x0000001d0200780c */ /* 0x000fc60003f24270 */
[----:B--2---:R0:W-:Y:S10]  /*30180*/  STL [R1+0x98a8], R23 ;  /* 0x0098a81701007387 */ /* 0x0041f40000100800 */
[----:B----4-:R-:W-:Y:S01]  /*30190*/  @P1 IMAD.MOV.U32 R4, RZ, RZ, R24 ;  /* 0x000000ffff041224 */ /* 0x010fe200078e0018 */
[----:B------:R-:W-:Y:S01]  /*301a0*/  PRMT R19, RZ, 0x7610, R19 ;  /* 0x00007610ff137816 */ /* 0x000fe20000000013 */
[----:B------:R-:W-:-:S05]  /*301b0*/  @P1 IMAD.MOV.U32 R5, RZ, RZ, R28 ;  /* 0x000000ffff051224 */ /* 0x000fca00078e001c */
[----:B------:R-:W2:Y:S04]  /*301c0*/  @P1 LDG.E.U8 R19, desc[UR22][R4.64] ;  /* 0x0000001604131981 */ /* 0x000ea8000c1e1100 */
[----:B---3--:R1:W-:Y:S04]  /*301d0*/  STL [R1+0x98ac], R22 ;  /* 0x0098ac1601007387 */ /* 0x0083e80000100800 */
[----:B------:R-:W3:Y:S04]  /*301e0*/  LDL R27, [R1+0x2528] ;  /* 0x00252800011b7983 */ /* 0x000ee80000100800 */
[----:B------:R-:W4:Y:S04]  /*301f0*/  LDL R26, [R1+0x252c] ;  /* 0x00252c00011a7983 */ /* 0x000f280000100800 */
[----:B------:R1:W-:Y:S04]  /*30200*/  STL [R1+0x98b0], R21 ;  /* 0x0098b01501007387 */ /* 0x0003e80000100800 */
[----:B------:R-:W4:Y:S04]  /*30210*/  LDL R25, [R1+0x2520] ;  /* 0x0025200001197983 */ /* 0x000f280000100800 */
[----:B------:R-:W4:Y:S04]  /*30220*/  LDL R0, [R1+0x2524] ;  /* 0x0025240001007983 */ /* 0x000f280000100800 */
[----:B------:R2:W-:Y:S04]  /*30230*/  STL [R1+0x9844], R20 ;  /* 0x0098441401007387 */ /* 0x0005e80000100800 */
[----:B------:R-:W4:Y:S04]  /*30240*/  LDL R24, [R1+0x2518] ;  /* 0x0025180001187983 */ /* 0x000f280000100800 */
[----:B0-----:R-:W4:Y:S04]  /*30250*/  LDL R23, [R1+0x251c] ;  /* 0x00251c0001177983 */ /* 0x001f280000100800 */
[----:B-1----:R-:W4:Y:S04]  /*30260*/  LDL R22, [R1+0x25e8] ;  /* 0x0025e80001167983 */ /* 0x002f280000100800 */
[----:B------:R-:W4:Y:S01]  /*30270*/  LDL R21, [R1+0x25ec] ;  /* 0x0025ec0001157983 */ /* 0x000f220000100800 */
[----:B------:R-:W-:-:S02]  /*30280*/  PRMT R18, RZ, 0x7610, R18 ;  /* 0x00007610ff127816 */ /* 0x000fc40000000012 */
[----:B------:R-:W-:Y:S02]  /*30290*/  PRMT R17, RZ, 0x7610, R17 ;  /* 0x00007610ff117816 */ /* 0x000fe40000000011 */
[----:B------:R-:W-:Y:S02]  /*302a0*/  PRMT R16, RZ, 0x7610, R16 ;  /* 0x00007610ff107816 */ /* 0x000fe40000000010 */
[----:B------:R-:W-:Y:S01]  /*302b0*/  PRMT R15, RZ, 0x7610, R15 ;  /* 0x00007610ff0f7816 */ /* 0x000fe2000000000f */
[----:B--2---:R0:W-:Y:S04]  /*302c0*/  STL [R1+0x98b4], R19 ;  /* 0x0098b41301007387 */ /* 0x0041e80000100800 */
[----:B------:R-:W2:Y:S04]  /*302d0*/  LDL R20, [R1+0x2510] ;  /* 0x0025100001147983 */ /* 0x000ea80000100800 */
[----:B0-----:R-:W2:Y:S01]  /*302e0*/  LDL R19, [R1+0x2514] ;  /* 0x0025140001137983 */ /* 0x001ea20000100800 */
[----:B---3--:R-:W-:-:S02]  /*302f0*/  @P1 IMAD.MOV.U32 R5, RZ, RZ, R27 ;  /* 0x000000ffff051224 */ /* 0x008fc400078e001b */
[----:B----4-:R-:W-:-:S05]  /*30300*/  @P1 IMAD.MOV.U32 R4, RZ, RZ, R26 ;  /* 0x000000ffff041224 */ /* 0x010fca00078e001a */
[----:B------:R0:W3:Y:S02]  /*30310*/  @P1 LDG.E.U8 R18, desc[UR22][R4.64] ;  /* 0x0000001604121981 */ /* 0x0000e4000c1e1100 */
[----:B0-----:R-:W-:Y:S02]  /*30320*/  @P1 IMAD.MOV.U32 R5, RZ, RZ, R25 ;  /* 0x000000ffff051224 */ /* 0x001fe400078e0019 */
[----:B------:R-:W-:-:S05]  /*30330*/  @P1 IMAD.MOV.U32 R4, RZ, RZ, R0 ;  /* 0x000000ffff041224 */ /* 0x000fca00078e0000 */
[----:B------:R0:W4:Y:S02]  /*30340*/  @P1 LDG.E.U8 R17, desc[UR22][R4.64] ;  /* 0x0000001604111981 */ /* 0x000124000c1e1100 */
[----:B0-----:R-:W-:Y:S02]  /*30350*/  @P1 IMAD.MOV.U32 R5, RZ, RZ, R24 ;  /* 0x000000ffff051224 */ /* 0x001fe400078e0018 */
[----:B------:R-:W-:-:S05]  /*30360*/  @P1 IMAD.MOV.U32 R4, RZ, RZ, R23 ;  /* 0x000000ffff041224 */ /* 0x000fca00078e0017 */
[----:B------:R0:W4:Y:S02]  /*30370*/  @P1 LDG.E.U8 R16, desc[UR22][R4.64] ;  /* 0x0000001604101981 */ /* 0x000124000c1e1100 */
[----:B0-----:R-:W-:Y:S02]  /*30380*/  @P0 IMAD.MOV.U32 R4, RZ, RZ, R21 ;  /* 0x000000ffff040224 */ /* 0x001fe400078e0015 */
[----:B------:R-:W-:-:S05]  /*30390*/  @P0 IMAD.MOV.U32 R5, RZ, RZ, R22 ;  /* 0x000000ffff050224 */ /* 0x000fca00078e0016 */
[----:B------:R2:W4:Y:S01]  /*303a0*/  @P0 LDG.E.U8 R15, desc[UR22][R4.64] ;  /* 0x00000016040f0981 */ /* 0x000522000c1e1100 */
[----:B------:R-:W-:Y:S02]  /*303b0*/  ISETP.GT.AND P2, PT, R2, 0x1e, PT ;  /* 0x0000001e0200780c */ /* 0x000fe40003f44270 */
[----:B------:R-:W-:-:S11]  /*303c0*/  PRMT R14, RZ, 0x7610, R14 ;  /* 0x00007610ff0e7816 */ /* 0x000fd6000000000e */
[----:B--2---:R-:W-:Y:S02]  /*303d0*/  @P2 IMAD.MOV.U32 R4, RZ, RZ, R19 ;  /* 0x000000ffff042224 */ /* 0x004fe400078e0013 */
[----:B------:R-:W-:-:S05]  /*303e0*/  @P2 IMAD.MOV.U32 R5, RZ, RZ, R20 ;  /* 0x000000ffff052224 */ /* 0x000fca00078e0014 */
[----:B------:R-:W2:Y:S04]  /*303f0*/  @P2 LDG.E.U8 R14, desc[UR22][R4.64] ;  /* 0x00000016040e2981 */ /* 0x000ea8000c1e1100 */
[----:B---3--:R0:W-:Y:S04]  /*30400*/  STL [R1+0x98b8], R18 ;  /* 0x0098b81201007387 */ /* 0x0081e80000100800 */
[----:B------:R-:W3:Y:S04]  /*30410*/  LDL R0, [R1+0x250c] ;  /* 0x00250c0001007983 */ /* 0x000ee80000100800 */
[----:B0-----:R-:W3:Y:S04]  /*30420*/  LDL R18, [R1+0x2508] ;  /* 0x0025080001127983 */ /* 0x001ee80000100800 */
[----:B----4-:R0:W-:Y:S04]  /*30430*/  STL [R1+0x98bc], R17 ;  /* 0x0098bc1101007387 */ /* 0x0101e80000100800 */
[----:B------:R1:W-:Y:S04]  /*30440*/  STL [R1+0x98c0], R16 ;  /* 0x0098c01001007387 */ /* 0x0003e80000100800 */
[----:B0-----:R-:W4:Y:S04]  /*30450*/  LDL R17, [R1+0x2500] ;  /* 0x0025000001117983 */ /* 0x001f280000100800 */
[----:B-1----:R-:W4:Y:S04]  /*30460*/  LDL R16, [R1+0x2504] ;  /* 0x0025040001107983 */ /* 0x002f280000100800 */
[----:B------:R0:W-:Y:S04]  /*30470*/  STL [R1+0x9848], R15 ;  /* 0x0098480f01007387 */ /* 0x0001e80000100800 */
[----:B------:R-:W4:Y:S04]  /*30480*/  LDL R21, [R1+0x24f8] ;  /* 0x0024f80001157983 */ /* 0x000f280000100800 */
[----:B0-----:R-:W4:Y:S01]  /*30490*/  LDL R15, [R1+0x24fc] ;  /* 0x0024fc00010f7983 */ /* 0x001f220000100800 */
[----:B------:R-:W-:-:S02]  /*304a0*/  PRMT R13, RZ, 0x7610, R13 ;  /* 0x00007610ff0d7816 */ /* 0x000fc4000000000d */
[----:B------:R-:W-:Y:S02]  /*304b0*/  PRMT R12, RZ, 0x7610, R12 ;  /* 0x00007610ff0c7816 */ /* 0x000fe4000000000c */
[----:B------:R-:W-:Y:S01]  /*304c0*/  PRMT R11, RZ, 0x7610, R11 ;  /* 0x00007610ff0b7816 */ /* 0x000fe2000000000b */
[----:B--2---:R0:W-:Y:S04]  /*304d0*/  STL [R1+0x9868], R14 ;  /* 0x0098680e01007387 */ /* 0x0041e80000100800 */
[----:B------:R-:W2:Y:S01]  /*304e0*/  LDL R20, [R1+0x25e0] ;  /* 0x0025e00001147983 */ /* 0x000ea20000100800 */
[----:B---3--:R-:W-:-:S03]  /*304f0*/  @P2 IMAD.MOV.U32 R4, RZ, RZ, R0 ;  /* 0x000000ffff042224 */ /* 0x008fc600078e0000 */
[----:B------:R-:W3:Y:S01]  /*30500*/  LDL R0, [R1+0x25e4] ;  /* 0x0025e40001007983 */ /* 0x000ee20000100800 */
[----:B------:R-:W-:-:S05]  /*30510*/  @P2 IMAD.MOV.U32 R5, RZ, RZ, R18 ;  /* 0x000000ffff052224 */ /* 0x000fca00078e0012 */
[----:B------:R4:W2:Y:S02]  /*30520*/  @P2 LDG.E.U8 R13, desc[UR22][R4.64] ;  /* 0x00000016040d2981 */ /* 0x0008a4000c1e1100 */
[----:B----4-:R-:W-:Y:S02]  /*30530*/  @P2 IMAD.MOV.U32 R5, RZ, RZ, R17 ;  /* 0x000000ffff052224 */ /* 0x010fe400078e0011 */
[----:B------:R-:W-:-:S05]  /*30540*/  @P2 IMAD.MOV.U32 R4, RZ, RZ, R16 ;  /* 0x000000ffff042224 */ /* 0x000fca00078e0010 */
[----:B------:R1:W4:Y:S02]  /*30550*/  @P2 LDG.E.U8 R12, desc[UR22][R4.64] ;  /* 0x00000016040c2981 */ /* 0x000324000c1e1100 */
[----:B-1----:R-:W-:Y:S02]  /*30560*/  @P2 IMAD.MOV.U32 R5, RZ, RZ, R21 ;  /* 0x000000ffff052224 */ /* 0x002fe400078e0015 */
[----:B------:R-:W-:-:S05]  /*30570*/  @P2 IMAD.MOV.U32 R4, RZ, RZ, R15 ;  /* 0x000000ffff042224 */ /* 0x000fca00078e000f */
[----:B------:R3:W4:Y:S04]  /*30580*/  @P2 LDG.E.U8 R11, desc[UR22][R4.64] ;  /* 0x00000016040b2981 */ /* 0x000728000c1e1100 */
[----:B--2---:R1:W-:Y:S04]  /*30590*/  STL [R1+0x986c], R13 ;  /* 0x00986c0d01007387 */ /* 0x0043e80000100800 */
[----:B------:R-:W2:Y:S04]  /*305a0*/  LDL R19, [R1+0x25d8] ;  /* 0x0025d80001137983 */ /* 0x000ea80000100800 */
[----:B------:R-:W2:Y:S04]  /*305b0*/  LDL R18, [R1+0x25dc] ;  /* 0x0025dc0001127983 */ /* 0x000ea80000100800 */
[----:B------:R-:W2:Y:S04]  /*305c0*/  LDL R17, [R1+0x24f0] ;  /* 0x0024f00001117983 */ /* 0x000ea80000100800 */
[----:B------:R-:W2:Y:S01]  /*305d0*/  LDL R16, [R1+0x24f4] ;  /* 0x0024f40001107983 */ /* 0x000ea20000100800 */
[----:B---3--:R-:W-:-:S03]  /*305e0*/  @P0 IMAD.MOV.U32 R4, RZ, RZ, R0 ;  /* 0x000000ffff040224 */ /* 0x008fc600078e0000 */
[----:B----4-:R3:W-:Y:S04]  /*305f0*/  STL [R1+0x9870], R12 ;  /* 0x0098700c01007387 */ /* 0x0107e80000100800 */
[----:B------:R-:W4:Y:S04]  /*30600*/  LDL R15, [R1+0x24e8] ;  /* 0x0024e800010f7983 */ /* 0x000f280000100800 */
[----:B0-----:R-:W4:Y:S04]  /*30610*/  LDL R14, [R1+0x24ec] ;  /* 0x0024ec00010e7983 */ /* 0x001f280000100800 */
[----:B-1----:R-:W4:Y:S04]  /*30620*/  LDL R13, [R1+0x24e0] ;  /* 0x0024e000010d7983 */ /* 0x002f280000100800 */
[----:B---3--:R-:W3:Y:S04]  /*30630*/  LDL R12, [R1+0x24e4] ;  /* 0x0024e400010c7983 */ /* 0x008ee80000100800 */
[----:B------:R0:W-:Y:S04]  /*30640*/  STL [R1+0x9874], R11 ;  /* 0x0098740b01007387 */ /* 0x0001e80000100800 */
[----:B------:R-:W3:Y:S04]  /*30650*/  LDL R0, [R1+0x24dc] ;  /* 0x0024dc0001007983 */ /* 0x000ee80000100800 */
[----:B0-----:R-:W3:Y:S01]  /*30660*/  LDL R11, [R1+0x24d8] ;  /* 0x0024d800010b7983 */ /* 0x001ee20000100800 */
[----:B------:R-:W-:Y:S01]  /*30670*/  ISETP.GT.AND P1, PT, R2, 0x1f, PT ;  /* 0x0000001f0200780c */ /* 0x000fe20003f24270 */
[----:B------:R-:W-:Y:S01]  /*30680*/  @P0 IMAD.MOV.U32 R5, RZ, RZ, R20 ;  /* 0x000000ffff050224 */ /* 0x000fe200078e0014 */
[----:B------:R-:W-:-:S02]  /*30690*/  PRMT R10, RZ, 0x7610, R10 ;  /* 0x00007610ff0a7816 */ /* 0x000fc4000000000a */
[----:B------:R-:W-:-:S04]  /*306a0*/  PRMT R9, RZ, 0x7610, R9 ;  /* 0x00007610ff097816 */ /* 0x000fc80000000009 */
[----:B------:R2:W3:Y:S01]  /*306b0*/  @P0 LDG.E.U8 R10, desc[UR22][R4.64] ;  /* 0x00000016040a0981 */ /* 0x0004e2000c1e1100 */
[----:B------:R-:W-:Y:S02]  /*306c0*/  PRMT R8, RZ, 0x7610, R8 ;  /* 0x00007610ff087816 */ /* 0x000fe40000000008 */
[----:B------:R-:W-:Y:S02]  /*306d0*/  PRMT R7, RZ, 0x7610, R7 ;  /* 0x00007610ff077816 */ /* 0x000fe40000000007 */
[----:B------:R-:W-:Y:S02]  /*306e0*/  PRMT R6, RZ, 0x7610, R6 ;  /* 0x00007610ff067816 */ /* 0x000fe40000000006 */
[----:B------:R-:W-:Y:S01]  /*306f0*/  PRMT R3, RZ, 0x7610, R3 ;  /* 0x00007610ff037816 */ /* 0x000fe20000000003 */
[----:B--2---:R-:W-:Y:S02]  /*30700*/  @P0 IMAD.MOV.U32 R5, RZ, RZ, R19 ;  /* 0x000000ffff050224 */ /* 0x004fe400078e0013 */
[----:B------:R-:W-:-:S05]  /*30710*/  @P0 IMAD.MOV.U32 R4, RZ, RZ, R18 ;  /* 0x000000ffff040224 */ /* 0x000fca00078e0012 */
[----:B------:R0:W2:Y:S02]  /*30720*/  @P0 LDG.E.U8 R9, desc[UR22][R4.64] ;  /* 0x0000001604090981 */ /* 0x0000a4000c1e1100 */
[----:B0-----:R-:W-:Y:S02]  /*30730*/  @P1 IMAD.MOV.U32 R4, RZ, RZ, R16 ;  /* 0x000000ffff041224 */ /* 0x001fe400078e0010 */
[----:B------:R-:W-:-:S05]  /*30740*/  @P1 IMAD.MOV.U32 R5, RZ, RZ, R17 ;  /* 0x000000ffff051224 */ /* 0x000fca00078e0011 */
[----:B------:R4:W2:Y:S02]  /*30750*/  @P1 LDG.E.U8 R8, desc[UR22][R4.64] ;  /* 0x0000001604081981 */ /* 0x0008a4000c1e1100 */
[----:B----4-:R-:W-:Y:S02]  /*30760*/  @P1 IMAD.MOV.U32 R5, RZ, RZ, R15 ;  /* 0x000000ffff051224 */ /* 0x010fe400078e000f */
[----:B------:R-:W-:-:S05]  /*30770*/  @P1 IMAD.MOV.U32 R4, RZ, RZ, R14 ;  /* 0x000000ffff041224 */ /* 0x000fca00078e000e */
[----:B------:R3:W4:Y:S02]  /*30780*/  @P1 LDG.E.U8 R7, desc[UR22][R4.64] ;  /* 0x0000001604071981 */ /* 0x000724000c1e1100 */
[----:B---3--:R-:W-:Y:S02]  /*30790*/  @P1 IMAD.MOV.U32 R4, RZ, RZ, R12 ;  /* 0x000000ffff041224 */ /* 0x008fe400078e000c */
[----:B------:R-:W-:-:S05]  /*307a0*/  @P1 IMAD.MOV.U32 R5, RZ, RZ, R13 ;  /* 0x000000ffff051224 */ /* 0x000fca00078e000d */
[----:B------:R0:W3:Y:S02]  /*307b0*/  @P1 LDG.E.U8 R6, desc[UR22][R4.64] ;  /* 0x0000001604061981 */ /* 0x0000e4000c1e1100 */
[----:B0-----:R-:W-:Y:S02]  /*307c0*/  @P1 IMAD.MOV.U32 R4, RZ, RZ, R0 ;  /* 0x000000ffff041224 */ /* 0x001fe400078e0000 */
[----:B------:R-:W-:-:S05]  /*307d0*/  @P1 IMAD.MOV.U32 R5, RZ, RZ, R11 ;  /* 0x000000ffff051224 */ /* 0x000fca00078e000b */
[----:B------:R-:W3:Y:S04]  /*307e0*/  @P1 LDG.E.U8 R3, desc[UR22][R4.64] ;  /* 0x0000001604031981 */ /* 0x000ee8000c1e1100 */
[----:B------:R-:W-:Y:S01]  /*307f0*/  STL [R1+0x984c], R10 ;  /* 0x00984c0a01007387 */ /* 0x000fe20000100800 */
[----:B------:R-:W0:Y:S02]  /*30800*/  S2R R25, SR_TID.X ;  /* 0x0000000000197919 */ /* 0x000e240000002100 */
[----:B0-----:R-:W-:Y:S01]  /*30810*/  LOP3.LUT R0, R25, 0x3f, RZ, 0xc0, !PT ;  /* 0x0000003f19007812 */ /* 0x001fe200078ec0ff */
[----:B--2---:R-:W-:Y:S04]  /*30820*/  STL [R1+0x9850], R9 ;  /* 0x0098500901007387 */ /* 0x004fe80000100800 */
[----:B------:R-:W-:Y:S04]  /*30830*/  STL [R1+0x9854], R8 ;  /* 0x0098540801007387 */ /* 0x000fe80000100800 */
[----:B----4-:R-:W-:Y:S04]  /*30840*/  STL [R1+0x9858], R7 ;  /* 0x0098580701007387 */ /* 0x010fe80000100800 */
[----:B---3--:R-:W-:Y:S04]  /*30850*/  STL [R1+0x985c], R6 ;  /* 0x00985c0601007387 */ /* 0x008fe80000100800 */
[----:B------:R-:W2:Y:S04]  /*30860*/  LDL.LU R26, [R1+0x1b0] ;  /* 0x0001b000011a7983 */ /* 0x000ea80000300800 */
[----:B------:R-:W3:Y:S04]  /*30870*/  LDL.LU R11, [R1+0x130] ;  /* 0x00013000010b7983 */ /* 0x000ee80000300800 */
[----:B------:R-:W4:Y:S04]  /*30880*/  LDL.LU R27, [R1+0x12c] ;  /* 0x00012c00011b7983 */ /* 0x000f280000300800 */
[----:B------:R-:W4:Y:S04]  /*30890*/  LDL.LU R28, [R1+0x128] ;  /* 0x00012800011c7983 */ /* 0x000f280000300800 */
[----:B------:R-:W4:Y:S04]  /*308a0*/  LDL.LU R29, [R1+0x124] ;  /* 0x00012400011d7983 */ /* 0x000f280000300800 */
[----:B------:R0:W-:Y:S01]  /*308b0*/  STL [R1+0x9860], R3 ;  /* 0x0098600301007387 */ /* 0x0001e20000100800 */
[----:B------:R-:W1:Y:S01]  /*308c0*/  S2R R24, SR_TID.X ;  /* 0x0000000000187919 */ /* 0x000e620000002100 */
[----:B------:R-:W-:Y:S06]  /*308d0*/  BAR.SYNC.DEFER_BLOCKING 0x0 ;  /* 0x0000000000007b1d */ /* 0x000fec0000010000 */
[----:B0-----:R-:W3:Y:S04]  /*308e0*/  LDL.LU R3, [R1+0x1a4] ;  /* 0x0001a40001037983 */ /* 0x001ee80000300800 */
        /* <DEDUP_REMOVED lines=114> */
[----:B0-----:R-:W4:Y:S04]  /*31010*/  LDL.LU R4, [R1+0x1a8] ;  /* 0x0001a80001047983 */ /* 0x001f280000300800 */
[----:B------:R-:W-:Y:S04]  /*31020*/  STL [R1+0x94ac], R5 ;  /* 0x0094ac0501007387 */ /* 0x000fe80000100800 */
[----:B------:R0:W-:Y:S04]  /*31030*/  STL [R1+0x98c4], R25 ;  /* 0x0098c41901007387 */ /* 0x0001e80000100800 */
[----:B0-----:R-:W3:Y:S01]  /*31040*/  LDL.LU R25, [R1+0x1ac] ;  /* 0x0001ac0001197983 */ /* 0x001ee20000300800 */
[----:B-1----:R-:W-:-:S03]  /*31050*/  LOP3.LUT R6, R24, 0x1f, RZ, 0xc0, !PT ;  /* 0x0000001f18067812 */ /* 0x002fc600078ec0ff */
[----:B------:R-:W-:Y:S01]  /*31060*/  STL [R1+0x983c], R5 ;  /* 0x00983c0501007387 */ /* 0x000fe20000100800 */
[----:B------:R-:W-:-:S03]  /*31070*/  ISETP.GE.AND P0, PT, R6, R2, PT ;  /* 0x000000020600720c */ /* 0x000fc60003f06270 */
[----:B------:R-:W-:Y:S04]  /*31080*/  STL [R1+0x987c], R5 ;  /* 0x00987c0501007387 */ /* 0x000fe80000100800 */
        /* <DEDUP_REMOVED lines=14> */
[----:B--2---:R0:W-:Y:S04]  /*31170*/  STS.U8 [R0+UR4], R26 ;  /* 0x0000001a00007988 */ /* 0x0041e80008000004 */
[----:B------:R-:W2:Y:S04]  /*31180*/  LDL.LU R21, [R1+0x118] ;  /* 0x0001180001157983 */ /* 0x000ea80000300800 */
[----:B------:R-:W2:Y:S04]  /*31190*/  LDL.LU R22, [R1+0x114] ;  /* 0x0001140001167983 */ /* 0x000ea80000300800 */
[----:B------:R-:W2:Y:S04]  /*311a0*/  LDL.LU R23, [R1+0x88] ;  /* 0x0000880001177983 */ /* 0x000ea80000300800 */
[----:B------:R-:W2:Y:S04]  /*311b0*/  LDL.LU R24, [R1+0x84] ;  /* 0x0000840001187983 */ /* 0x000ea80000300800 */
[----:B0-----:R-:W2:Y:S04]  /*311c0*/  LDL.LU R26, [R1+0x80] ;  /* 0x00008000011a7983 */ /* 0x001ea80000300800 */
[----:B---3--:R-:W-:Y:S04]  /*311d0*/  STS.U8 [R0+UR4+0x40], R25 ;  /* 0x0000401900007988 */ /* 0x008fe80008000004 */
[----:B----4-:R-:W-:Y:S04]  /*311e0*/  STS.U8 [R0+UR4+0x80], R4 ;  /* 0x0000800400007988 */ /* 0x010fe80008000004 */
[----:B------:R-:W-:Y:S04]  /*311f0*/  STS.U8 [R0+UR4+0xc0], R3 ;  /* 0x0000c00300007988 */ /* 0x000fe80008000004 */
[----:B------:R-:W-:Y:S04]  /*31200*/  STS.U8 [R0+UR4+0x840], R11 ;  /* 0x0008400b00007988 */ /* 0x000fe80008000004 */
[----:B------:R0:W-:Y:S04]  /*31210*/  STS.U8 [R0+UR4+0x800], R27 ;  /* 0x0008001b00007988 */ /* 0x0001e80008000004 */
[----:B------:R1:W-:Y:S04]  /*31220*/  STS.U8 [R0+UR4+0x8c0], R28 ;  /* 0x0008c01c00007988 */ /* 0x0003e80008000004 */
[----:B------:R3:W-:Y:S04]  /*31230*/  STS.U8 [R0+UR4+0x880], R29 ;  /* 0x0008801d00007988 */ /* 0x0007e80008000004 */
[----:B0-----:R-:W4:Y:S04]  /*31240*/  LDL.LU R27, [R1+0x7c] ;  /* 0x00007c00011b7983 */ /* 0x001f280000300800 */
[----:B-1----:R-:W4:Y:S04]  /*31250*/  LDL.LU R28, [R1+0x24] ;  /* 0x00002400011c7983 */ /* 0x002f280000300800 */
[----:B---3--:R-:W3:Y:S01]  /*31260*/  LDL.LU R29, [R1+0x20] ;  /* 0x00002000011d7983 */ /* 0x008ee20000300800 */
[----:B------:R-:W0:Y:S03]  /*31270*/  S2R R11, SR_TID.X ;  /* 0x00000000000b7919 */ /* 0x000e260000002100 */
[----:B------:R-:W-:Y:S04]  /*31280*/  STS.U8 [R0+UR4+0x1000], R6 ;  /* 0x0010000600007988 */ /* 0x000fe80008000004 */
[----:B------:R-:W-:Y:S04]  /*31290*/  STS.U8 [R0+UR4+0x1040], R7 ;  /* 0x0010400700007988 */ /* 0x000fe80008000004 */
[----:B------:R-:W-:Y:S04]  /*312a0*/  STS.U8 [R0+UR4+0x1080], R8 ;  /* 0x0010800800007988 */ /* 0x000fe80008000004 */
[----:B------:R-:W-:Y:S04]  /*312b0*/  STS.U8 [R0+UR4+0x10c0], R9 ;  /* 0x0010c00900007988 */ /* 0x000fe80008000004 */
[----:B------:R-:W-:Y:S04]  /*312c0*/  STS.U8 [R0+UR4+0x1840], R10 ;  /* 0x0018400a00007988 */ /* 0x000fe80008000004 */
[----:B------:R-:W-:Y:S01]  /*312d0*/  STS.U8 [R0+UR4+0x1800], R12 ;  /* 0x0018000c00007988 */ /* 0x000fe20008000004 */
[----:B0-----:R-:W-:-:S03]  /*312e0*/  LOP3.LUT R11, R11, 0x3f, RZ, 0xc0, !PT ;  /* 0x0000003f0b0b7812 */ /* 0x001fc600078ec0ff */
[----:B------:R-:W-:Y:S01]  /*312f0*/  STS.U8 [R0+UR4+0x18c0], R13 ;  /* 0x0018c00d00007988 */ /* 0x000fe20008000004 */
[----:B------:R-:W-:-:S03]  /*31300*/  LOP3.LUT R25, R11, 0x8, RZ, 0x3c, !PT ;  /* 0x000000080b197812 */ /* 0x000fc600078e3cff */
[----:B------:R-:W-:Y:S04]  /*31310*/  STS.U8 [R0+UR4+0x1880], R14 ;  /* 0x0018800e00007988 */ /* 0x000fe80008000004 */
[----:B------:R0:W-:Y:S04]  /*31320*/  STL [R1+0x98c8], R0 ;  /* 0x0098c80001007387 */ /* 0x0001e80000100800 */
[----:B------:R-:W-:Y:S04]  /*31330*/  STS.U8 [R25+UR4+0x100], R15 ;  /* 0x0001000f19007988 */ /* 0x000fe80008000004 */
[----:B------:R1:W-:Y:S04]  /*31340*/  STS.U8 [R25+UR4+0x140], R16 ;  /* 0x0001401019007988 */ /* 0x0003e80008000004 */
[----:B0-----:R-:W3:Y:S04]  /*31350*/  LDL.LU R0, [R1+0x1c] ;  /* 0x00001c0001007983 */ /* 0x001ee80000300800 */
[----:B------:R0:W-:Y:S04]  /*31360*/  STS.U8 [R25+UR4+0x180], R17 ;  /* 0x0001801119007988 */ /* 0x0001e80008000004 */
[----:B-1----:R-:W3:Y:S04]  /*31370*/  LDL.LU R16, [R1+0x18] ;  /* 0x0000180001107983 */ /* 0x002ee80000300800 */
[----:B------:R-:W-:Y:S04]  /*31380*/  STS.U8 [R25+UR4+0x1c0], R18 ;  /* 0x0001c01219007988 */ /* 0x000fe80008000004 */
[----:B0-----:R-:W3:Y:S04]  /*31390*/  LDL.LU R17, [R1+0x190] ;  /* 0x0001900001117983 */ /* 0x001ee80000300800 */
[----:B------:R-:W3:Y:S04]  /*313a0*/  LDL.LU R12, [R1+0x18c] ;  /* 0x00018c00010c7983 */ /* 0x000ee80000300800 */
[----:B------:R-:W-:Y:S04]  /*313b0*/  STS.U8 [R25+UR4+0x940], R19 ;  /* 0x0009401319007988 */ /* 0x000fe80008000004 */
[----:B------:R-:W3:Y:S04]  /*313c0*/  LDL.LU R13, [R1+0x188] ;  /* 0x00018800010d7983 */ /* 0x000ee80000300800 */
[----:B------:R0:W-:Y:S04]  /*313d0*/  STS.U8 [R25+UR4+0x900], R20 ;  /* 0x0009001419007988 */ /* 0x0001e80008000004 */
[----:B------:R-:W3:Y:S04]  /*313e0*/  LDL.LU R14, [R1+0x184] ;  /* 0x00018400010e7983 */ /* 0x000ee80000300800 */
[----:B--2---:R1:W-:Y:S04]  /*313f0*/  STS.U8 [R25+UR4+0x9c0], R21 ;  /* 0x0009c01519007988 */ /* 0x0043e80008000004 */
[----:B0-----:R-:W2:Y:S04]  /*31400*/  LDL.LU R20, [R1+0x110] ;  /* 0x0001100001147983 */ /* 0x001ea80000300800 */
[----:B------:R-:W2:Y:S04]  /*31410*/  LDL.LU R18, [R1+0x10c] ;  /* 0x00010c0001127983 */ /* 0x000ea80000300800 */
[----:B------:R-:W2:Y:S04]  /*31420*/  LDL.LU R19, [R1+0x108] ;  /* 0x0001080001137983 */ /* 0x000ea80000300800 */
[----:B------:R0:W-:Y:S04]  /*31430*/  STS.U8 [R25+UR4+0x980], R22 ;  /* 0x0009801619007988 */ /* 0x0001e80008000004 */
[----:B-1----:R-:W2:Y:S04]  /*31440*/  LDL.LU R21, [R1+0x104] ;  /* 0x0001040001157983 */ /* 0x002ea80000300800 */
[----:B------:R1:W-:Y:S04]  /*31450*/  STS.U8 [R25+UR4+0x1100], R23 ;  /* 0x0011001719007988 */ /* 0x0003e80008000004 */
[----:B0-----:R-:W2:Y:S04]  /*31460*/  LDL.LU R22, [R1+0x78] ;  /* 0x0000780001167983 */ /* 0x001ea80000300800 */
[----:B------:R0:W-:Y:S04]  /*31470*/  STS.U8 [R25+UR4+0x1140], R24 ;  /* 0x0011401819007988 */ /* 0x0001e80008000004 */
[----:B-1----:R-:W2:Y:S04]  /*31480*/  LDL.LU R23, [R1+0x74] ;  /* 0x0000740001177983 */ /* 0x002ea80000300800 */
[----:B------:R1:W-:Y:S04]  /*31490*/  STS.U8 [R25+UR4+0x1180], R26 ;  /* 0x0011801a19007988 */ /* 0x0003e80008000004 */
[----:B0-----:R-:W2:Y:S04]  /*314a0*/  LDL.LU R24, [R1+0x70] ;  /* 0x0000700001187983 */ /* 0x001ea80000300800 */
[----:B-1----:R-:W2:Y:S04]  /*314b0*/  LDL.LU R26, [R1+0x6c] ;  /* 0x00006c00011a7983 */ /* 0x002ea80000300800 */
[----:B----4-:R0:W-:Y:S04]  /*314c0*/  STS.U8 [R25+UR4+0x11c0], R27 ;  /* 0x0011c01b19007988 */ /* 0x0101e80008000004 */
[----:B------:R1:W-:Y:S04]  /*314d0*/  STS.U8 [R25+UR4+0x1940], R28 ;  /* 0x0019401c19007988 */ /* 0x0003e80008000004 */
[----:B---3--:R3:W-:Y:S04]  /*314e0*/  STS.U8 [R25+UR4+0x1900], R29 ;  /* 0x0019001d19007988 */ /* 0x0087e80008000004 */
[----:B0-----:R-:W4:Y:S04]  /*314f0*/  LDL.LU R27, [R1+0x10] ;  /* 0x00001000011b7983 */ /* 0x001f280000300800 */
[----:B-1----:R-:W4:Y:S04]  /*31500*/  LDL.LU R28, [R1+0xc] ;  /* 0x00000c00011c7983 */ /* 0x002f280000300800 */
[----:B---3--:R-:W3:Y:S01]  /*31510*/  LDL.LU R29, [R1+0x8] ;  /* 0x00000800011d7983 */ /* 0x008ee20000300800 */
[----:B------:R-:W0:Y:S03]  /*31520*/  S2R R15, SR_TID.X ;  /* 0x00000000000f7919 */ /* 0x000e260000002100 */
[----:B------:R-:W3:Y:S04]  /*31530*/  LDL.LU R4, [R1+0x4] ;  /* 0x0000040001047983 */ /* 0x000ee80000300800 */
[----:B------:R-:W3:Y:S04]  /*31540*/  LDL.LU R3, [R1+0x180] ;  /* 0x0001800001037983 */ /* 0x000ee80000300800 */
[----:B------:R-:W3:Y:S04]  /*31550*/  LDL.LU R6, [R1+0x17c] ;  /* 0x00017c0001067983 */ /* 0x000ee80000300800 */
[----:B------:R-:W3:Y:S04]  /*31560*/  LDL.LU R7, [R1+0x178] ;  /* 0x0001780001077983 */ /* 0x000ee80000300800 */
[----:B------:R-:W3:Y:S04]  /*31570*/  LDL.LU R8, [R1+0x174] ;  /* 0x0001740001087983 */ /* 0x000ee80000300800 */
[----:B------:R-:W3:Y:S04]  /*31580*/  LDL.LU R9, [R1+0x100] ;  /* 0x0001000001097983 */ /* 0x000ee80000300800 */
[----:B------:R-:W3:Y:S01]  /*31590*/  LDL.LU R10, [R1+0xfc] ;  /* 0x0000fc00010a7983 */ /* 0x000ee20000300800 */
[----:B0-----:R-:W-:-:S03]  /*315a0*/  LOP3.LUT R2, R15, 0x3f, RZ, 0xc0, !PT ;  /* 0x0000003f0f027812 */ /* 0x001fc600078ec0ff */
[----:B------:R-:W3:Y:S01]  /*315b0*/  LDL.LU R11, [R1+0xf8] ;  /* 0x0000f800010b7983 */ /* 0x000ee20000300800 */
[----:B------:R-:W-:-:S03]  /*315c0*/  LOP3.LUT R5, R2, 0x10, RZ, 0x3c, !PT ;  /* 0x0000001002057812 */ /* 0x000fc600078e3cff */
[----:B------:R-:W3:Y:S04]  /*315d0*/  LDL.LU R15, [R1+0xf4] ;  /* 0x0000f400010f7983 */ /* 0x000ee80000300800 */
[----:B------:R0:W-:Y:S04]  /*315e0*/  STS.U8 [R25+UR4+0x19c0], R0 ;  /* 0x0019c00019007988 */ /* 0x0001e80008000004 */
[----:B------:R1:W-:Y:S04]  /*315f0*/  STS.U8 [R25+UR4+0x1980], R16 ;  /* 0x0019801019007988 */ /* 0x0003e80008000004 */
[----:B0-----:R-:W3:Y:S04]  /*31600*/  LDL.LU R0, [R1+0x98c8] ;  /* 0x0098c80001007983 */ /* 0x001ee80000300800 */
[----:B------:R0:W-:Y:S04]  /*31610*/  STS.U8 [R5+UR4+0x200], R17 ;  /* 0x0002001105007988 */ /* 0x0001e80008000004 */
[----:B-1----:R-:W3:Y:S04]  /*31620*/  LDL.LU R25, [R1+0x98c4] ;  /* 0x0098c40001197983 */ /* 0x002ee80000300800 */
[----:B------:R-:W3:Y:S04]  /*31630*/  LDL.LU R16, [R1+0x98c0] ;  /* 0x0098c00001107983 */ /* 0x000ee80000300800 */
[----:B0-----:R-:W3:Y:S04]  /*31640*/  LDL.LU R17, [R1+0x98bc] ;  /* 0x0098bc0001117983 */ /* 0x001ee80000300800 */
[----:B------:R0:W-:Y:S04]  /*31650*/  STS.U8 [R5+UR4+0x240], R12 ;  /* 0x0002400c05007988 */ /* 0x0001e80008000004 */
[----:B------:R1:W-:Y:S04]  /*31660*/  STS.U8 [R5+UR4+0x280], R13 ;  /* 0x0002800d05007988 */ /* 0x0003e80008000004 */
[----:B------:R2:W-:Y:S04]  /*31670*/  STS.U8 [R5+UR4+0x2c0], R14 ;  /* 0x0002c00e05007988 */ /* 0x0005e80008000004 */
[----:B0-----:R-:W3:Y:S04]  /*31680*/  LDL.LU R12, [R1+0x68] ;  /* 0x00006800010c7983 */ /* 0x001ee80000300800 */
[----:B-1----:R-:W3:Y:S04]  /*31690*/  LDL.LU R13, [R1+0x64] ;  /* 0x00006400010d7983 */ /* 0x002ee80000300800 */
[----:B--2---:R0:W-:Y:S04]  /*316a0*/  STS.U8 [R5+UR4+0xa40], R20 ;  /* 0x000a401405007988 */ /* 0x0041e80008000004 */
[----:B------:R-:W2:Y:S04]  /*316b0*/  LDL.LU R14, [R1+0x60] ;  /* 0x00006000010e7983 */ /* 0x000ea80000300800 */
[----:B------:R1:W-:Y:S04]  /*316c0*/  STS.U8 [R5+UR4+0xa00], R18 ;  /* 0x000a001205007988 */ /* 0x0003e80008000004 */
[----:B0-----:R-:W2:Y:S04]  /*316d0*/  LDL.LU R20, [R1+0x5c] ;  /* 0x00005c0001147983 */ /* 0x001ea80000300800 */
        /* <DEDUP_REMOVED lines=19> */
[----:B------:R-:W-:-:S03]  /*31810*/  LOP3.LUT R2, R2, 0x18, RZ, 0x3c, !PT ;  /* 0x0000001802027812 */ /* 0x000fc600078e3cff */
[----:B------:R0:W-:Y:S04]  /*31820*/  STS.U8 [R5+UR4+0x1a80], R4 ;  /* 0x001a800405007988 */ /* 0x0001e80008000004 */
[----:B------:R-:W-:Y:S04]  /*31830*/  STS.U8 [R2+UR4+0x300], R3 ;  /* 0x0003000302007988 */ /* 0x000fe80008000004 */
[----:B------:R-:W-:Y:S04]  /*31840*/  STS.U8 [R2+UR4+0x340], R6 ;  /* 0x0003400602007988 */ /* 0x000fe80008000004 */
[----:B------:R1:W-:Y:S04]  /*31850*/  STS.U8 [R2+UR4+0x380], R7 ;  /* 0x0003800702007988 */ /* 0x0003e80008000004 */
[----:B------:R1:W-:Y:S04]  /*31860*/  STS.U8 [R2+UR4+0x3c0], R8 ;  /* 0x0003c00802007988 */ /* 0x0003e80008000004 */
[----:B------:R1:W-:Y:S04]  /*31870*/  STS.U8 [R2+UR4+0xb40], R9 ;  /* 0x000b400902007988 */ /* 0x0003e80008000004 */
[----:B0-----:R-:W4:Y:S04]  /*31880*/  LDL.LU R5, [R1+0x164] ;  /* 0x0001640001057983 */ /* 0x001f280000300800 */
[----:B------:R0:W-:Y:S04]  /*31890*/  STS.U8 [R2+UR4+0xb00], R10 ;  /* 0x000b000a02007988 */ /* 0x0001e80008000004 */
[----:B------:R-:W4:Y:S04]  /*318a0*/  LDL.LU R4, [R1+0xf0] ;  /* 0x0000f00001047983 */ /* 0x000f280000300800 */
[----:B------:R-:W-:Y:S04]  /*318b0*/  STS.U8 [R2+UR4+0xbc0], R11 ;  /* 0x000bc00b02007988 */ /* 0x000fe80008000004 */
[----:B-1----:R-:W4:Y:S04]  /*318c0*/  LDL.LU R7, [R1+0xdc] ;  /* 0x0000dc0001077983 */ /* 0x002f280000300800 */
[----:B------:R1:W-:Y:S04]  /*318d0*/  STS.U8 [R2+UR4+0xb80], R15 ;  /* 0x000b800f02007988 */ /* 0x0003e80008000004 */
[----:B------:R-:W4:Y:S04]  /*318e0*/  LDL.LU R8, [R1+0xd8] ;  /* 0x0000d80001087983 */ /* 0x000f280000300800 */
[----:B------:R-:W4:Y:S04]  /*318f0*/  LDL.LU R9, [R1+0xd4] ;  /* 0x0000d40001097983 */ /* 0x000f280000300800 */
[----:B0-----:R-:W4:Y:S04]  /*31900*/  LDL.LU R10, [R1+0x58] ;  /* 0x00005800010a7983 */ /* 0x001f280000300800 */
[----:B-1----:R-:W4:Y:S04]  /*31910*/  LDL.LU R15, [R1+0x54] ;  /* 0x00005400010f7983 */ /* 0x002f280000300800 */
[----:B------:R-:W4:Y:S04]  /*31920*/  LDL.LU R3, [R1+0x50] ;  /* 0x0000500001037983 */ /* 0x000f280000300800 */
[----:B------:R-:W-:Y:S04]  /*31930*/  STS.U8 [R2+UR4+0x1300], R12 ;  /* 0x0013000c02007988 */ /* 0x000fe80008000004 */
[----:B------:R-:W-:Y:S04]  /*31940*/  STS.U8 [R2+UR4+0x1340], R13 ;  /* 0x0013400d02007988 */ /* 0x000fe80008000004 */
[----:B--2---:R-:W-:Y:S04]  /*31950*/  STS.U8 [R2+UR4+0x1380], R14 ;  /* 0x0013800e02007988 */ /* 0x004fe80008000004 */
[----:B------:R0:W-:Y:S04]  /*31960*/  STS.U8 [R2+UR4+0x13c0], R20 ;  /* 0x0013c01402007988 */ /* 0x0001e80008000004 */
[----:B0-----:R-:W2:Y:S01]  /*31970*/  LDL.LU R20, [R1+0x4c] ;  /* 0x00004c0001147983 */ /* 0x001ea20000300800 */
[----:B------:R-:W-:-:S03]  /*31980*/  LOP3.LUT R6, R25, 0x3f, RZ, 0xc0, !PT ;  /* 0x0000003f19067812 */ /* 0x000fc600078ec0ff */
[----:B---3--:R-:W-:Y:S04]  /*31990*/  STS.U8 [R2+UR4+0x1b40], R29 ;  /* 0x001b401d02007988 */ /* 0x008fe80008000004 */
[----:B------:R0:W-:Y:S04]  /*319a0*/  STL [R1+0x9880], R29 ;  /* 0x0098801d01007387 */ /* 0x0001e80000100800 */
[----:B----4-:R-:W-:Y:S04]  /*319b0*/  STS.U8 [R2+UR4+0x1b00], R28 ;  /* 0x001b001c02007988 */ /* 0x010fe80008000004 */
[----:B0-----:R-:W3:Y:S04]  /*319c0*/  LDL.LU R29, [R1+0x168] ;  /* 0x00016800011d7983 */ /* 0x001ee80000300800 */
[----:B------:R0:W-:Y:S04]  /*319d0*/  STL [R1+0x9884], R28 ;  /* 0x0098841c01007387 */ /* 0x0001e80000100800 */
[----:B------:R-:W-:Y:S04]  /*319e0*/  STS.U8 [R2+UR4+0x1bc0], R27 ;  /* 0x001bc01b02007988 */ /* 0x000fe80008000004 */
[----:B0-----:R-:W4:Y:S04]  /*319f0*/  LDL.LU R28, [R1+0x16c] ;  /* 0x00016c00011c7983 */ /* 0x001f280000300800 */
[----:B------:R0:W-:Y:S04]  /*31a00*/  STL [R1+0x9888], R27 ;  /* 0x0098881b01007387 */ /* 0x0001e80000100800 */
[----:B0-----:R-:W2:Y:S04]  /*31a10*/  LDL.LU R27, [R1+0x170] ;  /* 0x00017000011b7983 */ /* 0x001ea80000300800 */
[----:B------:R-:W3:Y:S04]  /*31a20*/  LDL.LU R11, [R1+0x160] ;  /* 0x00016000010b7983 */ /* 0x000ee80000300800 */
[----:B------:R-:W3:Y:S04]  /*31a30*/  LDL.LU R12, [R1+0x15c] ;  /* 0x00015c00010c7983 */ /* 0x000ee80000300800 */
[----:B------:R-:W3:Y:S04]  /*31a40*/  LDL.LU R13, [R1+0x158] ;  /* 0x00015800010d7983 */ /* 0x000ee80000300800 */
[----:B------:R-:W3:Y:S04]  /*31a50*/  LDL.LU R14, [R1+0x154] ;  /* 0x00015400010e7983 */ /* 0x000ee80000300800 */
[----:B------:R-:W3:Y:S04]  /*31a60*/  LDL.LU R25, [R1+0xd0] ;  /* 0x0000d00001197983 */ /* 0x000ee80000300800 */
[----:B------:R0:W-:Y:S02]  /*31a70*/  STS.U8 [R2+UR4+0x1b80], R26 ;  /* 0x001b801a02007988 */ /* 0x0001e40008000004 */
[----:B0-----:R-:W-:-:S02]  /*31a80*/  LOP3.LUT R2, R6, 0x20, RZ, 0x3c, !PT ;  /* 0x0000002006027812 */ /* 0x001fc400078e3cff */
[----:B------:R-:W-:Y:S04]  /*31a90*/  STL [R1+0x988c], R26 ;  /* 0x00988c1a01007387 */ /* 0x000fe80000100800 */
[----:B--2---:R-:W-:Y:S04]  /*31aa0*/  STS.U8 [R2+UR4+0x400], R27 ;  /* 0x0004001b02007988 */ /* 0x004fe80008000004 */
[----:B----4-:R-:W-:Y:S04]  /*31ab0*/  STS.U8 [R2+UR4+0x440], R28 ;  /* 0x0004401c02007988 */ /* 0x010fe80008000004 */
[----:B---3--:R-:W-:Y:S04]  /*31ac0*/  STS.U8 [R2+UR4+0x480], R29 ;  /* 0x0004801d02007988 */ /* 0x008fe80008000004 */
[----:B------:R-:W-:Y:S04]  /*31ad0*/  STS.U8 [R2+UR4+0x4c0], R5 ;  /* 0x0004c00502007988 */ /* 0x000fe80008000004 */
[----:B------:R-:W-:Y:S04]  /*31ae0*/  STS.U8 [R2+UR4+0xc40], R4 ;  /* 0x000c400402007988 */ /* 0x000fe80008000004 */
[----:B------:R0:W-:Y:S04]  /*31af0*/  STS.U8 [R2+UR4+0xc00], R7 ;  /* 0x000c000702007988 */ /* 0x0001e80008000004 */
[----:B------:R1:W-:Y:S04]  /*31b00*/  STS.U8 [R2+UR4+0xcc0], R8 ;  /* 0x000cc00802007988 */ /* 0x0003e80008000004 */
[----:B------:R2:W-:Y:S04]  /*31b10*/  STS.U8 [R2+UR4+0xc80], R9 ;  /* 0x000c800902007988 */ /* 0x0005e80008000004 */
[----:B0-----:R-:W3:Y:S04]  /*31b20*/  LDL.LU R7, [R1+0xcc] ;  /* 0x0000cc0001077983 */ /* 0x001ee80000300800 */
[----:B------:R0:W-:Y:S04]  /*31b30*/  STS.U8 [R2+UR4+0x1400], R10 ;  /* 0x0014000a02007988 */ /* 0x0001e80008000004 */
[----:B-1----:R-:W4:Y:S04]  /*31b40*/  LDL.LU R8, [R1+0xc8] ;  /* 0x0000c80001087983 */ /* 0x002f280000300800 */
[----:B------:R1:W-:Y:S04]  /*31b50*/  STS.U8 [R2+UR4+0x1440], R15 ;  /* 0x0014400f02007988 */ /* 0x0003e80008000004 */
[----:B--2---:R-:W2:Y:S04]  /*31b60*/  LDL.LU R9, [R1+0xc4] ;  /* 0x0000c40001097983 */ /* 0x004ea80000300800 */
[----:B0-----:R-:W2:Y:S04]  /*31b70*/  LDL.LU R10, [R1+0x48] ;  /* 0x00004800010a7983 */ /* 0x001ea80000300800 */
[----:B------:R-:W-:Y:S04]  /*31b80*/  STS.U8 [R2+UR4+0x1480], R3 ;  /* 0x0014800302007988 */ /* 0x000fe80008000004 */
[----:B-1----:R-:W2:Y:S04]  /*31b90*/  LDL.LU R15, [R1+0x44] ;  /* 0x00004400010f7983 */ /* 0x002ea80000300800 */
[----:B------:R0:W-:Y:S04]  /*31ba0*/  STS.U8 [R2+UR4+0x14c0], R20 ;  /* 0x0014c01402007988 */ /* 0x0001e80008000004 */
[----:B0-----:R-:W2:Y:S04]  /*31bb0*/  LDL.LU R20, [R1+0x40] ;  /* 0x0000400001147983 */ /* 0x001ea80000300800 */
[----:B------:R-:W-:Y:S04]  /*31bc0*/  STL [R1+0x9890], R24 ;  /* 0x0098901801007387 */ /* 0x000fe80000100800 */
[----:B------:R-:W2:Y:S04]  /*31bd0*/  LDL.LU R3, [R1+0x3c] ;  /* 0x00003c0001037983 */ /* 0x000ea80000300800 */
[----:B------:R0:W-:Y:S04]  /*31be0*/  STS.U8 [R2+UR4+0x1c40], R24 ;  /* 0x001c401802007988 */ /* 0x0001e80008000004 */
[----:B------:R-:W2:Y:S04]  /*31bf0*/  LDL.LU R26, [R1+0x150] ;  /* 0x00015000011a7983 */ /* 0x000ea80000300800 */
[----:B------:R-:W2:Y:S01]  /*31c00*/  LDL.LU R27, [R1+0x14c] ;  /* 0x00014c00011b7983 */ /* 0x000ea20000300800 */
[----:B0-----:R-:W-:-:S03]  /*31c10*/  LOP3.LUT R24, R6, 0x28, RZ, 0x3c, !PT ;  /* 0x0000002806187812 */ /* 0x001fc600078e3cff */
[----:B------:R-:W-:Y:S04]  /*31c20*/  STS.U8 [R2+UR4+0x1c00], R23 ;  /* 0x001c001702007988 */ /* 0x000fe80008000004 */
[----:B------:R-:W2:Y:S04]  /*31c30*/  LDL.LU R28, [R1+0x148] ;  /* 0x00014800011c7983 */ /* 0x000ea80000300800 */
[----:B------:R-:W-:Y:S04]  /*31c40*/  STS.U8 [R2+UR4+0x1cc0], R22 ;  /* 0x001cc01602007988 */ /* 0x000fe80008000004 */
[----:B------:R-:W2:Y:S04]  /*31c50*/  LDL.LU R29, [R1+0x144] ;  /* 0x00014400011d7983 */ /* 0x000ea80000300800 */
[----:B------:R-:W-:Y:S04]  /*31c60*/  STS.U8 [R2+UR4+0x1c80], R21 ;  /* 0x001c801502007988 */ /* 0x000fe80008000004 */
[----:B------:R-:W2:Y:S04]  /*31c70*/  LDL.LU R5, [R1+0xc0] ;  /* 0x0000c00001057983 */ /* 0x000ea80000300800 */
[----:B------:R0:W-:Y:S04]  /*31c80*/  STS.U8 [R24+UR4+0x500], R11 ;  /* 0x0005000b18007988 */ /* 0x0001e80008000004 */
        /* <DEDUP_REMOVED lines=9> */
[----:B0-----:R-:W2:Y:S04]  /*31d20*/  LDL.LU R25, [R1] ;  /* 0x0000000001197983 */ /* 0x001ea80000300800 */
[----:B------:R-:W2:Y:S04]  /*31d30*/  LDL.LU R6, [R1+0x140] ;  /* 0x0001400001067983 */ /* 0x000ea80000300800 */
[----:B---3--:R0:W-:Y:S04]  /*31d40*/  STS.U8 [R24+UR4+0xd00], R7 ;  /* 0x000d000718007988 */ /* 0x0081e80008000004 */
[----:B----4-:R1:W-:Y:S04]  /*31d50*/  STS.U8 [R24+UR4+0xdc0], R8 ;  /* 0x000dc00818007988 */ /* 0x0103e80008000004 */
[----:B0-----:R-:W3:Y:S04]  /*31d60*/  LDL.LU R7, [R1+0x13c] ;  /* 0x00013c0001077983 */ /* 0x001ee80000300800 */
[----:B--2---:R0:W-:Y:S04]  /*31d70*/  STS.U8 [R24+UR4+0xd80], R9 ;  /* 0x000d800918007988 */ /* 0x0041e80008000004 */
[----:B------:R2:W-:Y:S04]  /*31d80*/  STS.U8 [R24+UR4+0x1500], R10 ;  /* 0x0015000a18007988 */ /* 0x0005e80008000004 */
[----:B------:R-:W4:Y:S04]  /*31d90*/  LDL.LU R2, [R1+0x138] ;  /* 0x0001380001027983 */ /* 0x000f280000300800 */
[----:B------:R2:W-:Y:S04]  /*31da0*/  STS.U8 [R24+UR4+0x1540], R15 ;  /* 0x0015400f18007988 */ /* 0x0005e80008000004 */
[----:B-1----:R-:W4:Y:S04]  /*31db0*/  LDL.LU R8, [R1+0x134] ;  /* 0x0001340001087983 */ /* 0x002f280000300800 */
[----:B0-----:R-:W4:Y:S04]  /*31dc0*/  LDL.LU R9, [R1+0xa8] ;  /* 0x0000a80001097983 */ /* 0x001f280000300800 */
[----:B--2---:R-:W2:Y:S04]  /*31dd0*/  LDL.LU R10, [R1+0xa4] ;  /* 0x0000a400010a7983 */ /* 0x004ea80000300800 */
[----:B------:R-:W-:Y:S04]  /*31de0*/  STS.U8 [R24+UR4+0x1580], R20 ;  /* 0x0015801418007988 */ /* 0x000fe80008000004 */
[----:B------:R-:W2:Y:S04]  /*31df0*/  LDL.LU R15, [R1+0xa0] ;  /* 0x0000a000010f7983 */ /* 0x000ea80000300800 */
[----:B------:R0:W-:Y:S04]  /*31e00*/  STS.U8 [R24+UR4+0x15c0], R3 ;  /* 0x0015c00318007988 */ /* 0x0001e80008000004 */
[----:B------:R-:W-:Y:S04]  /*31e10*/  STS.U8 [R24+UR4+0x1d40], R19 ;  /* 0x001d401318007988 */ /* 0x000fe80008000004 */
[----:B------:R-:W-:Y:S01]  /*31e20*/  STS.U8 [R24+UR4+0x1d00], R18 ;  /* 0x001d001218007988 */ /* 0x000fe20008000004 */
[----:B0-----:R-:W-:-:S03]  /*31e30*/  LOP3.LUT R3, R0, 0x30, RZ, 0x3c, !PT ;  /* 0x0000003000037812 */ /* 0x001fc600078e3cff */
[----:B------:R-:W-:Y:S04]  /*31e40*/  STS.U8 [R24+UR4+0x1dc0], R17 ;  /* 0x001dc01118007988 */ /* 0x000fe80008000004 */
[----:B------:R-:W2:Y:S04]  /*31e50*/  LDL.LU R20, [R1+0x9c] ;  /* 0x00009c0001147983 */ /* 0x000ea80000300800 */
[----:B------:R0:W-:Y:S04]  /*31e60*/  STS.U8 [R24+UR4+0x1d80], R16 ;  /* 0x001d801018007988 */ /* 0x0001e80008000004 */
[----:B------:R1:W-:Y:S04]  /*31e70*/  STS.U8 [R3+UR4+0x600], R26 ;  /* 0x0006001a03007988 */ /* 0x0003e80008000004 */
[----:B------:R1:W-:Y:S04]  /*31e80*/  STS.U8 [R3+UR4+0x640], R27 ;  /* 0x0006401b03007988 */ /* 0x0003e80008000004 */
[----:B0-----:R-:W2:Y:S04]  /*31e90*/  LDL.LU R24, [R1+0x9890] ;  /* 0x0098900001187983 */ /* 0x001ea80000300800 */
[----:B-1----:R-:W2:Y:S04]  /*31ea0*/  LDL.LU R26, [R1+0x988c] ;  /* 0x00988c00011a7983 */ /* 0x002ea80000300800 */
        /* <DEDUP_REMOVED lines=11> */
[----:B-1----:R-:W3:Y:S04]  /*31f60*/  LDL.LU R11, [R1+0x9874] ;  /* 0x00987400010b7983 */ /* 0x002ee80000300800 */
[----:B------:R-:W4:Y:S04]  /*31f70*/  LDL.LU R12, [R1+0x9870] ;  /* 0x00987000010c7983 */ /* 0x000f280000300800 */
[----:B------:R0:W-:Y:S04]  /*31f80*/  STS.U8 [R3+UR4+0x1600], R13 ;  /* 0x0016000d03007988 */ /* 0x0001e80008000004 */
[----:B------:R1:W-:Y:S04]  /*31f90*/  STS.U8 [R3+UR4+0x1640], R14 ;  /* 0x0016400e03007988 */ /* 0x0003e80008000004 */
[----:B------:R1:W-:Y:S04]  /*31fa0*/  STS.U8 [R3+UR4+0x1680], R25 ;  /* 0x0016801903007988 */ /* 0x0003e80008000004 */
[----:B0-----:R-:W2:Y:S04]  /*31fb0*/  LDL.LU R13, [R1+0x986c] ;  /* 0x00986c00010d7983 */ /* 0x001ea80000300800 */
[----:B-1----:R-:W3:Y:S04]  /*31fc0*/  LDL.LU R14, [R1+0x9868] ;  /* 0x00986800010e7983 */ /* 0x002ee80000300800 */
[----:B------:R-:W4:Y:S01]  /*31fd0*/  LDL.LU R25, [R1+0x9864] ;  /* 0x0098640001197983 */ /* 0x000f220000300800 */
[----:B------:R-:W-:-:S03]  /*31fe0*/  LOP3.LUT R0, R0, 0x38, RZ, 0x3c, !PT ;  /* 0x0000003800007812 */ /* 0x000fc600078e3cff */
[----:B----4-:R-:W-:Y:S04]  /*31ff0*/  STS.U8 [R3+UR4+0x16c0], R25 ;  /* 0x0016c01903007988 */ /* 0x010fe80008000004 */
[----:B---3--:R-:W-:Y:S04]  /*32000*/  STS.U8 [R3+UR4+0x1e40], R14 ;  /* 0x001e400e03007988 */ /* 0x008fe80008000004 */
[----:B--2---:R-:W-:Y:S04]  /*32010*/  STS.U8 [R3+UR4+0x1e00], R13 ;  /* 0x001e000d03007988 */ /* 0x004fe80008000004 */
[----:B------:R-:W-:Y:S04]  /*32020*/  STS.U8 [R3+UR4+0x1ec0], R12 ;  /* 0x001ec00c03007988 */ /* 0x000fe80008000004 */
[----:B------:R0:W-:Y:S04]  /*32030*/  STS.U8 [R3+UR4+0x1e80], R11 ;  /* 0x001e800b03007988 */ /* 0x0001e80008000004 */
[----:B------:R1:W-:Y:S04]  /*32040*/  STS.U8 [R0+UR4+0x700], R6 ;  /* 0x0007000600007988 */ /* 0x0003e80008000004 */
[----:B------:R2:W-:Y:S04]  /*32050*/  STS.U8 [R0+UR4+0x740], R7 ;  /* 0x0007400700007988 */ /* 0x0005e80008000004 */
[----:B0-----:R-:W3:Y:S04]  /*32060*/  LDL.LU R3, [R1+0x9860] ;  /* 0x0098600001037983 */ /* 0x001ee80000300800 */
[----:B-1----:R-:W4:Y:S04]  /*32070*/  LDL.LU R6, [R1+0x985c] ;  /* 0x00985c0001067983 */ /* 0x002f280000300800 */
[----:B--2---:R-:W2:Y:S04]  /*32080*/  LDL.LU R7, [R1+0x9858] ;  /* 0x0098580001077983 */ /* 0x004ea80000300800 */
[----:B------:R0:W-:Y:S04]  /*32090*/  STS.U8 [R0+UR4+0x780], R2 ;  /* 0x0007800200007988 */ /* 0x0001e80008000004 */
[----:B------:R1:W-:Y:S04]  /*320a0*/  STS.U8 [R0+UR4+0x7c0], R8 ;  /* 0x0007c00800007988 */ /* 0x0003e80008000004 */
[----:B------:R1:W-:Y:S04]  /*320b0*/  STS.U8 [R0+UR4+0xf40], R9 ;  /* 0x000f400900007988 */ /* 0x0003e80008000004 */
[----:B0-----:R-:W3:Y:S04]  /*320c0*/  LDL R2, [R1+0x3098] ;  /* 0x0030980001027983 */ /* 0x001ee80000100800 */
[----:B-1----:R-:W4:Y:S04]  /*320d0*/  LDL.LU R8, [R1+0x9854] ;  /* 0x0098540001087983 */ /* 0x002f280000300800 */
[----:B------:R-:W2:Y:S04]  /*320e0*/  LDL.LU R9, [R1+0x9850] ;  /* 0x0098500001097983 */ /* 0x000ea80000300800 */
[----:B------:R0:W-:Y:S04]  /*320f0*/  STS.U8 [R0+UR4+0xf00], R10 ;  /* 0x000f000a00007988 */ /* 0x0001e80008000004 */
[----:B------:R1:W-:Y:S04]  /*32100*/  STS.U8 [R0+UR4+0xfc0], R15 ;  /* 0x000fc00f00007988 */ /* 0x0003e80008000004 */
[----:B------:R1:W-:Y:S04]  /*32110*/  STS.U8 [R0+UR4+0xf80], R20 ;  /* 0x000f801400007988 */ /* 0x0003e80008000004 */
[----:B0-----:R-:W3:Y:S04]  /*32120*/  LDL.LU R10, [R1+0x984c] ;  /* 0x00984c00010a7983 */ /* 0x001ee80000300800 */
[----:B-1----:R-:W4:Y:S04]  /*32130*/  LDL.LU R15, [R1+0x9848] ;  /* 0x00984800010f7983 */ /* 0x002f280000300800 */
[----:B------:R-:W2:Y:S04]  /*32140*/  LDL.LU R20, [R1+0x9844] ;  /* 0x0098440001147983 */ /* 0x000ea80000300800 */
[----:B--2---:R-:W-:Y:S04]  /*32150*/  STS.U8 [R0+UR4+0x1700], R20 ;  /* 0x0017001400007988 */ /* 0x004fe80008000004 */
[----:B----4-:R-:W-:Y:S04]  /*32160*/  STS.U8 [R0+UR4+0x1740], R15 ;  /* 0x0017400f00007988 */ /* 0x010fe80008000004 */
[----:B---3--:R-:W-:Y:S04]  /*32170*/  STS.U8 [R0+UR4+0x1780], R10 ;  /* 0x0017800a00007988 */ /* 0x008fe80008000004 */
[----:B------:R-:W-:Y:S04]  /*32180*/  STS.U8 [R0+UR4+0x17c0], R9 ;  /* 0x0017c00900007988 */ /* 0x000fe80008000004 */
[----:B------:R-:W-:Y:S04]  /*32190*/  STS.U8 [R0+UR4+0x1f40], R8 ;  /* 0x001f400800007988 */ /* 0x000fe80008000004 */
[----:B------:R-:W-:Y:S04]  /*321a0*/  STS.U8 [R0+UR4+0x1f00], R7 ;  /* 0x001f000700007988 */ /* 0x000fe80008000004 */
[----:B------:R-:W-:Y:S04]  /*321b0*/  STS.U8 [R0+UR4+0x1fc0], R6 ;  /* 0x001fc00600007988 */ /* 0x000fe80008000004 */
[----:B------:R0:W-:Y:S04]  /*321c0*/  STS.U8 [R0+UR4+0x1f80], R3 ;  /* 0x001f800300007988 */ /* 0x0001e80008000004 */
[----:B0-----:R-:W2:Y:S04]  /*321d0*/  LDL.LU R0, [R1+0x9840] ;  /* 0x0098400001007983 */ /* 0x001ea80000300800 */
[----:B------:R-:W3:Y:S01]  /*321e0*/  LDL R3, [R1+0x3090] ;  /* 0x0030900001037983 */ /* 0x000ee20000100800 */
[----:B------:R-:W-:Y:S01]  /*321f0*/  PRMT R5, RZ, 0x7610, R5 ;  /* 0x00007610ff057816 */ /* 0x000fe20000000005 */
[----:B------:R-:W-:Y:S06]  /*32200*/  BAR.SYNC.DEFER_BLOCKING 0x0 ;  /* 0x0000000000007b1d */ /* 0x000fec0000010000 */
[----:B---3--:R-:W3:Y:S04]  /*32210*/  @!P0 LDG.E.U8 R5, desc[UR22][R2.64] ;  /* 0x0000001602058981 */ /* 0x008ee8000c1e1100 */
[----:B---3--:R0:W-:Y:S04]  /*32220*/  STL [R1+0x23ac], R5 ;  /* 0x0023ac0501007387 */ /* 0x0081e80000100800 */
[----:B0-----:R-:W3:Y:S04]  /*32230*/  LDL.LU R5, [R1+0x983c] ;  /* 0x00983c0001057983 */ /* 0x001ee80000300800 */
[----:B------:R-:W4:Y:S04]  /*32240*/  LDL R2, [R1+0x2ef0] ;  /* 0x002ef00001027983 */ /* 0x000f280000100800 */
[----:B------:R-:W4:Y:S01]  /*32250*/  LDL R3, [R1+0x2ef4] ;  /* 0x002ef40001037983 */ /* 0x000f220000100800 */
[----:B--2---:R-:W-:-:S02]  /*32260*/  PRMT R0, RZ, 0x7610, R0 ;  /* 0x00007610ff007816 */ /* 0x004fc40000000000 */
[----:B----4-:R-:W-:-:S04]  /*32270*/  @!P0 LOP3.LUT R3, R3, R2, RZ, 0x3c, !PT ;  /* 0x0000000203038212 */ /* 0x010fc800078e3cff */
[----:B------:R-:W-:-:S04]  /*32280*/  @!P0 LOP3.LUT R2, R3, R2, RZ, 0x3c, !PT ;  /* 0x0000000203028212 */ /* 0x000fc800078e3cff */
[----:B------:R-:W-:-:S05]  /*32290*/  @!P0 LOP3.LUT R3, R3, R2, RZ, 0x3c, !PT ;  /* 0x0000000203038212 */ /* 0x000fca00078e3cff */
[----:B------:R-:W2:Y:S04]  /*322a0*/  @!P0 LDG.E.U8 R0, desc[UR22][R2.64] ;  /* 0x0000001602008981 */ /* 0x000ea8000c1e1100 */
[----:B--2---:R0:W-:Y:S04]  /*322b0*/  STL [R1+0x23b4], R0 ;  /* 0x0023b40001007387 */ /* 0x0041e80000100800 */
[----:B0-----:R-:W2:Y:S04]  /*322c0*/  LDL.LU R0, [R1+0x9838] ;  /* 0x0098380001007983 */ /* 0x001ea80000300800 */
[----:B------:R-:W4:Y:S04]  /*322d0*/  LDL R2, [R1+0x24d4] ;  /* 0x0024d40001027983 */ /* 0x000f280000100800 */
[----:B------:R-:W4:Y:S01]  /*322e0*/  LDL R3, [R1+0x28d0] ;  /* 0x0028d00001037983 */ /* 0x000f220000100800 */
[----:B------:R-:W-:-:S02]  /*322f0*/  PRMT R4, RZ, 0x7610, R4 ;  /* 0x00007610ff047816 */ /* 0x000fc40000000004 */
[----:B----4-:R-:W-:-:S04]  /*32300*/  @!P0 LOP3.LUT R3, R3, R2, RZ, 0x3c, !PT ;  /* 0x0000000203038212 */ /* 0x010fc800078e3cff */
[----:B------:R-:W-:-:S04]  /*32310*/  @!P0 LOP3.LUT R2, R3, R2, RZ, 0x3c, !PT ;  /* 0x0000000203028212 */ /* 0x000fc800078e3cff */
[----:B------:R-:W-:-:S05]  /*32320*/  @!P0 LOP3.LUT R3, R3, R2, RZ, 0x3c, !PT ;  /* 0x0000000203038212 */ /* 0x000fca00078e3cff */
[----:B------:R-:W4:Y:S04]  /*32330*/  @!P0 LDG.E.U8 R4, desc[UR22][R2.64] ;  /* 0x0000001602048981 */ /* 0x000f28000c1e1100 */
[----:B----4-:R0:W-:Y:S04]  /*32340*/  STL [R1+0x23b0], R4 ;  /* 0x0023b00401007387 */ /* 0x0101e80000100800 */
[----:B0-----:R-:W4:Y:S04]  /*32350*/  LDL.LU R4, [R1+0x9834] ;  /* 0x0098340001047983 */ /* 0x001f280000300800 */
[----:B------:R-:W3:Y:S04]  /*32360*/  LDL R2, [R1+0x28cc] ;  /* 0x0028cc0001027983 */ /* 0x000ee80000100800 */
[----:B------:R-:W3:Y:S01]  /*32370*/  LDL R3, [R1+0x2eec] ;  /* 0x002eec0001037983 */ /* 0x000ee20000100800 */
[----:B--2---:R-:W-:-:S02]  /*32380*/  PRMT R0, RZ, 0x7610, R0 ;  /* 0x00007610ff007816 */ /* 0x004fc40000000000 */
[----:B---3--:R-:W-:-:S04]  /*32390*/  @!P0 LOP3.LUT R3, R3, R2, RZ, 0x3c, !PT ;  /* 0x0000000203038212 */ /* 0x008fc800078e3cff */
[----:B------:R-:W-:-:S04]  /*323a0*/  @!P0 LOP3.LUT R2, R3, R2, RZ, 0x3c, !PT ;  /* 0x0000000203028212 */ /* 0x000fc800078e3cff */
[----:B------:R-:W-:-:S05]  /*323b0*/  @!P0 LOP3.LUT R3, R3, R2, RZ, 0x3c, !PT ;  /* 0x0000000203038212 */ /* 0x000fca00078e3cff */
[----:B------:R-:W2:Y:S04]  /*323c0*/  @!P0 LDG.E.U8 R0, desc[UR22][R2.64] ;  /* 0x0000001602008981 */ /* 0x000ea8000c1e1100 */
[----:B--2---:R0:W-:Y:S04]  /*323d0*/  STL [R1+0x23a8], R0 ;  /* 0x0023a80001007387 */ /* 0x0041e80000100800 */
[----:B0-----:R-:W2:Y:S04]  /*323e0*/  LDL.LU R0, [R1+0x9830] ;  /* 0x0098300001007983 */ /* 0x001ea80000300800 */
[----:B------:R-:W3:Y:S04]  /*323f0*/  LDL R2, [R1+0x28c8] ;  /* 0x0028c80001027983 */ /* 0x000ee80000100800 */
[----:B------:R-:W3:Y:S01]  /*32400*/  LDL R3, [R1+0x2ee8] ;  /* 0x002ee80001037983 */ /* 0x000ee20000100800 */
[----:B----4-:R-:W-:-:S02]  /*32410*/  PRMT R4, RZ, 0x7610, R4 ;  /* 0x00007610ff047816 */ /* 0x010fc40000000004 */
[----:B---3--:R-:W-:-:S04]  /*32420*/  @!P0 LOP3.LUT R3, R3, R2, RZ, 0x3c, !PT ;  /* 0x0000000203038212 */ /* 0x008fc800078e3cff */
[----:B------:R-:W-:-:S04]  /*32430*/  @!P0 LOP3.LUT R2, R3, R2, RZ, 0x3c, !PT ;  /* 0x0000000203028212 */ /* 0x000fc800078e3cff */
[----:B------:R-:W-:-:S05]  /*32440*/  @!P0 LOP3.LUT R3, R3, R2, RZ, 0x3c, !PT ;  /* 0x0000000203038212 */ /* 0x000fca00078e3cff */
[----:B------:R-:W3:Y:S04]  /*32450*/  @!P0 LDG.E.U8 R4, desc[UR22][R2.64] ;  /* 0x0000001602048981 */ /* 0x000ee8000c1e1100 */
        /* <DEDUP_REMOVED lines=13> */
[----:B---3--:R-:W-:-:S02]  /*32530*/  PRMT R4, RZ, 0x7610, R4 ;  /* 0x00007610ff047816 */ /* 0x008fc40000000004 */
[----:B----4-:R-:W-:-:S04]  /*32540*/  @!P0 LOP3.LUT R3, R3, R2, RZ, 0x3c, !PT ;  /* 0x0000000203038212 */ /* 0x010fc800078e3cff */
        /* <DEDUP_REMOVED lines=2010> */
[----:B--2---:R0:W-:Y:S04]  /*3a2f0*/  STL [R1], R0 ;  /* 0x0000000001007387 */ /* 0x0041e80000100800 */
[----:B0-----:R-:W2:Y:S04]  /*3a300*/  LDL.LU R0, [R1+0x94a8] ;  /* 0x0094a80001007983 */ /* 0x001ea80000300800 */
[----:B------:R-:W3:Y:S04]  /*3a310*/  LDL R2, [R1+0x2fc0] ;  /* 0x002fc00001027983 */ /* 0x000ee80000100800 */
[----:B------:R-:W3:Y:S01]  /*3a320*/  LDL R3, [R1+0x2ffc] ;  /* 0x002ffc0001037983 */ /* 0x000ee20000100800 */
[----:B------:R-:W-:-:S02]  /*3a330*/  PRMT R29, RZ, 0x7610, R29 ;  /* 0x00007610ff1d7816 */ /* 0x000fc4000000001d */
[----:B---3--:R-:W-:-:S04]  /*3a340*/  @!P0 LOP3.LUT R3, R3, R2, RZ, 0x3c, !PT ;  /* 0x0000000203038212 */ /* 0x008fc800078e3cff */
[----:B------:R-:W-:-:S04]  /*3a350*/  @!P0 LOP3.LUT R2, R3, R2, RZ, 0x3c, !PT ;  /* 0x0000000203028212 */ /* 0x000fc800078e3cff */
[----:B------:R-:W-:-:S05]  /*3a360*/  @!P0 LOP3.LUT R3, R3, R2, RZ, 0x3c, !PT ;  /* 0x0000000203038212 */ /* 0x000fca00078e3cff */
[----:B------:R-:W3:Y:S04]  /*3a370*/  @!P0 LDG.E.U8 R29, desc[UR22][R2.64] ;  /* 0x00000016021d8981 */ /* 0x000ee8000c1e1100 */
[----:B------:R-:W4:Y:S04]  /*3a380*/  LDL R2, [R1+0x2fc8] ;  /* 0x002fc80001027983 */ /* 0x000f280000100800 */
[----:B------:R-:W4:Y:S01]  /*3a390*/  LDL R3, [R1+0x3004] ;  /* 0x0030040001037983 */ /* 0x000f220000100800 */
[----:B------:R-:W-:-:S03]  /*3a3a0*/  PRMT R28, RZ, 0x7610, R28 ;  /* 0x00007610ff1c7816 */ /* 0x000fc6000000001c */
[----:B---3--:R0:W-:Y:S04]  /*3a3b0*/  STL [R1+0x9454], R29 ;  /* 0x0094541d01007387 */ /* 0x0081e80000100800 */
[----:B0-----:R-:W3:Y:S01]  /*3a3c0*/  LDL R29, [R1+0x300c] ;  /* 0x00300c00011d7983 */ /* 0x001ee20000100800 */
[----:B----4-:R-:W-:-:S04]  /*3a3d0*/  @!P0 LOP3.LUT R3, R3, R2, RZ, 0x3c, !PT ;  /* 0x0000000203038212 */ /* 0x010fc800078e3cff */
[----:B------:R-:W-:-:S04]  /*3a3e0*/  @!P0 LOP3.LUT R2, R3, R2, RZ, 0x3c, !PT ;  /* 0x0000000203028212 */ /* 0x000fc800078e3cff */
[----:B------:R-:W-:-:S05]  /*3a3f0*/  @!P0 LOP3.LUT R3, R3, R2, RZ, 0x3c, !PT ;  /* 0x0000000203038212 */ /* 0x000fca00078e3cff */
[----:B------:R3:W4:Y:S04]  /*3a400*/  @!P0 LDG.E.U8 R28, desc[UR22][R2.64] ;  /* 0x00000016021c8981 */ /* 0x000728000c1e1100 */
[----:B------:R-:W2:Y:S01]  /*3a410*/  LDL R3, [R1+0x2fd0] ;  /* 0x002fd00001037983 */ /* 0x000ea20000100800 */
[----:B------:R-:W-:Y:S01]  /*3a420*/  PRMT R27, RZ, 0x7610, R27 ;  /* 0x00007610ff1b7816 */ /* 0x000fe2000000001b */
[----:B---3--:R-:W-:Y:S02]  /*3a430*/  @!P0 IMAD.MOV.U32 R2, RZ, RZ, R29 ;  /* 0x000000ffff028224 */ /* 0x008fe400078e001d */
[----:B----4-:R0:W-:Y:S01]  /*3a440*/  STL [R1+0x93fc], R28 ;  /* 0x0093fc1c01007387 */ /* 0x0101e20000100800 */
[----:B------:R-:W-:-:S03]  /*3a450*/  PRMT R26, RZ, 0x7610, R26 ;  /* 0x00007610ff1a7816 */ /* 0x000fc6000000001a */
[----:B------:R-:W3:Y:S04]  /*3a460*/  LDL R29, [R1+0x2ff0] ;  /* 0x002ff000011d7983 */ /* 0x000ee80000100800 */
[----:B--2---:R1:W2:Y:S04]  /*3a470*/  @!P0 LDG.E.U8 R27, desc[UR22][R2.64] ;  /* 0x00000016021b8981 */ /* 0x0042a8000c1e1100 */
[----:B0-----:R-:W4:Y:S04]  /*3a480*/  LDL R28, [R1+0x302c] ;  /* 0x00302c00011c7983 */ /* 0x001f280000100800 */
[----:B------:R-:W1:Y:S04]  /*3a490*/  LDL R2, [R1+0x2fd8] ;  /* 0x002fd80001027983 */ /* 0x000e680000100800 */
[----:B------:R-:W1:Y:S02]  /*3a4a0*/  LDL R3, [R1+0x3014] ;  /* 0x0030140001037983 */ /* 0x000e640000100800 */
[----:B-1----:R-:W-:-:S04]  /*3a4b0*/  @!P0 LOP3.LUT R3, R3, R2, RZ, 0x3c, !PT ;  /* 0x0000000203038212 */ /* 0x002fc800078e3cff */
[----:B------:R-:W-:-:S04]  /*3a4c0*/  @!P0 LOP3.LUT R2, R3, R2, RZ, 0x3c, !PT ;  /* 0x0000000203028212 */ /* 0x000fc800078e3cff */
[----:B------:R-:W-:-:S05]  /*3a4d0*/  @!P0 LOP3.LUT R3, R3, R2, RZ, 0x3c, !PT ;  /* 0x0000000203038212 */ /* 0x000fca00078e3cff */
[----:B------:R-:W3:Y:S04]  /*3a4e0*/  @!P0 LDG.E.U8 R26, desc[UR22][R2.64] ;  /* 0x00000016021a8981 */ /* 0x000ee8000c1e1100 */
[----:B--2---:R0:W-:Y:S04]  /*3a4f0*/  STL [R1+0x9400], R27 ;  /* 0x0094001b01007387 */ /* 0x0041e80000100800 */
[----:B------:R-:W2:Y:S04]  /*3a500*/  LDL R2, [R1+0x2fe0] ;  /* 0x002fe00001027983 */ /* 0x000ea80000100800 */
[----:B------:R-:W2:Y:S04]  /*3a510*/  LDL R3, [R1+0x301c] ;  /* 0x00301c0001037983 */ /* 0x000ea80000100800 */
[----:B0-----:R-:W4:Y:S04]  /*3a520*/  LDL R27, [R1+0x3024] ;  /* 0x00302400011b7983 */ /* 0x001f280000100800 */
[----:B---3--:R0:W-:Y:S04]  /*3a530*/  STL [R1+0x9458], R26 ;  /* 0x0094581a01007387 */ /* 0x0081e80000100800 */
[----:B0-----:R-:W3:Y:S01]  /*3a540*/  LDL R26, [R1+0x2fe8] ;  /* 0x002fe800011a7983 */ /* 0x001ee20000100800 */
[----:B--2---:R-:W-:-:S02]  /*3a550*/  @!P0 LOP3.LUT R3, R3, R2, RZ, 0x3c, !PT ;  /* 0x0000000203038212 */ /* 0x004fc400078e3cff */
[----:B------:R-:W-:Y:S02]  /*3a560*/  PRMT R25, RZ, 0x7610, R25 ;  /* 0x00007610ff197816 */ /* 0x000fe40000000019 */
[----:B------:R-:W-:-:S04]  /*3a570*/  @!P0 LOP3.LUT R2, R3, R2, RZ, 0x3c, !PT ;  /* 0x0000000203028212 */ /* 0x000fc800078e3cff */
[----:B------:R-:W-:Y:S02]  /*3a580*/  @!P0 LOP3.LUT R3, R3, R2, RZ, 0x3c, !PT ;  /* 0x0000000203038212 */ /* 0x000fe400078e3cff */
[----:B------:R-:W-:-:S03]  /*3a590*/  PRMT R24, RZ, 0x7610, R24 ;  /* 0x00007610ff187816 */ /* 0x000fc60000000018 */
[----:B------:R4:W2:Y:S02]  /*3a5a0*/  @!P0 LDG.E.U8 R25, desc[UR22][R2.64] ;  /* 0x0000001602198981 */ /* 0x0008a4000c1e1100 */
[----:B----4-:R-:W-:Y:S02]  /*3a5b0*/  @!P0 IMAD.MOV.U32 R2, RZ, RZ, R27 ;  /* 0x000000ffff028224 */ /* 0x010fe400078e001b */
[----:B---3--:R-:W-:-:S05]  /*3a5c0*/  @!P0 IMAD.MOV.U32 R3, RZ, RZ, R26 ;  /* 0x000000ffff038224 */ /* 0x008fca00078e001a */
[----:B------:R0:W3:Y:S01]  /*3a5d0*/  @!P0 LDG.E.U8 R24, desc[UR22][R2.64] ;  /* 0x0000001602188981 */ /* 0x0000e2000c1e1100 */
[----:B------:R-:W-:Y:S01]  /*3a5e0*/  PRMT R23, RZ, 0x7610, R23 ;  /* 0x00007610ff177816 */ /* 0x000fe20000000017 */
[----:B0-----:R-:W-:Y:S02]  /*3a5f0*/  @!P0 IMAD.MOV.U32 R2, RZ, RZ, R28 ;  /* 0x000000ffff028224 */ /* 0x001fe400078e001c */
[----:B------:R-:W-:Y:S01]  /*3a600*/  @!P0 IMAD.MOV.U32 R3, RZ, RZ, R29 ;  /* 0x000000ffff038224 */ /* 0x000fe200078e001d */
[----:B--2---:R0:W-:Y:S04]  /*3a610*/  STL [R1+0x945c], R25 ;  /* 0x00945c1901007387 */ /* 0x0041e80000100800 */
[----:B------:R-:W2:Y:S04]  /*3a620*/  @!P0 LDG.E.U8 R23, desc[UR22][R2.64] ;  /* 0x0000001602178981 */ /* 0x000ea8000c1e1100 */
[----:B0-----:R-:W4:Y:S04]  /*3a630*/  LDL R25, [R1+0x3034] ;  /* 0x0030340001197983 */ /* 0x001f280000100800 */
[----:B---3--:R0:W-:Y:S01]  /*3a640*/  STL [R1+0x9404], R24 ;  /* 0x0094041801007387 */ /* 0x0081e20000100800 */
[----:B------:R-:W-:-:S03]  /*3a650*/  PRMT R22, RZ, 0x7610, R22 ;  /* 0x00007610ff167816 */ /* 0x000fc60000000016 */
[----:B------:R-:W3:Y:S04]  /*3a660*/  LDL R29, [R1+0x3008] ;  /* 0x00300800011d7983 */ /* 0x000ee80000100800 */
[----:B------:R-:W3:Y:S04]  /*3a670*/  LDL R28, [R1+0x3044] ;  /* 0x00304400011c7983 */ /* 0x000ee80000100800 */
[----:B------:R-:W3:Y:S04]  /*3a680*/  LDL R27, [R1+0x3010] ;  /* 0x00301000011b7983 */ /* 0x000ee80000100800 */
[----:B------:R-:W3:Y:S04]  /*3a690*/  LDL R26, [R1+0x304c] ;  /* 0x00304c00011a7983 */ /* 0x000ee80000100800 */
[----:B0-----:R-:W3:Y:S04]  /*3a6a0*/  LDL R24, [R1+0x2ff8] ;  /* 0x002ff80001187983 */ /* 0x001ee80000100800 */
[----:B--2---:R0:W-:Y:S01]  /*3a6b0*/  STL [R1+0x9408], R23 ;  /* 0x0094081701007387 */ /* 0x0041e20000100800 */
[----:B----4-:R-:W-:-:S03]  /*3a6c0*/  @!P0 IMAD.MOV.U32 R2, RZ, RZ, R25 ;  /* 0x000000ffff028224 */ /* 0x010fc600078e0019 */
[----:B------:R-:W2:Y:S04]  /*3a6d0*/  LDL R25, [R1+0x3018] ;  /* 0x0030180001197983 */ /* 0x000ea80000100800 */
[----:B0-----:R-:W4:Y:S01]  /*3a6e0*/  LDL R23, [R1+0x303c] ;  /* 0x00303c0001177983 */ /* 0x001f220000100800 */
[----:B---3--:R-:W-:-:S03]  /*3a6f0*/  @!P0 IMAD.MOV.U32 R3, RZ, RZ, R24 ;  /* 0x000000ffff038224 */ /* 0x008fc600078e0018 */
[----:B------:R-:W3:Y:S04]  /*3a700*/  LDL R24, [R1+0x3054] ;  /* 0x0030540001187983 */ /* 0x000ee80000100800 */
[----:B------:R4:W2:Y:S04]  /*3a710*/  @!P0 LDG.E.U8 R22, desc[UR22][R2.64] ;  /* 0x0000001602168981 */ /* 0x0008a8000c1e1100 */
[----:B------:R-:W3:Y:S01]  /*3a720*/  LDL R3, [R1+0x3000] ;  /* 0x0030000001037983 */ /* 0x000ee20000100800 */
[----:B------:R-:W-:Y:S01]  /*3a730*/  PRMT R21, RZ, 0x7610, R21 ;  /* 0x00007610ff157816 */ /* 0x000fe20000000015 */
[----:B----4-:R-:W-:Y:S01]  /*3a740*/  @!P0 IMAD.MOV.U32 R2, RZ, RZ, R23 ;  /* 0x000000ffff028224 */ /* 0x010fe200078e0017 */
[----:B------:R-:W-:-:S02]  /*3a750*/  PRMT R20, RZ, 0x7610, R20 ;  /* 0x00007610ff147816 */ /* 0x000fc40000000014 */
[----:B------:R-:W-:Y:S02]  /*3a760*/  PRMT R19, RZ, 0x7610, R19 ;  /* 0x00007610ff137816 */ /* 0x000fe40000000013 */
[----:B------:R-:W-:Y:S01]  /*3a770*/  PRMT R18, RZ, 0x7610, R18 ;  /* 0x00007610ff127816 */ /* 0x000fe20000000012 */
[----:B---3--:R0:W3:Y:S02]  /*3a780*/  @!P0 LDG.E.U8 R21, desc[UR22][R2.64] ;  /* 0x0000001602158981 */ /* 0x0080e4000c1e1100 */
[----:B0-----:R-:W-:Y:S02]  /*3a790*/  @!P0 IMAD.MOV.U32 R2, RZ, RZ, R28 ;  /* 0x000000ffff028224 */ /* 0x001fe400078e001c */
[----:B------:R-:W-:-:S05]  /*3a7a0*/  @!P0 IMAD.MOV.U32 R3, RZ, RZ, R29 ;  /* 0x000000ffff038224 */ /* 0x000fca00078e001d */
[----:B------:R0:W4:Y:S02]  /*3a7b0*/  @!P0 LDG.E.U8 R20, desc[UR22][R2.64] ;  /* 0x0000001602148981 */ /* 0x000124000c1e1100 */
[----:B0-----:R-:W-:Y:S02]  /*3a7c0*/  @!P0 IMAD.MOV.U32 R2, RZ, RZ, R26 ;  /* 0x000000ffff028224 */ /* 0x001fe400078e001a */
[----:B------:R-:W-:-:S05]  /*3a7d0*/  @!P0 IMAD.MOV.U32 R3, RZ, RZ, R27 ;  /* 0x000000ffff038224 */ /* 0x000fca00078e001b */
[----:B------:R0:W4:Y:S04]  /*3a7e0*/  @!P0 LDG.E.U8 R19, desc[UR22][R2.64] ;  /* 0x0000001602138981 */ /* 0x000128000c1e1100 */
[----:B--2---:R1:W-:Y:S04]  /*3a7f0*/  STL [R1+0x9460], R22 ;  /* 0x0094601601007387 */ /* 0x0043e80000100800 */
[----:B------:R-:W2:Y:S01]  /*3a800*/  LDL R23, [R1+0x3020] ;  /* 0x0030200001177983 */ /* 0x000ea20000100800 */
[----:B0-----:R-:W-:Y:S02]  /*3a810*/  @!P0 IMAD.MOV.U32 R2, RZ, RZ, R24 ;  /* 0x000000ffff028224 */ /* 0x001fe400078e0018 */
[----:B------:R-:W-:Y:S01]  /*3a820*/  @!P0 IMAD.MOV.U32 R3, RZ, RZ, R25 ;  /* 0x000000ffff038224 */ /* 0x000fe200078e0019 */
[----:B-1----:R-:W2:Y:S04]  /*3a830*/  LDL R22, [R1+0x305c] ;  /* 0x00305c0001167983 */ /* 0x002ea80000100800 */
[----:B------:R2:W2:Y:S04]  /*3a840*/  @!P0 LDG.E.U8 R18, desc[UR22][R2.64] ;  /* 0x0000001602128981 */ /* 0x0004a8000c1e1100 */
[----:B---3--:R0:W-:Y:S04]  /*3a850*/  STL [R1+0x9464], R21 ;  /* 0x0094641501007387 */ /* 0x0081e80000100800 */
[----:B----4-:R1:W-:Y:S04]  /*3a860*/  STL [R1+0x940c], R20 ;  /* 0x00940c1401007387 */ /* 0x0103e80000100800 */
[----:B------:R-:W3:Y:S04]  /*3a870*/  LDL R27, [R1+0x3028] ;  /* 0x00302800011b7983 */ /* 0x000ee80000100800 */
[----:B------:R-:W4:Y:S04]  /*3a880*/  LDL R26, [R1+0x3064] ;  /* 0x00306400011a7983 */ /* 0x000f280000100800 */
[----:B------:R4:W-:Y:S04]  /*3a890*/  STL [R1+0x9410], R19 ;  /* 0x0094101301007387 */ /* 0x0009e80000100800 */
[----:B------:R-:W4:Y:S04]  /*3a8a0*/  LDL R25, [R1+0x3030] ;  /* 0x0030300001197983 */ /* 0x000f280000100800 */
[----:B------:R-:W4:Y:S01]  /*3a8b0*/  LDL R24, [R1+0x306c] ;  /* 0x00306c0001187983 */ /* 0x000f220000100800 */
[----:B--2---:R-:W-:-:S02]  /*3a8c0*/  @!P0 IMAD.MOV.U32 R3, RZ, RZ, R23 ;  /* 0x000000ffff038224 */ /* 0x004fc400078e0017 */
[----:B------:R-:W-:Y:S01]  /*3a8d0*/  @!P0 IMAD.MOV.U32 R2, RZ, RZ, R22 ;  /* 0x000000ffff028224 */ /* 0x000fe200078e0016 */
[----:B------:R2:W-:Y:S04]  /*3a8e0*/  STL [R1+0x9468], R18 ;  /* 0x0094681201007387 */ /* 0x0005e80000100800 */
[----:B------:R-:W2:Y:S04]  /*3a8f0*/  LDL R23, [R1+0x3038] ;  /* 0x0030380001177983 */ /* 0x000ea80000100800 */
[----:B------:R-:W2:Y:S01]  /*3a900*/  LDL R22, [R1+0x3074] ;  /* 0x0030740001167983 */ /* 0x000ea20000100800 */
[----:B------:R-:W-:-:S02]  /*3a910*/  PRMT R17, RZ, 0x7610, R17 ;  /* 0x00007610ff117816 */ /* 0x000fc40000000011 */
[----:B------:R-:W-:Y:S02]  /*3a920*/  PRMT R16, RZ, 0x7610, R16 ;  /* 0x00007610ff107816 */ /* 0x000fe40000000010 */
[----:B------:R-:W-:Y:S02]  /*3a930*/  PRMT R15, RZ, 0x7610, R15 ;  /* 0x00007610ff0f7816 */ /* 0x000fe4000000000f */
[----:B------:R-:W-:Y:S01]  /*3a940*/  PRMT R14, RZ, 0x7610, R14 ;  /* 0x00007610ff0e7816 */ /* 0x000fe2000000000e */
[----:B0-----:R-:W2:Y:S04]  /*3a950*/  LDL R21, [R1+0x3040] ;  /* 0x0030400001157983 */ /* 0x001ea80000100800 */
[----:B------:R3:W2:Y:S04]  /*3a960*/  @!P0 LDG.E.U8 R17, desc[UR22][R2.64] ;  /* 0x0000001602118981 */ /* 0x0006a8000c1e1100 */
[----:B-1----:R-:W2:Y:S01]  /*3a970*/  LDL R20, [R1+0x307c] ;  /* 0x00307c0001147983 */ /* 0x002ea20000100800 */
[----:B---3--:R-:W-:-:S02]  /*3a980*/  @!P0 IMAD.MOV.U32 R3, RZ, RZ, R27 ;  /* 0x000000ffff038224 */ /* 0x008fc400078e001b */
[----:B----4-:R-:W-:-:S05]  /*3a990*/  @!P0 IMAD.MOV.U32 R2, RZ, RZ, R26 ;  /* 0x000000ffff028224 */ /* 0x010fca00078e001a */
[----:B------:R0:W3:Y:S02]  /*3a9a0*/  @!P0 LDG.E.U8 R16, desc[UR22][R2.64] ;  /* 0x0000001602108981 */ /* 0x0000e4000c1e1100 */
[----:B0-----:R-:W-:Y:S02]  /*3a9b0*/  @!P0 IMAD.MOV.U32 R3, RZ, RZ, R25 ;  /* 0x000000ffff038224 */ /* 0x001fe400078e0019 */
[----:B------:R-:W-:-:S05]  /*3a9c0*/  @!P0 IMAD.MOV.U32 R2, RZ, RZ, R24 ;  /* 0x000000ffff028224 */ /* 0x000fca00078e0018 */
[----:B------:R2:W4:Y:S02]  /*3a9d0*/  @!P0 LDG.E.U8 R15, desc[UR22][R2.64] ;  /* 0x00000016020f8981 */ /* 0x000524000c1e1100 */
[----:B--2---:R-:W-:Y:S02]  /*3a9e0*/  @!P0 IMAD.MOV.U32 R3, RZ, RZ, R23 ;  /* 0x000000ffff038224 */ /* 0x004fe400078e0017 */
[----:B------:R-:W-:-:S05]  /*3a9f0*/  @!P0 IMAD.MOV.U32 R2, RZ, RZ, R22 ;  /* 0x000000ffff028224 */ /* 0x000fca00078e0016 */
[----:B------:R-:W2:Y:S04]  /*3aa00*/  @!P0 LDG.E.U8 R14, desc[UR22][R2.64] ;  /* 0x00000016020e8981 */ /* 0x000ea8000c1e1100 */
[----:B------:R0:W-:Y:S04]  /*3aa10*/  STL [R1+0x946c], R17 ;  /* 0x00946c1101007387 */ /* 0x0001e80000100800 */
[----:B------:R-:W2:Y:S04]  /*3aa20*/  LDL R19, [R1+0x3048] ;  /* 0x0030480001137983 */ /* 0x000ea80000100800 */
[----:B------:R-:W2:Y:S04]  /*3aa30*/  LDL R18, [R1+0x3084] ;  /* 0x0030840001127983 */ /* 0x000ea80000100800 */
[----:B---3--:R1:W-:Y:S04]  /*3aa40*/  STL [R1+0x9414], R16 ;  /* 0x0094141001007387 */ /* 0x0083e80000100800 */
[----:B0-----:R-:W3:Y:S04]  /*3aa50*/  LDL R17, [R1+0x3050] ;  /* 0x0030500001117983 */ /* 0x001ee80000100800 */
[----:B-1----:R-:W3:Y:S04]  /*3aa60*/  LDL R16, [R1+0x308c] ;  /* 0x00308c0001107983 */ /* 0x002ee80000100800 */
[----:B----4-:R0:W-:Y:S04]  /*3aa70*/  STL [R1+0x9418], R15 ;  /* 0x0094180f01007387 */ /* 0x0101e80000100800 */
[----:B--2---:R1:W-:Y:S04]  /*3aa80*/  STL [R1+0x9450], R14 ;  /* 0x0094500e01007387 */ /* 0x0043e80000100800 */
[----:B0-----:R-:W2:Y:S04]  /*3aa90*/  LDL R15, [R1+0x3058] ;  /* 0x00305800010f7983 */ /* 0x001ea80000100800 */
[----:B-1----:R-:W4:Y:S01]  /*3aaa0*/  LDL R14, [R1+0x3094] ;  /* 0x00309400010e7983 */ /* 0x002f220000100800 */
[----:B------:R-:W-:Y:S01]  /*3aab0*/  PRMT R13, RZ, 0x7610, R13 ;  /* 0x00007610ff0d7816 */ /* 0x000fe2000000000d */
[----:B------:R-:W-:-:S02]  /*3aac0*/  @!P0 IMAD.MOV.U32 R2, RZ, RZ, R20 ;  /* 0x000000ffff028224 */ /* 0x000fc400078e0014 */
[----:B------:R-:W-:Y:S01]  /*3aad0*/  @!P0 IMAD.MOV.U32 R3, RZ, RZ, R21 ;  /* 0x000000ffff038224 */ /* 0x000fe200078e0015 */
[----:B------:R-:W-:-:S04]  /*3aae0*/  PRMT R12, RZ, 0x7610, R12 ;  /* 0x00007610ff0c7816 */ /* 0x000fc8000000000c */
[----:B------:R0:W4:Y:S02]  /*3aaf0*/  @!P0 LDG.E.U8 R13, desc[UR22][R2.64] ;  /* 0x00000016020d8981 */ /* 0x000124000c1e1100 */
[----:B0-----:R-:W-:Y:S02]  /*3ab00*/  @!P0 IMAD.MOV.U32 R2, RZ, RZ, R18 ;  /* 0x000000ffff028224 */ /* 0x001fe400078e0012 */
[----:B------:R-:W-:-:S05]  /*3ab10*/  @!P0 IMAD.MOV.U32 R3, RZ, RZ, R19 ;  /* 0x000000ffff038224 */ /* 0x000fca00078e0013 */
[----:B------:R3:W4:Y:S01]  /*3ab20*/  @!P0 LDG.E.U8 R12, desc[UR22][R2.64] ;  /* 0x00000016020c8981 */ /* 0x000722000c1e1100 */
[----:B------:R-:W-:Y:S02]  /*3ab30*/  PRMT R11, RZ, 0x7610, R11 ;  /* 0x00007610ff0b7816 */ /* 0x000fe4000000000b */
[----:B------:R-:W-:Y:S01]  /*3ab40*/  PRMT R10, RZ, 0x7610, R10 ;  /* 0x00007610ff0a7816 */ /* 0x000fe2000000000a */
[----:B---3--:R-:W-:Y:S02]  /*3ab50*/  @!P0 IMAD.MOV.U32 R3, RZ, RZ, R17 ;  /* 0x000000ffff038224 */ /* 0x008fe400078e0011 */
[----:B------:R-:W-:-:S05]  /*3ab60*/  @!P0 IMAD.MOV.U32 R2, RZ, RZ, R16 ;  /* 0x000000ffff028224 */ /* 0x000fca00078e0010 */
[----:B------:R2:W3:Y:S02]  /*3ab70*/  @!P0 LDG.E.U8 R11, desc[UR22][R2.64] ;  /* 0x00000016020b8981 */ /* 0x0004e4000c1e1100 */
[----:B--2---:R-:W-:Y:S02]  /*3ab80*/  @!P0 IMAD.MOV.U32 R3, RZ, RZ, R15 ;  /* 0x000000ffff038224 */ /* 0x004fe400078e000f */
[----:B----4-:R-:W-:-:S05]  /*3ab90*/  @!P0 IMAD.MOV.U32 R2, RZ, RZ, R14 ;  /* 0x000000ffff028224 */ /* 0x010fca00078e000e */
[----:B------:R-:W2:Y:S04]  /*3aba0*/  @!P0 LDG.E.U8 R10, desc[UR22][R2.64] ;  /* 0x00000016020a8981 */ /* 0x000ea8000c1e1100 */
[----:B------:R0:W-:Y:S04]  /*3abb0*/  STL [R1+0x9470], R13 ;  /* 0x0094700d01007387 */ /* 0x0001e80000100800 */
[----:B------:R-:W4:Y:S04]  /*3abc0*/  LDL R21, [R1+0x3060] ;  /* 0x0030600001157983 */ /* 0x000f280000100800 */
[----:B------:R-:W4:Y:S04]  /*3abd0*/  LDL R20, [R1+0x30b0] ;  /* 0x0030b00001147983 */ /* 0x000f280000100800 */
[----:B------:R1:W-:Y:S04]  /*3abe0*/  STL [R1+0x941c], R12 ;  /* 0x00941c0c01007387 */ /* 0x0003e80000100800 */
[----:B------:R-:W4:Y:S04]  /*3abf0*/  LDL R19, [R1+0x3068] ;  /* 0x0030680001137983 */ /* 0x000f280000100800 */
[----:B------:R-:W4:Y:S04]  /*3ac00*/  LDL R18, [R1+0x30ac] ;  /* 0x0030ac0001127983 */ /* 0x000f280000100800 */
[----:B------:R-:W4:Y:S04]  /*3ac10*/  LDL R17, [R1+0x3070] ;  /* 0x0030700001117983 */ /* 0x000f280000100800 */
[----:B------:R-:W4:Y:S04]  /*3ac20*/  LDL R16, [R1+0x30a8] ;  /* 0x0030a80001107983 */ /* 0x000f280000100800 */
[----:B---3--:R3:W-:Y:S04]  /*3ac30*/  STL [R1+0x9420], R11 ;  /* 0x0094200b01007387 */ /* 0x0087e80000100800 */
[----:B------:R-:W4:Y:S04]  /*3ac40*/  LDL R15, [R1+0x3078] ;  /* 0x00307800010f7983 */ /* 0x000f280000100800 */
[----:B------:R-:W4:Y:S04]  /*3ac50*/  LDL R14, [R1+0x30a4] ;  /* 0x0030a400010e7983 */ /* 0x000f280000100800 */
[----:B0-----:R-:W4:Y:S04]  /*3ac60*/  LDL R13, [R1+0x3080] ;  /* 0x00308000010d7983 */ /* 0x001f280000100800 */
[----:B-1----:R-:W4:Y:S04]  /*3ac70*/  LDL R12, [R1+0x30a0] ;  /* 0x0030a000010c7983 */ /* 0x002f280000100800 */
[----:B--2---:R0:W-:Y:S04]  /*3ac80*/  STL [R1+0x9474], R10 ;  /* 0x0094740a01007387 */ /* 0x0041e80000100800 */
[----:B---3--:R-:W2:Y:S04]  /*3ac90*/  LDL R11, [R1+0x3088] ;  /* 0x00308800010b7983 */ /* 0x008ea80000100800 */
[----:B0-----:R-:W3:Y:S01]  /*3aca0*/  LDL R10, [R1+0x309c] ;  /* 0x00309c00010a7983 */ /* 0x001ee20000100800 */
[----:B------:R-:W-:Y:S01]  /*3acb0*/  PRMT R9, RZ, 0x7610, R9 ;  /* 0x00007610ff097816 */ /* 0x000fe20000000009 */
[----:B----4-:R-:W-:-:S02]  /*3acc0*/  @!P0 IMAD.MOV.U32 R2, RZ, RZ, R20 ;  /* 0x000000ffff028224 */ /* 0x010fc400078e0014 */
[----:B------:R-:W-:Y:S01]  /*3acd0*/  @!P0 IMAD.MOV.U32 R3, RZ, RZ, R21 ;  /* 0x000000ffff038224 */ /* 0x000fe200078e0015 */
[----:B------:R-:W-:-:S04]  /*3ace0*/  PRMT R8, RZ, 0x7610, R8 ;  /* 0x00007610ff087816 */ /* 0x000fc80000000008 */
[----:B------:R0:W4:Y:S01]  /*3acf0*/  @!P0 LDG.E.U8 R9, desc[UR22][R2.64] ;  /* 0x0000001602098981 */ /* 0x000122000c1e1100 */
[----:B------:R-:W-:Y:S01]  /*3ad00*/  PRMT R7, RZ, 0x7610, R7 ;  /* 0x00007610ff077816 */ /* 0x000fe20000000007 */
[----:B0-----:R-:W-:Y:S02]  /*3ad10*/  @!P0 IMAD.MOV.U32 R2, RZ, RZ, R18 ;  /* 0x000000ffff028224 */ /* 0x001fe400078e0012 */
[----:B------:R-:W-:-:S05]  /*3ad20*/  @!P0 IMAD.MOV.U32 R3, RZ, RZ, R19 ;  /* 0x000000ffff038224 */ /* 0x000fca00078e0013 */
[----:B------:R0:W4:Y:S01]  /*3ad30*/  @!P0 LDG.E.U8 R8, desc[UR22][R2.64] ;  /* 0x0000001602088981 */ /* 0x000122000c1e1100 */
[----:B------:R-:W-:Y:S01]  /*3ad40*/  PRMT R6, RZ, 0x7610, R6 ;  /* 0x00007610ff067816 */ /* 0x000fe20000000006 */
[----:B0-----:R-:W-:Y:S02]  /*3ad50*/  @!P0 IMAD.MOV.U32 R2, RZ, RZ, R16 ;  /* 0x000000ffff028224 */ /* 0x001fe400078e0010 */
[----:B------:R-:W-:-:S05]  /*3ad60*/  @!P0 IMAD.MOV.U32 R3, RZ, RZ, R17 ;  /* 0x000000ffff038224 */ /* 0x000fca00078e0011 */
[----:B------:R0:W4:Y:S01]  /*3ad70*/  @!P0 LDG.E.U8 R7, desc[UR22][R2.64] ;  /* 0x0000001602078981 */ /* 0x000122000c1e1100 */
[----:B------:R-:W-:Y:S02]  /*3ad80*/  PRMT R5, RZ, 0x7610, R5 ;  /* 0x00007610ff057816 */ /* 0x000fe40000000005 */
[----:B------:R-:W-:Y:S01]  /*3ad90*/  PRMT R4, RZ, 0x7610, R4 ;  /* 0x00007610ff047816 */ /* 0x000fe20000000004 */
[----:B0-----:R-:W-:Y:S02]  /*3ada0*/  @!P0 IMAD.MOV.U32 R3, RZ, RZ, R15 ;  /* 0x000000ffff038224 */ /* 0x001fe400078e000f */
[----:B------:R-:W-:-:S05]  /*3adb0*/  @!P0 IMAD.MOV.U32 R2, RZ, RZ, R14 ;  /* 0x000000ffff028224 */ /* 0x000fca00078e000e */
[----:B------:R0:W4:Y:S02]  /*3adc0*/  @!P0 LDG.E.U8 R6, desc[UR22][R2.64] ;  /* 0x0000001602068981 */ /* 0x000124000c1e1100 */
[----:B0-----:R-:W-:Y:S02]  /*3add0*/  @!P0 IMAD.MOV.U32 R2, RZ, RZ, R12 ;  /* 0x000000ffff028224 */ /* 0x001fe400078e000c */
[----:B------:R-:W-:-:S05]  /*3ade0*/  @!P0 IMAD.MOV.U32 R3, RZ, RZ, R13 ;  /* 0x000000ffff038224 */ /* 0x000fca00078e000d */
[----:B------:R2:W4:Y:S02]  /*3adf0*/  @!P0 LDG.E.U8 R5, desc[UR22][R2.64] ;  /* 0x0000001602058981 */ /* 0x000524000c1e1100 */
[----:B--2---:R-:W-:Y:S02]  /*3ae00*/  @!P0 IMAD.MOV.U32 R3, RZ, RZ, R11 ;  /* 0x000000ffff038224 */ /* 0x004fe400078e000b */
[----:B---3--:R-:W-:-:S05]  /*3ae10*/  @!P0 IMAD.MOV.U32 R2, RZ, RZ, R10 ;  /* 0x000000ffff028224 */ /* 0x008fca00078e000a */
[----:B------:R0:W2:Y:S04]  /*3ae20*/  @!P0 LDG.E.U8 R4, desc[UR22][R2.64] ;  /* 0x0000001602048981 */ /* 0x0000a8000c1e1100 */
[----:B0-----:R-:W0:Y:S04]  /*3ae30*/  LDS.U8 R3, [R0+UR4] ;  /* 0x0000000400037984 */ /* 0x001e280008000000 */
[----:B------:R-:W1:Y:S04]  /*3ae40*/  LDS.U8 R2, [R0+UR4+0x108] ;  /* 0x0001080400027984 */ /* 0x000e680008000000 */
[----:B----4-:R-:W-:Y:S04]  /*3ae50*/  STL [R1+0x9478], R9 ;  /* 0x0094780901007387 */ /* 0x010fe80000100800 */
[----:B------:R-:W-:Y:S04]  /*3ae60*/  STL [R1+0x9424], R8 ;  /* 0x0094240801007387 */ /* 0x000fe80000100800 */
[----:B------:R-:W-:Y:S04]  /*3ae70*/  STL [R1+0x9428], R7 ;  /* 0x0094280701007387 */ /* 0x000fe80000100800 */
[----:B------:R-:W-:Y:S04]  /*3ae80*/  STL [R1+0x947c], R6 ;  /* 0x00947c0601007387 */ /* 0x000fe80000100800 */
[----:B------:R-:W-:Y:S04]  /*3ae90*/  STL [R1+0x9480], R5 ;  /* 0x0094800501007387 */ /* 0x000fe80000100800 */
[----:B--2---:R-:W-:Y:S04]  /*3aea0*/  STL [R1+0x942c], R4 ;  /* 0x00942c0401007387 */ /* 0x004fe80000100800 */
[----:B0-----:R-:W-:Y:S04]  /*3aeb0*/  STL [R1+0x9430], R3 ;  /* 0x0094300301007387 */ /* 0x001fe80000100800 */
[----:B-1----:R-:W-:Y:S04]  /*3aec0*/  STL [R1+0x9434], R2 ;  /* 0x0094340201007387 */ /* 0x002fe80000100800 */
[----:B------:R-:W0:Y:S04]  /*3aed0*/  LDS.U8 R2, [R0+UR4+0x210] ;  /* 0x0002100400027984 */ /* 0x000e280008000000 */
[----:B------:R-:W1:Y:S04]  /*3aee0*/  LDS.U8 R4, [R0+UR4+0x318] ;  /* 0x0003180400047984 */ /* 0x000e680008000000 */
[----:B------:R-:W2:Y:S04]  /*3aef0*/  LDS.U8 R3, [R0+UR4+0x8] ;  /* 0x0000080400037984 */ /* 0x000ea80008000000 */
[----:B0-----:R-:W-:Y:S04]  /*3af00*/  STL [R1+0x31b8], R2 ;  /* 0x0031b80201007387 */ /* 0x001fe80000100800 */
[----:B------:R-:W0:Y:S04]  /*3af10*/  LDS.U8 R2, [R0+UR4+0x100] ;  /* 0x0001000400027984 */ /* 0x000e280008000000 */
[----:B-1----:R-:W-:Y:S04]  /*3af20*/  STL [R1+0x31b4], R4 ;  /* 0x0031b40401007387 */ /* 0x002fe80000100800 */
[----:B------:R-:W1:Y:S04]  /*3af30*/  LDS.U8 R4, [R0+UR4+0x218] ;  /* 0x0002180400047984 */ /* 0x000e680008000000 */
[----:B--2---:R-:W-:Y:S04]  /*3af40*/  STL [R1+0x23dc], R3 ;  /* 0x0023dc0301007387 */ /* 0x004fe80000100800 */
        /* <DEDUP_REMOVED lines=109> */
[----:B0-----:R0:W-:Y:S04]  /*3b620*/  STL [R1+0x32e4], R2 ;  /* 0x0032e40201007387 */ /* 0x0011e80000100800 */
[----:B-1----:R-:W-:Y:S04]  /*3b630*/  STL [R1+0x30f0], R4 ;  /* 0x0030f00401007387 */ /* 0x002fe80000100800 */
[----:B------:R-:W1:Y:S04]  /*3b640*/  LDS.U8 R4, [R0+UR4+0x1288] ;  /* 0x0012880400047984 */ /* 0x000e680008000000 */
[----:B--2---:R-:W-:Y:S04]  /*3b650*/  STL [R1+0x30ec], R3 ;  /* 0x0030ec0301007387 */ /* 0x004fe80000100800 */
[----:B------:R-:W2:Y:S04]  /*3b660*/  LDS.U8 R3, [R0+UR4+0x1380] ;  /* 0x0013800400037984 */ /* 0x000ea80008000000 */
[----:B------:R-:W-:Y:S01]  /*3b670*/  STL [R1+0x5384], R0 ;  /* 0x0053840001007387 */ /* 0x000fe20000100800 */
[----:B0-----:R-:W-:-:S05]  /*3b680*/  LOP3.LUT R2, R0, 0x20, RZ, 0x3c, !PT ;  /* 0x0000002000027812 */ /* 0x001fca00078e3cff */
[----:B------:R-:W0:Y:S04]  /*3b690*/  LDS.U8 R0, [R2+UR4] ;  /* 0x0000000402007984 */ /* 0x000e280008000000 */
[----:B-1----:R-:W-:Y:S04]  /*3b6a0*/  STL [R1+0x32f0], R4 ;  /* 0x0032f00401007387 */ /* 0x002fe80000100800 */
[----:B--2---:R-:W-:Y:S04]  /*3b6b0*/  STL [R1+0x32ec], R3 ;  /* 0x0032ec0301007387 */ /* 0x004fe80000100800 */
        /* <DEDUP_REMOVED lines=113> */
[----:B--2---:R-:W-:Y:S04]  /*3bdd0*/  STL [R1+0x3128], R3 ;  /* 0x0031280301007387 */ /* 0x004fe80000100800 */
[----:B------:R-:W1:Y:S04]  /*3bde0*/  LDS.U8 R4, [R2+UR4+0x1280] ;  /* 0x0012800402047984 */ /* 0x000e680008000000 */
[----:B------:R-:W2:Y:S04]  /*3bdf0*/  LDS.U8 R3, [R2+UR4+0x1388] ;  /* 0x0013880402037984 */ /* 0x000ea80008000000 */
[----:B0-----:R-:W-:Y:S04]  /*3be00*/  STL [R1+0x3124], R0 ;  /* 0x0031240001007387 */ /* 0x001fe80000100800 */
[----:B------:R-:W0:Y:S01]  /*3be10*/  LDS.U8 R0, [R2+UR4+0x1098] ;  /* 0x0010980402007984 */ /* 0x000e220008000000 */
[----:B------:R-:W3:Y:S03]  /*3be20*/  S2R R29, SR_TID.X ;  /* 0x00000000001d7919 */ /* 0x000ee60000002100 */
[----:B-1----:R-:W-:Y:S04]  /*3be30*/  STL [R1+0x3328], R4 ;  /* 0x0033280401007387 */ /* 0x002fe80000100800 */
[----:B--2---:R3:W-:Y:S04]  /*3be40*/  STL [R1+0x3324], R3 ;  /* 0x0033240301007387 */ /* 0x0047e80000100800 */
[----:B0-----:R-:W-:Y:S04]  /*3be50*/  STL [R1+0x3130], R0 ;  /* 0x0031300001007387 */ /* 0x001fe80000100800 */
[----:B------:R-:W0:Y:S01]  /*3be60*/  LDS.U8 R0, [R2+UR4+0x1190] ;  /* 0x0011900402007984 */ /* 0x000e220008000000 */
[----:B---3--:R-:W-:-:S02]  /*3be70*/  LOP3.LUT R3, R29, 0x3, RZ, 0xc0, !PT ;  /* 0x000000031d037812 */ /* 0x008fc400078ec0ff */
[----:B------:R-:W-:-:S03]  /*3be80*/  SHF.R.U32.HI R4, RZ, 0x2, R29 ;  /* 0x00000002ff047819 */ /* 0x000fc6000001161d */
[----:B------:R-:W-:Y:S01]  /*3be90*/  IMAD R3, R3, 0x420, RZ ;  /* 0x0000042003037824 */ /* 0x000fe200078e02ff */
[----:B------:R-:W-:-:S04]  /*3bea0*/  SGXT.U32 R4, R4, 0x3 ;  /* 0x000000030404781a */ /* 0x000fc80000000000 */
[----:B------:R-:W-:Y:S02]  /*3beb0*/  LOP3.LUT R3, R3, R4, RZ, 0xfc, !PT ;  /* 0x0000000403037212 */ /* 0x000fe400078efcff */
[----:B------:R-:W1:Y:S04]  /*3bec0*/  LDS.U8 R4, [R2+UR4+0x1288] ;  /* 0x0012880402047984 */ /* 0x000e680008000000 */
[----:B------:R-:W2:Y:S01]  /*3bed0*/  LDS.U8 R2, [R2+UR4+0x1380] ;  /* 0x0013800402027984 */ /* 0x000ea20008000000 */
[----:B------:R-:W-:Y:S01]  /*3bee0*/  LOP3.LUT R3, R3, 0x40, RZ, 0x3c, !PT ;  /* 0x0000004003037812 */ /* 0x000fe200078e3cff */
[----:B------:R-:W3:Y:S04]  /*3bef0*/  S2R R14, SR_TID.X ;  /* 0x00000000000e7919 */ /* 0x000ee80000002100 */
[----:B------:R-:W-:Y:S04]  /*3bf00*/  LDS.U8 R5, [R3+UR4+0x1288] ;  /* 0x0012880403057984 */ /* 0x000fe80008000000 */
[----:B0-----:R-:W-:Y:S04]  /*3bf10*/  STL [R1+0x312c], R0 ;  /* 0x00312c0001007387 */ /* 0x001fe80000100800 */
[----:B------:R-:W0:Y:S04]  /*3bf20*/  LDS.U8 R0, [R3+UR4] ;  /* 0x0000000403007984 */ /* 0x000e280008000000 */
        /* <DEDUP_REMOVED lines=119> */
[----:B------:R-:W0:Y:S04]  /*3c6a0*/  LDS.U8 R0, [R3+UR4+0x1098] ;  /* 0x0010980403007984 */ /* 0x000e280008000000 */
[----:B-1----:R3:W-:Y:S04]  /*3c6b0*/  STL [R1+0x3368], R2 ;  /* 0x0033680201007387 */ /* 0x0027e80000100800 */
[----:B--2---:R-:W-:Y:S04]  /*3c6c0*/  STL [R1+0x3364], R4 ;  /* 0x0033640401007387 */ /* 0x004fe80000100800 */
[----:B------:R-:W1:Y:S01]  /*3c6d0*/  LDS.U8 R4, [R3+UR4+0x1190] ;  /* 0x0011900403047984 */ /* 0x000e620008000000 */
[----:B---3--:R-:W-:-:S04]  /*3c6e0*/  SHF.R.U32.HI R2, RZ, 0x2, R14 ;  /* 0x00000002ff027819 */ /* 0x008fc8000001160e */
[----:B------:R-:W-:Y:S01]  /*3c6f0*/  SGXT.U32 R2, R2, 0x3 ;  /* 0x000000030202781a */ /* 0x000fe20000000000 */
[----:B0-----:R0:W-:Y:S02]  /*3c700*/  STL [R1+0x3170], R0 ;  /* 0x0031700001007387 */ /* 0x0011e40000100800 */
[----:B0-----:R-:W-:-:S05]  /*3c710*/  LOP3.LUT R0, R14, 0x3, RZ, 0xc0, !PT ;  /* 0x000000030e007812 */ /* 0x001fca00078ec0ff */
[----:B------:R-:W-:-:S05]  /*3c720*/  IMAD R0, R0, 0x420, RZ ;  /* 0x0000042000007824 */ /* 0x000fca00078e02ff */
[----:B------:R-:W-:Y:S02]  /*3c730*/  LOP3.LUT R0, R0, R2, RZ, 0xfc, !PT ;  /* 0x0000000200007212 */ /* 0x000fe400078efcff */
[----:B------:R-:W0:Y:S02]  /*3c740*/  LDS.U8 R2, [R3+UR4+0x1380] ;  /* 0x0013800403027984 */ /* 0x000e240008000000 */
[----:B------:R-:W-:Y:S02]  /*3c750*/  LOP3.LUT R0, R0, 0x60, RZ, 0x3c, !PT ;  /* 0x0000006000007812 */ /* 0x000fe400078e3cff */
[----:B-1----:R-:W-:Y:S04]  /*3c760*/  STL [R1+0x316c], R4 ;  /* 0x00316c0401007387 */ /* 0x002fe80000100800 */
[----:B------:R-:W-:Y:S04]  /*3c770*/  STL [R1+0x3370], R5 ;  /* 0x0033700501007387 */ /* 0x000fe80000100800 */
[----:B------:R-:W1:Y:S04]  /*3c780*/  LDS.U8 R4, [R0+UR4] ;  /* 0x0000000400047984 */ /* 0x000e680008000000 */
        /* <DEDUP_REMOVED lines=112> */
[----:B------:R-:W3:Y:S04]  /*3ce90*/  LDL.LU R7, [R1+0x23b4] ;  /* 0x0023b40001077983 */ /* 0x000ee80000300800 */
[----:B--2---:R-:W-:Y:S04]  /*3cea0*/  STL [R1+0x339c], R3 ;  /* 0x00339c0301007387 */ /* 0x004fe80000100800 */
[----:B------:R-:W2:Y:S04]  /*3ceb0*/  LDL.LU R8, [R1+0x23b0] ;  /* 0x0023b00001087983 */ /* 0x000ea80000300800 */
[----:B------:R-:W-:Y:S04]  /*3cec0*/  LDS.U8 R3, [R0+UR4+0x1280] ;  /* 0x0012800400037984 */ /* 0x000fe80008000000 */
[----:B------:R-:W-:Y:S04]  /*3ced0*/  LDS.U8 R4, [R0+UR4+0x1388] ;  /* 0x0013880400047984 */ /* 0x000fe80008000000 */
[----:B0-----:R-:W-:Y:S04]  /*3cee0*/  STL [R1+0x31a8], R2 ;  /* 0x0031a80201007387 */ /* 0x001fe80000100800 */
[----:B------:R-:W0:Y:S04]  /*3cef0*/  LDS.U8 R2, [R0+UR4+0x1198] ;  /* 0x0011980400027984 */ /* 0x000e280008000000 */
        /* <DEDUP_REMOVED lines=20> */
[----:B0-----:R-:W-:Y:S04]  /*3d040*/  STL [R1+0x31a4], R2 ;  /* 0x0031a40201007387 */ /* 0x001fe80000100800 */
[----:B------:R-:W0:Y:S04]  /*3d050*/  LDS.U8 R2, [R0+UR4+0x1098] ;  /* 0x0010980400027984 */ /* 0x000e280008000000 */
[----:B------:R-:W-:Y:S04]  /*3d060*/  STL [R1+0x33a8], R3 ;  /* 0x0033a80301007387 */ /* 0x000fe80000100800 */
[----:B------:R-:W-:Y:S04]  /*3d070*/  STL [R1+0x33a4], R4 ;  /* 0x0033a40401007387 */ /* 0x000fe80000100800 */
[----:B------:R-:W1:Y:S04]  /*3d080*/  LDS.U8 R3, [R0+UR4+0x1190] ;  /* 0x0011900400037984 */ /* 0x000e680008000000 */
[----:B0-----:R-:W-:Y:S04]  /*3d090*/  STL [R1+0x31b0], R2 ;  /* 0x0031b00201007387 */ /* 0x001fe80000100800 */
[----:B------:R-:W0:Y:S04]  /*3d0a0*/  LDS.U8 R2, [R0+UR4+0x1288] ;  /* 0x0012880400027984 */ /* 0x000e280008000000 */
[----:B------:R-:W0:Y:S04]  /*3d0b0*/  LDS.U8 R0, [R0+UR4+0x1380] ;  /* 0x0013800400007984 */ /* 0x000e280008000000 */
[----:B-1----:R-:W-:Y:S04]  /*3d0c0*/  STL [R1+0x31ac], R3 ;  /* 0x0031ac0301007387 */ /* 0x002fe80000100800 */
[----:B0-----:R-:W-:Y:S04]  /*3d0d0*/  STL [R1+0x33b0], R2 ;  /* 0x0033b00201007387 */ /* 0x001fe80000100800 */
[----:B------:R0:W-:Y:S01]  /*3d0e0*/  STL [R1+0x33ac], R0 ;  /* 0x0033ac0001007387 */ /* 0x0001e20000100800 */
[----:B------:R-:W-:Y:S06]  /*3d0f0*/  BAR.SYNC.DEFER_BLOCKING 0x0 ;  /* 0x0000000000007b1d */ /* 0x000fec0000010000 */
[----:B0-----:R-:W3:Y:S04]  /*3d100*/  LDL.LU R0, [R1+0x22ec] ;  /* 0x0022ec0001007983 */ /* 0x001ee80000300800 */
[----:B---3--:R0:W-:Y:S04]  /*3d110*/  STL [R1+0x949c], R0 ;  /* 0x00949c0001007387 */ /* 0x0081e80000100800 */
[----:B0-----:R-:W3:Y:S04]  /*3d120*/  LDL.LU R0, [R1+0x22f0] ;  /* 0x0022f00001007983 */ /* 0x001ee80000300800 */
[----:B---3--:R0:W-:Y:S04]  /*3d130*/  STL [R1+0x94a0], R0 ;  /* 0x0094a00001007387 */ /* 0x0081e80000100800 */
[----:B0-----:R-:W3:Y:S01]  /*3d140*/  LDL.LU R0, [R1+0x22fc] ;  /* 0x0022fc0001007983 */ /* 0x001ee20000300800 */
[----:B------:R-:W-:-:S05]  /*3d150*/  LOP3.LUT R14, R14, 0x3f, RZ, 0xc0, !PT ;  /* 0x0000003f0e0e7812 */ /* 0x000fca00078ec0ff */
[----:B------:R-:W-:Y:S04]  /*3d160*/  STS.U8 [R14+UR4], R7 ;  /* 0x000000070e007988 */ /* 0x000fe80008000004 */
[----:B--2---:R-:W-:Y:S04]  /*3d170*/  STS.U8 [R14+UR4+0x40], R8 ;  /* 0x000040080e007988 */ /* 0x004fe80008000004 */
[----:B----4-:R-:W-:Y:S04]  /*3d180*/  STS.U8 [R14+UR4+0x100], R9 ;  /* 0x000100090e007988 */ /* 0x010fe80008000004 */
[----:B------:R-:W-:Y:S04]  /*3d190*/  STS.U8 [R14+UR4+0x140], R10 ;  /* 0x0001400a0e007988 */ /* 0x000fe80008000004 */
[----:B------:R-:W-:Y:S04]  /*3d1a0*/  STS.U8 [R14+UR4+0x200], R11 ;  /* 0x0002000b0e007988 */ /* 0x000fe80008000004 */
[----:B------:R-:W-:Y:S04]  /*3d1b0*/  STS.U8 [R14+UR4+0x240], R12 ;  /* 0x0002400c0e007988 */ /* 0x000fe80008000004 */
[----:B------:R-:W-:Y:S04]  /*3d1c0*/  STS.U8 [R14+UR4+0x300], R13 ;  /* 0x0003000d0e007988 */ /* 0x000fe80008000004 */
[----:B------:R-:W-:Y:S04]  /*3d1d0*/  STS.U8 [R14+UR4+0x340], R15 ;  /* 0x0003400f0e007988 */ /* 0x000fe80008000004 */
[----:B---3--:R0:W-:Y:S04]  /*3d1e0*/  STL [R1+0x94a4], R0 ;  /* 0x0094a40001007387 */ /* 0x0081e80000100800 */
[----:B0-----:R-:W2:Y:S04]  /*3d1f0*/  LDL.LU R0, [R1+0x2300] ;  /* 0x0023000001007983 */ /* 0x001ea80000300800 */
[----:B------:R-:W3:Y:S04]  /*3d200*/  LDL.LU R2, [R1+0x22e0] ;  /* 0x0022e00001027983 */ /* 0x000ee80000300800 */
        /* <DEDUP_REMOVED lines=11> */
[----:B------:R0:W-:Y:S04]  /*3d2c0*/  STS.U8 [R14+UR4+0x400], R16 ;  /* 0x000400100e007988 */ /* 0x0001e80008000004 */
[----:B------:R-:W4:Y:S04]  /*3d2d0*/  LDL.LU R15, [R1+0x2280] ;  /* 0x00228000010f7983 */ /* 0x000f280000300800 */
[----:B------:R1:W-:Y:S04]  /*3d2e0*/  STS.U8 [R14+UR4+0x440], R17 ;  /* 0x000440110e007988 */ /* 0x0003e80008000004 */
[----:B------:R1:W-:Y:S04]  /*3d2f0*/  STS.U8 [R14+UR4+0x500], R18 ;  /* 0x000500120e007988 */ /* 0x0003e80008000004 */
[----:B------:R1:W-:Y:S04]  /*3d300*/  STS.U8 [R14+UR4+0x540], R19 ;  /* 0x000540130e007988 */ /* 0x0003e80008000004 */
[----:B------:R1:W-:Y:S04]  /*3d310*/  STS.U8 [R14+UR4+0x600], R20 ;  /* 0x000600140e007988 */ /* 0x0003e80008000004 */
[----:B------:R1:W-:Y:S04]  /*3d320*/  STS.U8 [R14+UR4+0x640], R21 ;  /* 0x000640150e007988 */ /* 0x0003e80008000004 */
[----:B0-----:R-:W4:Y:S04]  /*3d330*/  LDL.LU R16, [R1+0x227c] ;  /* 0x00227c0001107983 */ /* 0x001f280000300800 */
[----:B-1----:R-:W4:Y:S04]  /*3d340*/  LDL.LU R17, [R1+0x2270] ;  /* 0x0022700001117983 */ /* 0x002f280000300800 */
        /* <DEDUP_REMOVED lines=18> */
[----:B0-----:R-:W4:Y:S04]  /*3d470*/  LDL.LU R28, [R1+0x221c] ;  /* 0x00221c00011c7983 */ /* 0x001f280000300800 */
[----:B-1----:R-:W4:Y:S04]  /*3d480*/  LDL.LU R29, [R1+0x2210] ;  /* 0x00221000011d7983 */ /* 0x002f280000300800 */
[----:B--2---:R0:W-:Y:S04]  /*3d490*/  STS.U8 [R14+UR4+0xb00], R0 ;  /* 0x000b00000e007988 */ /* 0x0041e80008000004 */
[----:B0-----:R-:W2:Y:S04]  /*3d4a0*/  LDL.LU R0, [R1+0x94a4] ;  /* 0x0094a40001007983 */ /* 0x001ea80000300800 */
[----:B--2---:R0:W-:Y:S04]  /*3d4b0*/  STS.U8 [R14+UR4+0xb40], R0 ;  /* 0x000b40000e007988 */ /* 0x0041e80008000004 */
[----:B0-----:R-:W2:Y:S04]  /*3d4c0*/  LDL.LU R0, [R1+0x94a0] ;  /* 0x0094a00001007983 */ /* 0x001ea80000300800 */
[----:B--2---:R0:W-:Y:S04]  /*3d4d0*/  STS.U8 [R14+UR4+0xc00], R0 ;  /* 0x000c00000e007988 */ /* 0x0041e80008000004 */
[----:B0-----:R-:W2:Y:S04]  /*3d4e0*/  LDL.LU R0, [R1+0x949c] ;  /* 0x00949c0001007983 */ /* 0x001ea80000300800 */
[----:B--2---:R0:W-:Y:S04]  /*3d4f0*/  STS.U8 [R14+UR4+0xc40], R0 ;  /* 0x000c40000e007988 */ /* 0x0041e80008000004 */
[----:B0-----:R-:W2:Y:S04]  /*3d500*/  LDL.LU R0, [R1+0x21f0] ;  /* 0x0021f00001007983 */ /* 0x001ea80000300800 */
[----:B--2---:R0:W-:Y:S04]  /*3d510*/  STL [R1+0x9490], R0 ;  /* 0x0094900001007387 */ /* 0x0041e80000100800 */
[----:B0-----:R-:W2:Y:S04]  /*3d520*/  LDL.LU R0, [R1+0x21fc] ;  /* 0x0021fc0001007983 */ /* 0x001ea80000300800 */
[----:B--2---:R0:W-:Y:S04]  /*3d530*/  STL [R1+0x9494], R0 ;  /* 0x0094940001007387 */ /* 0x0041e80000100800 */
[----:B0-----:R-:W2:Y:S04]  /*3d540*/  LDL.LU R0, [R1+0x2200] ;  /* 0x0022000001007983 */ /* 0x001ea80000300800 */
[----:B---3--:R-:W-:Y:S04]  /*3d550*/  STS.U8 [R14+UR4+0xd00], R2 ;  /* 0x000d00020e007988 */ /* 0x008fe80008000004 */
[----:B----4-:R-:W-:Y:S04]  /*3d560*/  STS.U8 [R14+UR4+0xd40], R3 ;  /* 0x000d40030e007988 */ /* 0x010fe80008000004 */
[----:B------:R-:W-:Y:S04]  /*3d570*/  STS.U8 [R14+UR4+0xe00], R4 ;  /* 0x000e00040e007988 */ /* 0x000fe80008000004 */
        /* <DEDUP_REMOVED lines=10> */
[----:B--2---:R0:W-:Y:S04]  /*3d620*/  STL [R1+0x9498], R0 ;  /* 0x0094980001007387 */ /* 0x0041e80000100800 */
        /* <DEDUP_REMOVED lines=48> */
[----:B--2---:R-:W-:Y:S04]  /*3d930*/  STS.U8 [R14+UR4+0x1c00], R0 ;  /* 0x001c00000e007988 */ /* 0x004fe80008000004 */
[----:B---3--:R-:W-:Y:S04]  /*3d940*/  STS.U8 [R14+UR4+0x1c40], R2 ;  /* 0x001c40020e007988 */ /* 0x008fe80008000004 */
[----:B----4-:R-:W-:Y:S04]  /*3d950*/  STS.U8 [R14+UR4+0x1d00], R3 ;  /* 0x001d00030e007988 */ /* 0x010fe80008000004 */
[----:B------:R-:W-:Y:S04]  /*3d960*/  STS.U8 [R14+UR4+0x1d40], R4 ;  /* 0x001d40040e007988 */ /* 0x000fe80008000004 */
[----:B------:R0:W-:Y:S04]  /*3d970*/  STS.U8 [R14+UR4+0x1e00], R5 ;  /* 0x001e00050e007988 */ /* 0x0001e80008000004 */
[----:B0-----:R-:W2:Y:S04]  /*3d980*/  LDL.LU R5, [R1+0xf4] ;  /* 0x0000f40001057983 */ /* 0x001ea80000300800 */
[----:B--2---:R0:W-:Y:S04]  /*3d990*/  STL [R1+0x9484], R5 ;  /* 0x0094840501007387 */ /* 0x0041e80000100800 */
[----:B0-----:R-:W2:Y:S04]  /*3d9a0*/  LDL.LU R5, [R1+0xf8] ;  /* 0x0000f80001057983 */ /* 0x001ea80000300800 */
[----:B--2---:R0:W-:Y:S04]  /*3d9b0*/  STL [R1+0x9488], R5 ;  /* 0x0094880501007387 */ /* 0x0041e80000100800 */
[----:B0-----:R-:W2:Y:S04]  /*3d9c0*/  LDL.LU R5, [R1+0x104] ;  /* 0x0001040001057983 */ /* 0x001ea80000300800 */
        /* <DEDUP_REMOVED lines=27> */
[----:B------:R0:W-:Y:S04]  /*3db80*/  STS.U8 [R14+UR4+0x2800], R26 ;  /* 0x0028001a0e007988 */ /* 0x0001e80008000004 */
[----:B------:R-:W4:Y:S04]  /*3db90*/  LDL.LU R21, [R1+0xa0] ;  /* 0x0000a00001157983 */ /* 0x000f280000300800 */
[----:B------:R-:W-:Y:S04]  /*3dba0*/  STS.U8 [R14+UR4+0x2840], R27 ;  /* 0x0028401b0e007988 */ /* 0x000fe80008000004 */
[----:B------:R-:W4:Y:S04]  /*3dbb0*/  LDL.LU R22, [R1+0x9c] ;  /* 0x00009c0001167983 */ /* 0x000f280000300800 */
[----:B------:R-:W-:Y:S04]  /*3dbc0*/  STS.U8 [R14+UR4+0x2900], R28 ;  /* 0x0029001c0e007988 */ /* 0x000fe80008000004 */
[----:B------:R-:W4:Y:S04]  /*3dbd0*/  LDL.LU R25, [R1+0x90] ;  /* 0x0000900001197983 */ /* 0x000f280000300800 */
[----:B------:R1:W-:Y:S04]  /*3dbe0*/  STS.U8 [R14+UR4+0x2940], R29 ;  /* 0x0029401d0e007988 */ /* 0x0003e80008000004 */
[----:B0-----:R-:W4:Y:S04]  /*3dbf0*/  LDL.LU R26, [R1+0x8c] ;  /* 0x00008c00011a7983 */ /* 0x001f280000300800 */
[----:B-1----:R-:W4:Y:S04]  /*3dc00*/  LDL.LU R29, [R1+0x80] ;  /* 0x00008000011d7983 */ /* 0x002f280000300800 */
        /* <DEDUP_REMOVED lines=15> */
[----:B------:R-:W4:Y:S04]  /*3dd00*/  LDL.LU R28, [R1] ;  /* 0x00000000011c7983 */ /* 0x000f280000300800 */
[----:B--2---:R0:W-:Y:S04]  /*3dd10*/  STS.U8 [R14+UR4+0x2a00], R5 ;  /* 0x002a00050e007988 */ /* 0x0041e80008000004 */
[----:B0-----:R-:W2:Y:S04]  /*3dd20*/  LDL.LU R5, [R1+0x948c] ;  /* 0x00948c0001057983 */ /* 0x001ea80000300800 */
[----:B--2---:R0:W-:Y:S04]  /*3dd30*/  STS.U8 [R14+UR4+0x2a40], R5 ;  /* 0x002a40050e007988 */ /* 0x0041e80008000004 */
[----:B0-----:R-:W2:Y:S04]  /*3dd40*/  LDL.LU R5, [R1+0x9488] ;  /* 0x0094880001057983 */ /* 0x001ea80000300800 */
[----:B--2---:R0:W-:Y:S04]  /*3dd50*/  STS.U8 [R14+UR4+0x2b00], R5 ;  /* 0x002b00050e007988 */ /* 0x0041e80008000004 */
[----:B0-----:R-:W2:Y:S04]  /*3dd60*/  LDL.LU R5, [R1+0x9484] ;  /* 0x0094840001057983 */ /* 0x001ea80000300800 */
[----:B--2---:R0:W-:Y:S04]  /*3dd70*/  STS.U8 [R14+UR4+0x2b40], R5 ;  /* 0x002b40050e007988 */ /* 0x0041e80008000004 */
[----:B---3--:R1:W-:Y:S04]  /*3dd80*/  STS.U8 [R14+UR4+0x2c00], R6 ;  /* 0x002c00060e007988 */ /* 0x0083e80008000004 */
[----:B----4-:R2:W-:Y:S04]  /*3dd90*/  STS.U8 [R14+UR4+0x2c40], R9 ;  /* 0x002c40090e007988 */ /* 0x0105e80008000004 */
[----:B------:R3:W-:Y:S04]  /*3dda0*/  STS.U8 [R14+UR4+0x2d00], R10 ;  /* 0x002d000a0e007988 */ /* 0x0007e80008000004 */
[----:B------:R4:W-:Y:S04]  /*3ddb0*/  STS.U8 [R14+UR4+0x2d40], R13 ;  /* 0x002d400d0e007988 */ /* 0x0009e80008000004 */
[----:B------:R4:W-:Y:S04]  /*3ddc0*/  STS.U8 [R14+UR4+0x2e00], R17 ;  /* 0x002e00110e007988 */ /* 0x0009e80008000004 */
[----:B0-----:R-:W4:Y:S04]  /*3ddd0*/  LDL.LU R5, [R1+0x9480] ;  /* 0x0094800001057983 */ /* 0x001f280000300800 */
[----:B-1----:R-:W4:Y:S04]  /*3dde0*/  LDL.LU R6, [R1+0x947c] ;  /* 0x00947c0001067983 */ /* 0x002f280000300800 */
[----:B--2---:R-:W2:Y:S04]  /*3ddf0*/  LDL.LU R9, [R1+0x9478] ;  /* 0x0094780001097983 */ /* 0x004ea80000300800 */
[----:B---3--:R-:W3:Y:S04]  /*3de00*/  LDL.LU R10, [R1+0x9474] ;  /* 0x00947400010a7983 */ /* 0x008ee80000300800 */
[----:B----4-:R-:W4:Y:S04]  /*3de10*/  LDL.LU R13, [R1+0x9470] ;  /* 0x00947000010d7983 */ /* 0x010f280000300800 */
[----:B------:R-:W2:Y:S04]  /*3de20*/  LDL.LU R17, [R1+0x946c] ;  /* 0x00946c0001117983 */ /* 0x000ea80000300800 */
[----:B------:R0:W-:Y:S04]  /*3de30*/  STS.U8 [R14+UR4+0x2e40], R18 ;  /* 0x002e40120e007988 */ /* 0x0001e80008000004 */
[----:B------:R1:W-:Y:S04]  /*3de40*/  STS.U8 [R14+UR4+0x2f00], R21 ;  /* 0x002f00150e007988 */ /* 0x0003e80008000004 */
[----:B------:R1:W-:Y:S04]  /*3de50*/  STS.U8 [R14+UR4+0x2f40], R22 ;  /* 0x002f40160e007988 */ /* 0x0003e80008000004 */
[----:B------:R1:W-:Y:S04]  /*3de60*/  STS.U8 [R14+UR4+0x3000], R25 ;  /* 0x003000190e007988 */ /* 0x0003e80008000004 */
[----:B------:R1:W-:Y:S04]  /*3de70*/  STS.U8 [R14+UR4+0x3040], R26 ;  /* 0x0030401a0e007988 */ /* 0x0003e80008000004 */
[----:B------:R1:W-:Y:S04]  /*3de80*/  STS.U8 [R14+UR4+0x3100], R29 ;  /* 0x0031001d0e007988 */ /* 0x0003e80008000004 */
[----:B0-----:R-:W3:Y:S04]  /*3de90*/  LDL.LU R18, [R1+0x9468] ;  /* 0x0094680001127983 */ /* 0x001ee80000300800 */
[----:B-1----:R-:W4:Y:S04]  /*3dea0*/  LDL.LU R21, [R1+0x9464] ;  /* 0x0094640001157983 */ /* 0x002f280000300800 */
[----:B------:R-:W2:Y:S04]  /*3deb0*/  LDL.LU R22, [R1+0x9460] ;  /* 0x0094600001167983 */ /* 0x000ea80000300800 */
[----:B------:R-:W3:Y:S04]  /*3dec0*/  LDL.LU R25, [R1+0x945c] ;  /* 0x00945c0001197983 */ /* 0x000ee80000300800 */
[----:B------:R-:W4:Y:S04]  /*3ded0*/  LDL.LU R26, [R1+0x9458] ;  /* 0x00945800011a7983 */ /* 0x000f280000300800 */
[----:B------:R-:W2:Y:S04]  /*3dee0*/  LDL.LU R29, [R1+0x9454] ;  /* 0x00945400011d7983 */ /* 0x000ea80000300800 */
[----:B------:R0:W-:Y:S04]  /*3def0*/  STS.U8 [R14+UR4+0x3140], R0 ;  /* 0x003140000e007988 */ /* 0x0001e80008000004 */
[----:B------:R1:W-:Y:S04]  /*3df00*/  STS.U8 [R14+UR4+0x3200], R2 ;  /* 0x003200020e007988 */ /* 0x0003e80008000004 */
[----:B------:R1:W-:Y:S04]  /*3df10*/  STS.U8 [R14+UR4+0x3240], R3 ;  /* 0x003240030e007988 */ /* 0x0003e80008000004 */
[----:B------:R1:W-:Y:S04]  /*3df20*/  STS.U8 [R14+UR4+0x3300], R4 ;  /* 0x003300040e007988 */ /* 0x0003e80008000004 */
[----:B------:R1:W-:Y:S04]  /*3df30*/  STS.U8 [R14+UR4+0x3340], R7 ;  /* 0x003340070e007988 */ /* 0x0003e80008000004 */
[----:B------:R1:W-:Y:S04]  /*3df40*/  STS.U8 [R14+UR4+0x3400], R8 ;  /* 0x003400080e007988 */ /* 0x0003e80008000004 */
[----:B------:R1:W-:Y:S04]  /*3df50*/  STS.U8 [R14+UR4+0x3440], R11 ;  /* 0x0034400b0e007988 */ /* 0x0003e80008000004 */
[----:B0-----:R-:W3:Y:S04]  /*3df60*/  LDL.LU R0, [R1+0x2384] ;  /* 0x0023840001007983 */ /* 0x001ee80000300800 */
[----:B-1----:R-:W3:Y:S04]  /*3df70*/  LDL.LU R2, [R1+0x2378] ;  /* 0x0023780001027983 */ /* 0x002ee80000300800 */
[----:B------:R-:W3:Y:S04]  /*3df80*/  LDL.LU R3, [R1+0x2374] ;  /* 0x0023740001037983 */ /* 0x000ee80000300800 */
[----:B------:R-:W3:Y:S04]  /*3df90*/  LDL.LU R4, [R1+0x2368] ;  /* 0x0023680001047983 */ /* 0x000ee80000300800 */
[----:B------:R-:W3:Y:S04]  /*3dfa0*/  LDL.LU R7, [R1+0x2364] ;  /* 0x0023640001077983 */ /* 0x000ee80000300800 */
[----:B------:R0:W-:Y:S04]  /*3dfb0*/  STS.U8 [R14+UR4+0x3500], R12 ;  /* 0x0035000c0e007988 */ /* 0x0001e80008000004 */
[----:B------:R-:W3:Y:S04]  /*3dfc0*/  LDL.LU R8, [R1+0x2358] ;  /* 0x0023580001087983 */ /* 0x000ee80000300800 */
[----:B------:R1:W-:Y:S04]  /*3dfd0*/  STS.U8 [R14+UR4+0x3540], R15 ;  /* 0x0035400f0e007988 */ /* 0x0003e80008000004 */
[----:B------:R-:W3:Y:S04]  /*3dfe0*/  LDL.LU R11, [R1+0x2354] ;  /* 0x00235400010b7983 */ /* 0x000ee80000300800 */
[----:B------:R1:W-:Y:S04]  /*3dff0*/  STS.U8 [R14+UR4+0x3600], R16 ;  /* 0x003600100e007988 */ /* 0x0003e80008000004 */
[----:B------:R1:W-:Y:S04]  /*3e000*/  STS.U8 [R14+UR4+0x3640], R19 ;  /* 0x003640130e007988 */ /* 0x0003e80008000004 */
[----:B------:R1:W-:Y:S04]  /*3e010*/  STS.U8 [R14+UR4+0x3700], R20 ;  /* 0x003700140e007988 */ /* 0x0003e80008000004 */
[----:B------:R1:W-:Y:S04]  /*3e020*/  STS.U8 [R14+UR4+0x3740], R23 ;  /* 0x003740170e007988 */ /* 0x0003e80008000004 */
[----:B0-----:R-:W3:Y:S04]  /*3e030*/  LDL.LU R12, [R1+0x2348] ;  /* 0x00234800010c7983 */ /* 0x001ee80000300800 */
[----:B-1----:R-:W3:Y:S04]  /*3e040*/  LDL.LU R15, [R1+0x2344] ;  /* 0x00234400010f7983 */ /* 0x002ee80000300800 */
[----:B------:R-:W-:Y:S04]  /*3e050*/  STS.U8 [R14+UR4+0x3800], R24 ;  /* 0x003800180e007988 */ /* 0x000fe80008000004 */
[----:B------:R-:W3:Y:S04]  /*3e060*/  LDL.LU R16, [R1+0x2338] ;  /* 0x0023380001107983 */ /* 0x000ee80000300800 */
[----:B------:R-:W3:Y:S04]  /*3e070*/  LDL.LU R19, [R1+0x2334] ;  /* 0x0023340001137983 */ /* 0x000ee80000300800 */
[----:B------:R-:W3:Y:S04]  /*3e080*/  LDL.LU R20, [R1+0x2328] ;  /* 0x0023280001147983 */ /* 0x000ee80000300800 */
[----:B------:R0:W-:Y:S04]  /*3e090*/  STS.U8 [R14+UR4+0x3840], R27 ;  /* 0x0038401b0e007988 */ /* 0x0001e80008000004 */
[----:B------:R-:W3:Y:S04]  /*3e0a0*/  LDL.LU R23, [R1+0x2324] ;  /* 0x0023240001177983 */ /* 0x000ee80000300800 */
[----:B------:R1:W-:Y:S04]  /*3e0b0*/  STS.U8 [R14+UR4+0x3900], R28 ;  /* 0x0039001c0e007988 */ /* 0x0003e80008000004 */
[----:B0-----:R-:W3:Y:S04]  /*3e0c0*/  LDL.LU R27, [R1+0x2318] ;  /* 0x00231800011b7983 */ /* 0x001ee80000300800 */
[----:B------:R-:W3:Y:S04]  /*3e0d0*/  LDL.LU R24, [R1+0x2314] ;  /* 0x0023140001187983 */ /* 0x000ee80000300800 */
[----:B-1----:R-:W3:Y:S04]  /*3e0e0*/  LDL.LU R28, [R1+0x2308] ;  /* 0x00230800011c7983 */ /* 0x002ee80000300800 */
[----:B--2---:R-:W-:Y:S04]  /*3e0f0*/  STS.U8 [R14+UR4+0x3940], R29 ;  /* 0x0039401d0e007988 */ /* 0x004fe80008000004 */
[----:B----4-:R0:W-:Y:S04]  /*3e100*/  STS.U8 [R14+UR4+0x3a00], R26 ;  /* 0x003a001a0e007988 */ /* 0x0101e80008000004 */
[----:B---3--:R1:W-:Y:S04]  /*3e110*/  STS.U8 [R14+UR4+0x3a40], R25 ;  /* 0x003a40190e007988 */ /* 0x0083e80008000004 */
[----:B------:R2:W-:Y:S04]  /*3e120*/  STS.U8 [R14+UR4+0x3b00], R22 ;  /* 0x003b00160e007988 */ /* 0x0005e80008000004 */
        /* <DEDUP_REMOVED lines=8> */
[----:B------:R-:W2:Y:S01]  /*3e1b0*/  LDL.LU R14, [R1+0x9450] ;  /* 0x00945000010e7983 */ /* 0x000ea20000300800 */
[----:B------:R-:W0:Y:S02]  /*3e1c0*/  S2R R29, SR_TID.X ;  /* 0x00000000001d7919 */ /* 0x000e240000002100 */
[----:B0-----:R-:W-:-:S04]  /*3e1d0*/  LOP3.LUT R17, R29, 0x3f, RZ, 0xc0, !PT ;  /* 0x0000003f1d117812 */ /* 0x001fc800078ec0ff */
[----:B------:R-:W-:Y:S01]  /*3e1e0*/  LOP3.LUT R29, R17, 0x10, RZ, 0x3c, !PT ;  /* 0x00000010111d7812 */ /* 0x000fe200078e3cff */
[----:B--2---:R-:W-:Y:S04]  /*3e1f0*/  STS.U8 [R17+UR4+0x3d00], R14 ;  /* 0x003d000e11007988 */ /* 0x004fe80008000004 */
[----:B------:R-:W-:Y:S04]  /*3e200*/  STS.U8 [R17+UR4+0x3d40], R13 ;  /* 0x003d400d11007988 */ /* 0x000fe80008000004 */
[----:B------:R-:W-:Y:S04]  /*3e210*/  STS.U8 [R17+UR4+0x3e00], R10 ;  /* 0x003e000a11007988 */ /* 0x000fe80008000004 */
[----:B------:R-:W-:Y:S04]  /*3e220*/  STS.U8 [R17+UR4+0x3e40], R9 ;  /* 0x003e400911007988 */ /* 0x000fe80008000004 */
[----:B------:R-:W-:Y:S04]  /*3e230*/  STS.U8 [R17+UR4+0x3f00], R6 ;  /* 0x003f000611007988 */ /* 0x000fe80008000004 */
[----:B------:R-:W-:Y:S04]  /*3e240*/  STS.U8 [R17+UR4+0x3f40], R5 ;  /* 0x003f400511007988 */ /* 0x000fe80008000004 */
[----:B----4-:R-:W-:Y:S04]  /*3e250*/  STS.U8 [R29+UR4+0x80], R18 ;  /* 0x000080121d007988 */ /* 0x010fe80008000004 */
[----:B---3--:R-:W-:Y:S04]  /*3e260*/  STS.U8 [R29+UR4+0xc0], R21 ;  /* 0x0000c0151d007988 */ /* 0x008fe80008000004 */
        /* <DEDUP_REMOVED lines=16> */
[----:B------:R0:W-:Y:S04]  /*3e370*/  STS.U8 [R29+UR4+0x980], R27 ;  /* 0x0009801b1d007988 */ /* 0x0001e80008000004 */
[----:B0-----:R-:W2:Y:S04]  /*3e380*/  LDL.LU R27, [R1+0x2304] ;  /* 0x00230400011b7983 */ /* 0x001ea80000300800 */
[----:B------:R-:W3:Y:S04]  /*3e390*/  LDL.LU R5, [R1+0x22e8] ;  /* 0x0022e80001057983 */ /* 0x000ee80000300800 */
[----:B---3--:R0:W-:Y:S04]  /*3e3a0*/  STL [R1+0x9448], R5 ;  /* 0x0094480501007387 */ /* 0x0081e80000100800 */
[----:B0-----:R-:W3:Y:S04]  /*3e3b0*/  LDL.LU R5, [R1+0x22f4] ;  /* 0x0022f40001057983 */ /* 0x001ee80000300800 */
[----:B------:R-:W-:Y:S04]  /*3e3c0*/  STS.U8 [R29+UR4+0x9c0], R24 ;  /* 0x0009c0181d007988 */ /* 0x000fe80008000004 */
[----:B------:R-:W-:Y:S04]  /*3e3d0*/  STS.U8 [R29+UR4+0xa80], R28 ;  /* 0x000a801c1d007988 */ /* 0x000fe80008000004 */
[----:B---3--:R0:W-:Y:S04]  /*3e3e0*/  STL [R1+0x944c], R5 ;  /* 0x00944c0501007387 */ /* 0x0081e80000100800 */
[----:B0-----:R-:W3:Y:S04]  /*3e3f0*/  LDL.LU R5, [R1+0x22f8] ;  /* 0x0022f80001057983 */ /* 0x001ee80000300800 */
        /* <DEDUP_REMOVED lines=25> */
[----:B--2---:R0:W-:Y:S04]  /*3e590*/  STS.U8 [R29+UR4+0xac0], R27 ;  /* 0x000ac01b1d007988 */ /* 0x0041e80008000004 */
[----:B------:R-:W2:Y:S04]  /*3e5a0*/  LDL.LU R24, [R1+0x2218] ;  /* 0x0022180001187983 */ /* 0x000ea80000300800 */
[----:B0-----:R-:W2:Y:S04]  /*3e5b0*/  LDL.LU R27, [R1+0x2214] ;  /* 0x00221400011b7983 */ /* 0x001ea80000300800 */
[----:B---3--:R0:W-:Y:S04]  /*3e5c0*/  STS.U8 [R29+UR4+0xb80], R5 ;  /* 0x000b80051d007988 */ /* 0x0081e80008000004 */
[----:B0-----:R-:W3:Y:S04]  /*3e5d0*/  LDL.LU R5, [R1+0x944c] ;  /* 0x00944c0001057983 */ /* 0x001ee80000300800 */
[----:B---3--:R0:W-:Y:S04]  /*3e5e0*/  STS.U8 [R29+UR4+0xbc0], R5 ;  /* 0x000bc0051d007988 */ /* 0x0081e80008000004 */
[----:B0-----:R-:W3:Y:S04]  /*3e5f0*/  LDL.LU R5, [R1+0x9448] ;  /* 0x0094480001057983 */ /* 0x001ee80000300800 */
        /* <DEDUP_REMOVED lines=24> */
[----:B0-----:R-:W3:Y:S04]  /*3e780*/  LDL.LU R28, [R1+0x2208] ;  /* 0x00220800011c7983 */ /* 0x001ee80000300800 */
[----:B------:R-:W4:Y:S04]  /*3e790*/  LDL.LU R5, [R1+0x21f4] ;  /* 0x0021f40001057983 */ /* 0x000f280000300800 */
[----:B----4-:R0:W-:Y:S04]  /*3e7a0*/  STL [R1+0x9440], R5 ;  /* 0x0094400501007387 */ /* 0x0101e80000100800 */
[----:B0-----:R-:W4:Y:S04]  /*3e7b0*/  LDL.LU R5, [R1+0x21f8] ;  /* 0x0021f80001057983 */ /* 0x001f280000300800 */
[----:B------:R-:W-:Y:S04]  /*3e7c0*/  STS.U8 [R29+UR4+0x1880], R20 ;  /* 0x001880141d007988 */ /* 0x000fe80008000004 */
[----:B------:R-:W-:Y:S04]  /*3e7d0*/  STS.U8 [R29+UR4+0x18c0], R23 ;  /* 0x0018c0171d007988 */ /* 0x000fe80008000004 */
[----:B----4-:R0:W-:Y:S04]  /*3e7e0*/  STL [R1+0x9444], R5 ;  /* 0x0094440501007387 */ /* 0x0101e80000100800 */
[----:B0-----:R-:W4:Y:S04]  /*3e7f0*/  LDL.LU R5, [R1+0x2204] ;  /* 0x0022040001057983 */ /* 0x001f280000300800 */
        /* <DEDUP_REMOVED lines=25> */
[----:B------:R1:W-:Y:S04]  /*3e990*/  STS.U8 [R29+UR4+0x19c0], R27 ;  /* 0x0019c01b1d007988 */ /* 0x0003e80008000004 */
[----:B---3--:R3:W-:Y:S04]  /*3e9a0*/  STS.U8 [R29+UR4+0x1a80], R28 ;  /* 0x001a801c1d007988 */ /* 0x0087e80008000004 */
[----:B0-----:R-:W2:Y:S04]  /*3e9b0*/  LDL.LU R24, [R1+0x120] ;  /* 0x0001200001187983 */ /* 0x001ea80000300800 */
[----:B-1----:R-:W2:Y:S04]  /*3e9c0*/  LDL.LU R27, [R1+0x11c] ;  /* 0x00011c00011b7983 */ /* 0x002ea80000300800 */
[----:B---3--:R-:W3:Y:S04]  /*3e9d0*/  LDL.LU R28, [R1+0x110] ;  /* 0x00011000011c7983 */ /* 0x008ee80000300800 */
[----:B----4-:R0:W-:Y:S04]  /*3e9e0*/  STS.U8 [R29+UR4+0x1ac0], R5 ;  /* 0x001ac0051d007988 */ /* 0x0101e80008000004 */
[----:B0-----:R-:W4:Y:S04]  /*3e9f0*/  LDL.LU R5, [R1+0x9444] ;  /* 0x0094440001057983 */ /* 0x001f280000300800 */
[----:B----4-:R0:W-:Y:S04]  /*3ea00*/  STS.U8 [R29+UR4+0x1b80], R5 ;  /* 0x001b80051d007988 */ /* 0x0101e80008000004 */
[----:B0-----:R-:W4:Y:S04]  /*3ea10*/  LDL.LU R5, [R1+0x9440] ;  /* 0x0094400001057983 */ /* 0x001f280000300800 */
        /* <DEDUP_REMOVED lines=12> */
[----:B------:R-:W-:Y:S04]  /*3eae0*/  STS.U8 [R29+UR4+0x21c0], R0 ;  /* 0x0021c0001d007988 */ /* 0x000fe80008000004 */
[----:B------:R1:W-:Y:S04]  /*3eaf0*/  STS.U8 [R29+UR4+0x2280], R2 ;  /* 0x002280021d007988 */ /* 0x0003e80008000004 */
[----:B0-----:R-:W4:Y:S04]  /*3eb00*/  LDL.LU R26, [R1+0x10c] ;  /* 0x00010c00011a7983 */ /* 0x001f280000300800 */
[----:B-1----:R-:W2:Y:S04]  /*3eb10*/  LDL.LU R2, [R1+0xf0] ;  /* 0x0000f00001027983 */ /* 0x002ea80000300800 */
        /* <DEDUP_REMOVED lines=17> */
[----:B------:R-:W2:Y:S04]  /*3ec30*/  LDL.LU R3, [R1+0xdc] ;  /* 0x0000dc0001037983 */ /* 0x000ea80000300800 */
        /* <DEDUP_REMOVED lines=11> */
[----:B---3--:R0:W-:Y:S04]  /*3ecf0*/  STS.U8 [R29+UR4+0x2980], R28 ;  /* 0x0029801c1d007988 */ /* 0x0081e80008000004 */
[----:B------:R-:W3:Y:S04]  /*3ed00*/  LDL.LU R27, [R1+0x74] ;  /* 0x00007400011b7983 */ /* 0x000ee80000300800 */
[----:B0-----:R-:W3:Y:S04]  /*3ed10*/  LDL.LU R28, [R1+0x68] ;  /* 0x00006800011c7983 */ /* 0x001ee80000300800 */
[----:B------:R-:W3:Y:S04]  /*3ed20*/  LDL.LU R5, [R1+0x64] ;  /* 0x0000640001057983 */ /* 0x000ee80000300800 */
        /* <DEDUP_REMOVED lines=10> */
[----:B----4-:R0:W-:Y:S04]  /*3edd0*/  STS.U8 [R29+UR4+0x29c0], R26 ;  /* 0x0029c01a1d007988 */ /* 0x0101e80008000004 */
[----:B------:R-:W4:Y:S04]  /*3ede0*/  LDL.LU R25, [R1+0x8] ;  /* 0x0000080001197983 */ /* 0x000f280000300800 */
[----:B0-----:R-:W4:Y:S04]  /*3edf0*/  LDL.LU R26, [R1+0x4] ;  /* 0x00000400011a7983 */ /* 0x001f280000300800 */
[----:B--2---:R0:W-:Y:S04]  /*3ee00*/  STS.U8 [R29+UR4+0x2a80], R2 ;  /* 0x002a80021d007988 */ /* 0x0041e80008000004 */
[----:B0-----:R-:W2:Y:S04]  /*3ee10*/  LDL.LU R2, [R1+0x943c] ;  /* 0x00943c0001027983 */ /* 0x001ea80000300800 */
[----:B--2---:R0:W-:Y:S04]  /*3ee20*/  STS.U8 [R29+UR4+0x2ac0], R2 ;  /* 0x002ac0021d007988 */ /* 0x0041e80008000004 */
[----:B0-----:R-:W2:Y:S04]  /*3ee30*/  LDL.LU R2, [R1+0x9438] ;  /* 0x0094380001027983 */ /* 0x001ea80000300800 */
[----:B--2---:R0:W-:Y:S04]  /*3ee40*/  STS.U8 [R29+UR4+0x2b80], R2 ;  /* 0x002b80021d007988 */ /* 0x0041e80008000004 */
[----:B------:R1:W-:Y:S04]  /*3ee50*/  STS.U8 [R29+UR4+0x2bc0], R3 ;  /* 0x002bc0031d007988 */ /* 0x0003e80008000004 */
        /* <DEDUP_REMOVED lines=25> */
[----:B0-----:R-:W3:Y:S04]  /*3eff0*/  LDL.LU R24, [R1+0x9404] ;  /* 0x0094040001187983 */ /* 0x001ee80000300800 */
[----:B-1----:R-:W4:Y:S04]  /*3f000*/  LDL.LU R27, [R1+0x9400] ;  /* 0x00940000011b7983 */ /* 0x002f280000300800 */
[----:B------:R-:W2:Y:S04]  /*3f010*/  LDL.LU R28, [R1+0x93fc] ;  /* 0x0093fc00011c7983 */ /* 0x000ea80000300800 */
[----:B------:R-:W-:Y:S04]  /*3f020*/  STS.U8 [R29+UR4+0x32c0], R5 ;  /* 0x0032c0051d007988 */ /* 0x000fe80008000004 */
[----:B------:R-:W-:Y:S04]  /*3f030*/  STS.U8 [R29+UR4+0x3380], R6 ;  /* 0x003380061d007988 */ /* 0x000fe80008000004 */
[----:B------:R-:W-:Y:S04]  /*3f040*/  STS.U8 [R29+UR4+0x33c0], R9 ;  /* 0x0033c0091d007988 */ /* 0x000fe80008000004 */
[----:B------:R-:W-:Y:S04]  /*3f050*/  STS.U8 [R29+UR4+0x3480], R10 ;  /* 0x0034800a1d007988 */ /* 0x000fe80008000004 */
[----:B------:R0:W-:Y:S04]  /*3f060*/  STS.U8 [R29+UR4+0x34c0], R0 ;  /* 0x0034c0001d007988 */ /* 0x0001e80008000004 */
[----:B0-----:R-:W3:Y:S04]  /*3f070*/  LDL.LU R0, [R1+0x23ac] ;  /* 0x0023ac0001007983 */ /* 0x001ee80000300800 */
[----:B------:R0:W-:Y:S04]  /*3f080*/  STS.U8 [R29+UR4+0x3580], R13 ;  /* 0x0035800d1d007988 */ /* 0x0001e80008000004 */
[----:B------:R-:W-:Y:S04]  /*3f090*/  STS.U8 [R29+UR4+0x35c0], R14 ;  /* 0x0035c00e1d007988 */ /* 0x000fe80008000004 */
[----:B------:R-:W-:Y:S04]  /*3f0a0*/  STS.U8 [R29+UR4+0x3680], R17 ;  /* 0x003680111d007988 */ /* 0x000fe80008000004 */
[----:B------:R1:W-:Y:S04]  /*3f0b0*/  STS.U8 [R29+UR4+0x36c0], R18 ;  /* 0x0036c0121d007988 */ /* 0x0003e80008000004 */
[----:B------:R1:W-:Y:S04]  /*3f0c0*/  STS.U8 [R29+UR4+0x3780], R21 ;  /* 0x003780151d007988 */ /* 0x0003e80008000004 */
[----:B------:R-:W-:Y:S04]  /*3f0d0*/  STS.U8 [R29+UR4+0x37c0], R22 ;  /* 0x0037c0161d007988 */ /* 0x000fe80008000004 */
[----:B------:R1:W-:Y:S04]  /*3f0e0*/  STS.U8 [R29+UR4+0x3880], R25 ;  /* 0x003880191d007988 */ /* 0x0003e80008000004 */
[----:B0-----:R-:W3:Y:S04]  /*3f0f0*/  LDL R13, [R1+0xec] ;  /* 0x0000ec00010d7983 */ /* 0x001ee80000100800 */
[----:B------:R-:W3:Y:S04]  /*3f100*/  LDL.LU R9, [R1+0x23dc] ;  /* 0x0023dc0001097983 */ /* 0x000ee80000300800 */
[----:B------:R-:W3:Y:S04]  /*3f110*/  LDL.LU R10, [R1+0x23d8] ;  /* 0x0023d800010a7983 */ /* 0x000ee80000300800 */
[----:B-1----:R-:W3:Y:S04]  /*3f120*/  LDL.LU R18, [R1+0x23e4] ;  /* 0x0023e40001127983 */ /* 0x002ee80000300800 */
[----:B------:R-:W3:Y:S04]  /*3f130*/  LDL.LU R21, [R1+0x23e0] ;  /* 0x0023e00001157983 */ /* 0x000ee80000300800 */
[----:B------:R0:W-:Y:S04]  /*3f140*/  STS.U8 [R29+UR4+0x38c0], R26 ;  /* 0x0038c01a1d007988 */ /* 0x0001e80008000004 */
[----:B------:R-:W3:Y:S04]  /*3f150*/  LDL.LU R25, [R1+0x23ec] ;  /* 0x0023ec0001197983 */ /* 0x000ee80000300800 */
[----:B0-----:R-:W3:Y:S04]  /*3f160*/  LDL.LU R26, [R1+0x23e8] ;  /* 0x0023e800011a7983 */ /* 0x001ee80000300800 */
[----:B--2---:R-:W-:Y:S04]  /*3f170*/  STS.U8 [R29+UR4+0x3980], R28 ;  /* 0x0039801c1d007988 */ /* 0x004fe80008000004 */
        /* <DEDUP_REMOVED lines=12> */
[----:B------:R-:W-:Y:S01]  /*3f240*/  STS.U8 [R29+UR4+0x3fc0], R0 ;  /* 0x003fc0001d007988 */ /* 0x000fe20008000004 */
[----:B------:R-:W-:Y:S06]  /*3f250*/  BAR.SYNC.DEFER_BLOCKING 0x0 ;  /* 0x0000000000007b1d */ /* 0x000fec0000010000 */
[----:B------:R-:W-:Y:S04]  /*3f260*/  STL [R1+0x93f8], R26 ;  /* 0x0093f81a01007387 */ /* 0x000fe80000100800 */
[----:B------:R-:W-:Y:S04]  /*3f270*/  STL [R1+0x93f4], R25 ;  /* 0x0093f41901007387 */ /* 0x000fe80000100800 */
[----:B------:R-:W0:Y:S04]  /*3f280*/  LDSM.16.M88.4 R24, [R13+UR5] ;  /* 0x000000050d18783b */ /* 0x000e280008000200 */
[----:B0-----:R-:W-:Y:S01]  /*3f290*/  STL [R1+0xc0], R24 ;  /* 0x0000c01801007387 */ /* 0x001fe20000100800 */
[----:B------:R-:W-:-:S02]  /*3f2a0*/  IMAD.MOV.U32 R17, RZ, RZ, R24 ;  /* 0x000000ffff117224 */ /* 0x000fc400078e0018 */
[----:B------:R-:W-:Y:S02]  /*3f2b0*/  IMAD.MOV.U32 R16, RZ, RZ, R26 ;  /* 0x000000ffff107224 */ /* 0x000fe400078e001a */
[----:B------:R-:W-:Y:S01]  /*3f2c0*/  IMAD.MOV.U32 R7, RZ, RZ, R27 ;  /* 0x000000ffff077224 */ /* 0x000fe200078e001b */
[----:B------:R-:W-:Y:S01]  /*3f2d0*/  STL.64 [R1+0xc8], R26 ;  /* 0x0000c81a01007387 */ /* 0x000fe20000100a00 */
[----:B------:R-:W-:-:S03]  /*3f2e0*/  IMAD.MOV.U32 R0, RZ, RZ, R25 ;  /* 0x000000ffff007224 */ /* 0x000fc600078e0019 */
[----:B------:R-:W0:Y:S04]  /*3f2f0*/  LDSM.16.M88.4 R24, [R13+UR5+0x400] ;  /* 0x000400050d18783b */ /* 0x000e280008000200 */
[----:B0-----:R-:W-:Y:S01]  /*3f300*/  STL.64 [R1+0xd0], R24 ;  /* 0x0000d01801007387 */ /* 0x001fe20000100a00 */
[----:B------:R-:W-:Y:S02]  /*3f310*/  IMAD.MOV.U32 R29, RZ, RZ, R26 ;  /* 0x000000ffff1d7224 */ /* 0x000fe400078e001a */
[----:B------:R-:W-:Y:S02]  /*3f320*/  IMAD.MOV.U32 R28, RZ, RZ, R27 ;  /* 0x000000ffff1c7224 */ /* 0x000fe400078e001b */
[----:B------:R-:W-:Y:S01]  /*3f330*/  IMAD.MOV.U32 R6, RZ, RZ, R24 ;  /* 0x000000ffff067224 */ /* 0x000fe200078e0018 */
[----:B------:R-:W-:Y:S01]  /*3f340*/  STL.64 [R1+0xd8], R26 ;  /* 0x0000d81a01007387 */ /* 0x000fe20000100a00 */
[----:B------:R-:W-:-:S03]  /*3f350*/  IMAD.MOV.U32 R5, RZ, RZ, R25 ;  /* 0x000000ffff057224 */ /* 0x000fc600078e0019 */
[----:B------:R-:W0:Y:S04]  /*3f360*/  LDSM.16.M88.4 R24, [R13+UR5+0x800] ;  /* 0x000800050d18783b */ /* 0x000e280008000200 */
[----:B0-----:R-:W-:Y:S01]  /*3f370*/  STL.64 [R1+0xf0], R24 ;  /* 0x0000f01801007387 */ /* 0x001fe20000100a00 */
[----:B------:R-:W-:-:S03]  /*3f380*/  IMAD.MOV.U32 R22, RZ, RZ, R26 ;  /* 0x000000ffff167224 */ /* 0x000fc600078e001a */
[----:B------:R-:W-:Y:S01]  /*3f390*/  STL.64 [R1+0xf8], R26 ;  /* 0x0000f81a01007387 */ /* 0x000fe20000100a00 */
[----:B------:R-:W-:-:S03]  /*3f3a0*/  IMAD.MOV.U32 R23, RZ, RZ, R27 ;  /* 0x000000ffff177224 */ /* 0x000fc600078e001b */
[----:B------:R-:W0:Y:S01]  /*3f3b0*/  LDSM.16.M88.4 R24, [R13+UR5+0xc00] ;  /* 0x000c00050d18783b */ /* 0x000e220008000200 */
[----:B------:R-:W-:Y:S02]  /*3f3c0*/  IMAD R8, R2, 0x100, R3 ;  /* 0x0000010002087824 */ /* 0x000fe400078e0203 */
[----:B0-----:R-:W-:Y:S02]  /*3f3d0*/  IMAD.MOV.U32 R14, RZ, RZ, R26 ;  /* 0x000000ffff0e7224 */ /* 0x001fe400078e001a */
[----:B------:R-:W-:Y:S02]  /*3f3e0*/  IMAD.MOV.U32 R15, RZ, RZ, R27 ;  /* 0x000000ffff0f7224 */ /* 0x000fe400078e001b */
[----:B------:R-:W-:Y:S02]  /*3f3f0*/  IMAD.MOV.U32 R12, RZ, RZ, R24 ;  /* 0x000000ffff0c7224 */ /* 0x000fe400078e0018 */
[----:B------:R-:W-:Y:S01]  /*3f400*/  IMAD.MOV.U32 R13, RZ, RZ, R25 ;  /* 0x000000ffff0d7224 */ /* 0x000fe200078e0019 */
[----:B------:R-:W-:Y:S04]  /*3f410*/  STL.64 [R1+0x100], R24 ;  /* 0x0001001801007387 */ /* 0x000fe80000100a00 */
[----:B------:R0:W-:Y:S04]  /*3f420*/  STL.64 [R1+0x108], R26 ;  /* 0x0001081a01007387 */ /* 0x0001e80000100a00 */
[----:B0-----:R-:W2:Y:S04]  /*3f430*/  LDL.LU R26, [R1+0x93f8] ;  /* 0x0093f800011a7983 */ /* 0x001ea80000300800 */
[----:B------:R-:W2:Y:S04]  /*3f440*/  LDL.LU R25, [R1+0x93f4] ;  /* 0x0093f40001197983 */ /* 0x000ea80000300800 */
[----:B------:R-:W-:Y:S04]  /*3f450*/  STL.64 [R1+0x93a0], R14 ;  /* 0x0093a00e01007387 */ /* 0x000fe80000100a00 */
[----:B------:R-:W-:Y:S04]  /*3f460*/  STL.64 [R1+0x9398], R12 ;  /* 0x0093980c01007387 */ /* 0x000fe80000100a00 */
[----:B------:R-:W3:Y:S01]  /*3f470*/  LDL R3, [R1+0xec] ;  /* 0x0000ec0001037983 */ /* 0x000ee20000100800 */
[----:B------:R-:W-:-:S02]  /*3f480*/  IMAD R9, R10, 0x100, R9 ;  /* 0x000001000a097824 */ /* 0x000fc400078e0209 */
[----:B------:R-:W-:Y:S01]  /*3f490*/  IMAD R10, R21, 0x100, R18 ;  /* 0x00000100150a7824 */ /* 0x000fe200078e0212 */
[----:B------:R-:W-:Y:S02]  /*3f4a0*/  F2FP.F16.E5M2.UNPACK_B R18, R17 ;  /* 0x00000011ff12723e */ /* 0x000fe400020004ff */
[----:B------:R-:W-:Y:S02]  /*3f4b0*/  F2FP.F16.E5M2.UNPACK_B R17, R7 ;  /* 0x00000007ff11723e */ /* 0x000fe400020004ff */
[----:B------:R-:W-:Y:S02]  /*3f4c0*/  F2FP.F16.E5M2.UNPACK_B R19, R0 ;  /* 0x00000000ff13723e */ /* 0x000fe400020004ff */
[----:B------:R-:W-:Y:S01]  /*3f4d0*/  F2FP.F16.E5M2.UNPACK_B R16, R16 ;  /* 0x00000010ff10723e */ /* 0x000fe200020004ff */
[----:B---3--:R-:W0:Y:S02]  /*3f4e0*/  LDSM.16.M88.4 R12, [R3+UR5+0x1000] ;  /* 0x00100005030c783b */ /* 0x008e240008000200 */
[----:B0-----:R-:W-:-:S02]  /*3f4f0*/  IMAD.MOV.U32 R4, RZ, RZ, R12 ;  /* 0x000000ffff047224 */ /* 0x001fc400078e000c */
[----:B------:R0:W-:Y:S04]  /*3f500*/  STL.64 [R1+0x110], R12 ;  /* 0x0001100c01007387 */ /* 0x0001e80000100a00 */
[----:B------:R-:W-:Y:S04]  /*3f510*/  STL.64 [R1+0x118], R14 ;  /* 0x0001180e01007387 */ /* 0x000fe80000100a00 */
[----:B------:R-:W-:Y:S04]  /*3f520*/  STL [R1+0x93f0], R6 ;  /* 0x0093f00601007387 */ /* 0x000fe80000100800 */
[----:B------:R-:W-:Y:S04]  /*3f530*/  STL.64 [R1+0x93e8], R4 ;  /* 0x0093e80401007387 */ /* 0x000fe80000100a00 */
[----:B------:R-:W1:Y:S04]  /*3f540*/  LDSM.16.M88.4 R4, [R3+UR5+0x1400] ;  /* 0x001400050304783b */ /* 0x000e680008000200 */
[----:B------:R3:W-:Y:S04]  /*3f550*/  STL [R1+0x78f8], R0 ;  /* 0x0078f80001007387 */ /* 0x0007e80000100800 */
[----:B------:R-:W-:Y:S01]  /*3f560*/  STL [R1+0xa0], R18 ;  /* 0x0000a01201007387 */ /* 0x000fe20000100800 */
[----:B--2---:R-:W-:-:S03]  /*3f570*/  IMAD R11, R26, 0x100, R25 ;  /* 0x000001001a0b7824 */ /* 0x004fc600078e0219 */
[----:B------:R-:W-:Y:S04]  /*3f580*/  STL [R1+0xa4], R19 ;  /* 0x0000a41301007387 */ /* 0x000fe80000100800 */
[----:B------:R-:W2:Y:S01]  /*3f590*/  LDL.LU.64 R24, [R1+0x210] ;  /* 0x0002100001187983 */ /* 0x000ea20000300a00 */
[----:B------:R-:W-:-:S03]  /*3f5a0*/  IMAD.MOV.U32 R2, RZ, RZ, R13 ;  /* 0x000000ffff027224 */ /* 0x000fc600078e000d */
[----:B------:R-:W2:Y:S04]  /*3f5b0*/  LDL.LU.64 R26, [R1+0x218] ;  /* 0x00021800011a7983 */ /* 0x000ea80000300a00 */
[----:B0-----:R-:W4:Y:S04]  /*3f5c0*/  LDL R12, [R1+0xf0] ;  /* 0x0000f000010c7983 */ /* 0x001f280000100800 */
[----:B------:R-:W4:Y:S04]  /*3f5d0*/  LDL R13, [R1+0xf4] ;  /* 0x0000f400010d7983 */ /* 0x000f280000100800 */
[----:B------:R-:W-:Y:S04]  /*3f5e0*/  STL [R1+0x98], R16 ;  /* 0x0000981001007387 */ /* 0x000fe80000100800 */
[----:B-1----:R-:W-:Y:S01]  /*3f5f0*/  STL.64 [R1+0x120], R4 ;  /* 0x0001200401007387 */ /* 0x002fe20000100a00 */
[----:B------:R-:W-:-:S02]  /*3f600*/  IMAD.MOV.U32 R21, RZ, RZ, R4 ;  /* 0x000000ffff157224 */ /* 0x000fc400078e0004 */
[----:B------:R-:W-:Y:S01]  /*3f610*/  IMAD.MOV.U32 R20, RZ, RZ, R6 ;  /* 0x000000ffff147224 */ /* 0x000fe200078e0006 */
[----:B------:R0:W-:Y:S01]  /*3f620*/  STL.64 [R1+0x128], R6 ;  /* 0x0001280601007387 */ /* 0x0001e20000100a00 */
[----:B---3--:R-:W-:-:S03]  /*3f630*/  IMAD.MOV.U32 R0, RZ, RZ, R5 ;  /* 0x000000ffff007224 */ /* 0x008fc600078e0005 */
[----:B0-----:R-:W3:Y:S04]  /*3f640*/  LDL.LU R6, [R1+0x93f0] ;  /* 0x0093f00001067983 */ /* 0x001ee80000300800 */
[----:B------:R-:W4:Y:S04]  /*3f650*/  LDL.LU.64 R4, [R1+0x93e8] ;  /* 0x0093e80001047983 */ /* 0x000f280000300a00 */
[----:B------:R-:W-:Y:S04]  /*3f660*/  STL [R1+0x9c], R17 ;  /* 0x00009c1101007387 */ /* 0x000fe80000100800 */
[----:B------:R-:W-:Y:S04]  /*3f670*/  STL.64 [R1+0x93c0], R22 ;  /* 0x0093c01601007387 */ /* 0x000fe80000100a00 */
[----:B------:R0:W-:Y:S04]  /*3f680*/  STL.64 [R1+0x93b8], R20 ;  /* 0x0093b81401007387 */ /* 0x0001e80000100a00 */
[----:B0-----:R-:W2:Y:S04]  /*3f690*/  LDL.LU.64 R20, [R1+0x1f0] ;  /* 0x0001f00001147983 */ /* 0x001ea80000300a00 */
[----:B------:R-:W2:Y:S01]  /*3f6a0*/  LDL.LU.64 R22, [R1+0x1f8] ;  /* 0x0001f80001167983 */ /* 0x000ea20000300a00 */
[----:B------:R-:W-:-:S02]  /*3f6b0*/  F2FP.F16.E5M2.UNPACK_B R8, R8 ;  /* 0x00000008ff08723e */ /* 0x000fc400020004ff */
[----:B------:R-:W-:Y:S02]  /*3f6c0*/  F2FP.F16.E5M2.UNPACK_B R9, R9 ;  /* 0x00000009ff09723e */ /* 0x000fe400020004ff */
[----:B------:R-:W-:Y:S02]  /*3f6d0*/  F2FP.F16.E5M2.UNPACK_B R10, R10 ;  /* 0x0000000aff0a723e */ /* 0x000fe400020004ff */
[----:B------:R-:W-:-:S07]  /*3f6e0*/  F2FP.F16.E5M2.UNPACK_B R11, R11 ;  /* 0x0000000bff0b723e */ /* 0x000fce00020004ff */
[C---:B--2---:R-:W-:Y:S06]  /*3f6f0*/  HMMA.16816.F32 R20, R8.reuse, R18, R20 ;  /* 0x000000120814723c */ /* 0x044fec0000001814 */
[----:B------:R-:W-:Y:S01]  /*3f700*/  HMMA.16816.F32 R16, R8, R16, R24 ;  /* 0x000000100810723c */ /* 0x000fe20000001818 */
[----:B---3--:R-:W-:-:S15]  /*3f710*/  F2FP.F16.E5M2.UNPACK_B R6, R6 ;  /* 0x00000006ff06723e */ /* 0x008fde00020004ff */
[----:B------:R-:W-:-:S01]  /*3f720*/  NOP ;  /* 0x0000000000007918 */ /* 0x000fc20000000000 */
[----:B------:R0:W-:Y:S04]  /*3f730*/  STL.64 [R1+0x1f0], R20 ;  /* 0x0001f01401007387 */ /* 0x0001e80000100a00 */
[----:B------:R1:W-:Y:S04]  /*3f740*/  STL.64 [R1+0x1f8], R22 ;  /* 0x0001f81601007387 */ /* 0x0003e80000100a00 */
[----:B0-----:R-:W2:Y:S04]  /*3f750*/  LDL.LU.64 R20, [R1+0x250] ;  /* 0x0002500001147983 */ /* 0x001ea80000300a00 */
[----:B------:R-:W-:Y:S04]  /*3f760*/  STL [R1+0x90], R6 ;  /* 0x0000900601007387 */ /* 0x000fe80000100800 */
[----:B------:R-:W-:Y:S04]  /*3f770*/  STL.64 [R1+0x210], R16 ;  /* 0x0002101001007387 */ /* 0x000fe80000100a00 */
[----:B------:R-:W-:Y:S04]  /*3f780*/  STL.64 [R1+0x218], R18 ;  /* 0x0002181201007387 */ /* 0x000fe80000100a00 */
[----:B-1----:R-:W3:Y:S01]  /*3f790*/  LDL.LU.64 R22, [R1+0x258] ;  /* 0x0002580001167983 */ /* 0x002ee20000300a00 */
[----:B----4-:R-:W-:-:S03]  /*3f7a0*/  F2FP.F16.E5M2.UNPACK_B R5, R5 ;  /* 0x00000005ff05723e */ /* 0x010fc600020004ff */
[----:B------:R-:W0:Y:S04]  /*3f7b0*/  LDSM.16.M88.4 R16, [R3+UR5+0x1800] ;  /* 0x001800050310783b */ /* 0x000e280008000200 */
[----:B------:R-:W-:Y:S04]  /*3f7c0*/  STL [R1+0x94], R5 ;  /* 0x0000940501007387 */ /* 0x000fe80000100800 */
[----:B---3--:R-:W-:Y:S04]  /*3f7d0*/  STL.64 [R1+0x93d0], R22 ;  /* 0x0093d01601007387 */ /* 0x008fe80000100a00 */
[----:B--2---:R-:W-:Y:S04]  /*3f7e0*/  STL.64 [R1+0x93c8], R20 ;  /* 0x0093c81401007387 */ /* 0x004fe80000100a00 */
[----:B------:R-:W2:Y:S04]  /*3f7f0*/  LDL.LU.64 R24, [R1+0x270] ;  /* 0x0002700001187983 */ /* 0x000ea80000300a00 */
[----:B------:R-:W3:Y:S04]  /*3f800*/  LDL.LU.64 R26, [R1+0x278] ;  /* 0x00027800011a7983 */ /* 0x000ee80000300a00 */
[----:B---3--:R-:W-:Y:S04]  /*3f810*/  STL.64 [R1+0x93b0], R26 ;  /* 0x0093b01a01007387 */ /* 0x008fe80000100a00 */
[----:B--2---:R1:W-:Y:S04]  /*3f820*/  STL.64 [R1+0x93a8], R24 ;  /* 0x0093a81801007387 */ /* 0x0043e80000100a00 */
[----:B-1----:R-:W2:Y:S04]  /*3f830*/  LDL.LU.64 R24, [R1+0x260] ;  /* 0x0002600001187983 */ /* 0x002ea80000300a00 */
[----:B------:R-:W3:Y:S01]  /*3f840*/  LDL.LU.64 R26, [R1+0x268] ;  /* 0x00026800011a7983 */ /* 0x000ee20000300a00 */
[----:B------:R-:W-:-:S02]  /*3f850*/  IMAD.MOV.U32 R22, RZ, RZ, R6 ;  /* 0x000000ffff167224 */ /* 0x000fc400078e0006 */
[----:B------:R-:W-:Y:S01]  /*3f860*/  IMAD.MOV.U32 R23, RZ, RZ, R5 ;  /* 0x000000ffff177224 */ /* 0x000fe200078e0005 */
[----:B---3--:R-:W-:Y:S04]  /*3f870*/  STL.64 [R1+0x93e0], R26 ;  /* 0x0093e01a01007387 */ /* 0x008fe80000100a00 */
[----:B--2---:R1:W-:Y:S04]  /*3f880*/  STL.64 [R1+0x93d8], R24 ;  /* 0x0093d81801007387 */ /* 0x0043e80000100a00 */
[----:B-1----:R-:W2:Y:S04]  /*3f890*/  LDL.LU.64 R24, [R1+0x230] ;  /* 0x0002300001187983 */ /* 0x002ea80000300a00 */
[----:B------:R-:W2:Y:S01]  /*3f8a0*/  LDL.LU.64 R26, [R1+0x238] ;  /* 0x00023800011a7983 */ /* 0x000ea20000300a00 */
[----:B------:R-:W-:-:S02]  /*3f8b0*/  IMAD.MOV.U32 R14, RZ, RZ, R29 ;  /* 0x000000ffff0e7224 */ /* 0x000fc400078e001d */
[----:B------:R-:W-:Y:S01]  /*3f8c0*/  IMAD.MOV.U32 R15, RZ, RZ, R28 ;  /* 0x000000ffff0f7224 */ /* 0x000fe200078e001c */
[----:B0-----:R0:W-:Y:S01]  /*3f8d0*/  STL.64 [R1+0x130], R16 ;  /* 0x0001301001007387 */ /* 0x0011e20000100a00 */
[----:B------:R-:W-:Y:S02]  /*3f8e0*/  IMAD.MOV.U32 R29, RZ, RZ, R16 ;  /* 0x000000ffff1d7224 */ /* 0x000fe400078e0010 */
[----:B------:R-:W-:Y:S01]  /*3f8f0*/  IMAD.MOV.U32 R28, RZ, RZ, R17 ;  /* 0x000000ffff1c7224 */ /* 0x000fe200078e0011 */
[----:B------:R1:W-:Y:S01]  /*3f900*/  STL.64 [R1+0x138], R18 ;  /* 0x0001381201007387 */ /* 0x0003e20000100a00 */
[----:B------:R-:W-:Y:S02]  /*3f910*/  IMAD.MOV.U32 R6, RZ, RZ, R18 ;  /* 0x000000ffff067224 */ /* 0x000fe400078e0012 */
[----:B------:R-:W-:Y:S01]  /*3f920*/  IMAD.MOV.U32 R5, RZ, RZ, R19 ;  /* 0x000000ffff057224 */ /* 0x000fe200078e0013 */
[----:B0-----:R-:W3:Y:S04]  /*3f930*/  LDL.LU.64 R16, [R1+0x280] ;  /* 0x0002800001107983 */ /* 0x001ee80000300a00 */
[----:B-1----:R-:W3:Y:S01]  /*3f940*/  LDL.LU.64 R18, [R1+0x288] ;  /* 0x0002880001127983 */ /* 0x002ee20000300a00 */
[----:B--2---:R-:W-:Y:S03]  /*3f950*/  HMMA.16816.F32 R20, R8, R22, R24 ;  /* 0x000000160814723c */ /* 0x004fe60000001818 */
[----:B------:R-:W2:Y:S04]  /*3f960*/  LDL.LU.64 R26, [R1+0x93e0] ;  /* 0x0093e000011a7983 */ /* 0x000ea80000300a00 */
[----:B------:R-:W2:-:S15]  /*3f970*/  LDL.LU.64 R24, [R1+0x93d8] ;  /* 0x0093d80001187983 */ /* 0x000e9e0000300a00 */
[----:B------:R-:W-:-:S01]  /*3f980*/  NOP ;  /* 0x0000000000007918 */ /* 0x000fc20000000000 */
[----:B------:R-:W-:Y:S04]  /*3f990*/  STL.64 [R1+0x230], R20 ;  /* 0x0002301401007387 */ /* 0x000fe80000100a00 */
[----:B------:R0:W-:Y:S04]  /*3f9a0*/  STL.64 [R1+0x238], R22 ;  /* 0x0002381601007387 */ /* 0x0001e80000100a00 */
[----:B0-----:R-:W4:Y:S04]  /*3f9b0*/  LDL.LU.64 R22, [R1+0x93d0] ;  /* 0x0093d00001167983 */ /* 0x001f280000300a00 */
[----:B------:R-:W4:Y:S01]  /*3f9c0*/  LDL.LU.64 R20, [R1+0x93c8] ;  /* 0x0093c80001147983 */ /* 0x000f220000300a00 */
[----:B------:R-:W-:-:S02]  /*3f9d0*/  F2FP.F16.E5M2.UNPACK_B R14, R14 ;  /* 0x0000000eff0e723e */ /* 0x000fc400020004ff */
[----:B------:R-:W-:Y:S02]  /*3f9e0*/  F2FP.F16.E5M2.UNPACK_B R15, R15 ;  /* 0x0000000fff0f723e */ /* 0x000fe400020004ff */
[----:B------:R-:W-:Y:S02]  /*3f9f0*/  F2FP.F16.E5M2.UNPACK_B R12, R12 ;  /* 0x0000000cff0c723e */ /* 0x000fe400020004ff */
[----:B------:R-:W-:Y:S01]  /*3fa00*/  F2FP.F16.E5M2.UNPACK_B R13, R13 ;  /* 0x0000000dff0d723e */ /* 0x000fe200020004ff */
[----:B------:R-:W-:Y:S04]  /*3fa10*/  STL [R1+0x88], R14 ;  /* 0x0000880e01007387 */ /* 0x000fe80000100800 */
[----:B------:R-:W-:Y:S01]  /*3fa20*/  STL [R1+0x8c], R15 ;  /* 0x00008c0f01007387 */ /* 0x000fe20000100800 */
[----:B----4-:R-:W-:-:S15]  /*3fa30*/  HMMA.16816.F32 R20, R8, R14, R20 ;  /* 0x0000000e0814723c */ /* 0x010fde0000001814 */
[----:B------:R-:W-:-:S08]  /*3fa40*/  NOP ;  /* 0x0000000000007918 */ /* 0x000fd00000000000 */
[----:B------:R-:W-:Y:S04]  /*3fa50*/  STL.64 [R1+0x250], R20 ;  /* 0x0002501401007387 */ /* 0x000fe80000100a00 */
[----:B------:R0:W-:Y:S04]  /*3fa60*/  STL.64 [R1+0x258], R22 ;  /* 0x0002581601007387 */ /* 0x0001e80000100a00 */
[----:B0-----:R-:W4:Y:S04]  /*3fa70*/  LDL.LU.64 R22, [R1+0x93c0] ;  /* 0x0093c00001167983 */ /* 0x001f280000300a00 */
[----:B------:R-:W3:Y:S04]  /*3fa80*/  LDL.LU.64 R20, [R1+0x93b8] ;  /* 0x0093b80001147983 */ /* 0x000ee80000300a00 */
[----:B------:R-:W-:Y:S04]  /*3fa90*/  STL [R1+0x80], R12 ;  /* 0x0000800c01007387 */ /* 0x000fe80000100800 */
[----:B------:R2:W-:Y:S02]  /*3faa0*/  STL [R1+0x84], R13 ;  /* 0x0000840d01007387 */ /* 0x0005e40000100800 */
[----:B--2---:R-:W-:Y:S02]  /*3fab0*/  HMMA.16816.F32 R12, R8, R12, R24 ;  /* 0x0000000c080c723c */ /* 0x004fe40000001818 */
[----:B------:R-:W2:Y:S04]  /*3fac0*/  LDL.LU.64 R26, [R1+0x93b0] ;  /* 0x0093b000011a7983 */ /* 0x000ea80000300a00 */
[----:B------:R-:W2:-:S15]  /*3fad0*/  LDL.LU.64 R24, [R1+0x93a8] ;  /* 0x0093a80001187983 */ /* 0x000e9e0000300a00 */
[----:B------:R-:W-:-:S02]  /*3fae0*/  NOP ;  /* 0x0000000000007918 */ /* 0x000fc40000000000 */
[----:B------:R-:W-:Y:S04]  /*3faf0*/  STL.64 [R1+0x260], R12 ;  /* 0x0002600c01007387 */ /* 0x000fe80000100a00 */
[----:B------:R0:W-:Y:S04]  /*3fb00*/  STL.64 [R1+0x268], R14 ;  /* 0x0002680e01007387 */ /* 0x0001e80000100a00 */
[----:B0-----:R-:W3:Y:S04]  /*3fb10*/  LDL.LU.64 R14, [R1+0x93a0] ;  /* 0x0093a000010e7983 */ /* 0x001ee80000300a00 */
[----:B------:R-:W3:Y:S01]  /*3fb20*/  LDL.LU.64 R12, [R1+0x9398] ;  /* 0x00939800010c7983 */ /* 0x000ee20000300a00 */
[----:B----4-:R-:W-:-:S02]  /*3fb30*/  F2FP.F16.E5M2.UNPACK_B R22, R22 ;  /* 0x00000016ff16723e */ /* 0x010fc400020004ff */
[----:B------:R-:W-:-:S07]  /*3fb40*/  F2FP.F16.E5M2.UNPACK_B R23, R23 ;  /* 0x00000017ff17723e */ /* 0x000fce00020004ff */
[----:B--2---:R-:W-:Y:S06]  /*3fb50*/  HMMA.16816.F32 R24, R8, R22, R24 ;  /* 0x000000160818723c */ /* 0x004fec0000001818 */
[----:B------:R0:W-:Y:S04]  /*3fb60*/  STL [R1+0x78], R22 ;  /* 0x0000781601007387 */ /* 0x0001e80000100800 */
[----:B------:R1:W-:Y:S01]  /*3fb70*/  STL [R1+0x7c], R23 ;  /* 0x00007c1701007387 */ /* 0x0003e20000100800 */
[----:B---3--:R-:W-:-:S02]  /*3fb80*/  F2FP.F16.E5M2.UNPACK_B R12, R12 ;  /* 0x0000000cff0c723e */ /* 0x008fc400020004ff */
[----:B------:R-:W-:-:S03]  /*3fb90*/  F2FP.F16.E5M2.UNPACK_B R13, R13 ;  /* 0x0000000dff0d723e */ /* 0x000fc600020004ff */
[----:B------:R-:W-:Y:S07]  /*3fba0*/  STL [R1+0x70], R12 ;  /* 0x0000700c01007387 */ /* 0x000fee0000100800 */
[----:B------:R2:W-:Y:S04]  /*3fbb0*/  STL.64 [R1+0x270], R24 ;  /* 0x0002701801007387 */ /* 0x0005e80000100a00 */
[----:B------:R3:W-:Y:S04]  /*3fbc0*/  STL.64 [R1+0x278], R26 ;  /* 0x0002781a01007387 */ /* 0x0007e80000100a00 */
[----:B------:R-:W-:Y:S04]  /*3fbd0*/  STL [R1+0x74], R13 ;  /* 0x0000740d01007387 */ /* 0x000fe80000100800 */
[----:B------:R-:W-:Y:S01]  /*3fbe0*/  STL.64 [R1+0x9390], R10 ;  /* 0x0093900a01007387 */ /* 0x000fe20000100a00 */
[----:B------:R-:W-:Y:S06]  /*3fbf0*/  HMMA.16816.F32 R16, R8, R12, R16 ;  /* 0x0000000c0810723c */ /* 0x000fec0000001810 */
[----:B------:R-:W-:Y:S04]  /*3fc00*/  STL.64 [R1+0x9388], R8 ;  /* 0x0093880801007387 */ /* 0x000fe80000100a00 */
[----:B------:R-:W4:Y:S01]  /*3fc10*/  LDSM.16.M88.4 R8, [R3+UR5+0x1c00] ;  /* 0x001c00050308783b */ /* 0x000f220008000200 */
[----:B------:R-:W-:-:S02]  /*3fc20*/  F2FP.F16.E5M2.UNPACK_B R14, R14 ;  /* 0x0000000eff0e723e */ /* 0x000fc400020004ff */
[----:B------:R-:W-:Y:S02]  /*3fc30*/  F2FP.F16.E5M2.UNPACK_B R15, R15 ;  /* 0x0000000fff0f723e */ /* 0x000fe400020004ff */
[----:B0-----:R-:W-:Y:S02]  /*3fc40*/  F2FP.F16.E5M2.UNPACK_B R22, R4 ;  /* 0x00000004ff16723e */ /* 0x001fe400020004ff */
[----:B-1----:R-:W-:-:S06]  /*3fc50*/  F2FP.F16.E5M2.UNPACK_B R23, R2 ;  /* 0x00000002ff17723e */ /* 0x002fcc00020004ff */
[----:B------:R-:W-:Y:S04]  /*3fc60*/  STL.64 [R1+0x280], R16 ;  /* 0x0002801001007387 */ /* 0x000fe80000100a00 */
[----:B------:R0:W-:Y:S04]  /*3fc70*/  STL.64 [R1+0x288], R18 ;  /* 0x0002881201007387 */ /* 0x0001e80000100a00 */
[----:B------:R-:W-:Y:S04]  /*3fc80*/  STL [R1+0x68], R14 ;  /* 0x0000680e01007387 */ /* 0x000fe80000100800 */
[----:B--2---:R-:W2:Y:S04]  /*3fc90*/  LDL.LU.64 R24, [R1+0x290] ;  /* 0x0002900001187983 */ /* 0x004ea80000300a00 */
[----:B---3--:R-:W2:Y:S04]  /*3fca0*/  LDL.LU.64 R26, [R1+0x298] ;  /* 0x00029800011a7983 */ /* 0x008ea80000300a00 */
[----:B------:R-:W-:Y:S04]  /*3fcb0*/  STL [R1+0x6c], R15 ;  /* 0x00006c0f01007387 */ /* 0x000fe80000100800 */
[----:B------:R-:W-:Y:S04]  /*3fcc0*/  STL [R1+0x60], R22 ;  /* 0x0000601601007387 */ /* 0x000fe80000100800 */
[----:B----4-:R-:W-:Y:S01]  /*3fcd0*/  STL.64 [R1+0x140], R8 ;  /* 0x0001400801007387 */ /* 0x010fe20000100a00 */
[----:B0-----:R-:W-:-:S03]  /*3fce0*/  IMAD.MOV.U32 R18, RZ, RZ, R10 ;  /* 0x000000ffff127224 */ /* 0x001fc600078e000a */
[----:B------:R0:W-:Y:S01]  /*3fcf0*/  STL.64 [R1+0x148], R10 ;  /* 0x0001480a01007387 */ /* 0x0001e20000100a00 */
[----:B------:R-:W-:Y:S02]  /*3fd00*/  IMAD.MOV.U32 R17, RZ, RZ, R11 ;  /* 0x000000ffff117224 */ /* 0x000fe400078e000b */
[----:B------:R-:W-:Y:S02]  /*3fd10*/  IMAD.MOV.U32 R4, RZ, RZ, R8 ;  /* 0x000000ffff047224 */ /* 0x000fe400078e0008 */
[----:B------:R-:W-:Y:S01]  /*3fd20*/  IMAD.MOV.U32 R2, RZ, RZ, R9 ;  /* 0x000000ffff027224 */ /* 0x000fe200078e0009 */
[----:B0-----:R-:W2:Y:S04]  /*3fd30*/  LDL.LU.64 R10, [R1+0x9390] ;  /* 0x00939000010a7983 */ /* 0x001ea80000300a00 */
[----:B------:R-:W2:Y:S04]  /*3fd40*/  LDL.LU.64 R8, [R1+0x9388] ;  /* 0x0093880001087983 */ /* 0x000ea80000300a00 */
[----:B------:R-:W-:Y:S04]  /*3fd50*/  STL [R1+0x64], R23 ;  /* 0x0000641701007387 */ /* 0x000fe80000100800 */
[----:B------:R-:W-:Y:S04]  /*3fd60*/  STL [R1+0x9360], R18 ;  /* 0x0093601201007387 */ /* 0x000fe80000100800 */
[----:B------:R0:W-:Y:S04]  /*3fd70*/  STL [R1+0x935c], R17 ;  /* 0x00935c1101007387 */ /* 0x0001e80000100800 */
[----:B0-----:R-:W3:Y:S04]  /*3fd80*/  LDL.LU.64 R16, [R1+0x2a0] ;  /* 0x0002a00001107983 */ /* 0x001ee80000300a00 */
[----:B------:R-:W3:Y:S04]  /*3fd90*/  LDL.LU.64 R18, [R1+0x2a8] ;  /* 0x0002a80001127983 */ /* 0x000ee80000300a00 */
[----:B------:R0:W-:Y:S04]  /*3fda0*/  STL [R1+0x9358], R6 ;  /* 0x0093580601007387 */ /* 0x0001e80000100800 */
[----:B0-----:R-:W4:Y:S04]  /*3fdb0*/  LDL R6, [R1+0x11c] ;  /* 0x00011c0001067983 */ /* 0x001f280000100800 */
[----:B------:R0:W-:Y:S04]  /*3fdc0*/  STL.64 [R1+0x9350], R4 ;  /* 0x0093500401007387 */ /* 0x0001e80000100a00 */
[----:B0-----:R-:W4:Y:S01]  /*3fdd0*/  LDL R5, [R1+0x118] ;  /* 0x0001180001057983 */ /* 0x001f220000100800 */
[----:B--2---:R-:W-:-:S15]  /*3fde0*/  HMMA.16816.F32 R24, R8, R14, R24 ;  /* 0x0000000e0818723c */ /* 0x004fde0000001818 */
[----:B------:R-:W-:-:S08]  /*3fdf0*/  NOP ;  /* 0x0000000000007918 */ /* 0x000fd00000000000 */
[----:B------:R0:W-:Y:S04]  /*3fe00*/  STL.64 [R1+0x290], R24 ;  /* 0x0002901801007387 */ /* 0x0001e80000100a00 */
[----:B------:R1:W-:Y:S04]  /*3fe10*/  STL.64 [R1+0x298], R26 ;  /* 0x0002981a01007387 */ /* 0x0003e80000100a00 */
[----:B0-----:R-:W2:Y:S04]  /*3fe20*/  LDL.LU.64 R24, [R1+0x2b0] ;  /* 0x0002b00001187983 */ /* 0x001ea80000300a00 */
[----:B-1----:R-:W2:Y:S04]  /*3fe30*/  LDL.LU.64 R26, [R1+0x2b8] ;  /* 0x0002b800011a7983 */ /* 0x002ea80000300a00 */
[----:B------:R-:W-:Y:S04]  /*3fe40*/  STL.64 [R1+0x9260], R14 ;  /* 0x0092600e01007387 */ /* 0x000fe80000100a00 */
[----:B------:R3:W-:Y:S02]  /*3fe50*/  STL.64 [R1+0x9258], R12 ;  /* 0x0092580c01007387 */ /* 0x0007e40000100a00 */
[----:B---3--:R-:W-:Y:S01]  /*3fe60*/  HMMA.16816.F32 R12, R8, R22, R16 ;  /* 0x00000016080c723c */ /* 0x008fe20000001810 */
[----:B----4-:R-:W-:Y:S01]  /*3fe70*/  F2FP.F16.E5M2.UNPACK_B R4, R5 ;  /* 0x00000005ff04723e */ /* 0x010fe200020004ff */
[----:B------:R-:W3:Y:S04]  /*3fe80*/  LDL.LU.64 R16, [R1+0x2d0] ;  /* 0x0002d00001107983 */ /* 0x000ee80000300a00 */
[----:B------:R-:W-:-:S15]  /*3fe90*/  STL [R1+0x58], R4 ;  /* 0x0000580401007387 */ /* 0x000fde0000100800 */
[----:B------:R-:W-:-:S02]  /*3fea0*/  NOP ;  /* 0x0000000000007918 */ /* 0x000fc40000000000 */
[----:B------:R0:W-:Y:S04]  /*3feb0*/  STL.64 [R1+0x2a0], R12 ;  /* 0x0002a00c01007387 */ /* 0x0001e80000100a00 */
[----:B------:R1:W-:Y:S04]  /*3fec0*/  STL.64 [R1+0x2a8], R14 ;  /* 0x0002a80e01007387 */ /* 0x0003e80000100a00 */
[----:B------:R-:W4:Y:S01]  /*3fed0*/  LDL.LU.64 R18, [R1+0x2d8] ;  /* 0x0002d80001127983 */ /* 0x000f220000300a00 */
[----:B------:R-:W-:-:S05]  /*3fee0*/  F2FP.F16.E5M2.UNPACK_B R5, R6 ;  /* 0x00000006ff05723e */ /* 0x000fca00020004ff */
[----:B------:R-:W-:Y:S04]  /*3fef0*/  STL [R1+0x5c], R5 ;  /* 0x00005c0501007387 */ /* 0x000fe80000100800 */
[----:B----4-:R-:W-:Y:S04]  /*3ff00*/  STL.64 [R1+0x9370], R18 ;  /* 0x0093701201007387 */ /* 0x010fe80000100a00 */
[----:B---3--:R-:W-:Y:S04]  /*3ff10*/  STL.64 [R1+0x9368], R16 ;  /* 0x0093681001007387 */ /* 0x008fe80000100a00 */
[----:B0-----:R-:W3:Y:S04]  /*3ff20*/  LDL.LU.64 R12, [R1+0x2c0] ;  /* 0x0002c000010c7983 */ /* 0x001ee80000300a00 */
[----:B-1----:R-:W4:Y:S01]  /*3ff30*/  LDL.LU.64 R14, [R1+0x2c8] ;  /* 0x0002c800010e7983 */ /* 0x002f220000300a00 */
[----:B--2---:R-:W-:Y:S03]  /*3ff40*/  HMMA.16816.F32 R24, R8, R4, R24 ;  /* 0x000000040818723c */ /* 0x004fe60000001818 */
[----:B----4-:R-:W-:Y:S04]  /*3ff50*/  STL.64 [R1+0x9380], R14 ;  /* 0x0093800e01007387 */ /* 0x010fe80000100a00 */
[----:B---3--:R0:W-:Y:S04]  /*3ff60*/  STL.64 [R1+0x9378], R12 ;  /* 0x0093780c01007387 */ /* 0x0081e80000100a00 */
[----:B0-----:R-:W2:Y:S04]  /*3ff70*/  LDL.LU.64 R12, [R1+0x2e0] ;  /* 0x0002e000010c7983 */ /* 0x001ea80000300a00 */
[----:B------:R-:W2:Y:S01]  /*3ff80*/  LDL.LU.64 R14, [R1+0x2e8] ;  /* 0x0002e800010e7983 */ /* 0x000ea20000300a00 */
[----:B------:R-:W-:-:S02]  /*3ff90*/  F2FP.F16.E5M2.UNPACK_B R18, R21 ;  /* 0x00000015ff12723e */ /* 0x000fc400020004ff */
[----:B------:R-:W-:Y:S01]  /*3ffa0*/  F2FP.F16.E5M2.UNPACK_B R19, R0 ;  /* 0x00000000ff13723e */ /* 0x000fe200020004ff */
[----:B------:R-:W-:Y:S02]  /*3ffb0*/  IMAD.MOV.U32 R0, RZ, RZ, R5 ;  /* 0x000000ffff007224 */ /* 0x000fe400078e0005 */
[----:B------:R-:W-:Y:S04]  /*3ffc0*/  STL [R1+0x50], R18 ;  /* 0x0000501201007387 */ /* 0x000fe80000100800 */
[----:B------:R0:W-:Y:S04]  /*3ffd0*/  STL.64 [R1+0x2b0], R24 ;  /* 0x0002b01801007387 */ /* 0x0001e80000100a00 */
[----:B------:R1:W-:Y:S04]  /*3ffe0*/  STL.64 [R1+0x2b8], R26 ;  /* 0x0002b81a01007387 */ /* 0x0003e80000100a00 */
[----:B------:R-:W-:Y:S04]  /*3fff0*/  STL [R1+0x92d8], R0 ;  /* 0x0092d80001007387 */ /* 0x000fe80000100800 */
[----:B------:R2:W-:Y:S01]  /*40000*/  STL [R1+0x54], R19 ;  /* 0x0000541301007387 */ /* 0x0005e20000100800 */
[----:B------:R-:W-:-:S02]  /*40010*/  F2FP.F16.E5M2.UNPACK_B R6, R20 ;  /* 0x00000014ff06723e */ /* 0x000fc400020004ff */
[----:B------:R-:W-:Y:S01]  /*40020*/  F2FP.F16.E5M2.UNPACK_B R7, R7 ;  /* 0x00000007ff07723e */ /* 0x000fe200020004ff */
[----:B0-----:R-:W3:Y:S04]  /*40030*/  LDL.LU.64 R24, [R1+0x2f0] ;  /* 0x0002f00001187983 */ /* 0x001ee80000300a00 */
[----:B-1----:R-:W3:Y:S04]  /*40040*/  LDL.LU.64 R26, [R1+0x2f8] ;  /* 0x0002f800011a7983 */ /* 0x002ee80000300a00 */
[----:B------:R-:W-:Y:S04]  /*40050*/  STL [R1+0x48], R6 ;  /* 0x0000480601007387 */ /* 0x000fe80000100800 */
[----:B------:R-:W4:Y:S04]  /*40060*/  LDL.LU.64 R20, [R1+0x300] ;  /* 0x0003000001147983 */ /* 0x000f280000300a00 */
[----:B------:R-:W-:Y:S04]  /*40070*/  STL [R1+0x4c], R7 ;  /* 0x00004c0701007387 */ /* 0x000fe80000100800 */
[----:B------:R-:W4:Y:S01]  /*40080*/  LDL.LU.64 R22, [R1+0x308] ;  /* 0x0003080001167983 */ /* 0x000f220000300a00 */
[----:B--2---:R-:W-:Y:S03]  /*40090*/  HMMA.16816.F32 R16, R8, R18, R12 ;  /* 0x000000120810723c */ /* 0x004fe6000000180c */
[----:B------:R-:W2:Y:S04]  /*400a0*/  LDL.LU.64 R14, [R1+0x9380] ;  /* 0x00938000010e7983 */ /* 0x000ea80000300a00 */
[----:B------:R-:W2:-:S15]  /*400b0*/  LDL.LU.64 R12, [R1+0x9378] ;  /* 0x00937800010c7983 */ /* 0x000e9e0000300a00 */
[----:B------:R-:W-:-:S01]  /*400c0*/  NOP ;  /* 0x0000000000007918 */ /* 0x000fc20000000000 */
[----:B------:R-:W-:Y:S04]  /*400d0*/  STL.64 [R1+0x2e0], R16 ;  /* 0x0002e01001007387 */ /* 0x000fe80000100a00 */
[----:B------:R0:W-:Y:S04]  /*400e0*/  STL.64 [R1+0x2e8], R18 ;  /* 0x0002e81201007387 */ /* 0x0001e80000100a00 */
[----:B0-----:R-:W3:Y:S04]  /*400f0*/  LDL.LU.64 R18, [R1+0x9370] ;  /* 0x0093700001127983 */ /* 0x001ee80000300a00 */
[----:B------:R-:W3:Y:S01]  /*40100*/  LDL.LU.64 R16, [R1+0x9368] ;  /* 0x0093680001107983 */ /* 0x000ee20000300a00 */
[----:B------:R-:W-:-:S02]  /*40110*/  F2FP.F16.E5M2.UNPACK_B R4, R29 ;  /* 0x0000001dff04723e */ /* 0x000fc400020004ff */
[----:B------:R-:W-:Y:S01]  /*40120*/  F2FP.F16.E5M2.UNPACK_B R5, R28 ;  /* 0x0000001cff05723e */ /* 0x000fe200020004ff */
[----:B------:R-:W-:-:S06]  /*40130*/  IMAD.MOV.U32 R0, RZ, RZ, R7 ;  /* 0x000000ffff007224 */ /* 0x000fcc00078e0007 */
[C---:B--2---:R-:W-:Y:S06]  /*40140*/  HMMA.16816.F32 R12, R8.reuse, R4, R12 ;  /* 0x00000004080c723c */ /* 0x044fec000000180c */
[----:B---3--:R-:W-:-:S15]  /*40150*/  HMMA.16816.F32 R16, R8, R6, R16 ;  /* 0x000000060810723c */ /* 0x008fde0000001810 */
[----:B------:R-:W-:-:S08]  /*40160*/  NOP ;  /* 0x0000000000007918 */ /* 0x000fd00000000000 */
[----:B------:R-:W-:Y:S04]  /*40170*/  STL.64 [R1+0x2d0], R16 ;  /* 0x0002d01001007387 */ /* 0x000fe80000100a00 */
[----:B------:R0:W-:Y:S04]  /*40180*/  STL.64 [R1+0x2d8], R18 ;  /* 0x0002d81201007387 */ /* 0x0001e80000100a00 */
[----:B0-----:R-:W2:Y:S04]  /*40190*/  LDL.LU R18, [R1+0x9360] ;  /* 0x0093600001127983 */ /* 0x001ea80000300800 */
[----:B------:R-:W3:Y:S04]  /*401a0*/  LDL.LU R17, [R1+0x935c] ;  /* 0x00935c0001117983 */ /* 0x000ee80000300800 */
[----:B------:R-:W-:Y:S04]  /*401b0*/  STL.64 [R1+0x40], R4 ;  /* 0x0000400401007387 */ /* 0x000fe80000100a00 */
[----:B------:R-:W0:Y:S04]  /*401c0*/  LDSM.16.M88.4 R4, [R3+UR5+0x2000] ;  /* 0x002000050304783b */ /* 0x000e280008000200 */
[----:B------:R-:W-:Y:S04]  /*401d0*/  STL.64 [R1+0x2c0], R12 ;  /* 0x0002c00c01007387 */ /* 0x000fe80000100a00 */
[----:B------:R1:W-:Y:S04]  /*401e0*/  STL.64 [R1+0x2c8], R14 ;  /* 0x0002c80e01007387 */ /* 0x0003e80000100a00 */
[----:B0-----:R-:W-:Y:S01]  /*401f0*/  STL.64 [R1+0x150], R4 ;  /* 0x0001500401007387 */ /* 0x001fe20000100a00 */
[----:B------:R-:W-:-:S03]  /*40200*/  IMAD.MOV.U32 R16, RZ, RZ, R6 ;  /* 0x000000ffff107224 */ /* 0x000fc600078e0006 */
[----:B------:R0:W-:Y:S01]  /*40210*/  STL.64 [R1+0x158], R6 ;  /* 0x0001580601007387 */ /* 0x0001e20000100a00 */
[----:B-1----:R-:W-:Y:S02]  /*40220*/  IMAD.MOV.U32 R15, RZ, RZ, R4 ;  /* 0x000000ffff0f7224 */ /* 0x002fe400078e0004 */
[----:B------:R-:W-:Y:S01]  /*40230*/  IMAD.MOV.U32 R14, RZ, RZ, R5 ;  /* 0x000000ffff0e7224 */ /* 0x000fe200078e0005 */
[----:B0-----:R-:W4:Y:S04]  /*40240*/  LDL.LU R6, [R1+0x9358] ;  /* 0x0093580001067983 */ /* 0x001f280000300800 */
[----:B------:R-:W2:Y:S01]  /*40250*/  LDL.LU.64 R4, [R1+0x9350] ;  /* 0x0093500001047983 */ /* 0x000ea20000300a00 */
[----:B----4-:R-:W-:Y:S02]  /*40260*/  F2FP.F16.E5M2.UNPACK_B R12, R6 ;  /* 0x00000006ff0c723e */ /* 0x010fe400020004ff */
[----:B--2---:R-:W-:-:S02]  /*40270*/  F2FP.F16.E5M2.UNPACK_B R13, R5 ;  /* 0x00000005ff0d723e */ /* 0x004fc400020004ff */
[----:B------:R-:W-:Y:S02]  /*40280*/  F2FP.F16.E5M2.UNPACK_B R4, R4 ;  /* 0x00000004ff04723e */ /* 0x000fe400020004ff */
[----:B------:R-:W-:-:S03]  /*40290*/  F2FP.F16.E5M2.UNPACK_B R5, R2 ;  /* 0x00000002ff05723e */ /* 0x000fc600020004ff */
[C---:B------:R-:W-:Y:S06]  /*402a0*/  HMMA.16816.F32 R24, R8.reuse, R12, R24 ;  /* 0x0000000c0818723c */ /* 0x040fec0000001818 */
[----:B------:R-:W-:Y:S01]  /*402b0*/  HMMA.16816.F32 R20, R8, R4, R20 ;  /* 0x000000040814723c */ /* 0x000fe20000001814 */
[----:B------:R0:W-:-:S15]  /*402c0*/  STL.64 [R1+0x38], R12 ;  /* 0x0000380c01007387 */ /* 0x0001de0000100a00 */
[----:B------:R-:W-:-:S01]  /*402d0*/  NOP ;  /* 0x0000000000007918 */ /* 0x000fc20000000000 */
[----:B------:R1:W-:Y:S04]  /*402e0*/  STL.64 [R1+0x2f0], R24 ;  /* 0x0002f01801007387 */ /* 0x0003e80000100a00 */
[----:B------:R2:W-:Y:S04]  /*402f0*/  STL.64 [R1+0x2f8], R26 ;  /* 0x0002f81a01007387 */ /* 0x0005e80000100a00 */
[----:B------:R-:W-:Y:S04]  /*40300*/  STL.64 [R1+0x30], R4 ;  /* 0x0000300401007387 */ /* 0x000fe80000100a00 */
[----:B------:R-:W-:Y:S04]  /*40310*/  STL.64 [R1+0x300], R20 ;  /* 0x0003001401007387 */ /* 0x000fe80000100a00 */
[----:B------:R-:W-:Y:S04]  /*40320*/  STL.64 [R1+0x308], R22 ;  /* 0x0003081601007387 */ /* 0x000fe80000100a00 */
[----:B------:R-:W4:Y:S01]  /*40330*/  LDSM.16.M88.4 R20, [R3+UR5+0x2400] ;  /* 0x002400050314783b */ /* 0x000f220008000200 */
[----:B0-----:R-:W-:-:S02]  /*40340*/  IMAD.MOV.U32 R13, RZ, RZ, R4 ;  /* 0x000000ffff0d7224 */ /* 0x001fc400078e0004 */
[----:B------:R-:W-:Y:S01]  /*40350*/  IMAD.MOV.U32 R12, RZ, RZ, R5 ;  /* 0x000000ffff0c7224 */ /* 0x000fe200078e0005 */
[----:B-1----:R-:W3:Y:S04]  /*40360*/  LDL.LU.64 R24, [R1+0x310] ;  /* 0x0003100001187983 */ /* 0x002ee80000300a00 */
[----:B--2---:R-:W2:Y:S04]  /*40370*/  LDL.LU.64 R26, [R1+0x318] ;  /* 0x00031800011a7983 */ /* 0x004ea80000300a00 */
[----:B----4-:R0:W-:Y:S01]  /*40380*/  STL.64 [R1+0x160], R20 ;  /* 0x0001601401007387 */ /* 0x0101e20000100a00 */
[----:B------:R-:W-:-:S02]  /*40390*/  IMAD.MOV.U32 R6, RZ, RZ, R20 ;  /* 0x000000ffff067224 */ /* 0x000fc400078e0014 */
[----:B------:R-:W-:Y:S01]  /*403a0*/  IMAD.MOV.U32 R2, RZ, RZ, R21 ;  /* 0x000000ffff027224 */ /* 0x000fe200078e0015 */
[----:B------:R1:W-:Y:S01]  /*403b0*/  STL.64 [R1+0x168], R22 ;  /* 0x0001681601007387 */ /* 0x0003e20000100a00 */
[----:B------:R-:W-:Y:S02]  /*403c0*/  IMAD.MOV.U32 R4, RZ, RZ, R22 ;  /* 0x000000ffff047224 */ /* 0x000fe400078e0016 */
[----:B------:R-:W-:Y:S01]  /*403d0*/  IMAD.MOV.U32 R5, RZ, RZ, R23 ;  /* 0x000000ffff057224 */ /* 0x000fe200078e0017 */
[----:B0-----:R-:W4:Y:S04]  /*403e0*/  LDL.LU.64 R20, [R1+0x330] ;  /* 0x0003300001147983 */ /* 0x001f280000300a00 */
[----:B-1----:R-:W2:Y:S01]  /*403f0*/  LDL.LU.64 R22, [R1+0x338] ;  /* 0x0003380001167983 */ /* 0x002ea20000300a00 */
[----:B------:R-:W-:-:S02]  /*40400*/  F2FP.F16.E5M2.UNPACK_B R18, R18 ;  /* 0x00000012ff12723e */ /* 0x000fc400020004ff */
[----:B---3--:R-:W-:Y:S01]  /*40410*/  F2FP.F16.E5M2.UNPACK_B R19, R17 ;  /* 0x00000011ff13723e */ /* 0x008fe200020004ff */
[----:B--2---:R-:W-:Y:S04]  /*40420*/  STL.64 [R1+0x9348], R22 ;  /* 0x0093481601007387 */ /* 0x004fe80000100a00 */
[----:B----4-:R0:W-:Y:S04]  /*40430*/  STL.64 [R1+0x9340], R20 ;  /* 0x0093401401007387 */ /* 0x0101e80000100a00 */
[----:B0-----:R-:W2:Y:S04]  /*40440*/  LDL.LU.64 R20, [R1+0x320] ;  /* 0x0003200001147983 */ /* 0x001ea80000300a00 */
[----:B------:R-:W2:Y:S04]  /*40450*/  LDL.LU.64 R22, [R1+0x328] ;  /* 0x0003280001167983 */ /* 0x000ea80000300a00 */
[----:B------:R0:W-:Y:S01]  /*40460*/  STL.64 [R1+0x9338], R4 ;  /* 0x0093380401007387 */ /* 0x0001e20000100a00 */
[----:B------:R-:W-:Y:S01]  /*40470*/  HMMA.16816.F32 R24, R8, R18, R24 ;  /* 0x000000120818723c */ /* 0x000fe20000001818 */
[----:B0-----:R-:W-:-:S02]  /*40480*/  F2FP.F16.E5M2.UNPACK_B R4, R15 ;  /* 0x0000000fff04723e */ /* 0x001fc400020004ff */
[----:B------:R-:W-:-:S03]  /*40490*/  F2FP.F16.E5M2.UNPACK_B R5, R14 ;  /* 0x0000000eff05723e */ /* 0x000fc600020004ff */
[----:B------:R-:W-:-:S15]  /*404a0*/  STL.64 [R1+0x28], R18 ;  /* 0x0000281201007387 */ /* 0x000fde0000100a00 */
[----:B------:R-:W-:-:S02]  /*404b0*/  NOP ;  /* 0x0000000000007918 */ /* 0x000fc40000000000 */
[----:B------:R0:W-:Y:S04]  /*404c0*/  STL.64 [R1+0x310], R24 ;  /* 0x0003101801007387 */ /* 0x0001e80000100a00 */
[----:B------:R1:W-:Y:S04]  /*404d0*/  STL.64 [R1+0x318], R26 ;  /* 0x0003181a01007387 */ /* 0x0003e80000100a00 */
[----:B0-----:R-:W3:Y:S04]  /*404e0*/  LDL.LU.64 R24, [R1+0x340] ;  /* 0x0003400001187983 */ /* 0x001ee80000300a00 */
[----:B-1----:R-:W3:Y:S04]  /*404f0*/  LDL.LU.64 R26, [R1+0x348] ;  /* 0x00034800011a7983 */ /* 0x002ee80000300a00 */
[----:B------:R-:W-:Y:S01]  /*40500*/  STL.64 [R1+0x20], R4 ;  /* 0x0000200401007387 */ /* 0x000fe20000100a00 */
[----:B--2---:R-:W-:-:S15]  /*40510*/  HMMA.16816.F32 R20, R8, R4, R20 ;  /* 0x000000040814723c */ /* 0x004fde0000001814 */
[----:B------:R-:W-:-:S08]  /*40520*/  NOP ;  /* 0x0000000000007918 */ /* 0x000fd00000000000 */
[----:B------:R-:W-:Y:S04]  /*40530*/  STL.64 [R1+0x320], R20 ;  /* 0x0003201401007387 */ /* 0x000fe80000100a00 */
[----:B------:R-:W-:Y:S04]  /*40540*/  STL.64 [R1+0x328], R22 ;  /* 0x0003281601007387 */ /* 0x000fe80000100a00 */
[----:B------:R-:W0:Y:S04]  /*40550*/  LDSM.16.M88.4 R20, [R3+UR5+0x2800] ;  /* 0x002800050314783b */ /* 0x000e280008000200 */
[----:B0-----:R-:W-:Y:S01]  /*40560*/  STL.64 [R1+0x170], R20 ;  /* 0x0001701401007387 */ /* 0x001fe20000100a00 */
[----:B------:R-:W-:-:S03]  /*40570*/  IMAD.MOV.U32 R18, RZ, RZ, R22 ;  /* 0x000000ffff127224 */ /* 0x000fc600078e0016 */
[----:B------:R0:W-:Y:S01]  /*40580*/  STL.64 [R1+0x178], R22 ;  /* 0x0001781601007387 */ /* 0x0001e20000100a00 */
[----:B------:R-:W-:Y:S02]  /*40590*/  IMAD.MOV.U32 R17, RZ, RZ, R23 ;  /* 0x000000ffff117224 */ /* 0x000fe400078e0017 */
[----:B------:R-:W-:Y:S02]  /*405a0*/  IMAD.MOV.U32 R14, RZ, RZ, R20 ;  /* 0x000000ffff0e7224 */ /* 0x000fe400078e0014 */
[----:B------:R-:W-:Y:S01]  /*405b0*/  IMAD.MOV.U32 R15, RZ, RZ, R21 ;  /* 0x000000ffff0f7224 */ /* 0x000fe200078e0015 */
[----:B0-----:R-:W2:Y:S04]  /*405c0*/  LDL.LU.64 R22, [R1+0x9348] ;  /* 0x0093480001167983 */ /* 0x001ea80000300a00 */
[----:B------:R-:W2:Y:S01]  /*405d0*/  LDL.LU.64 R20, [R1+0x9340] ;  /* 0x0093400001147983 */ /* 0x000ea20000300a00 */
[----:B------:R-:W-:-:S02]  /*405e0*/  F2FP.F16.E5M2.UNPACK_B R4, R16 ;  /* 0x00000010ff04723e */ /* 0x000fc400020004ff */
[----:B------:R-:W-:-:S05]  /*405f0*/  F2FP.F16.E5M2.UNPACK_B R5, R7 ;  /* 0x00000007ff05723e */ /* 0x000fca00020004ff */
[----:B------:R0:W-:Y:S02]  /*40600*/  STL.64 [R1+0x18], R4 ;  /* 0x0000180401007387 */ /* 0x0001e40000100a00 */
[----:B--2---:R-:W-:Y:S07]  /*40610*/  HMMA.16816.F32 R20, R8, R4, R20 ;  /* 0x000000040814723c */ /* 0x004fee0000001814 */
[----:B0-----:R-:W-:Y:S02]  /*40620*/  F2FP.F16.E5M2.UNPACK_B R4, R6 ;  /* 0x00000006ff04723e */ /* 0x001fe400020004ff */
[----:B------:R-:W-:-:S07]  /*40630*/  F2FP.F16.E5M2.UNPACK_B R5, R2 ;  /* 0x00000002ff05723e */ /* 0x000fce00020004ff */
[----:B---3--:R-:W-:Y:S07]  /*40640*/  HMMA.16816.F32 R24, R8, R4, R24 ;  /* 0x000000040818723c */ /* 0x008fee0000001818 */
[----:B------:R0:W-:Y:S04]  /*40650*/  STL.64 [R1+0x330], R20 ;  /* 0x0003301401007387 */ /* 0x0001e80000100a00 */
[----:B------:R1:W-:Y:S04]  /*40660*/  STL.64 [R1+0x338], R22 ;  /* 0x0003381601007387 */ /* 0x0003e80000100a00 */
[----:B0-----:R-:W2:Y:S04]  /*40670*/  LDL.LU.64 R20, [R1+0x360] ;  /* 0x0003600001147983 */ /* 0x001ea80000300a00 */
[----:B-1----:R-:W2:Y:S04]  /*40680*/  LDL.LU.64 R22, [R1+0x368] ;  /* 0x0003680001167983 */ /* 0x002ea80000300a00 */
[----:B------:R-:W-:Y:S04]  /*40690*/  STL.64 [R1+0x10], R4 ;  /* 0x0000100401007387 */ /* 0x000fe80000100a00 */
[----:B------:R-:W0:Y:S04]  /*406a0*/  LDSM.16.M88.4 R4, [R3+UR5+0x2c00] ;  /* 0x002c00050304783b */ /* 0x000e280008000200 */
[----:B------:R1:W-:Y:S04]  /*406b0*/  STL.64 [R1+0x340], R24 ;  /* 0x0003401801007387 */ /* 0x0003e80000100a00 */
[----:B------:R-:W-:Y:S04]  /*406c0*/  STL.64 [R1+0x348], R26 ;  /* 0x0003481a01007387 */ /* 0x000fe80000100a00 */
[----:B0-----:R0:W-:Y:S01]  /*406d0*/  STL.64 [R1+0x180], R4 ;  /* 0x0001800401007387 */ /* 0x0011e20000100a00 */
[----:B------:R-:W-:-:S02]  /*406e0*/  IMAD.MOV.U32 R16, RZ, RZ, R4 ;  /* 0x000000ffff107224 */ /* 0x000fc400078e0004 */
[----:B------:R-:W-:Y:S01]  /*406f0*/  IMAD.MOV.U32 R2, RZ, RZ, R5 ;  /* 0x000000ffff027224 */ /* 0x000fe200078e0005 */
[----:B------:R-:W-:Y:S01]  /*40700*/  STL.64 [R1+0x188], R6 ;  /* 0x0001880601007387 */ /* 0x000fe20000100a00 */
[----:B-1----:R-:W-:Y:S02]  /*40710*/  IMAD.MOV.U32 R24, RZ, RZ, R6 ;  /* 0x000000ffff187224 */ /* 0x002fe400078e0006 */
[----:B------:R-:W-:Y:S01]  /*40720*/  IMAD.MOV.U32 R25, RZ, RZ, R7 ;  /* 0x000000ffff197224 */ /* 0x000fe200078e0007 */
[----:B0-----:R-:W3:Y:S04]  /*40730*/  LDL.LU.64 R4, [R1+0x9338] ;  /* 0x0093380001047983 */ /* 0x001ee80000300a00 */
[----:B------:R0:W-:Y:S04]  /*40740*/  STL.64 [R1+0x9330], R24 ;  /* 0x0093301801007387 */ /* 0x0001e80000100a00 */
[----:B0-----:R-:W4:Y:S04]  /*40750*/  LDL.LU.64 R24, [R1+0x350] ;  /* 0x0003500001187983 */ /* 0x001f280000300a00 */
[----:B------:R-:W4:Y:S01]  /*40760*/  LDL.LU.64 R26, [R1+0x358] ;  /* 0x00035800011a7983 */ /* 0x000f220000300a00 */
[----:B------:R-:W-:-:S02]  /*40770*/  F2FP.F16.E5M2.UNPACK_B R14, R14 ;  /* 0x0000000eff0e723e */ /* 0x000fc400020004ff */
[----:B------:R-:W-:-:S07]  /*40780*/  F2FP.F16.E5M2.UNPACK_B R15, R15 ;  /* 0x0000000fff0f723e */ /* 0x000fce00020004ff */
[----:B--2---:R-:W-:Y:S01]  /*40790*/  HMMA.16816.F32 R20, R8, R14, R20 ;  /* 0x0000000e0814723c */ /* 0x004fe20000001814 */
[----:B---3--:R-:W-:Y:S02]  /*407a0*/  F2FP.F16.E5M2.UNPACK_B R4, R4 ;  /* 0x00000004ff04723e */ /* 0x008fe400020004ff */
[----:B------:R-:W-:-:S07]  /*407b0*/  F2FP.F16.E5M2.UNPACK_B R5, R5 ;  /* 0x00000005ff05723e */ /* 0x000fce00020004ff */
[----:B----4-:R-:W-:Y:S06]  /*407c0*/  HMMA.16816.F32 R24, R8, R4, R24 ;  /* 0x000000040818723c */ /* 0x010fec0000001818 */
[----:B------:R0:W-:Y:S04]  /*407d0*/  STL.64 [R1+0x8], R4 ;  /* 0x0000080401007387 */ /* 0x0001e80000100a00 */
[----:B0-----:R-:W2:Y:S04]  /*407e0*/  LDL.LU.64 R4, [R1+0x370] ;  /* 0x0003700001047983 */ /* 0x001ea80000300a00 */
[----:B------:R-:W2:Y:S09]  /*407f0*/  LDL.LU.64 R6, [R1+0x378] ;  /* 0x0003780001067983 */ /* 0x000eb20000300a00 */
[----:B------:R-:W-:Y:S04]  /*40800*/  STL.64 [R1+0x350], R24 ;  /* 0x0003501801007387 */ /* 0x000fe80000100a00 */
[----:B------:R-:W-:Y:S04]  /*40810*/  STL.64 [R1+0x358], R26 ;  /* 0x0003581a01007387 */ /* 0x000fe80000100a00 */
[----:B------:R-:W0:Y:S04]  /*40820*/  LDSM.16.M88.4 R24, [R3+UR5+0x3000] ;  /* 0x003000050318783b */ /* 0x000e280008000200 */
[----:B------:R0:W-:Y:S04]  /*40830*/  STL.64 [R1], R14 ;  /* 0x0000000e01007387 */ /* 0x0001e80000100a00 */
[----:B------:R1:W-:Y:S04]  /*40840*/  STL.64 [R1+0x360], R20 ;  /* 0x0003601401007387 */ /* 0x0003e80000100a00 */
[----:B------:R-:W-:Y:S01]  /*40850*/  STL.64 [R1+0x368], R22 ;  /* 0x0003681601007387 */ /* 0x000fe20000100a00 */
[----:B0-----:R-:W-:-:S02]  /*40860*/  IMAD.MOV.U32 R15, RZ, RZ, R26 ;  /* 0x000000ffff0f7224 */ /* 0x001fc400078e001a */
[----:B------:R-:W-:Y:S01]  /*40870*/  IMAD.MOV.U32 R14, RZ, RZ, R27 ;  /* 0x000000ffff0e7224 */ /* 0x000fe200078e001b */
[----:B------:R0:W-:Y:S01]  /*40880*/  STL.64 [R1+0x190], R24 ;  /* 0x0001901801007387 */ /* 0x0001e20000100a00 */
[----:B-1----:R-:W-:Y:S02]  /*40890*/  IMAD.MOV.U32 R20, RZ, RZ, R24 ;  /* 0x000000ffff147224 */ /* 0x002fe400078e0018 */
[----:B------:R-:W-:Y:S01]  /*408a0*/  IMAD.MOV.U32 R19, RZ, RZ, R25 ;  /* 0x000000ffff137224 */ /* 0x000fe200078e0019 */
[----:B------:R-:W-:Y:S04]  /*408b0*/  STL.64 [R1+0x198], R26 ;  /* 0x0001981a01007387 */ /* 0x000fe80000100a00 */
[----:B0-----:R-:W3:Y:S04]  /*408c0*/  LDL.LU.64 R24, [R1+0x9330] ;  /* 0x0093300001187983 */ /* 0x001ee80000300a00 */
[----:B------:R-:W-:Y:S04]  /*408d0*/  STL.64 [R1+0x9328], R14 ;  /* 0x0093280e01007387 */ /* 0x000fe80000100a00 */
[----:B------:R0:W-:Y:S04]  /*408e0*/  STL.64 [R1+0x9320], R12 ;  /* 0x0093200c01007387 */ /* 0x0001e80000100a00 */
[----:B0-----:R-:W4:Y:S04]  /*408f0*/  LDL.LU.64 R12, [R1+0x380] ;  /* 0x00038000010c7983 */ /* 0x001f280000300a00 */
[----:B------:R-:W4:Y:S04]  /*40900*/  LDL.LU.64 R14, [R1+0x388] ;  /* 0x00038800010e7983 */ /* 0x000f280000300a00 */
[----:B------:R0:W-:Y:S04]  /*40910*/  STL [R1+0x9318], R20 ;  /* 0x0093181401007387 */ /* 0x0001e80000100800 */
[----:B0-----:R-:W3:Y:S04]  /*40920*/  LDL.LU.64 R20, [R1+0x3a0] ;  /* 0x0003a00001147983 */ /* 0x001ee80000300a00 */
[----:B------:R-:W3:Y:S01]  /*40930*/  LDL.LU.64 R22, [R1+0x3a8] ;  /* 0x0003a80001167983 */ /* 0x000ee20000300a00 */
[----:B------:R-:W-:-:S02]  /*40940*/  F2FP.F16.E5M2.UNPACK_B R28, R18 ;  /* 0x00000012ff1c723e */ /* 0x000fc400020004ff */
[----:B------:R-:W-:Y:S02]  /*40950*/  F2FP.F16.E5M2.UNPACK_B R29, R17 ;  /* 0x00000011ff1d723e */ /* 0x000fe400020004ff */
[----:B------:R-:W-:Y:S02]  /*40960*/  F2FP.F16.E5M2.UNPACK_B R26, R16 ;  /* 0x00000010ff1a723e */ /* 0x000fe400020004ff */
[----:B------:R-:W-:-:S03]  /*40970*/  F2FP.F16.E5M2.UNPACK_B R27, R2 ;  /* 0x00000002ff1b723e */ /* 0x000fc600020004ff */
[----:B--2---:R-:W-:-:S15]  /*40980*/  HMMA.16816.F32 R4, R8, R28, R4 ;  /* 0x0000001c0804723c */ /* 0x004fde0000001804 */
[----:B------:R-:W-:-:S08]  /*40990*/  NOP ;  /* 0x0000000000007918 */ /* 0x000fd00000000000 */
[----:B------:R0:W-:Y:S04]  /*409a0*/  STL.64 [R1+0x370], R4 ;  /* 0x0003700401007387 */ /* 0x0001e80000100a00 */
[----:B------:R1:W-:Y:S04]  /*409b0*/  STL.64 [R1+0x378], R6 ;  /* 0x0003780601007387 */ /* 0x0003e80000100a00 */
[----:B0-----:R-:W2:Y:S04]  /*409c0*/  LDL.LU.64 R4, [R1+0x3c0] ;  /* 0x0003c00001047983 */ /* 0x001ea80000300a00 */
[----:B-1----:R-:W2:Y:S04]  /*409d0*/  LDL.LU.64 R6, [R1+0x3c8] ;  /* 0x0003c80001067983 */ /* 0x002ea80000300a00 */
[----:B------:R-:W-:Y:S01]  /*409e0*/  STL.64 [R1+0x91a0], R28 ;  /* 0x0091a01c01007387 */ /* 0x000fe20000100a00 */
[----:B----4-:R-:W-:Y:S01]  /*409f0*/  HMMA.16816.F32 R12, R8, R26, R12 ;  /* 0x0000001a080c723c */ /* 0x010fe2000000180c */
[----:B---3--:R-:W-:-:S02]  /*40a00*/  F2FP.F16.E5M2.UNPACK_B R24, R24 ;  /* 0x00000018ff18723e */ /* 0x008fc400020004ff */
[----:B------:R-:W-:-:S15]  /*40a10*/  F2FP.F16.E5M2.UNPACK_B R25, R25 ;  /* 0x00000019ff19723e */ /* 0x000fde00020004ff */
[----:B------:R-:W-:-:S05]  /*40a20*/  NOP ;  /* 0x0000000000007918 */ /* 0x000fca0000000000 */
[----:B------:R-:W-:Y:S04]  /*40a30*/  STL.64 [R1+0x380], R12 ;  /* 0x0003800c01007387 */ /* 0x000fe80000100a00 */
[----:B------:R-:W-:Y:S04]  /*40a40*/  STL.64 [R1+0x388], R14 ;  /* 0x0003880e01007387 */ /* 0x000fe80000100a00 */
[----:B------:R-:W0:Y:S01]  /*40a50*/  LDSM.16.M88.4 R12, [R3+UR5+0x3400] ;  /* 0x00340005030c783b */ /* 0x000e220008000200 */
[----:B------:R-:W-:Y:S03]  /*40a60*/  HMMA.16816.F32 R20, R8, R24, R20 ;  /* 0x000000180814723c */ /* 0x000fe60000001814 */
[----:B0-----:R-:W-:Y:S01]  /*40a70*/  STL.64 [R1+0x1a0], R12 ;  /* 0x0001a00c01007387 */ /* 0x001fe20000100a00 */
[----:B------:R-:W-:-:S03]  /*40a80*/  IMAD.MOV.U32 R16, RZ, RZ, R14 ;  /* 0x000000ffff107224 */ /* 0x000fc600078e000e */
[----:B------:R0:W-:Y:S01]  /*40a90*/  STL.64 [R1+0x1a8], R14 ;  /* 0x0001a80e01007387 */ /* 0x0001e20000100a00 */
[----:B------:R-:W-:Y:S02]  /*40aa0*/  IMAD.MOV.U32 R17, RZ, RZ, R15 ;  /* 0x000000ffff117224 */ /* 0x000fe400078e000f */
[----:B------:R-:W-:Y:S02]  /*40ab0*/  IMAD.MOV.U32 R18, RZ, RZ, R12 ;  /* 0x000000ffff127224 */ /* 0x000fe400078e000c */
[----:B------:R-:W-:Y:S01]  /*40ac0*/  IMAD.MOV.U32 R2, RZ, RZ, R13 ;  /* 0x000000ffff027224 */ /* 0x000fe200078e000d */
[----:B0-----:R-:W3:Y:S04]  /*40ad0*/  LDL.LU.64 R14, [R1+0x9328] ;  /* 0x00932800010e7983 */ /* 0x001ee80000300a00 */
[----:B------:R-:W4:Y:S06]  /*40ae0*/  LDL.LU.64 R12, [R1+0x9320] ;  /* 0x00932000010c7983 */ /* 0x000f2c0000300a00 */
[----:B------:R0:W-:Y:S04]  /*40af0*/  STL.64 [R1+0x3a0], R20 ;  /* 0x0003a01401007387 */ /* 0x0001e80000100a00 */
[----:B------:R1:W-:Y:S04]  /*40b00*/  STL.64 [R1+0x3a8], R22 ;  /* 0x0003a81601007387 */ /* 0x0003e80000100a00 */
[----:B0-----:R-:W2:Y:S04]  /*40b10*/  LDL.LU R20, [R1+0x9318] ;  /* 0x0093180001147983 */ /* 0x001ea80000300800 */
[----:B------:R-:W-:Y:S04]  /*40b20*/  STL.64 [R1+0x91b0], R26 ;  /* 0x0091b01a01007387 */ /* 0x000fe80000100a00 */
[----:B------:R-:W-:Y:S04]  /*40b30*/  STL.64 [R1+0x91a8], R24 ;  /* 0x0091a81801007387 */ /* 0x000fe80000100a00 */
[----:B------:R-:W0:Y:S01]  /*40b40*/  LDSM.16.M88.4 R24, [R3+UR5+0x3800] ;  /* 0x003800050318783b */ /* 0x000e220008000200 */
[----:B-1----:R-:W-:-:S02]  /*40b50*/  F2FP.F16.E5M2.UNPACK_B R23, R19 ;  /* 0x00000013ff17723e */ /* 0x002fc400020004ff */
[----:B--2---:R-:W-:-:S07]  /*40b60*/  F2FP.F16.E5M2.UNPACK_B R22, R20 ;  /* 0x00000014ff16723e */ /* 0x004fce00020004ff */
[----:B------:R-:W-:-:S15]  /*40b70*/  HMMA.16816.F32 R4, R8, R22, R4 ;  /* 0x000000160804723c */ /* 0x000fde0000001804 */
[----:B------:R-:W-:-:S08]  /*40b80*/  NOP ;  /* 0x0000000000007918 */ /* 0x000fd00000000000 */
[----:B------:R1:W-:Y:S04]  /*40b90*/  STL.64 [R1+0x3c0], R4 ;  /* 0x0003c00401007387 */ /* 0x0003e80000100a00 */
[----:B------:R2:W-:Y:S04]  /*40ba0*/  STL.64 [R1+0x3c8], R6 ;  /* 0x0003c80601007387 */ /* 0x0005e80000100a00 */
[----:B0-----:R-:W-:Y:S04]  /*40bb0*/  STL.64 [R1+0x1b0], R24 ;  /* 0x0001b01801007387 */ /* 0x001fe80000100a00 */
[----:B------:R-:W-:Y:S01]  /*40bc0*/  STL.64 [R1+0x1b8], R26 ;  /* 0x0001b81a01007387 */ /* 0x000fe20000100a00 */
[----:B-1----:R-:W-:-:S02]  /*40bd0*/  IMAD.MOV.U32 R4, RZ, RZ, R26 ;  /* 0x000000ffff047224 */ /* 0x002fc400078e001a */
[----:B--2---:R-:W-:Y:S02]  /*40be0*/  IMAD.MOV.U32 R6, RZ, RZ, R24 ;  /* 0x000000ffff067224 */ /* 0x004fe400078e0018 */
[----:B------:R-:W-:Y:S02]  /*40bf0*/  IMAD.MOV.U32 R7, RZ, RZ, R25 ;  /* 0x000000ffff077224 */ /* 0x000fe400078e0019 */
[----:B------:R-:W-:-:S03]  /*40c00*/  IMAD.MOV.U32 R5, RZ, RZ, R27 ;  /* 0x000000ffff057224 */ /* 0x000fc600078e001b */
[----:B------:R-:W-:Y:S04]  /*40c10*/  STL.64 [R1+0x9300], R6 ;  /* 0x0093000601007387 */ /* 0x000fe80000100a00 */
[----:B------:R0:W-:Y:S04]  /*40c20*/  STL.64 [R1+0x92f8], R4 ;  /* 0x0092f80401007387 */ /* 0x0001e80000100a00 */
[----:B0-----:R-:W2:Y:S04]  /*40c30*/  LDL.LU.64 R4, [R1+0x3e0] ;  /* 0x0003e00001047983 */ /* 0x001ea80000300a00 */
[----:B------:R-:W2:Y:S04]  /*40c40*/  LDL.LU.64 R6, [R1+0x3e8] ;  /* 0x0003e80001067983 */ /* 0x000ea80000300a00 */
[----:B------:R-:W4:Y:S04]  /*40c50*/  LDL.LU R26, [R1+0x23f4] ;  /* 0x0023f400011a7983 */ /* 0x000f280000300800 */
[----:B------:R-:W4:Y:S01]  /*40c60*/  LDL.LU R27, [R1+0x23f0] ;  /* 0x0023f000011b7983 */ /* 0x000f220000300800 */
[----:B---3--:R-:W-:-:S02]  /*40c70*/  F2FP.F16.E5M2.UNPACK_B R21, R14 ;  /* 0x0000000eff15723e */ /* 0x008fc400020004ff */
[----:B------:R-:W-:Y:S01]  /*40c80*/  F2FP.F16.E5M2.UNPACK_B R20, R15 ;  /* 0x0000000fff14723e */ /* 0x000fe200020004ff */
[----:B----4-:R-:W-:Y:S04]  /*40c90*/  STL.64 [R1+0x92e0], R26 ;  /* 0x0092e01a01007387 */ /* 0x010fe80000100a00 */
[----:B------:R-:W3:Y:S04]  /*40ca0*/  LDL.LU R28, [R1+0x23fc] ;  /* 0x0023fc00011c7983 */ /* 0x000ee80000300800 */
[----:B------:R-:W3:Y:S04]  /*40cb0*/  LDL.LU R29, [R1+0x23f8] ;  /* 0x0023f800011d7983 */ /* 0x000ee80000300800 */
[----:B------:R-:W4:Y:S04]  /*40cc0*/  LDL.LU R14, [R1+0x2404] ;  /* 0x00240400010e7983 */ /* 0x000f280000300800 */
[----:B------:R-:W4:Y:S04]  /*40cd0*/  LDL.LU R15, [R1+0x2400] ;  /* 0x00240000010f7983 */ /* 0x000f280000300800 */
[----:B----4-:R-:W-:Y:S04]  /*40ce0*/  STL.64 [R1+0x92f0], R14 ;  /* 0x0092f00e01007387 */ /* 0x010fe80000100a00 */
[----:B------:R2:W-:Y:S02]  /*40cf0*/  STL.64 [R1+0x92e8], R12 ;  /* 0x0092e80c01007387 */ /* 0x0005e40000100a00 */
[----:B--2---:R-:W-:Y:S02]  /*40d00*/  HMMA.16816.F32 R12, R8, R20, R4 ;  /* 0x00000014080c723c */ /* 0x004fe40000001804 */
[----:B------:R-:W2:Y:S04]  /*40d10*/  LDL.LU.64 R4, [R1+0x420] ;  /* 0x0004200001047983 */ /* 0x000ea80000300a00 */
[----:B------:R-:W4:-:S15]  /*40d20*/  LDL.LU.64 R6, [R1+0x428] ;  /* 0x0004280001067983 */ /* 0x000f1e0000300a00 */
[----:B------:R-:W-:-:S02]  /*40d30*/  NOP ;  /* 0x0000000000007918 */ /* 0x000fc40000000000 */
[----:B------:R-:W-:Y:S04]  /*40d40*/  STL.64 [R1+0x3e0], R12 ;  /* 0x0003e00c01007387 */ /* 0x000fe80000100a00 */
[----:B------:R-:W-:Y:S04]  /*40d50*/  STL.64 [R1+0x3e8], R14 ;  /* 0x0003e80e01007387 */ /* 0x000fe80000100a00 */
[----:B------:R-:W0:Y:S04]  /*40d60*/  LDSM.16.M88.4 R12, [R3+UR5+0x3c00] ;  /* 0x003c0005030c783b */ /* 0x000e280008000200 */
[----:B----4-:R-:W-:Y:S04]  /*40d70*/  STL.64 [R1+0x9310], R6 ;  /* 0x0093100601007387 */ /* 0x010fe80000100a00 */
[----:B--2---:R1:W-:Y:S04]  /*40d80*/  STL.64 [R1+0x9308], R4 ;  /* 0x0093080401007387 */ /* 0x0043e80000100a00 */
[----:B-1----:R-:W2:Y:S04]  /*40d90*/  LDL.LU.64 R4, [R1+0x400] ;  /* 0x0004000001047983 */ /* 0x002ea80000300a00 */
[----:B------:R-:W2:Y:S01]  /*40da0*/  LDL.LU.64 R6, [R1+0x408] ;  /* 0x0004080001067983 */ /* 0x000ea20000300a00 */
[----:B------:R-:W-:-:S02]  /*40db0*/  F2FP.F16.E5M2.UNPACK_B R18, R18 ;  /* 0x00000012ff12723e */ /* 0x000fc400020004ff */
[----:B------:R-:W-:Y:S01]  /*40dc0*/  F2FP.F16.E5M2.UNPACK_B R19, R2 ;  /* 0x00000002ff13723e */ /* 0x000fe200020004ff */
[----:B------:R-:W-:Y:S04]  /*40dd0*/  STL.64 [R1+0x91c0], R22 ;  /* 0x0091c01601007387 */ /* 0x000fe80000100a00 */
[----:B------:R1:W-:Y:S04]  /*40de0*/  STL.64 [R1+0x91b8], R20 ;  /* 0x0091b81401007387 */ /* 0x0003e80000100a00 */
[----:B0-----:R0:W-:Y:S01]  /*40df0*/  STL.64 [R1+0x1c0], R12 ;  /* 0x0001c00c01007387 */ /* 0x0011e20000100a00 */
[----:B------:R-:W-:-:S02]  /*40e00*/  IMAD.MOV.U32 R2, RZ, RZ, R12 ;  /* 0x000000ffff027224 */ /* 0x000fc400078e000c */
[----:B------:R-:W-:Y:S01]  /*40e10*/  IMAD.MOV.U32 R3, RZ, RZ, R13 ;  /* 0x000000ffff037224 */ /* 0x000fe200078e000d */
[----:B------:R4:W-:Y:S01]  /*40e20*/  STL.64 [R1+0x1c8], R14 ;  /* 0x0001c80e01007387 */ /* 0x0009e20000100a00 */
[----:B-1----:R-:W-:Y:S02]  /*40e30*/  IMAD.MOV.U32 R21, RZ, RZ, R14 ;  /* 0x000000ffff157224 */ /* 0x002fe400078e000e */
[----:B------:R-:W-:Y:S01]  /*40e40*/  IMAD.MOV.U32 R20, RZ, RZ, R15 ;  /* 0x000000ffff147224 */ /* 0x000fe200078e000f */
[----:B0-----:R-:W3:Y:S04]  /*40e50*/  LDL.LU.64 R12, [R1+0x440] ;  /* 0x00044000010c7983 */ /* 0x001ee80000300a00 */
[----:B----4-:R-:W3:Y:S04]  /*40e60*/  LDL.LU.64 R14, [R1+0x448] ;  /* 0x00044800010e7983 */ /* 0x010ee80000300a00 */
[----:B------:R-:W4:Y:S04]  /*40e70*/  LDL.LU.64 R24, [R1+0x470] ;  /* 0x0004700001187983 */ /* 0x000f280000300a00 */
[----:B------:R-:W4:Y:S01]  /*40e80*/  LDL.LU.64 R26, [R1+0x478] ;  /* 0x00047800011a7983 */ /* 0x000f220000300a00 */
[----:B--2---:R-:W-:-:S15]  /*40e90*/  HMMA.16816.F32 R4, R8, R18, R4 ;  /* 0x000000120804723c */ /* 0x004fde0000001804 */
[----:B------:R-:W-:-:S08]  /*40ea0*/  NOP ;  /* 0x0000000000007918 */ /* 0x000fd00000000000 */
[----:B------:R-:W-:Y:S04]  /*40eb0*/  STL.64 [R1+0x400], R4 ;  /* 0x0004000401007387 */ /* 0x000fe80000100a00 */
[----:B------:R0:W-:Y:S04]  /*40ec0*/  STL.64 [R1+0x408], R6 ;  /* 0x0004080601007387 */ /* 0x0001e80000100a00 */
[----:B0-----:R-:W2:Y:S04]  /*40ed0*/  LDL.LU.64 R6, [R1+0x9310] ;  /* 0x0093100001067983 */ /* 0x001ea80000300a00 */
[----:B------:R-:W2:Y:S01]  /*40ee0*/  LDL.LU.64 R4, [R1+0x9308] ;  /* 0x0093080001047983 */ /* 0x000ea20000300a00 */
[----:B------:R-:W-:-:S02]  /*40ef0*/  F2FP.F16.E5M2.UNPACK_B R16, R16 ;  /* 0x00000010ff10723e */ /* 0x000fc400020004ff */
[----:B------:R-:W-:-:S07]  /*40f00*/  F2FP.F16.E5M2.UNPACK_B R17, R17 ;  /* 0x00000011ff11723e */ /* 0x000fce00020004ff */
[----:B--2---:R-:W-:-:S15]  /*40f10*/  HMMA.16816.F32 R4, R8, R16, R4 ;  /* 0x000000100804723c */ /* 0x004fde0000001804 */
[----:B------:R-:W-:-:S08]  /*40f20*/  NOP ;  /* 0x0000000000007918 */ /* 0x000fd00000000000 */
[----:B------:R-:W-:Y:S04]  /*40f30*/  STL.64 [R1+0x420], R4 ;  /* 0x0004200401007387 */ /* 0x000fe80000100a00 */
[----:B------:R0:W-:Y:S04]  /*40f40*/  STL.64 [R1+0x428], R6 ;  /* 0x0004280601007387 */ /* 0x0001e80000100a00 */
[----:B0-----:R-:W2:Y:S04]  /*40f50*/  LDL.LU.64 R6, [R1+0x9300] ;  /* 0x0093000001067983 */ /* 0x001ea80000300a00 */
[----:B------:R-:W3:Y:S04]  /*40f60*/  LDL.LU.64 R4, [R1+0x92f8] ;  /* 0x0092f80001047983 */ /* 0x000ee80000300a00 */
[----:B------:R-:W-:Y:S04]  /*40f70*/  STL.64 [R1+0x9198], R18 ;  /* 0x0091981201007387 */ /* 0x000fe80000100a00 */
[----:B------:R0:W-:Y:S04]  /*40f80*/  STL.64 [R1+0x9190], R16 ;  /* 0x0091901001007387 */ /* 0x0001e80000100a00 */
[----:B0-----:R-:W4:Y:S04]  /*40f90*/  LDL.LU.64 R16, [R1+0x4f0] ;  /* 0x0004f00001107983 */ /* 0x001f280000300a00 */
[----:B------:R-:W4:Y:S01]  /*40fa0*/  LDL.LU.64 R18, [R1+0x4f8] ;  /* 0x0004f80001127983 */ /* 0x000f220000300a00 */
[----:B--2---:R-:W-:-:S02]  /*40fb0*/  F2FP.F16.E5M2.UNPACK_B R6, R6 ;  /* 0x00000006ff06723e */ /* 0x004fc400020004ff */
[----:B------:R-:W-:Y:S02]  /*40fc0*/  F2FP.F16.E5M2.UNPACK_B R7, R7 ;  /* 0x00000007ff07723e */ /* 0x000fe400020004ff */
[----:B---3--:R-:W-:Y:S02]  /*40fd0*/  F2FP.F16.E5M2.UNPACK_B R4, R4 ;  /* 0x00000004ff04723e */ /* 0x008fe400020004ff */
[----:B------:R-:W-:-:S03]  /*40fe0*/  F2FP.F16.E5M2.UNPACK_B R5, R5 ;  /* 0x00000005ff05723e */ /* 0x000fc600020004ff */
[C---:B------:R-:W-:Y:S06]  /*40ff0*/  HMMA.16816.F32 R12, R8.reuse, R6, R12 ;  /* 0x00000006080c723c */ /* 0x040fec000000180c */
[----:B----4-:R-:W-:-:S15]  /*41000*/  HMMA.16816.F32 R24, R8, R4, R24 ;  /* 0x000000040818723c */ /* 0x010fde0000001818 */
[----:B------:R-:W-:-:S02]  /*41010*/  NOP ;  /* 0x0000000000007918 */ /* 0x000fc40000000000 */
[----:B------:R-:W-:Y:S04]  /*41020*/  STL.64 [R1+0x440], R12 ;  /* 0x0004400c01007387 */ /* 0x000fe80000100a00 */
[----:B------:R0:W-:Y:S04]  /*41030*/  STL.64 [R1+0x448], R14 ;  /* 0x0004480e01007387 */ /* 0x0001e80000100a00 */
[----:B0-----:R-:W2:Y:S04]  /*41040*/  LDL.LU.64 R14, [R1+0x92f0] ;  /* 0x0092f000010e7983 */ /* 0x001ea80000300a00 */
[----:B------:R-:W3:Y:S04]  /*41050*/  LDL.LU.64 R12, [R1+0x92e8] ;  /* 0x0092e800010c7983 */ /* 0x000ee80000300a00 */
[----:B------:R-:W4:Y:S04]  /*41060*/  LDL.LU R22, [R1+0x240c] ;  /* 0x00240c0001167983 */ /* 0x000f280000300800 */
[----:B------:R-:W4:Y:S04]  /*41070*/  LDL.LU R23, [R1+0x2408] ;  /* 0x0024080001177983 */ /* 0x000f280000300800 */
[----:B------:R-:W-:Y:S04]  /*41080*/  STL.64 [R1+0x470], R24 ;  /* 0x0004701801007387 */ /* 0x000fe80000100a00 */
[----:B------:R0:W-:Y:S04]  /*41090*/  STL.64 [R1+0x478], R26 ;  /* 0x0004781a01007387 */ /* 0x0001e80000100a00 */
[----:B0-----:R-:W3:Y:S04]  /*410a0*/  LDL.LU.64 R26, [R1+0x92e0] ;  /* 0x0092e000011a7983 */ /* 0x001ee80000300a00 */
        /* <DEDUP_REMOVED lines=8> */
[----:B------:R0:W-:Y:S04]  /*41130*/  STL.64 [R1+0x500], R4 ;  /* 0x0005000401007387 */ /* 0x0001e80000100a00 */
[----:B------:R-:W-:Y:S01]  /*41140*/  STL.64 [R1+0x508], R6 ;  /* 0x0005080601007387 */ /* 0x000fe20000100a00 */
[----:B0-----:R-:W-:Y:S02]  /*41150*/  F2FP.F16.E5M2.UNPACK_B R4, R21 ;  /* 0x00000015ff04723e */ /* 0x001fe400020004ff */
[----:B------:R-:W-:-:S05]  /*41160*/  F2FP.F16.E5M2.UNPACK_B R5, R20 ;  /* 0x00000014ff05723e */ /* 0x000fca00020004ff */
[----:B------:R0:W-:Y:S02]  /*41170*/  STL.64 [R1+0xa8], R4 ;  /* 0x0000a80401007387 */ /* 0x0001e40000100a00 */
[----:B0-----:R-:W-:Y:S07]  /*41180*/  HMMA.16816.F32 R4, R8, R4, R16 ;  /* 0x000000040804723c */ /* 0x001fee0000001810 */
[----:B------:R-:W-:-:S15]  /*41190*/  IMAD R10, R15, 0x100, R14 ;  /* 0x000001000f0a7824 */ /* 0x000fde00078e020e */
[----:B------:R-:W-:-:S01]  /*411a0*/  NOP ;  /* 0x0000000000007918 */ /* 0x000fc20000000000 */
[----:B------:R-:W-:Y:S04]  /*411b0*/  STL.64 [R1+0x4f0], R4 ;  /* 0x0004f00401007387 */ /* 0x000fe80000100a00 */
[----:B------:R-:W-:Y:S04]  /*411c0*/  STL.64 [R1+0x4f8], R6 ;  /* 0x0004f80601007387 */ /* 0x000fe80000100a00 */
[----:B------:R-:W2:Y:S04]  /*411d0*/  LDL R14, [R1+0x80] ;  /* 0x00008000010e7983 */ /* 0x000ea80000100800 */
[----:B------:R-:W2:Y:S01]  /*411e0*/  LDL R15, [R1+0x84] ;  /* 0x00008400010f7983 */ /* 0x000ea20000100800 */
[----:B------:R-:W-:-:S02]  /*411f0*/  IMAD R9, R29, 0x100, R28 ;  /* 0x000001001d097824 */ /* 0x000fc400078e021c */
[----:B---3--:R-:W-:Y:S01]  /*41200*/  IMAD R8, R27, 0x100, R26 ;  /* 0x000001001b087824 */ /* 0x008fe200078e021a */
[----:B------:R-:W3:Y:S04]  /*41210*/  LDL R28, [R1+0x78] ;  /* 0x00007800011c7983 */ /* 0x000ee80000100800 */
[----:B------:R-:W3:Y:S01]  /*41220*/  LDL R29, [R1+0x7c] ;  /* 0x00007c00011d7983 */ /* 0x000ee20000100800 */
[----:B------:R-:W-:Y:S02]  /*41230*/  IMAD.MOV.U32 R26, RZ, RZ, R13 ;  /* 0x000000ffff1a7224 */ /* 0x000fe400078e000d */
[----:B------:R-:W-:Y:S01]  /*41240*/  IMAD.MOV.U32 R27, RZ, RZ, R12 ;  /* 0x000000ffff1b7224 */ /* 0x000fe200078e000c */
[----:B--2---:R0:W-:Y:S04]  /*41250*/  STL.64 [R1+0x9278], R14 ;  /* 0x0092780e01007387 */ /* 0x0041e80000100a00 */
[----:B------:R-:W2:Y:S04]  /*41260*/  LDL R12, [R1+0x88] ;  /* 0x00008800010c7983 */ /* 0x000ea80000100800 */
[----:B------:R-:W2:Y:S04]  /*41270*/  LDL R13, [R1+0x8c] ;  /* 0x00008c00010d7983 */ /* 0x000ea80000100800 */
[----:B------:R-:W4:Y:S04]  /*41280*/  LDL.64 R24, [R1+0x38] ;  /* 0x0000380001187983 */ /* 0x000f280000100a00 */
[----:B--2---:R-:W-:Y:S04]  /*41290*/  STL.64 [R1+0x9290], R12 ;  /* 0x0092900c01007387 */ /* 0x004fe80000100a00 */
[----:B------:R1:W-:Y:S04]  /*412a0*/  STL.64 [R1+0x9218], R26 ;  /* 0x0092181a01007387 */ /* 0x0003e80000100a00 */
[----:B----4-:R-:W-:Y:S04]  /*412b0*/  STL.64 [R1+0x9210], R24 ;  /* 0x0092101801007387 */ /* 0x010fe80000100a00 */
[----:B0-----:R-:W2:Y:S04]  /*412c0*/  LDL R14, [R1+0x90] ;  /* 0x00009000010e7983 */ /* 0x001ea80000100800 */
[----:B------:R-:W2:Y:S04]  /*412d0*/  LDL R15, [R1+0x94] ;  /* 0x00009400010f7983 */ /* 0x000ea80000100800 */
[----:B------:R-:W4:Y:S04]  /*412e0*/  LDL R16, [R1+0x40] ;  /* 0x0000400001107983 */ /* 0x000f280000100800 */
[----:B------:R-:W4:Y:S01]  /*412f0*/  LDL R17, [R1+0x44] ;  /* 0x0000440001117983 */ /* 0x000f220000100800 */
[----:B-1----:R-:W-:-:S03]  /*41300*/  IMAD.MOV.U32 R27, RZ, RZ, R0 ;  /* 0x000000ffff1b7224 */ /* 0x002fc600078e0000 */
[----:B--2---:R0:W-:Y:S04]  /*41310*/  STL.64 [R1+0x92a8], R14 ;  /* 0x0092a80e01007387 */ /* 0x0041e80000100a00 */
[----:B------:R-:W2:Y:S04]  /*41320*/  LDL R26, [R1+0x48] ;  /* 0x00004800011a7983 */ /* 0x000ea80000100800 */
[----:B------:R-:W3:Y:S04]  /*41330*/  LDL.LU R0, [R1+0x92d8] ;  /* 0x0092d80001007983 */ /* 0x000ee80000300800 */
[----:B------:R-:W4:Y:S04]  /*41340*/  LDL R12, [R1+0x98] ;  /* 0x00009800010c7983 */ /* 0x000f280000100800 */
[----:B------:R-:W4:Y:S01]  /*41350*/  LDL R13, [R1+0x9c] ;  /* 0x00009c00010d7983 */ /* 0x000f220000100800 */
[----:B------:R-:W-:-:S03]  /*41360*/  IMAD R11, R23, 0x100, R22 ;  /* 0x00000100170b7824 */ /* 0x000fc600078e0216 */
[----:B0-----:R-:W3:Y:S04]  /*41370*/  LDL R14, [R1+0xa0] ;  /* 0x0000a000010e7983 */ /* 0x001ee80000100800 */
[----:B------:R-:W3:Y:S04]  /*41380*/  LDL R15, [R1+0xa4] ;  /* 0x0000a400010f7983 */ /* 0x000ee80000100800 */
[----:B----4-:R-:W-:Y:S04]  /*41390*/  STL.64 [R1+0x92c0], R12 ;  /* 0x0092c00c01007387 */ /* 0x010fe80000100a00 */
[----:B------:R-:W4:Y:S04]  /*413a0*/  LDL.LU.64 R20, [R1+0x1010] ;  /* 0x0010100001147983 */ /* 0x000f280000300a00 */
[----:B------:R-:W2:Y:S04]  /*413b0*/  LDL.LU.64 R22, [R1+0x1018] ;  /* 0x0010180001167983 */ /* 0x000ea80000300a00 */
[----:B--2---:R-:W-:Y:S04]  /*413c0*/  STL.64 [R1+0x9270], R22 ;  /* 0x0092701601007387 */ /* 0x004fe80000100a00 */
[----:B----4-:R0:W-:Y:S04]  /*413d0*/  STL.64 [R1+0x9268], R20 ;  /* 0x0092681401007387 */ /* 0x0101e80000100a00 */
[----:B0-----:R-:W2:Y:S04]  /*413e0*/  LDL.LU.64 R20, [R1+0x1030] ;  /* 0x0010300001147983 */ /* 0x001ea80000300a00 */
[----:B------:R-:W4:Y:S04]  /*413f0*/  LDL.LU.64 R22, [R1+0x1038] ;  /* 0x0010380001167983 */ /* 0x000f280000300a00 */
[----:B----4-:R-:W-:Y:S04]  /*41400*/  STL.64 [R1+0x9288], R22 ;  /* 0x0092881601007387 */ /* 0x010fe80000100a00 */
[----:B--2---:R0:W-:Y:S04]  /*41410*/  STL.64 [R1+0x9280], R20 ;  /* 0x0092801401007387 */ /* 0x0041e80000100a00 */
        /* <DEDUP_REMOVED lines=9> */
[----:B------:R-:W4:Y:S01]  /*414b0*/  LDL.LU.64 R22, [R1+0x1068] ;  /* 0x0010680001167983 */ /* 0x000f220000300a00 */
[----:B------:R-:W-:-:S02]  /*414c0*/  F2FP.F16.E5M2.UNPACK_B R8, R8 ;  /* 0x00000008ff08723e */ /* 0x000fc400020004ff */
[----:B------:R-:W-:Y:S02]  /*414d0*/  F2FP.F16.E5M2.UNPACK_B R9, R9 ;  /* 0x00000009ff09723e */ /* 0x000fe400020004ff */
[----:B------:R-:W-:Y:S02]  /*414e0*/  F2FP.F16.E5M2.UNPACK_B R10, R10 ;  /* 0x0000000aff0a723e */ /* 0x000fe400020004ff */
[----:B------:R-:W-:Y:S01]  /*414f0*/  F2FP.F16.E5M2.UNPACK_B R11, R11 ;  /* 0x0000000bff0b723e */ /* 0x000fe200020004ff */
[----:B----4-:R-:W-:Y:S04]  /*41500*/  STL.64 [R1+0x92d0], R22 ;  /* 0x0092d01601007387 */ /* 0x010fe80000100a00 */
[----:B--2---:R0:W-:Y:S04]  /*41510*/  STL.64 [R1+0x92c8], R20 ;  /* 0x0092c81401007387 */ /* 0x0041e80000100a00 */
[----:B0-----:R-:W3:Y:S04]  /*41520*/  LDL.LU.64 R20, [R1+0x1070] ;  /* 0x0010700001147983 */ /* 0x001ee80000300a00 */
[----:B------:R-:W3:Y:S04]  /*41530*/  LDL.LU.64 R22, [R1+0x1078] ;  /* 0x0010780001167983 */ /* 0x000ee80000300a00 */
[----:B------:R-:W2:Y:S04]  /*41540*/  LDL.LU.64 R4, [R1+0x1000] ;  /* 0x0010000001047983 */ /* 0x000ea80000300a00 */
[----:B------:R-:W2:Y:S04]  /*41550*/  LDL.LU.64 R6, [R1+0x1008] ;  /* 0x0010080001067983 */ /* 0x000ea80000300a00 */
[----:B------:R0:W-:Y:S04]  /*41560*/  STL.64 [R1+0x9230], R26 ;  /* 0x0092301a01007387 */ /* 0x0001e80000100a00 */
[----:B------:R-:W4:Y:S04]  /*41570*/  LDL.LU.64 R24, [R1+0x1020] ;  /* 0x0010200001187983 */ /* 0x000f280000300a00 */
[----:B0-----:R-:W4:Y:S04]  /*41580*/  LDL.LU.64 R26, [R1+0x1028] ;  /* 0x00102800011a7983 */ /* 0x001f280000300a00 */
[----:B------:R-:W2:Y:S01]  /*41590*/  LDL.64 R18, [R1+0x50] ;  /* 0x0000500001127983 */ /* 0x000ea20000100a00 */
[C---:B---3--:R-:W-:Y:S03]  /*415a0*/  HMMA.16816.F32 R12, R8.reuse, R14, R20 ;  /* 0x0000000e080c723c */ /* 0x048fe60000001814 */
[----:B--2---:R0:W-:Y:S04]  /*415b0*/  STL.64 [R1+0x9240], R18 ;  /* 0x0092401201007387 */ /* 0x0041e80000100a00 */
[----:B0-----:R-:W2:Y:S04]  /*415c0*/  LDL R18, [R1+0x58] ;  /* 0x0000580001127983 */ /* 0x001ea80000100800 */
[----:B------:R0:W-:Y:S04]  /*415d0*/  STL.64 [R1+0x9238], R16 ;  /* 0x0092381001007387 */ /* 0x0001e80000100a00 */
[----:B0-----:R-:W3:Y:S04]  /*415e0*/  LDL.64 R16, [R1+0x60] ;  /* 0x0000600001107983 */ /* 0x001ee80000100a00 */
[----:B------:R-:W4:Y:S04]  /*415f0*/  LDL.LU.64 R22, [R1+0x92d0] ;  /* 0x0092d00001167983 */ /* 0x000f280000300a00 */
[----:B------:R-:W4:Y:S04]  /*41600*/  LDL.LU.64 R20, [R1+0x92c8] ;  /* 0x0092c80001147983 */ /* 0x000f280000300a00 */
[----:B------:R0:W-:Y:S04]  /*41610*/  STL.64 [R1+0x1070], R12 ;  /* 0x0010700c01007387 */ /* 0x0001e80000100a00 */
[----:B------:R4:W-:Y:S04]  /*41620*/  STL.64 [R1+0x1078], R14 ;  /* 0x0010780e01007387 */ /* 0x0009e80000100a00 */
[----:B0-----:R-:W4:Y:S02]  /*41630*/  LDL.LU.64 R12, [R1+0x92c0] ;  /* 0x0092c000010c7983 */ /* 0x001f240000300a00 */
[----:B----4-:R-:W-:Y:S02]  /*41640*/  HMMA.16816.F32 R12, R8, R12, R20 ;  /* 0x0000000c080c723c */ /* 0x010fe40000001814 */
[----:B------:R-:W4:Y:S04]  /*41650*/  LDL.LU.64 R22, [R1+0x92b8] ;  /* 0x0092b80001167983 */ /* 0x000f280000300a00 */
[----:B------:R-:W4:-:S15]  /*41660*/  LDL.LU.64 R20, [R1+0x92b0] ;  /* 0x0092b00001147983 */ /* 0x000f1e0000300a00 */
[----:B------:R-:W-:-:S02]  /*41670*/  NOP ;  /* 0x0000000000007918 */ /* 0x000fc40000000000 */
[----:B------:R-:W-:Y:S04]  /*41680*/  STL.64 [R1+0x1060], R12 ;  /* 0x0010600c01007387 */ /* 0x000fe80000100a00 */
[----:B------:R0:W-:Y:S04]  /*41690*/  STL.64 [R1+0x1068], R14 ;  /* 0x0010680e01007387 */ /* 0x0001e80000100a00 */
[----:B0-----:R-:W4:Y:S02]  /*416a0*/  LDL.LU.64 R14, [R1+0x92a8] ;  /* 0x0092a800010e7983 */ /* 0x001f240000300a00 */
[----:B----4-:R-:W-:Y:S02]  /*416b0*/  HMMA.16816.F32 R12, R8, R14, R20 ;  /* 0x0000000e080c723c */ /* 0x010fe40000001814 */
[----:B------:R-:W4:Y:S04]  /*416c0*/  LDL.LU.64 R22, [R1+0x92a0] ;  /* 0x0092a00001167983 */ /* 0x000f280000300a00 */
[----:B------:R-:W4:-:S15]  /*416d0*/  LDL.LU.64 R20, [R1+0x9298] ;  /* 0x0092980001147983 */ /* 0x000f1e0000300a00 */
[----:B------:R-:W-:-:S02]  /*416e0*/  NOP ;  /* 0x0000000000007918 */ /* 0x000fc40000000000 */
        /* <DEDUP_REMOVED lines=16> */
[----:B0-----:R-:W2:Y:S04]  /*417f0*/  LDL.LU.64 R14, [R1+0x9260] ;  /* 0x00926000010e7983 */ /* 0x001ea80000300a00 */
[----:B------:R-:W4:Y:S01]  /*41800*/  LDL.LU.64 R12, [R1+0x9258] ;  /* 0x00925800010c7983 */ /* 0x000f220000300a00 */
[----:B------:R-:W-:-:S15]  /*41810*/  HMMA.16816.F32 R24, R8, R28, R24 ;  /* 0x0000001c0818723c */ /* 0x000fde0000001818 */
[----:B------:R-:W-:-:S08]  /*41820*/  NOP ;  /* 0x0000000000007918 */ /* 0x000fd00000000000 */
[----:B------:R0:W-:Y:S04]  /*41830*/  STL.64 [R1+0x1020], R24 ;  /* 0x0010201801007387 */ /* 0x0001e80000100a00 */
[----:B------:R1:W-:Y:S04]  /*41840*/  STL.64 [R1+0x1028], R26 ;  /* 0x0010281a01007387 */ /* 0x0003e80000100a00 */
[----:B0-----:R-:W3:Y:S01]  /*41850*/  LDL.LU.64 R24, [R1+0xfd0] ;  /* 0x000fd00001187983 */ /* 0x001ee20000300a00 */
[----:B----4-:R-:W-:-:S15]  /*41860*/  HMMA.16816.F32 R20, R8, R12, R20 ;  /* 0x0000000c0814723c */ /* 0x010fde0000001814 */
[----:B------:R-:W-:-:S08]  /*41870*/  NOP ;  /* 0x0000000000007918 */ /* 0x000fd00000000000 */
[----:B------:R-:W-:Y:S04]  /*41880*/  STL.64 [R1+0x1010], R20 ;  /* 0x0010101401007387 */ /* 0x000fe80000100a00 */
[----:B------:R-:W-:Y:S04]  /*41890*/  STL.64 [R1+0x1018], R22 ;  /* 0x0010181601007387 */ /* 0x000fe80000100a00 */
[----:B-1----:R-:W4:Y:S01]  /*418a0*/  LDL.LU.64 R26, [R1+0xfd8] ;  /* 0x000fd800011a7983 */ /* 0x002f220000300a00 */
[----:B--2---:R-:W-:-:S15]  /*418b0*/  HMMA.16816.F32 R4, R8, R14, R4 ;  /* 0x0000000e0804723c */ /* 0x004fde0000001804 */
[----:B------:R-:W-:-:S08]  /*418c0*/  NOP ;  /* 0x0000000000007918 */ /* 0x000fd00000000000 */
[----:B------:R-:W-:Y:S04]  /*418d0*/  STL.64 [R1+0x1000], R4 ;  /* 0x0010000401007387 */ /* 0x000fe80000100a00 */
[----:B------:R-:W-:Y:S04]  /*418e0*/  STL.64 [R1+0x1008], R6 ;  /* 0x0010080601007387 */ /* 0x000fe80000100a00 */
[----:B----4-:R-:W-:Y:S04]  /*418f0*/  STL.64 [R1+0x9250], R26 ;  /* 0x0092501a01007387 */ /* 0x010fe80000100a00 */
[----:B---3--:R0:W-:Y:S04]  /*41900*/  STL.64 [R1+0x9248], R24 ;  /* 0x0092481801007387 */ /* 0x0081e80000100a00 */
[----:B0-----:R-:W2:Y:S04]  /*41910*/  LDL.LU.64 R24, [R1+0xfe0] ;  /* 0x000fe00001187983 */ /* 0x001ea80000300a00 */
[----:B------:R-:W2:Y:S04]  /*41920*/  LDL.LU.64 R26, [R1+0xfe8] ;  /* 0x000fe800011a7983 */ /* 0x000ea80000300a00 */
[----:B------:R-:W3:Y:S04]  /*41930*/  LDL.LU.64 R20, [R1+0xfa0] ;  /* 0x000fa00001147983 */ /* 0x000ee80000300a00 */
[----:B------:R-:W4:Y:S04]  /*41940*/  LDL.LU.64 R22, [R1+0xfa8] ;  /* 0x000fa80001167983 */ /* 0x000f280000300a00 */
[----:B----4-:R-:W-:Y:S04]  /*41950*/  STL.64 [R1+0x9228], R22 ;  /* 0x0092281601007387 */ /* 0x010fe80000100a00 */
[----:B---3--:R0:W-:Y:S04]  /*41960*/  STL.64 [R1+0x9220], R20 ;  /* 0x0092201401007387 */ /* 0x0081e80000100a00 */
[----:B0-----:R-:W3:Y:S04]  /*41970*/  LDL.LU.64 R20, [R1+0xfc0] ;  /* 0x000fc00001147983 */ /* 0x001ee80000300a00 */
[----:B------:R-:W3:Y:S04]  /*41980*/  LDL.LU.64 R22, [R1+0xfc8] ;  /* 0x000fc80001167983 */ /* 0x000ee80000300a00 */
[----:B------:R-:W4:Y:S04]  /*41990*/  LDL.LU.64 R4, [R1+0xf90] ;  /* 0x000f900001047983 */ /* 0x000f280000300a00 */
[----:B------:R-:W4:Y:S04]  /*419a0*/  LDL.LU.64 R6, [R1+0xf98] ;  /* 0x000f980001067983 */ /* 0x000f280000300a00 */
[----:B------:R-:W4:Y:S04]  /*419b0*/  LDL.64 R28, [R1] ;  /* 0x00000000011c7983 */ /* 0x000f280000100a00 */
[----:B------:R-:W-:Y:S04]  /*419c0*/  STL.64 [R1+0x90e0], R14 ;  /* 0x0090e00e01007387 */ /* 0x000fe80000100a00 */
[----:B------:R0:W-:Y:S04]  /*419d0*/  STL.64 [R1+0x90d8], R12 ;  /* 0x0090d80c01007387 */ /* 0x0001e80000100a00 */
[----:B0-----:R-:W2:Y:S04]  /*419e0*/  LDL.LU.64 R12, [R1+0xff0] ;  /* 0x000ff000010c7983 */ /* 0x001ea80000300a00 */
[----:B------:R-:W2:Y:S01]  /*419f0*/  LDL.LU.64 R14, [R1+0xff8] ;  /* 0x000ff800010e7983 */ /* 0x000ea20000300a00 */
[----:B------:R-:W-:Y:S01]  /*41a00*/  IMAD.MOV.U32 R19, RZ, RZ, R0 ;  /* 0x000000ffff137224 */ /* 0x000fe200078e0000 */
[----:B--2---:R-:W-:-:S15]  /*41a10*/  HMMA.16816.F32 R12, R8, R16, R12 ;  /* 0x00000010080c723c */ /* 0x004fde000000180c */
[----:B------:R-:W-:-:S08]  /*41a20*/  NOP ;  /* 0x0000000000007918 */ /* 0x000fd00000000000 */
[----:B------:R-:W-:Y:S04]  /*41a30*/  STL.64 [R1+0xff0], R12 ;  /* 0x000ff00c01007387 */ /* 0x000fe80000100a00 */
[----:B------:R0:W-:Y:S02]  /*41a40*/  STL.64 [R1+0xff8], R14 ;  /* 0x000ff80e01007387 */ /* 0x0001e40000100a00 */
[----:B0-----:R-:W-:Y:S02]  /*41a50*/  IMAD.MOV.U32 R15, RZ, RZ, R16 ;  /* 0x000000ffff0f7224 */ /* 0x001fe400078e0010 */
[----:B------:R-:W-:Y:S02]  /*41a60*/  IMAD.MOV.U32 R14, RZ, RZ, R17 ;  /* 0x000000ffff0e7224 */ /* 0x000fe400078e0011 */
[C---:B------:R-:W-:Y:S03]  /*41a70*/  HMMA.16816.F32 R16, R8.reuse, R18, R24 ;  /* 0x000000120810723c */ /* 0x040fe60000001818 */
[----:B------:R0:W-:Y:S04]  /*41a80*/  STL.64 [R1+0x91e8], R14 ;  /* 0x0091e80e01007387 */ /* 0x0001e80000100a00 */
[----:B------:R-:W2:Y:S04]  /*41a90*/  LDL.LU.64 R12, [R1+0xfb0] ;  /* 0x000fb000010c7983 */ /* 0x000ea80000300a00 */
[----:B0-----:R-:W2:Y:S04]  /*41aa0*/  LDL.LU.64 R14, [R1+0xfb8] ;  /* 0x000fb800010e7983 */ /* 0x001ea80000300a00 */
[----:B------:R-:W3:Y:S04]  /*41ab0*/  LDL.LU.64 R26, [R1+0x9250] ;  /* 0x00925000011a7983 */ /* 0x000ee80000300a00 */
[----:B------:R-:W3:Y:S04]  /*41ac0*/  LDL.LU.64 R24, [R1+0x9248] ;  /* 0x0092480001187983 */ /* 0x000ee80000300a00 */
[----:B------:R-:W-:Y:S04]  /*41ad0*/  STL.64 [R1+0xfe0], R16 ;  /* 0x000fe01001007387 */ /* 0x000fe80000100a00 */
[----:B------:R0:W-:Y:S04]  /*41ae0*/  STL.64 [R1+0xfe8], R18 ;  /* 0x000fe81201007387 */ /* 0x0001e80000100a00 */
[----:B0-----:R-:W3:Y:S04]  /*41af0*/  LDL.LU.64 R18, [R1+0x9240] ;  /* 0x0092400001127983 */ /* 0x001ee80000300a00 */
[----:B------:R-:W2:Y:S01]  /*41b00*/  LDL.LU.64 R16, [R1+0x9238] ;  /* 0x0092380001107983 */ /* 0x000ea20000300a00 */
[----:B---3--:R-:W-:-:S15]  /*41b10*/  HMMA.16816.F32 R24, R8, R18, R24 ;  /* 0x000000120818723c */ /* 0x008fde0000001818 */
[----:B------:R-:W-:-:S08]  /*41b20*/  NOP ;  /* 0x0000000000007918 */ /* 0x000fd00000000000 */
[----:B------:R-:W-:Y:S04]  /*41b30*/  STL.64 [R1+0xfd0], R24 ;  /* 0x000fd01801007387 */ /* 0x000fe80000100a00 */
[----:B------:R0:W-:Y:S04]  /*41b40*/  STL.64 [R1+0xfd8], R26 ;  /* 0x000fd81a01007387 */ /* 0x0001e80000100a00 */
[----:B0-----:R-:W3:Y:S01]  /*41b50*/  LDL.LU.64 R26, [R1+0x9230] ;  /* 0x00923000011a7983 */ /* 0x001ee20000300a00 */
[----:B------:R-:W-:-:S03]  /*41b60*/  IMAD.MOV.U32 R0, RZ, RZ, R19 ;  /* 0x000000ffff007224 */ /* 0x000fc600078e0013 */
[----:B------:R-:W4:Y:S04]  /*41b70*/  LDL.64 R18, [R1+0x28] ;  /* 0x0000280001127983 */ /* 0x000f280000100a00 */
[----:B------:R-:W-:Y:S01]  /*41b80*/  STL [R1+0x90c0], R0 ;  /* 0x0090c00001007387 */ /* 0x000fe20000100800 */
[----:B---3--:R-:W-:Y:S03]  /*41b90*/  HMMA.16816.F32 R24, R8, R26, R20 ;  /* 0x0000001a0818723c */ /* 0x008fe60000001814 */
[----:B------:R-:W3:Y:S04]  /*41ba0*/  LDL.LU.64 R22, [R1+0x9228] ;  /* 0x0092280001167983 */ /* 0x000ee80000300a00 */
[----:B------:R-:W3:-:S15]  /*41bb0*/  LDL.LU.64 R20, [R1+0x9220] ;  /* 0x0092200001147983 */ /* 0x000ede0000300a00 */
[----:B------:R-:W-:-:S01]  /*41bc0*/  NOP ;  /* 0x0000000000007918 */ /* 0x000fc20000000000 */
[----:B------:R-:W-:Y:S04]  /*41bd0*/  STL.64 [R1+0xfc0], R24 ;  /* 0x000fc01801007387 */ /* 0x000fe80000100a00 */
[----:B------:R0:W-:Y:S04]  /*41be0*/  STL.64 [R1+0xfc8], R26 ;  /* 0x000fc81a01007387 */ /* 0x0001e80000100a00 */
[----:B0-----:R-:W4:Y:S04]  /*41bf0*/  LDL.LU.64 R26, [R1+0x9218] ;  /* 0x00921800011a7983 */ /* 0x001f280000300a00 */
[----:B------:R-:W3:Y:S01]  /*41c00*/  LDL.LU.64 R24, [R1+0x9210] ;  /* 0x0092100001187983 */ /* 0x000ee20000300a00 */
[----:B--2---:R-:W-:-:S15]  /*41c10*/  HMMA.16816.F32 R12, R8, R16, R12 ;  /* 0x00000010080c723c */ /* 0x004fde000000180c */
[----:B------:R-:W-:-:S08]  /*41c20*/  NOP ;  /* 0x0000000000007918 */ /* 0x000fd00000000000 */
[----:B------:R-:W-:Y:S04]  /*41c30*/  STL.64 [R1+0xfb0], R12 ;  /* 0x000fb00c01007387 */ /* 0x000fe80000100a00 */
[----:B------:R3:W-:Y:S02]  /*41c40*/  STL.64 [R1+0xfb8], R14 ;  /* 0x000fb80e01007387 */ /* 0x0007e40000100a00 */
[----:B---3--:R-:W-:Y:S06]  /*41c50*/  HMMA.16816.F32 R12, R8, R24, R20 ;  /* 0x00000018080c723c */ /* 0x008fec0000001814 */
[----:B------:R-:W-:-:S05]  /*41c60*/  IMAD.MOV.U32 R0, RZ, RZ, R25 ;  /* 0x000000ffff007224 */ /* 0x000fca00078e0019 */
[----:B------:R-:W-:-:S12]  /*41c70*/  STL [R1+0x90c4], R0 ;  /* 0x0090c40001007387 */ /* 0x000fd80000100800 */
[----:B------:R-:W-:Y:S04]  /*41c80*/  STL.64 [R1+0xfa0], R12 ;  /* 0x000fa00c01007387 */ /* 0x000fe80000100a00 */
[----:B------:R4:W-:Y:S02]  /*41c90*/  STL.64 [R1+0xfa8], R14 ;  /* 0x000fa80e01007387 */ /* 0x0009e40000100a00 */
[----:B----4-:R-:W-:Y:S02]  /*41ca0*/  HMMA.16816.F32 R12, R8, R26, R4 ;  /* 0x0000001a080c723c */ /* 0x010fe40000001804 */
[----:B------:R-:W2:Y:S04]  /*41cb0*/  LDL.LU.64 R4, [R1+0xf80] ;  /* 0x000f800001047983 */ /* 0x000ea80000300a00 */
[----:B------:R-:W2:-:S15]  /*41cc0*/  LDL.LU.64 R6, [R1+0xf88] ;  /* 0x000f880001067983 */ /* 0x000e9e0000300a00 */
[----:B------:R-:W-:-:S02]  /*41cd0*/  NOP ;  /* 0x0000000000007918 */ /* 0x000fc40000000000 */
[----:B------:R-:W-:Y:S04]  /*41ce0*/  STL.64 [R1+0xf90], R12 ;  /* 0x000f900c01007387 */ /* 0x000fe80000100a00 */
[----:B------:R-:W-:Y:S04]  /*41cf0*/  STL.64 [R1+0xf98], R14 ;  /* 0x000f980e01007387 */ /* 0x000fe80000100a00 */
[----:B------:R-:W3:Y:S04]  /*41d00*/  LDL.LU.64 R20, [R1+0xf40] ;  /* 0x000f400001147983 */ /* 0x000ee80000300a00 */
[----:B------:R-:W4:Y:S04]  /*41d10*/  LDL.LU.64 R22, [R1+0xf48] ;  /* 0x000f480001167983 */ /* 0x000f280000300a00 */
[----:B----4-:R0:W-:Y:S04]  /*41d20*/  STL.64 [R1+0x91d0], R22 ;  /* 0x0091d01601007387 */ /* 0x0101e80000100a00 */
[----:B0-----:R-:W4:Y:S04]  /*41d30*/  LDL R22, [R1+0x10] ;  /* 0x0000100001167983 */ /* 0x001f280000100800 */
[----:B------:R-:W4:Y:S04]  /*41d40*/  LDL R23, [R1+0x14] ;  /* 0x0000140001177983 */ /* 0x000f280000100800 */
[----:B------:R-:W2:Y:S04]  /*41d50*/  LDL.LU.64 R12, [R1+0xf60] ;  /* 0x000f6000010c7983 */ /* 0x000ea80000300a00 */
[----:B------:R-:W3:Y:S04]  /*41d60*/  LDL.LU.64 R14, [R1+0xf68] ;  /* 0x000f6800010e7983 */ /* 0x000ee80000300a00 */
[----:B---3--:R0:W-:Y:S04]  /*41d70*/  STL.64 [R1+0x91f8], R14 ;  /* 0x0091f80e01007387 */ /* 0x0081e80000100a00 */
[----:B0-----:R-:W3:Y:S04]  /*41d80*/  LDL R14, [R1+0x20] ;  /* 0x00002000010e7983 */ /* 0x001ee80000100800 */
[----:B------:R-:W3:Y:S04]  /*41d90*/  LDL R15, [R1+0x24] ;  /* 0x00002400010f7983 */ /* 0x000ee80000100800 */
[----:B--2---:R-:W-:Y:S04]  /*41da0*/  STL.64 [R1+0x91f0], R12 ;  /* 0x0091f00c01007387 */ /* 0x004fe80000100a00 */
[----:B------:R0:W-:Y:S04]  /*41db0*/  STL.64 [R1+0x91c8], R20 ;  /* 0x0091c81401007387 */ /* 0x0001e80000100a00 */
[----:B0-----:R-:W2:Y:S04]  /*41dc0*/  LDL.64 R20, [R1+0x18] ;  /* 0x0000180001147983 */ /* 0x001ea80000100a00 */
[----:B----4-:R-:W-:Y:S01]  /*41dd0*/  STL.64 [R1+0x9208], R22 ;  /* 0x0092081601007387 */ /* 0x010fe20000100a00 */
[C---:B------:R-:W-:Y:S03]  /*41de0*/  HMMA.16816.F32 R4, R8.reuse, R18, R4 ;  /* 0x000000120804723c */ /* 0x040fe60000001804 */
[----:B--2---:R0:W-:Y:S04]  /*41df0*/  STL.64 [R1+0x9200], R20 ;  /* 0x0092001401007387 */ /* 0x0041e80000100a00 */
[----:B0-----:R-:W3:Y:S04]  /*41e00*/  LDL.LU.64 R20, [R1+0xf70] ;  /* 0x000f700001147983 */ /* 0x001ee80000300a00 */
[----:B------:R-:W3:Y:S04]  /*41e10*/  LDL.LU.64 R22, [R1+0xf78] ;  /* 0x000f780001167983 */ /* 0x000ee80000300a00 */
[----:B------:R-:W2:Y:S04]  /*41e20*/  LDL.LU.64 R24, [R1+0xf30] ;  /* 0x000f300001187983 */ /* 0x000ea80000300a00 */
[----:B------:R-:W4:Y:S01]  /*41e30*/  LDL.LU.64 R26, [R1+0xf38] ;  /* 0x000f3800011a7983 */ /* 0x000f220000300a00 */
[----:B------:R-:W-:Y:S01]  /*41e40*/  IMAD.MOV.U32 R0, RZ, RZ, R19 ;  /* 0x000000ffff007224 */ /* 0x000fe200078e0013 */
[C---:B---3--:R-:W-:Y:S02]  /*41e50*/  HMMA.16816.F32 R12, R8.reuse, R14, R20 ;  /* 0x0000000e080c723c */ /* 0x048fe40000001814 */
[----:B----4-:R-:W-:Y:S04]  /*41e60*/  STL.64 [R1+0x91e0], R26 ;  /* 0x0091e01a01007387 */ /* 0x010fe80000100a00 */
[----:B--2---:R0:W-:Y:S04]  /*41e70*/  STL.64 [R1+0x91d8], R24 ;  /* 0x0091d81801007387 */ /* 0x0041e80000100a00 */
[----:B0-----:R-:W2:Y:S04]  /*41e80*/  LDL.LU.64 R24, [R1+0xf50] ;  /* 0x000f500001187983 */ /* 0x001ea80000300a00 */
[----:B------:R-:W2:Y:S04]  /*41e90*/  LDL.LU.64 R26, [R1+0xf58] ;  /* 0x000f5800011a7983 */ /* 0x000ea80000300a00 */
[----:B------:R-:W3:Y:S04]  /*41ea0*/  LDL.LU.64 R16, [R1+0xf10] ;  /* 0x000f100001107983 */ /* 0x000ee80000300a00 */
[----:B------:R0:W-:Y:S04]  /*41eb0*/  STL.64 [R1+0xf80], R4 ;  /* 0x000f800401007387 */ /* 0x0001e80000100a00 */
[----:B------:R1:W-:Y:S04]  /*41ec0*/  STL.64 [R1+0xf88], R6 ;  /* 0x000f880601007387 */ /* 0x0003e80000100a00 */
[----:B------:R-:W3:Y:S04]  /*41ed0*/  LDL.LU.64 R18, [R1+0xf18] ;  /* 0x000f180001127983 */ /* 0x000ee80000300a00 */
[----:B0-----:R-:W4:Y:S04]  /*41ee0*/  LDL.LU.64 R4, [R1+0xf00] ;  /* 0x000f000001047983 */ /* 0x001f280000300a00 */
[----:B-1----:R-:W4:Y:S04]  /*41ef0*/  LDL.LU.64 R6, [R1+0xf08] ;  /* 0x000f080001067983 */ /* 0x002f280000300a00 */
[----:B------:R-:W-:Y:S04]  /*41f00*/  STL [R1+0x9130], R0 ;  /* 0x0091300001007387 */ /* 0x000fe80000100800 */
[----:B------:R-:W2:Y:S04]  /*41f10*/  LDL.LU.64 R22, [R1+0x9208] ;  /* 0x0092080001167983 */ /* 0x000ea80000300a00 */
[----:B------:R-:W3:Y:S04]  /*41f20*/  LDL.LU.64 R20, [R1+0x9200] ;  /* 0x0092000001147983 */ /* 0x000ee80000300a00 */
[----:B------:R-:W-:Y:S04]  /*41f30*/  STL.64 [R1+0xf70], R12 ;  /* 0x000f700c01007387 */ /* 0x000fe80000100a00 */
[----:B------:R0:W-:Y:S04]  /*41f40*/  STL.64 [R1+0xf78], R14 ;  /* 0x000f780e01007387 */ /* 0x0001e80000100a00 */
[----:B0-----:R-:W3:Y:S04]  /*41f50*/  LDL.LU.64 R14, [R1+0x91f8] ;  /* 0x0091f800010e7983 */ /* 0x001ee80000300a00 */
[----:B------:R-:W3:Y:S02]  /*41f60*/  LDL.LU.64 R12, [R1+0x91f0] ;  /* 0x0091f000010c7983 */ /* 0x000ee40000300a00 */
[----:B---3--:R-:W-:-:S15]  /*41f70*/  HMMA.16816.F32 R12, R8, R20, R12 ;  /* 0x00000014080c723c */ /* 0x008fde000000180c */
[----:B------:R-:W-:-:S08]  /*41f80*/  NOP ;  /* 0x0000000000007918 */ /* 0x000fd00000000000 */
[----:B------:R0:W-:Y:S02]  /*41f90*/  STL.64 [R1+0xf60], R12 ;  /* 0x000f600c01007387 */ /* 0x0001e40000100a00 */
[----:B0-----:R-:W-:Y:S02]  /*41fa0*/  IMAD.MOV.U32 R13, RZ, RZ, R20 ;  /* 0x000000ffff0d7224 */ /* 0x001fe400078e0014 */
[----:B------:R-:W-:Y:S02]  /*41fb0*/  IMAD.MOV.U32 R12, RZ, RZ, R21 ;  /* 0x000000ffff0c7224 */ /* 0x000fe400078e0015 */
[C---:B--2---:R-:W-:Y:S01]  /*41fc0*/  HMMA.16816.F32 R20, R8.reuse, R22, R24 ;  /* 0x000000160814723c */ /* 0x044fe20000001818 */
[----:B------:R0:W-:Y:S04]  /*41fd0*/  STL.64 [R1+0xf68], R14 ;  /* 0x000f680e01007387 */ /* 0x0001e80000100a00 */
[----:B0-----:R-:W2:Y:S04]  /*41fe0*/  LDL.LU.64 R14, [R1+0x91e8] ;  /* 0x0091e800010e7983 */ /* 0x001ea80000300a00 */
[----:B------:R-:W-:Y:S04]  /*41ff0*/  STL [R1+0x9138], R12 ;  /* 0x0091380c01007387 */ /* 0x000fe80000100800 */
[----:B------:R0:W-:Y:S04]  /*42000*/  STL [R1+0x9134], R13 ;  /* 0x0091340d01007387 */ /* 0x0001e80000100800 */
[----:B0-----:R-:W3:Y:S04]  /*42010*/  LDL.64 R12, [R1+0x8] ;  /* 0x00000800010c7983 */ /* 0x001ee80000100a00 */
[----:B------:R-:W4:Y:S04]  /*42020*/  LDL.LU.64 R26, [R1+0x91e0] ;  /* 0x0091e000011a7983 */ /* 0x000f280000300a00 */
[----:B------:R-:W4:Y:S04]  /*42030*/  LDL.LU.64 R24, [R1+0x91d8] ;  /* 0x0091d80001187983 */ /* 0x000f280000300a00 */
[----:B------:R-:W-:Y:S04]  /*42040*/  STL.64 [R1+0xf50], R20 ;  /* 0x000f501401007387 */ /* 0x000fe80000100a00 */
[----:B------:R0:W-:Y:S04]  /*42050*/  STL.64 [R1+0xf58], R22 ;  /* 0x000f581601007387 */ /* 0x0001e80000100a00 */
[----:B0-----:R-:W3:Y:S04]  /*42060*/  LDL.LU.64 R22, [R1+0x91d0] ;  /* 0x0091d00001167983 */ /* 0x001ee80000300a00 */
[----:B------:R-:W3:Y:S01]  /*42070*/  LDL.LU.64 R20, [R1+0x91c8] ;  /* 0x0091c80001147983 */ /* 0x000ee20000300a00 */
[C---:B----4-:R-:W-:Y:S06]  /*42080*/  HMMA.16816.F32 R24, R8.reuse, R28, R24 ;  /* 0x0000001c0818723c */ /* 0x050fec0000001818 */
[----:B---3--:R-:W-:Y:S06]  /*42090*/  HMMA.16816.F32 R20, R8, R12, R20 ;  /* 0x0000000c0814723c */ /* 0x008fec0000001814 */
[----:B------:R-:W-:-:S02]  /*420a0*/  IMAD.MOV.U32 R0, RZ, RZ, R13 ;  /* 0x000000ffff007224 */ /* 0x000fc400078e000d */
[----:B------:R-:W-:Y:S02]  /*420b0*/  IMAD.MOV.U32 R12, RZ, RZ, R28 ;  /* 0x000000ffff0c7224 */ /* 0x000fe400078e001c */
[----:B------:R-:W-:-:S13]  /*420c0*/  IMAD.MOV.U32 R13, RZ, RZ, R29 ;  /* 0x000000ffff0d7224 */ /* 0x000fda00078e001d */
[----:B------:R-:W-:Y:S04]  /*420d0*/  STL.64 [R1+0xf40], R20 ;  /* 0x000f401401007387 */ /* 0x000fe80000100a00 */
[----:B------:R0:W-:Y:S04]  /*420e0*/  STL.64 [R1+0xf48], R22 ;  /* 0x000f481601007387 */ /* 0x0001e80000100a00 */
[----:B0-----:R-:W3:Y:S04]  /*420f0*/  LDL.LU.64 R22, [R1+0x91c0] ;  /* 0x0091c00001167983 */ /* 0x001ee80000300a00 */
[----:B------:R-:W4:Y:S04]  /*42100*/  LDL.LU.64 R20, [R1+0x91b8] ;  /* 0x0091b80001147983 */ /* 0x000f280000300a00 */
[----:B------:R-:W-:Y:S04]  /*42110*/  STL.64 [R1+0xf30], R24 ;  /* 0x000f301801007387 */ /* 0x000fe80000100a00 */
[----:B------:R0:W-:Y:S04]  /*42120*/  STL.64 [R1+0xf38], R26 ;  /* 0x000f381a01007387 */ /* 0x0001e80000100a00 */
[----:B0-----:R-:W3:Y:S04]  /*42130*/  LDL.LU.64 R26, [R1+0x91b0] ;  /* 0x0091b000011a7983 */ /* 0x001ee80000300a00 */
[----:B------:R-:W4:Y:S04]  /*42140*/  LDL.LU.64 R24, [R1+0x91a8] ;  /* 0x0091a80001187983 */ /* 0x000f280000300a00 */
[----:B------:R-:W3:Y:S04]  /*42150*/  LDL.LU.64 R28, [R1+0x91a0] ;  /* 0x0091a000011c7983 */ /* 0x000ee80000300a00 */
[----:B--2---:R-:W-:Y:S04]  /*42160*/  STL.64 [R1+0x9148], R14 ;  /* 0x0091480e01007387 */ /* 0x004fe80000100a00 */
[----:B------:R0:W-:Y:S04]  /*42170*/  STL.64 [R1+0x9140], R12 ;  /* 0x0091400c01007387 */ /* 0x0001e80000100a00 */
[----:B0-----:R-:W3:Y:S04]  /*42180*/  LDL.LU.64 R12, [R1+0xf20] ;  /* 0x000f2000010c7983 */ /* 0x001ee80000300a00 */
[----:B------:R-:W3:Y:S02]  /*42190*/  LDL.LU.64 R14, [R1+0xf28] ;  /* 0x000f2800010e7983 */ /* 0x000ee40000300a00 */
[C---:B---3--:R-:W-:Y:S06]  /*421a0*/  HMMA.16816.F32 R12, R8.reuse, R28, R12 ;  /* 0x0000001c080c723c */ /* 0x048fec000000180c */
[----:B----4-:R-:W-:-:S15]  /*421b0*/  HMMA.16816.F32 R4, R8, R24, R4 ;  /* 0x000000180804723c */ /* 0x010fde0000001804 */
[----:B------:R-:W-:-:S02]  /*421c0*/  NOP ;  /* 0x0000000000007918 */ /* 0x000fc40000000000 */
[----:B------:R-:W-:Y:S04]  /*421d0*/  STL.64 [R1+0xf20], R12 ;  /* 0x000f200c01007387 */ /* 0x000fe80000100a00 */
[----:B------:R0:W-:Y:S02]  /*421e0*/  STL.64 [R1+0xf28], R14 ;  /* 0x000f280e01007387 */ /* 0x0001e40000100a00 */
[----:B0-----:R-:W-:Y:S02]  /*421f0*/  HMMA.16816.F32 R12, R8, R26, R16 ;  /* 0x0000001a080c723c */ /* 0x001fe40000001810 */
[----:B------:R-:W2:-:S15]  /*42200*/  LDL.LU.64 R16, [R1+0xef0] ;  /* 0x000ef00001107983 */ /* 0x000e9e0000300a00 */
[----:B------:R-:W-:-:S06]  /*42210*/  NOP ;  /* 0x0000000000007918 */ /* 0x000fcc0000000000 */
[----:B------:R0:W-:Y:S04]  /*42220*/  STL.64 [R1+0xf10], R12 ;  /* 0x000f100c01007387 */ /* 0x0001e80000100a00 */
[----:B------:R1:W-:Y:S04]  /*42230*/  STL.64 [R1+0xf18], R14 ;  /* 0x000f180e01007387 */ /* 0x0003e80000100a00 */
[----:B------:R-:W2:Y:S04]  /*42240*/  LDL.LU.64 R18, [R1+0xef8] ;  /* 0x000ef80001127983 */ /* 0x000ea80000300a00 */
[----:B------:R3:W-:Y:S04]  /*42250*/  STL.64 [R1+0xf00], R4 ;  /* 0x000f000401007387 */ /* 0x0007e80000100a00 */
[----:B------:R4:W-:Y:S04]  /*42260*/  STL.64 [R1+0xf08], R6 ;  /* 0x000f080601007387 */ /* 0x0009e80000100a00 */
[----:B0-----:R-:W2:Y:S04]  /*42270*/  LDL.LU.64 R12, [R1+0xee0] ;  /* 0x000ee000010c7983 */ /* 0x001ea80000300a00 */
[----:B-1----:R-:W2:Y:S04]  /*42280*/  LDL.LU.64 R14, [R1+0xee8] ;  /* 0x000ee800010e7983 */ /* 0x002ea80000300a00 */
[----:B---3--:R-:W3:Y:S04]  /*42290*/  LDL.LU.64 R4, [R1+0xec0] ;  /* 0x000ec00001047983 */ /* 0x008ee80000300a00 */
[----:B----4-:R-:W4:Y:S04]  /*422a0*/  LDL.LU.64 R6, [R1+0xec8] ;  /* 0x000ec80001067983 */ /* 0x010f280000300a00 */
[----:B----4-:R-:W-:Y:S04]  /*422b0*/  STL.64 [R1+0x9188], R6 ;  /* 0x0091880601007387 */ /* 0x010fe80000100a00 */
[----:B---3--:R0:W-:Y:S04]  /*422c0*/  STL.64 [R1+0x9180], R4 ;  /* 0x0091800401007387 */ /* 0x0081e80000100a00 */
[----:B0-----:R-:W3:Y:S04]  /*422d0*/  LDL.LU.64 R4, [R1+0xed0] ;  /* 0x000ed00001047983 */ /* 0x001ee80000300a00 */
[----:B------:R-:W3:Y:S04]  /*422e0*/  LDL.LU.64 R6, [R1+0xed8] ;  /* 0x000ed80001067983 */ /* 0x000ee80000300a00 */
[----:B------:R0:W-:Y:S04]  /*422f0*/  STL.64 [R1+0x8fc0], R26 ;  /* 0x008fc01a01007387 */ /* 0x0001e80000100a00 */
[----:B0-----:R-:W4:Y:S04]  /*42300*/  LDL.LU R26, [R1+0x242c] ;  /* 0x00242c00011a7983 */ /* 0x001f280000300800 */
[----:B------:R-:W4:Y:S04]  /*42310*/  LDL.LU R27, [R1+0x2428] ;  /* 0x00242800011b7983 */ /* 0x000f280000300800 */
[----:B------:R0:W-:Y:S04]  /*42320*/  STL.64 [R1+0x8fb8], R24 ;  /* 0x008fb81801007387 */ /* 0x0001e80000100a00 */
[----:B0-----:R-:W3:Y:S04]  /*42330*/  LDL.LU R24, [R1+0x2424] ;  /* 0x0024240001187983 */ /* 0x001ee80000300800 */
[----:B------:R-:W3:Y:S01]  /*42340*/  LDL.LU R25, [R1+0x2420] ;  /* 0x0024200001197983 */ /* 0x000ee20000300800 */
[C---:B--2---:R-:W-:Y:S03]  /*42350*/  HMMA.16816.F32 R16, R8.reuse, R22, R16 ;  /* 0x000000160810723c */ /* 0x044fe60000001810 */
[----:B----4-:R-:W-:Y:S04]  /*42360*/  STL.64 [R1+0x9158], R26 ;  /* 0x0091581a01007387 */ /* 0x010fe80000100a00 */
[----:B---3--:R0:W-:Y:S04]  /*42370*/  STL.64 [R1+0x9150], R24 ;  /* 0x0091501801007387 */ /* 0x0081e80000100a00 */
[----:B0-----:R-:W2:Y:S04]  /*42380*/  LDL.LU.64 R24, [R1+0xea0] ;  /* 0x000ea00001187983 */ /* 0x001ea80000300a00 */
[----:B------:R-:W3:Y:S01]  /*42390*/  LDL.LU.64 R26, [R1+0xea8] ;  /* 0x000ea800011a7983 */ /* 0x000ee20000300a00 */
[C---:B------:R-:W-:Y:S03]  /*423a0*/  HMMA.16816.F32 R12, R8.reuse, R20, R12 ;  /* 0x00000014080c723c */ /* 0x040fe6000000180c */
[----:B---3--:R-:W-:Y:S04]  /*423b0*/  STL.64 [R1+0x9168], R26 ;  /* 0x0091681a01007387 */ /* 0x008fe80000100a00 */
[----:B--2---:R0:W-:Y:S04]  /*423c0*/  STL.64 [R1+0x9160], R24 ;  /* 0x0091601801007387 */ /* 0x0041e80000100a00 */
[----:B0-----:R-:W2:Y:S04]  /*423d0*/  LDL.LU.64 R24, [R1+0xeb0] ;  /* 0x000eb00001187983 */ /* 0x001ea80000300a00 */
[----:B------:R-:W2:Y:S04]  /*423e0*/  LDL.LU.64 R26, [R1+0xeb8] ;  /* 0x000eb800011a7983 */ /* 0x000ea80000300a00 */
[----:B------:R-:W-:Y:S04]  /*423f0*/  STL.64 [R1+0xef0], R16 ;  /* 0x000ef01001007387 */ /* 0x000fe80000100a00 */
[----:B------:R0:W-:Y:S04]  /*42400*/  STL.64 [R1+0xef8], R18 ;  /* 0x000ef81201007387 */ /* 0x0001e80000100a00 */
[----:B0-----:R-:W3:Y:S04]  /*42410*/  LDL.LU.64 R18, [R1+0x9198] ;  /* 0x0091980001127983 */ /* 0x001ee80000300a00 */
[----:B------:R-:W4:Y:S04]  /*42420*/  LDL.LU.64 R16, [R1+0x9190] ;  /* 0x0091900001107983 */ /* 0x000f280000300a00 */
[----:B------:R0:W-:Y:S04]  /*42430*/  STL.64 [R1+0xee0], R12 ;  /* 0x000ee00c01007387 */ /* 0x0001e80000100a00 */
[----:B------:R1:W-:Y:S04]  /*42440*/  STL.64 [R1+0xee8], R14 ;  /* 0x000ee80e01007387 */ /* 0x0003e80000100a00 */
[----:B0-----:R-:W2:Y:S04]  /*42450*/  LDL.LU.64 R12, [R1+0xe90] ;  /* 0x000e9000010c7983 */ /* 0x001ea80000300a00 */
[----:B-1----:R-:W2:Y:S04]  /*42460*/  LDL.LU.64 R14, [R1+0xe98] ;  /* 0x000e9800010e7983 */ /* 0x002ea80000300a00 */
[----:B------:R0:W-:Y:S04]  /*42470*/  STL.64 [R1+0x8fd0], R22 ;  /* 0x008fd01601007387 */ /* 0x0001e80000100a00 */
[----:B0-----:R-:W2:Y:S04]  /*42480*/  LDL.LU R22, [R1+0x241c] ;  /* 0x00241c0001167983 */ /* 0x001ea80000300800 */
[----:B------:R-:W2:Y:S04]  /*42490*/  LDL.LU R23, [R1+0x2418] ;  /* 0x0024180001177983 */ /* 0x000ea80000300800 */
[----:B------:R0:W-:Y:S04]  /*424a0*/  STL.64 [R1+0x8fc8], R20 ;  /* 0x008fc81401007387 */ /* 0x0001e80000100a00 */
[----:B0-----:R-:W2:Y:S04]  /*424b0*/  LDL.LU R20, [R1+0x2414] ;  /* 0x0024140001147983 */ /* 0x001ea80000300800 */
[----:B------:R-:W2:Y:S01]  /*424c0*/  LDL.LU R21, [R1+0x2410] ;  /* 0x0024100001157983 */ /* 0x000ea20000300800 */
[----:B---3--:R-:W-:-:S15]  /*424d0*/  HMMA.16816.F32 R4, R8, R18, R4 ;  /* 0x000000120804723c */ /* 0x008fde0000001804 */
[----:B------:R-:W-:-:S08]  /*424e0*/  NOP ;  /* 0x0000000000007918 */ /* 0x000fd00000000000 */
[----:B------:R-:W-:Y:S04]  /*424f0*/  STL.64 [R1+0xed0], R4 ;  /* 0x000ed00401007387 */ /* 0x000fe80000100a00 */
[----:B------:R0:W-:Y:S04]  /*42500*/  STL.64 [R1+0xed8], R6 ;  /* 0x000ed80601007387 */ /* 0x0001e80000100a00 */
[----:B0-----:R-:W4:Y:S04]  /*42510*/  LDL.LU.64 R6, [R1+0x9188] ;  /* 0x0091880001067983 */ /* 0x001f280000300a00 */
[----:B------:R-:W4:Y:S02]  /*42520*/  LDL.LU.64 R4, [R1+0x9180] ;  /* 0x0091800001047983 */ /* 0x000f240000300a00 */
[----:B----4-:R-:W-:-:S15]  /*42530*/  HMMA.16816.F32 R4, R8, R16, R4 ;  /* 0x000000100804723c */ /* 0x010fde0000001804 */
[----:B------:R-:W-:-:S08]  /*42540*/  NOP ;  /* 0x0000000000007918 */ /* 0x000fd00000000000 */
[----:B------:R-:W-:Y:S04]  /*42550*/  STL.64 [R1+0xec0], R4 ;  /* 0x000ec00401007387 */ /* 0x000fe80000100a00 */
[----:B------:R0:W-:Y:S04]  /*42560*/  STL.64 [R1+0xec8], R6 ;  /* 0x000ec80601007387 */ /* 0x0001e80000100a00 */
[----:B0-----:R-:W2:Y:S04]  /*42570*/  LDL.LU.64 R6, [R1+0x9178] ;  /* 0x0091780001067983 */ /* 0x001ea80000300a00 */
[----:B------:R-:W3:Y:S04]  /*42580*/  LDL.LU.64 R4, [R1+0x9170] ;  /* 0x0091700001047983 */ /* 0x000ee80000300a00 */
[----:B------:R0:W-:Y:S04]  /*42590*/  STL.64 [R1+0x8fb0], R18 ;  /* 0x008fb01201007387 */ /* 0x0001e80000100a00 */
[----:B0-----:R-:W4:Y:S04]  /*425a0*/  LDL.64 R18, [R1+0xa8] ;  /* 0x0000a80001127983 */ /* 0x001f280000100a00 */
[----:B------:R-:W-:Y:S01]  /*425b0*/  STL.64 [R1+0x8fa8], R16 ;  /* 0x008fa81001007387 */ /* 0x000fe20000100a00 */
[----:B--2---:R-:W-:-:S15]  /*425c0*/  HMMA.16816.F32 R24, R8, R6, R24 ;  /* 0x000000060818723c */ /* 0x004fde0000001818 */
[----:B------:R-:W-:-:S08]  /*425d0*/  NOP ;  /* 0x0000000000007918 */ /* 0x000fd00000000000 */
[----:B------:R-:W-:Y:S04]  /*425e0*/  STL.64 [R1+0xeb0], R24 ;  /* 0x000eb01801007387 */ /* 0x000fe80000100a00 */
[----:B------:R0:W-:Y:S04]  /*425f0*/  STL.64 [R1+0xeb8], R26 ;  /* 0x000eb81a01007387 */ /* 0x0001e80000100a00 */
[----:B0-----:R-:W3:Y:S04]  /*42600*/  LDL.LU.64 R26, [R1+0x9168] ;  /* 0x00916800011a7983 */ /* 0x001ee80000300a00 */
[----:B------:R-:W3:Y:S01]  /*42610*/  LDL.LU.64 R24, [R1+0x9160] ;  /* 0x0091600001187983 */ /* 0x000ee20000300a00 */
[C---:B------:R-:W-:Y:S06]  /*42620*/  HMMA.16816.F32 R12, R8.reuse, R2, R12 ;  /* 0x00000002080c723c */ /* 0x040fec000000180c */
[----:B---3--:R-:W-:-:S15]  /*42630*/  HMMA.16816.F32 R24, R8, R4, R24 ;  /* 0x000000040818723c */ /* 0x008fde0000001818 */
[----:B------:R-:W-:-:S08]  /*42640*/  NOP ;  /* 0x0000000000007918 */ /* 0x000fd00000000000 */
[----:B------:R-:W-:Y:S04]  /*42650*/  STL.64 [R1+0xea0], R24 ;  /* 0x000ea01801007387 */ /* 0x000fe80000100a00 */
[----:B------:R0:W-:Y:S04]  /*42660*/  STL.64 [R1+0xea8], R26 ;  /* 0x000ea81a01007387 */ /* 0x0001e80000100a00 */
[----:B0-----:R-:W2:Y:S04]  /*42670*/  LDL.LU.64 R26, [R1+0x9158] ;  /* 0x00915800011a7983 */ /* 0x001ea80000300a00 */
[----:B------:R-:W3:Y:S04]  /*42680*/  LDL.LU.64 R24, [R1+0x9150] ;  /* 0x0091500001187983 */ /* 0x000ee80000300a00 */
[----:B------:R-:W-:Y:S04]  /*42690*/  STL.64 [R1+0x8f90], R6 ;  /* 0x008f900601007387 */ /* 0x000fe80000100a00 */
[----:B------:R0:W-:Y:S04]  /*426a0*/  STL.64 [R1+0x8f88], R4 ;  /* 0x008f880401007387 */ /* 0x0001e80000100a00 */
[----:B0-----:R-:W2:Y:S04]  /*426b0*/  LDL.LU.64 R4, [R1+0x4e0] ;  /* 0x0004e00001047983 */ /* 0x001ea80000300a00 */
[----:B------:R-:W2:Y:S04]  /*426c0*/  LDL.LU.64 R6, [R1+0x4e8] ;  /* 0x0004e80001067983 */ /* 0x000ea80000300a00 */
[----:B------:R-:W-:Y:S04]  /*426d0*/  STL.64 [R1+0xe90], R12 ;  /* 0x000e900c01007387 */ /* 0x000fe80000100a00 */
[----:B------:R0:W-:Y:S04]  /*426e0*/  STL.64 [R1+0xe98], R14 ;  /* 0x000e980e01007387 */ /* 0x0001e80000100a00 */
[----:B0-----:R-:W3:Y:S04]  /*426f0*/  LDL.LU.64 R14, [R1+0x9148] ;  /* 0x00914800010e7983 */ /* 0x001ee80000300a00 */
[----:B------:R-:W3:Y:S01]  /*42700*/  LDL.LU.64 R12, [R1+0x9140] ;  /* 0x00914000010c7983 */ /* 0x000ee20000300a00 */
[----:B----4-:R-:W-:-:S02]  /*42710*/  IMAD.MOV.U32 R17, RZ, RZ, R18 ;  /* 0x000000ffff117224 */ /* 0x010fc400078e0012 */
[----:B------:R-:W-:Y:S01]  /*42720*/  IMAD.MOV.U32 R16, RZ, RZ, R19 ;  /* 0x000000ffff107224 */ /* 0x000fe200078e0013 */
[----:B--2---:R-:W-:Y:S07]  /*42730*/  HMMA.16816.F32 R4, R8, R18, R4 ;  /* 0x000000120804723c */ /* 0x004fee0000001804 */
[----:B------:R-:W-:Y:S02]  /*42740*/  IMAD R9, R23, 0x100, R22 ;  /* 0x0000010017097824 */ /* 0x000fe400078e0216 */
[----:B---3--:R-:W-:-:S02]  /*42750*/  IMAD R10, R25, 0x100, R24 ;  /* 0x00000100190a7824 */ /* 0x008fc400078e0218 */
[----:B------:R-:W-:Y:S02]  /*42760*/  IMAD.MOV.U32 R22, RZ, RZ, R12 ;  /* 0x000000ffff167224 */ /* 0x000fe400078e000c */
[----:B------:R-:W-:-:S10]  /*42770*/  IMAD.MOV.U32 R23, RZ, RZ, R13 ;  /* 0x000000ffff177224 */ /* 0x000fd400078e000d */
[----:B------:R-:W-:Y:S04]  /*42780*/  STL.64 [R1+0x4e0], R4 ;  /* 0x0004e00401007387 */ /* 0x000fe80000100a00 */
[----:B------:R-:W-:Y:S04]  /*42790*/  STL.64 [R1+0x4e8], R6 ;  /* 0x0004e80601007387 */ /* 0x000fe80000100a00 */
[----:B------:R-:W2:Y:S04]  /*427a0*/  LDL R18, [R1+0x98] ;  /* 0x0000980001127983 */ /* 0x000ea80000100800 */
[----:B------:R-:W2:Y:S04]  /*427b0*/  LDL R19, [R1+0x9c] ;  /* 0x00009c0001137983 */ /* 0x000ea80000100800 */
[----:B------:R0:W-:Y:S01]  /*427c0*/  STL.64 [R1+0x8fd8], R16 ;  /* 0x008fd81001007387 */ /* 0x0001e20000100a00 */
[----:B------:R-:W-:-:S02]  /*427d0*/  IMAD.MOV.U32 R24, RZ, RZ, R15 ;  /* 0x000000ffff187224 */ /* 0x000fc400078e000f */
[----:B------:R-:W-:Y:S01]  /*427e0*/  IMAD.MOV.U32 R25, RZ, RZ, R14 ;  /* 0x000000ffff197224 */ /* 0x000fe200078e000e */
[----:B0-----:R-:W3:Y:S04]  /*427f0*/  LDL R16, [R1+0xa0] ;  /* 0x0000a00001107983 */ /* 0x001ee80000100800 */
[----:B------:R-:W3:Y:S04]  /*42800*/  LDL R17, [R1+0xa4] ;  /* 0x0000a40001117983 */ /* 0x000ee80000100800 */
[----:B------:R-:W4:Y:S04]  /*42810*/  LDL.LU R12, [R1+0x9138] ;  /* 0x00913800010c7983 */ /* 0x000f280000300800 */
[----:B------:R-:W4:Y:S04]  /*42820*/  LDL.LU R13, [R1+0x9134] ;  /* 0x00913400010d7983 */ /* 0x000f280000300800 */
[----:B------:R-:W2:Y:S04]  /*42830*/  LDL R6, [R1+0x88] ;  /* 0x0000880001067983 */ /* 0x000ea80000100800 */
[----:B------:R-:W2:Y:S04]  /*42840*/  LDL R7, [R1+0x8c] ;  /* 0x00008c0001077983 */ /* 0x000ea80000100800 */
[----:B------:R-:W3:Y:S04]  /*42850*/  LDL R14, [R1+0x78] ;  /* 0x00007800010e7983 */ /* 0x000ee80000100800 */
[----:B------:R-:W3:Y:S01]  /*42860*/  LDL R15, [R1+0x7c] ;  /* 0x00007c00010f7983 */ /* 0x000ee20000100800 */
[----:B------:R-:W-:-:S03]  /*42870*/  IMAD R11, R27, 0x100, R26 ;  /* 0x000001001b0b7824 */ /* 0x000fc600078e021a */
[----:B--2---:R-:W-:Y:S04]  /*42880*/  STL.64 [R1+0x9118], R6 ;  /* 0x0091180601007387 */ /* 0x004fe80000100a00 */
[----:B---3--:R-:W-:Y:S04]  /*42890*/  STL.64 [R1+0x9100], R14 ;  /* 0x0091000e01007387 */ /* 0x008fe80000100a00 */
[----:B----4-:R0:W-:Y:S04]  /*428a0*/  STL.64 [R1+0x90f8], R12 ;  /* 0x0090f80c01007387 */ /* 0x0101e80000100a00 */
[----:B0-----:R-:W2:Y:S04]  /*428b0*/  LDL.LU.64 R12, [R1+0xe70] ;  /* 0x000e7000010c7983 */ /* 0x001ea80000300a00 */
[----:B------:R-:W2:Y:S04]  /*428c0*/  LDL.LU.64 R14, [R1+0xe78] ;  /* 0x000e7800010e7983 */ /* 0x000ea80000300a00 */
[----:B------:R-:W3:Y:S04]  /*428d0*/  LDL R26, [R1+0x58] ;  /* 0x00005800011a7983 */ /* 0x000ee80000100800 */
[----:B------:R-:W3:Y:S04]  /*428e0*/  LDL R27, [R1+0x5c] ;  /* 0x00005c00011b7983 */ /* 0x000ee80000100800 */
[----:B------:R-:W4:Y:S04]  /*428f0*/  LDL R4, [R1+0x90] ;  /* 0x0000900001047983 */ /* 0x000f280000100800 */
[----:B------:R-:W4:Y:S01]  /*42900*/  LDL R5, [R1+0x94] ;  /* 0x0000940001057983 */ /* 0x000f220000100800 */
[----:B------:R-:W-:Y:S01]  /*42910*/  IMAD R8, R21, 0x100, R20 ;  /* 0x0000010015087824 */ /* 0x000fe200078e0214 */
[----:B------:R-:W-:-:S02]  /*42920*/  F2FP.F16.E5M2.UNPACK_B R9, R9 ;  /* 0x00000009ff09723e */ /* 0x000fc400020004ff */
[----:B---3--:R-:W-:Y:S04]  /*42930*/  STL.64 [R1+0x90d0], R26 ;  /* 0x0090d01a01007387 */ /* 0x008fe80000100a00 */
[----:B------:R0:W-:Y:S04]  /*42940*/  STL.64 [R1+0x90c8], R24 ;  /* 0x0090c81801007387 */ /* 0x0001e80000100a00 */
[----:B0-----:R-:W3:Y:S04]  /*42950*/  LDL.LU.64 R24, [R1+0xe80] ;  /* 0x000e800001187983 */ /* 0x001ee80000300a00 */
[----:B------:R-:W3:Y:S01]  /*42960*/  LDL.LU.64 R26, [R1+0xe88] ;  /* 0x000e8800011a7983 */ /* 0x000ee20000300a00 */
[----:B------:R-:W-:-:S02]  /*42970*/  F2FP.F16.E5M2.UNPACK_B R8, R8 ;  /* 0x00000008ff08723e */ /* 0x000fc400020004ff */
[----:B------:R-:W-:Y:S02]  /*42980*/  F2FP.F16.E5M2.UNPACK_B R10, R10 ;  /* 0x0000000aff0a723e */ /* 0x000fe400020004ff */
[----:B------:R-:W-:Y:S01]  /*42990*/  F2FP.F16.E5M2.UNPACK_B R11, R11 ;  /* 0x0000000bff0b723e */ /* 0x000fe200020004ff */
[----:B------:R-:W4:Y:S01]  /*429a0*/  LDL R20, [R1+0x8] ;  /* 0x0000080001147983 */ /* 0x000f220000100800 */
[----:B------:R-:W-:-:S03]  /*429b0*/  IMAD.MOV.U32 R21, RZ, RZ, R0 ;  /* 0x000000ffff157224 */ /* 0x000fc600078e0000 */
[----:B------:R-:W4:Y:S04]  /*429c0*/  LDL.LU R0, [R1+0x9130] ;  /* 0x0091300001007983 */ /* 0x000f280000300800 */
[----:B------:R-:W-:Y:S01]  /*429d0*/  STL.64 [R1+0x8fe0], R22 ;  /* 0x008fe01601007387 */ /* 0x000fe20000100a00 */
[C---:B---3--:R-:W-:Y:S06]  /*429e0*/  HMMA.16816.F32 R24, R8.reuse, R16, R24 ;  /* 0x000000100818723c */ /* 0x048fec0000001818 */
[----:B--2---:R-:W-:Y:S01]  /*429f0*/  HMMA.16816.F32 R16, R8, R18, R12 ;  /* 0x000000120810723c */ /* 0x004fe2000000180c */
[----:B------:R-:W2:-:S15]  /*42a00*/  LDL.LU.64 R12, [R1+0xe40] ;  /* 0x000e4000010c7983 */ /* 0x000e9e0000300a00 */
[----:B------:R-:W-:-:S01]  /*42a10*/  NOP ;  /* 0x0000000000007918 */ /* 0x000fc20000000000 */
[----:B------:R-:W-:Y:S04]  /*42a20*/  STL.64 [R1+0xe80], R24 ;  /* 0x000e801801007387 */ /* 0x000fe80000100a00 */
[----:B------:R-:W-:Y:S04]  /*42a30*/  STL.64 [R1+0xe88], R26 ;  /* 0x000e881a01007387 */ /* 0x000fe80000100a00 */
[----:B------:R-:W3:Y:S04]  /*42a40*/  LDL.LU.64 R14, [R1+0xe48] ;  /* 0x000e4800010e7983 */ /* 0x000ee80000300a00 */
[----:B------:R-:W-:Y:S04]  /*42a50*/  STL.64 [R1+0xe70], R16 ;  /* 0x000e701001007387 */ /* 0x000fe80000100a00 */
[----:B------:R-:W-:Y:S04]  /*42a60*/  STL.64 [R1+0xe78], R18 ;  /* 0x000e781201007387 */ /* 0x000fe80000100a00 */
[----:B---3--:R-:W-:Y:S04]  /*42a70*/  STL.64 [R1+0x9110], R14 ;  /* 0x0091100e01007387 */ /* 0x008fe80000100a00 */
[----:B--2---:R0:W-:Y:S04]  /*42a80*/  STL.64 [R1+0x9108], R12 ;  /* 0x0091080c01007387 */ /* 0x0041e80000100a00 */
[----:B0-----:R-:W2:Y:S04]  /*42a90*/  LDL.LU.64 R12, [R1+0xe50] ;  /* 0x000e5000010c7983 */ /* 0x001ea80000300a00 */
[----:B------:R-:W3:Y:S04]  /*42aa0*/  LDL.LU.64 R14, [R1+0xe58] ;  /* 0x000e5800010e7983 */ /* 0x000ee80000300a00 */
[----:B---3--:R-:W-:Y:S04]  /*42ab0*/  STL.64 [R1+0x9128], R14 ;  /* 0x0091280e01007387 */ /* 0x008fe80000100a00 */
[----:B--2---:R0:W-:Y:S04]  /*42ac0*/  STL.64 [R1+0x9120], R12 ;  /* 0x0091200c01007387 */ /* 0x0041e80000100a00 */
[----:B0-----:R-:W4:Y:S04]  /*42ad0*/  LDL.LU.64 R12, [R1+0xe60] ;  /* 0x000e6000010c7983 */ /* 0x001f280000300a00 */
[----:B------:R-:W4:Y:S04]  /*42ae0*/  LDL.LU.64 R14, [R1+0xe68] ;  /* 0x000e6800010e7983 */ /* 0x000f280000300a00 */
[----:B------:R-:W2:Y:S04]  /*42af0*/  LDL.LU.64 R24, [R1+0xe20] ;  /* 0x000e200001187983 */ /* 0x000ea80000300a00 */
[----:B------:R-:W3:Y:S04]  /*42b00*/  LDL.LU.64 R26, [R1+0xe28] ;  /* 0x000e2800011a7983 */ /* 0x000ee80000300a00 */
[----:B---3--:R-:W-:Y:S04]  /*42b10*/  STL.64 [R1+0x90f0], R26 ;  /* 0x0090f01a01007387 */ /* 0x008fe80000100a00 */
[----:B--2---:R0:W-:Y:S04]  /*42b20*/  STL.64 [R1+0x90e8], R24 ;  /* 0x0090e81801007387 */ /* 0x0041e80000100a00 */
[----:B0-----:R-:W2:Y:S04]  /*42b30*/  LDL.LU.64 R24, [R1+0xe30] ;  /* 0x000e300001187983 */ /* 0x001ea80000300a00 */
[----:B------:R-:W2:Y:S04]  /*42b40*/  LDL.LU.64 R26, [R1+0xe38] ;  /* 0x000e3800011a7983 */ /* 0x000ea80000300a00 */
[----:B------:R-:W3:Y:S04]  /*42b50*/  LDL.LU.64 R16, [R1+0xe00] ;  /* 0x000e000001107983 */ /* 0x000ee80000300a00 */
[----:B------:R-:W3:Y:S04]  /*42b60*/  LDL.LU.64 R18, [R1+0xe08] ;  /* 0x000e080001127983 */ /* 0x000ee80000300a00 */
[----:B------:R-:W2:Y:S01]  /*42b70*/  LDL.64 R22, [R1+0x10] ;  /* 0x0000100001167983 */ /* 0x000ea20000100a00 */
[C---:B----4-:R-:W-:Y:S03]  /*42b80*/  HMMA.16816.F32 R4, R8.reuse, R4, R12 ;  /* 0x000000040804723c */ /* 0x050fe6000000180c */
[----:B--2---:R0:W-:Y:S04]  /*42b90*/  STL.64 [R1+0x9010], R22 ;  /* 0x0090101601007387 */ /* 0x0041e80000100a00 */
[----:B0-----:R-:W2:Y:S04]  /*42ba0*/  LDL R22, [R1+0x80] ;  /* 0x0000800001167983 */ /* 0x001ea80000100800 */
[----:B------:R-:W2:Y:S04]  /*42bb0*/  LDL R23, [R1+0x84] ;  /* 0x0000840001177983 */ /* 0x000ea80000100800 */
[----:B------:R-:W-:Y:S04]  /*42bc0*/  STL.64 [R1+0x9008], R20 ;  /* 0x0090081401007387 */ /* 0x000fe80000100a00 */
[----:B------:R-:W4:Y:S04]  /*42bd0*/  LDL.LU.64 R14, [R1+0x9128] ;  /* 0x00912800010e7983 */ /* 0x000f280000300a00 */
[----:B------:R-:W4:Y:S04]  /*42be0*/  LDL.LU.64 R12, [R1+0x9120] ;  /* 0x00912000010c7983 */ /* 0x000f280000300a00 */
[----:B------:R-:W-:Y:S04]  /*42bf0*/  STL.64 [R1+0xe60], R4 ;  /* 0x000e600401007387 */ /* 0x000fe80000100a00 */
[----:B------:R0:W-:Y:S04]  /*42c00*/  STL.64 [R1+0xe68], R6 ;  /* 0x000e680601007387 */ /* 0x0001e80000100a00 */
[----:B0-----:R-:W4:Y:S02]  /*42c10*/  LDL.LU.64 R6, [R1+0x9118] ;  /* 0x0091180001067983 */ /* 0x001f240000300a00 */
[----:B----4-:R-:W-:Y:S02]  /*42c20*/  HMMA.16816.F32 R4, R8, R6, R12 ;  /* 0x000000060804723c */ /* 0x010fe4000000180c */
[----:B------:R-:W2:Y:S04]  /*42c30*/  LDL.LU.64 R14, [R1+0x9110] ;  /* 0x00911000010e7983 */ /* 0x000ea80000300a00 */
[----:B------:R-:W2:-:S15]  /*42c40*/  LDL.LU.64 R12, [R1+0x9108] ;  /* 0x00910800010c7983 */ /* 0x000e9e0000300a00 */
[----:B------:R-:W-:-:S02]  /*42c50*/  NOP ;  /* 0x0000000000007918 */ /* 0x000fc40000000000 */
[----:B------:R0:W-:Y:S04]  /*42c60*/  STL.64 [R1+0xe50], R4 ;  /* 0x000e500401007387 */ /* 0x0001e80000100a00 */
[----:B------:R1:W-:Y:S04]  /*42c70*/  STL.64 [R1+0xe58], R6 ;  /* 0x000e580601007387 */ /* 0x0003e80000100a00 */
[----:B0-----:R-:W4:Y:S04]  /*42c80*/  LDL.LU.64 R4, [R1+0xdf0] ;  /* 0x000df00001047983 */ /* 0x001f280000300a00 */
[----:B-1----:R-:W4:Y:S01]  /*42c90*/  LDL.LU.64 R6, [R1+0xdf8] ;  /* 0x000df80001067983 */ /* 0x002f220000300a00 */
[----:B--2---:R-:W-:Y:S03]  /*42ca0*/  HMMA.16816.F32 R20, R8, R22, R12 ;  /* 0x000000160814723c */ /* 0x004fe6000000180c */
[----:B------:R-:W2:Y:S04]  /*42cb0*/  LDL.LU.64 R14, [R1+0x9100] ;  /* 0x00910000010e7983 */ /* 0x000ea80000300a00 */
[----:B------:R-:W3:-:S15]  /*42cc0*/  LDL.LU.64 R12, [R1+0x90f8] ;  /* 0x0090f800010c7983 */ /* 0x000ede0000300a00 */
[----:B------:R-:W-:-:S01]  /*42cd0*/  NOP ;  /* 0x0000000000007918 */ /* 0x000fc20000000000 */
[----:B------:R-:W-:Y:S04]  /*42ce0*/  STL.64 [R1+0xe40], R20 ;  /* 0x000e401401007387 */ /* 0x000fe80000100a00 */
[----:B------:R3:W-:Y:S02]  /*42cf0*/  STL.64 [R1+0xe48], R22 ;  /* 0x000e481601007387 */ /* 0x0007e40000100a00 */
[----:B---3--:R-:W-:Y:S02]  /*42d00*/  IMAD.MOV.U32 R22, RZ, RZ, R13 ;  /* 0x000000ffff167224 */ /* 0x008fe400078e000d */
[----:B------:R-:W-:Y:S02]  /*42d10*/  IMAD.MOV.U32 R23, RZ, RZ, R12 ;  /* 0x000000ffff177224 */ /* 0x000fe400078e000c */
[C---:B--2---:R-:W-:Y:S03]  /*42d20*/  HMMA.16816.F32 R12, R8.reuse, R14, R24 ;  /* 0x0000000e080c723c */ /* 0x044fe60000001818 */
[----:B------:R0:W-:Y:S04]  /*42d30*/  STL.64 [R1+0x9028], R22 ;  /* 0x0090281601007387 */ /* 0x0001e80000100a00 */
[----:B------:R-:W2:Y:S04]  /*42d40*/  LDL.LU.64 R20, [R1+0xe10] ;  /* 0x000e100001147983 */ /* 0x000ea80000300a00 */
[----:B0-----:R-:W2:Y:S04]  /*42d50*/  LDL.LU.64 R22, [R1+0xe18] ;  /* 0x000e180001167983 */ /* 0x001ea80000300a00 */
[----:B------:R-:W3:Y:S04]  /*42d60*/  LDL.LU.64 R26, [R1+0x90f0] ;  /* 0x0090f000011a7983 */ /* 0x000ee80000300a00 */
[----:B------:R-:W3:Y:S04]  /*42d70*/  LDL.LU.64 R24, [R1+0x90e8] ;  /* 0x0090e80001187983 */ /* 0x000ee80000300a00 */
[----:B------:R-:W-:Y:S04]  /*42d80*/  STL.64 [R1+0xe30], R12 ;  /* 0x000e300c01007387 */ /* 0x000fe80000100a00 */
[----:B------:R0:W-:Y:S04]  /*42d90*/  STL.64 [R1+0xe38], R14 ;  /* 0x000e380e01007387 */ /* 0x0001e80000100a00 */
[----:B0-----:R-:W2:Y:S04]  /*42da0*/  LDL.LU.64 R14, [R1+0x90e0] ;  /* 0x0090e000010e7983 */ /* 0x001ea80000300a00 */
[----:B------:R-:W3:Y:S02]  /*42db0*/  LDL.LU.64 R12, [R1+0x90d8] ;  /* 0x0090d800010c7983 */ /* 0x000ee40000300a00 */
[C---:B---3--:R-:W-:Y:S06]  /*42dc0*/  HMMA.16816.F32 R24, R8.reuse, R12, R24 ;  /* 0x0000000c0818723c */ /* 0x048fec0000001818 */
[----:B--2---:R-:W-:-:S15]  /*42dd0*/  HMMA.16816.F32 R20, R8, R14, R20 ;  /* 0x0000000e0814723c */ /* 0x004fde0000001814 */
[----:B------:R-:W-:-:S02]  /*42de0*/  NOP ;  /* 0x0000000000007918 */ /* 0x000fc40000000000 */
[----:B------:R-:W-:Y:S04]  /*42df0*/  STL.64 [R1+0xe20], R24 ;  /* 0x000e201801007387 */ /* 0x000fe80000100a00 */
[----:B------:R0:W-:Y:S04]  /*42e00*/  STL.64 [R1+0xe28], R26 ;  /* 0x000e281a01007387 */ /* 0x0001e80000100a00 */
[----:B0-----:R-:W4:Y:S04]  /*42e10*/  LDL.LU.64 R26, [R1+0x90d0] ;  /* 0x0090d000011a7983 */ /* 0x001f280000300a00 */
[----:B------:R-:W2:Y:S04]  /*42e20*/  LDL.LU.64 R24, [R1+0x90c8] ;  /* 0x0090c80001187983 */ /* 0x000ea80000300a00 */
[----:B------:R0:W-:Y:S04]  /*42e30*/  STL.64 [R1+0xe10], R20 ;  /* 0x000e101401007387 */ /* 0x0001e80000100a00 */
[----:B------:R1:W-:Y:S04]  /*42e40*/  STL.64 [R1+0xe18], R22 ;  /* 0x000e181601007387 */ /* 0x0003e80000100a00 */
[----:B0-----:R-:W3:Y:S04]  /*42e50*/  LDL R20, [R1+0x20] ;  /* 0x0000200001147983 */ /* 0x001ee80000100800 */
[----:B------:R-:W3:Y:S01]  /*42e60*/  LDL R21, [R1+0x24] ;  /* 0x0000240001157983 */ /* 0x000ee20000100800 */
[----:B-1----:R-:W-:-:S03]  /*42e70*/  IMAD.MOV.U32 R23, RZ, RZ, R0 ;  /* 0x000000ffff177224 */ /* 0x002fc600078e0000 */
[----:B---3--:R-:W-:Y:S04]  /*42e80*/  STL.64 [R1+0x9040], R20 ;  /* 0x0090401401007387 */ /* 0x008fe80000100a00 */
[----:B------:R-:W-:Y:S04]  /*42e90*/  STL.64 [R1+0x8ef0], R14 ;  /* 0x008ef00e01007387 */ /* 0x000fe80000100a00 */
[----:B------:R2:W-:Y:S04]  /*42ea0*/  STL.64 [R1+0x8ee8], R12 ;  /* 0x008ee80c01007387 */ /* 0x0005e80000100a00 */
[----:B------:R-:W3:Y:S01]  /*42eb0*/  LDL R22, [R1+0x28] ;  /* 0x0000280001167983 */ /* 0x000ee20000100800 */
[C---:B----4-:R-:W-:Y:S06]  /*42ec0*/  HMMA.16816.F32 R4, R8.reuse, R26, R4 ;  /* 0x0000001a0804723c */ /* 0x050fec0000001804 */
[----:B--2---:R-:W-:-:S15]  /*42ed0*/  HMMA.16816.F32 R12, R8, R24, R16 ;  /* 0x00000018080c723c */ /* 0x004fde0000001810 */
[----:B------:R-:W-:-:S08]  /*42ee0*/  NOP ;  /* 0x0000000000007918 */ /* 0x000fd00000000000 */
[----:B------:R-:W-:Y:S04]  /*42ef0*/  STL.64 [R1+0xe00], R12 ;  /* 0x000e000c01007387 */ /* 0x000fe80000100a00 */
[----:B------:R-:W-:Y:S04]  /*42f00*/  STL.64 [R1+0xe08], R14 ;  /* 0x000e080e01007387 */ /* 0x000fe80000100a00 */
[----:B------:R-:W2:Y:S04]  /*42f10*/  LDL.LU R0, [R1+0x90c4] ;  /* 0x0090c40001007983 */ /* 0x000ea80000300800 */
[----:B---3--:R0:W-:Y:S04]  /*42f20*/  STL.64 [R1+0x9058], R22 ;  /* 0x0090581601007387 */ /* 0x0081e80000100a00 */
[----:B------:R-:W3:Y:S04]  /*42f30*/  LDL R20, [R1+0x30] ;  /* 0x0000300001147983 */ /* 0x000ee80000100800 */
[----:B------:R-:W-:Y:S04]  /*42f40*/  STL.64 [R1+0xdf0], R4 ;  /* 0x000df00401007387 */ /* 0x000fe80000100a00 */
[----:B------:R1:W-:Y:S04]  /*42f50*/  STL.64 [R1+0xdf8], R6 ;  /* 0x000df80601007387 */ /* 0x0003e80000100a00 */
[----:B------:R-:W3:Y:S04]  /*42f60*/  LDL R21, [R1+0x34] ;  /* 0x0000340001157983 */ /* 0x000ee80000100800 */
[----:B0-----:R-:W4:Y:S01]  /*42f70*/  LDL R22, [R1+0x38] ;  /* 0x0000380001167983 */ /* 0x001f220000100800 */
[----:B--2---:R-:W-:-:S03]  /*42f80*/  IMAD.MOV.U32 R23, RZ, RZ, R0 ;  /* 0x000000ffff177224 */ /* 0x004fc600078e0000 */
[----:B------:R-:W2:Y:S04]  /*42f90*/  LDL.LU R0, [R1+0x90c0] ;  /* 0x0090c00001007983 */ /* 0x000ea80000300800 */
[----:B---3--:R0:W-:Y:S04]  /*42fa0*/  STL.64 [R1+0x9070], R20 ;  /* 0x0090701401007387 */ /* 0x0081e80000100a00 */
[----:B-1----:R-:W3:Y:S04]  /*42fb0*/  LDL R6, [R1+0x48] ;  /* 0x0000480001067983 */ /* 0x002ee80000100800 */
[----:B------:R-:W3:Y:S04]  /*42fc0*/  LDL R7, [R1+0x4c] ;  /* 0x00004c0001077983 */ /* 0x000ee80000100800 */
[----:B------:R-:W2:Y:S04]  /*42fd0*/  LDL R4, [R1+0x50] ;  /* 0x0000500001047983 */ /* 0x000ea80000100800 */
[----:B0-----:R-:W2:Y:S04]  /*42fe0*/  LDL R20, [R1+0x40] ;  /* 0x0000400001147983 */ /* 0x001ea80000100800 */
[----:B------:R-:W2:Y:S04]  /*42ff0*/  LDL R21, [R1+0x44] ;  /* 0x0000440001157983 */ /* 0x000ea80000100800 */
[----:B---3--:R-:W-:Y:S04]  /*43000*/  STL.64 [R1+0x90a8], R6 ;  /* 0x0090a80601007387 */ /* 0x008fe80000100a00 */
[----:B----4-:R-:W-:Y:S04]  /*43010*/  STL.64 [R1+0x9088], R22 ;  /* 0x0090881601007387 */ /* 0x010fe80000100a00 */
[----:B--2---:R0:W-:Y:S04]  /*43020*/  STL.64 [R1+0x90a0], R20 ;  /* 0x0090a01401007387 */ /* 0x0041e80000100a00 */
[----:B0-----:R-:W2:Y:S04]  /*43030*/  LDL.LU.64 R20, [R1+0xdd0] ;  /* 0x000dd00001147983 */ /* 0x001ea80000300a00 */
[----:B------:R-:W3:Y:S04]  /*43040*/  LDL.LU.64 R22, [R1+0xdd8] ;  /* 0x000dd80001167983 */ /* 0x000ee80000300a00 */
[----:B---3--:R-:W-:Y:S04]  /*43050*/  STL.64 [R1+0x90b8], R22 ;  /* 0x0090b81601007387 */ /* 0x008fe80000100a00 */
[----:B--2---:R0:W-:Y:S04]  /*43060*/  STL.64 [R1+0x90b0], R20 ;  /* 0x0090b01401007387 */ /* 0x0041e80000100a00 */
[----:B0-----:R-:W2:Y:S04]  /*43070*/  LDL.LU.64 R20, [R1+0xde0] ;  /* 0x000de00001147983 */ /* 0x001ea80000300a00 */
[----:B------:R-:W2:Y:S04]  /*43080*/  LDL.LU.64 R22, [R1+0xde8] ;  /* 0x000de80001167983 */ /* 0x000ea80000300a00 */
[----:B------:R-:W3:Y:S04]  /*43090*/  LDL.LU.64 R16, [R1+0xd40] ;  /* 0x000d400001107983 */ /* 0x000ee80000300a00 */
[----:B------:R-:W4:Y:S04]  /*430a0*/  LDL.LU.64 R18, [R1+0xd48] ;  /* 0x000d480001127983 */ /* 0x000f280000300a00 */
[----:B----4-:R-:W-:Y:S04]  /*430b0*/  STL.64 [R1+0x8ff0], R18 ;  /* 0x008ff01201007387 */ /* 0x010fe80000100a00 */
[----:B---3--:R0:W-:Y:S04]  /*430c0*/  STL.64 [R1+0x8fe8], R16 ;  /* 0x008fe81001007387 */ /* 0x0081e80000100a00 */
[----:B0-----:R-:W3:Y:S04]  /*430d0*/  LDL.LU.64 R16, [R1+0xd50] ;  /* 0x000d500001107983 */ /* 0x001ee80000300a00 */
        /* <DEDUP_REMOVED lines=20> */
[----:B------:R-:W4:Y:S01]  /*43220*/  LDL.LU.64 R18, [R1+0xda8] ;  /* 0x000da80001127983 */ /* 0x000f220000300a00 */
[----:B------:R-:W-:-:S07]  /*43230*/  IMAD.MOV.U32 R5, RZ, RZ, R0 ;  /* 0x000000ffff057224 */ /* 0x000fce00078e0000 */
[C---:B--2---:R-:W-:Y:S01]  /*43240*/  HMMA.16816.F32 R4, R8.reuse, R4, R20 ;  /* 0x000000040804723c */ /* 0x044fe20000001814 */
[----:B----4-:R-:W-:Y:S04]  /*43250*/  STL.64 [R1+0x9080], R18 ;  /* 0x0090801201007387 */ /* 0x010fe80000100a00 */
[----:B---3--:R0:W-:Y:S04]  /*43260*/  STL.64 [R1+0x9078], R16 ;  /* 0x0090781001007387 */ /* 0x0081e80000100a00 */
[----:B0-----:R-:W2:Y:S04]  /*43270*/  LDL.LU.64 R16, [R1+0xdb0] ;  /* 0x000db00001107983 */ /* 0x001ea80000300a00 */
[----:B------:R-:W3:Y:S04]  /*43280*/  LDL.LU.64 R18, [R1+0xdb8] ;  /* 0x000db80001127983 */ /* 0x000ee80000300a00 */
[----:B---3--:R-:W-:Y:S04]  /*43290*/  STL.64 [R1+0x9098], R18 ;  /* 0x0090981201007387 */ /* 0x008fe80000100a00 */
[----:B--2---:R0:W-:Y:S04]  /*432a0*/  STL.64 [R1+0x9090], R16 ;  /* 0x0090901001007387 */ /* 0x0041e80000100a00 */
[----:B0-----:R-:W2:Y:S04]  /*432b0*/  LDL.LU.64 R16, [R1+0xdc0] ;  /* 0x000dc00001107983 */ /* 0x001ea80000300a00 */
[----:B------:R-:W2:Y:S04]  /*432c0*/  LDL.LU.64 R18, [R1+0xdc8] ;  /* 0x000dc80001127983 */ /* 0x000ea80000300a00 */
[----:B------:R-:W3:Y:S04]  /*432d0*/  LDL.LU.64 R24, [R1+0xd30] ;  /* 0x000d300001187983 */ /* 0x000ee80000300a00 */
[----:B------:R-:W3:Y:S04]  /*432e0*/  LDL.LU.64 R26, [R1+0xd38] ;  /* 0x000d3800011a7983 */ /* 0x000ee80000300a00 */
[----:B------:R-:W4:Y:S04]  /*432f0*/  LDL.LU.64 R12, [R1+0xd20] ;  /* 0x000d2000010c7983 */ /* 0x000f280000300a00 */
[----:B------:R-:W4:Y:S04]  /*43300*/  LDL.LU.64 R14, [R1+0xd28] ;  /* 0x000d2800010e7983 */ /* 0x000f280000300a00 */
[----:B------:R-:W2:Y:S04]  /*43310*/  LDL.LU.64 R22, [R1+0x90b8] ;  /* 0x0090b80001167983 */ /* 0x000ea80000300a00 */
[----:B------:R-:W2:Y:S04]  /*43320*/  LDL.LU.64 R20, [R1+0x90b0] ;  /* 0x0090b00001147983 */ /* 0x000ea80000300a00 */
[----:B------:R-:W-:Y:S04]  /*43330*/  STL.64 [R1+0xde0], R4 ;  /* 0x000de00401007387 */ /* 0x000fe80000100a00 */
[----:B------:R0:W-:Y:S04]  /*43340*/  STL.64 [R1+0xde8], R6 ;  /* 0x000de80601007387 */ /* 0x0001e80000100a00 */
[----:B0-----:R-:W2:Y:S02]  /*43350*/  LDL.LU.64 R6, [R1+0x90a8] ;  /* 0x0090a80001067983 */ /* 0x001ea40000300a00 */
[----:B--2---:R-:W-:Y:S02]  /*43360*/  HMMA.16816.F32 R4, R8, R6, R20 ;  /* 0x000000060804723c */ /* 0x004fe40000001814 */
[----:B------:R-:W2:-:S15]  /*43370*/  LDL.LU.64 R20, [R1+0x90a0] ;  /* 0x0090a00001147983 */ /* 0x000e9e0000300a00 */
[----:B------:R-:W-:-:S06]  /*43380*/  NOP ;  /* 0x0000000000007918 */ /* 0x000fcc0000000000 */
[----:B------:R0:W-:Y:S04]  /*43390*/  STL.64 [R1+0xdd0], R4 ;  /* 0x000dd00401007387 */ /* 0x0001e80000100a00 */
[----:B------:R1:W-:Y:S04]  /*433a0*/  STL.64 [R1+0xdd8], R6 ;  /* 0x000dd80601007387 */ /* 0x0003e80000100a00 */
[----:B0-----:R-:W4:Y:S04]  /*433b0*/  LDL.LU.64 R4, [R1+0xd10] ;  /* 0x000d100001047983 */ /* 0x001f280000300a00 */
[----:B-1----:R-:W4:Y:S01]  /*433c0*/  LDL.LU.64 R6, [R1+0xd18] ;  /* 0x000d180001067983 */ /* 0x002f220000300a00 */
[----:B--2---:R-:W-:Y:S03]  /*433d0*/  HMMA.16816.F32 R20, R8, R20, R16 ;  /* 0x000000140814723c */ /* 0x004fe60000001810 */
[----:B------:R-:W2:Y:S04]  /*433e0*/  LDL.LU.64 R18, [R1+0x9098] ;  /* 0x0090980001127983 */ /* 0x000ea80000300a00 */
[----:B------:R-:W2:-:S15]  /*433f0*/  LDL.LU.64 R16, [R1+0x9090] ;  /* 0x0090900001107983 */ /* 0x000e9e0000300a00 */
[----:B------:R-:W-:-:S01]  /*43400*/  NOP ;  /* 0x0000000000007918 */ /* 0x000fc20000000000 */
[----:B------:R-:W-:Y:S04]  /*43410*/  STL.64 [R1+0xdc0], R20 ;  /* 0x000dc01401007387 */ /* 0x000fe80000100a00 */
[----:B------:R0:W-:Y:S04]  /*43420*/  STL.64 [R1+0xdc8], R22 ;  /* 0x000dc81601007387 */ /* 0x0001e80000100a00 */
[----:B0-----:R-:W2:Y:S02]  /*43430*/  LDL.LU.64 R22, [R1+0x9088] ;  /* 0x0090880001167983 */ /* 0x001ea40000300a00 */
[----:B--2---:R-:W-:Y:S02]  /*43440*/  HMMA.16816.F32 R20, R8, R22, R16 ;  /* 0x000000160814723c */ /* 0x004fe40000001810 */
[----:B------:R-:W2:Y:S04]  /*43450*/  LDL.LU.64 R18, [R1+0x9080] ;  /* 0x0090800001127983 */ /* 0x000ea80000300a00 */
[----:B------:R-:W2:-:S15]  /*43460*/  LDL.LU.64 R16, [R1+0x9078] ;  /* 0x0090780001107983 */ /* 0x000e9e0000300a00 */
[----:B------:R-:W-:-:S02]  /*43470*/  NOP ;  /* 0x0000000000007918 */ /* 0x000fc40000000000 */
[----:B------:R0:W-:Y:S04]  /*43480*/  STL.64 [R1+0xdb0], R20 ;  /* 0x000db01401007387 */ /* 0x0001e80000100a00 */
[----:B------:R2:W-:Y:S04]  /*43490*/  STL.64 [R1+0xdb8], R22 ;  /* 0x000db81601007387 */ /* 0x0005e80000100a00 */
[----:B0-----:R-:W2:Y:S02]  /*434a0*/  LDL.LU.64 R20, [R1+0x9070] ;  /* 0x0090700001147983 */ /* 0x001ea40000300a00 */
[----:B--2---:R-:W-:Y:S02]  /*434b0*/  HMMA.16816.F32 R20, R8, R20, R16 ;  /* 0x000000140814723c */ /* 0x004fe40000001810 */
[----:B------:R-:W2:Y:S04]  /*434c0*/  LDL.LU.64 R18, [R1+0x9068] ;  /* 0x0090680001127983 */ /* 0x000ea80000300a00 */
[----:B------:R-:W2:-:S15]  /*434d0*/  LDL.LU.64 R16, [R1+0x9060] ;  /* 0x0090600001107983 */ /* 0x000e9e0000300a00 */
[----:B------:R-:W-:-:S02]  /*434e0*/  NOP ;  /* 0x0000000000007918 */ /* 0x000fc40000000000 */
        /* <DEDUP_REMOVED lines=23> */
[----:B0-----:R-:W2:Y:S04]  /*43660*/  LDL.LU.64 R22, [R1+0x9010] ;  /* 0x0090100001167983 */ /* 0x001ea80000300a00 */
[----:B------:R-:W3:Y:S01]  /*43670*/  LDL.LU.64 R20, [R1+0x9008] ;  /* 0x0090080001147983 */ /* 0x000ee20000300a00 */
[----:B--2---:R-:W-:-:S15]  /*43680*/  HMMA.16816.F32 R16, R8, R22, R16 ;  /* 0x000000160810723c */ /* 0x004fde0000001810 */
[----:B------:R-:W-:-:S08]  /*43690*/  NOP ;  /* 0x0000000000007918 */ /* 0x000fd00000000000 */
[----:B------:R-:W-:Y:S04]  /*436a0*/  STL.64 [R1+0xd60], R16 ;  /* 0x000d601001007387 */ /* 0x000fe80000100a00 */
[----:B------:R0:W-:Y:S04]  /*436b0*/  STL.64 [R1+0xd68], R18 ;  /* 0x000d681201007387 */ /* 0x0001e80000100a00 */
[----:B0-----:R-:W3:Y:S04]  /*436c0*/  LDL.LU.64 R18, [R1+0x9000] ;  /* 0x0090000001127983 */ /* 0x001ee80000300a00 */
[----:B------:R-:W3:Y:S01]  /*436d0*/  LDL.LU.64 R16, [R1+0x8ff8] ;  /* 0x008ff80001107983 */ /* 0x000ee20000300a00 */
[----:B------:R-:W-:-:S02]  /*436e0*/  IMAD.MOV.U32 R0, RZ, RZ, R23 ;  /* 0x000000ffff007224 */ /* 0x000fc400078e0017 */
[----:B---3--:R-:W-:Y:S01]  /*436f0*/  HMMA.16816.F32 R20, R8, R20, R16 ;  /* 0x000000140814723c */ /* 0x008fe20000001810 */
[----:B------:R-:W2:Y:S04]  /*43700*/  LDL.LU.64 R18, [R1+0x8ff0] ;  /* 0x008ff00001127983 */ /* 0x000ea80000300a00 */
[----:B------:R-:W2:-:S15]  /*43710*/  LDL.LU.64 R16, [R1+0x8fe8] ;  /* 0x008fe80001107983 */ /* 0x000e9e0000300a00 */
[----:B------:R-:W-:-:S03]  /*43720*/  NOP ;  /* 0x0000000000007918 */ /* 0x000fc60000000000 */
[----:B------:R-:W-:Y:S04]  /*43730*/  STL.64 [R1+0xd50], R20 ;  /* 0x000d501401007387 */ /* 0x000fe80000100a00 */
[----:B------:R0:W-:Y:S04]  /*43740*/  STL.64 [R1+0xd58], R22 ;  /* 0x000d581601007387 */ /* 0x0001e80000100a00 */
[----:B0-----:R-:W2:Y:S01]  /*43750*/  LDL.LU.64 R22, [R1+0x8fe0] ;  /* 0x008fe00001167983 */ /* 0x001ea20000300a00 */
[C---:B------:R-:W-:Y:S06]  /*43760*/  HMMA.16816.F32 R24, R8.reuse, R28, R24 ;  /* 0x0000001c0818723c */ /* 0x040fec0000001818 */
[----:B--2---:R-:W-:Y:S01]  /*43770*/  HMMA.16816.F32 R20, R8, R22, R16 ;  /* 0x000000160814723c */ /* 0x004fe20000001810 */
[----:B------:R-:W2:-:S15]  /*43780*/  LDL.LU.64 R16, [R1+0x8fd8] ;  /* 0x008fd80001107983 */ /* 0x000e9e0000300a00 */
[----:B------:R-:W-:-:S07]  /*43790*/  NOP ;  /* 0x0000000000007918 */ /* 0x000fce0000000000 */
[----:B------:R-:W-:Y:S04]  /*437a0*/  STL.64 [R1+0xd40], R20 ;  /* 0x000d401401007387 */ /* 0x000fe80000100a00 */
[----:B------:R0:W-:Y:S04]  /*437b0*/  STL.64 [R1+0xd48], R22 ;  /* 0x000d481601007387 */ /* 0x0001e80000100a00 */
[----:B0-----:R-:W3:Y:S04]  /*437c0*/  LDL.LU.64 R22, [R1+0x8fd0] ;  /* 0x008fd00001167983 */ /* 0x001ee80000300a00 */
[----:B------:R-:W3:Y:S04]  /*437d0*/  LDL.LU.64 R20, [R1+0x8fc8] ;  /* 0x008fc80001147983 */ /* 0x000ee80000300a00 */
[----:B------:R-:W-:Y:S04]  /*437e0*/  STL.64 [R1+0xd30], R24 ;  /* 0x000d301801007387 */ /* 0x000fe80000100a00 */
[----:B------:R0:W-:Y:S04]  /*437f0*/  STL.64 [R1+0xd38], R26 ;  /* 0x000d381a01007387 */ /* 0x0001e80000100a00 */
[----:B0-----:R-:W4:Y:S04]  /*43800*/  LDL.LU.64 R26, [R1+0x8fc0] ;  /* 0x008fc000011a7983 */ /* 0x001f280000300a00 */
[----:B------:R-:W2:Y:S04]  /*43810*/  LDL.LU.64 R24, [R1+0x8fb8] ;  /* 0x008fb80001187983 */ /* 0x000ea80000300a00 */
[----:B------:R-:W-:Y:S01]  /*43820*/  STL.64 [R1+0x8ec0], R28 ;  /* 0x008ec01c01007387 */ /* 0x000fe20000100a00 */
[C---:B----4-:R-:W-:Y:S06]  /*43830*/  HMMA.16816.F32 R12, R8.reuse, R26, R12 ;  /* 0x0000001a080c723c */ /* 0x050fec000000180c */
[----:B--2---:R-:W-:-:S15]  /*43840*/  HMMA.16816.F32 R4, R8, R24, R4 ;  /* 0x000000180804723c */ /* 0x004fde0000001804 */
[----:B------:R-:W-:-:S02]  /*43850*/  NOP ;  /* 0x0000000000007918 */ /* 0x000fc40000000000 */
[----:B------:R0:W-:Y:S04]  /*43860*/  STL.64 [R1+0xd20], R12 ;  /* 0x000d200c01007387 */ /* 0x0001e80000100a00 */
[----:B------:R-:W-:Y:S01]  /*43870*/  STL.64 [R1+0xd28], R14 ;  /* 0x000d280e01007387 */ /* 0x000fe20000100a00 */
[----:B0-----:R-:W-:Y:S02]  /*43880*/  IMAD.MOV.U32 R12, RZ, RZ, R17 ;  /* 0x000000ffff0c7224 */ /* 0x001fe400078e0011 */
[----:B------:R-:W-:-:S05]  /*43890*/  IMAD.MOV.U32 R13, RZ, RZ, R16 ;  /* 0x000000ffff0d7224 */ /* 0x000fca00078e0010 */
[----:B------:R0:W-:Y:S04]  /*438a0*/  STL.64 [R1+0x8f60], R12 ;  /* 0x008f600c01007387 */ /* 0x0001e80000100a00 */
[----:B0-----:R-:W3:Y:S04]  /*438b0*/  LDL.LU.64 R12, [R1+0xd00] ;  /* 0x000d0000010c7983 */ /* 0x001ee80000300a00 */
[----:B------:R-:W3:Y:S04]  /*438c0*/  LDL.LU.64 R14, [R1+0xd08] ;  /* 0x000d0800010e7983 */ /* 0x000ee80000300a00 */
[----:B------:R0:W-:Y:S04]  /*438d0*/  STL.64 [R1+0xd10], R4 ;  /* 0x000d100401007387 */ /* 0x0001e80000100a00 */
[----:B------:R1:W-:Y:S04]  /*438e0*/  STL.64 [R1+0xd18], R6 ;  /* 0x000d180601007387 */ /* 0x0003e80000100a00 */
[----:B------:R-:W2:Y:S04]  /*438f0*/  LDL.LU.64 R16, [R1+0xcf0] ;  /* 0x000cf00001107983 */ /* 0x000ea80000300a00 */
[----:B------:R-:W2:Y:S04]  /*43900*/  LDL.LU.64 R18, [R1+0xcf8] ;  /* 0x000cf80001127983 */ /* 0x000ea80000300a00 */
[----:B0-----:R-:W4:Y:S04]  /*43910*/  LDL.LU.64 R4, [R1+0xcd0] ;  /* 0x000cd00001047983 */ /* 0x001f280000300a00 */
[----:B-1----:R-:W3:Y:S04]  /*43920*/  LDL.LU.64 R6, [R1+0xcd8] ;  /* 0x000cd80001067983 */ /* 0x002ee80000300a00 */
[----:B---3--:R-:W-:Y:S04]  /*43930*/  STL.64 [R1+0x8fa0], R6 ;  /* 0x008fa00601007387 */ /* 0x008fe80000100a00 */
[----:B----4-:R0:W-:Y:S04]  /*43940*/  STL.64 [R1+0x8f98], R4 ;  /* 0x008f980401007387 */ /* 0x0101e80000100a00 */
[----:B0-----:R-:W3:Y:S04]  /*43950*/  LDL.LU.64 R4, [R1+0xce0] ;  /* 0x000ce00001047983 */ /* 0x001ee80000300a00 */
[----:B------:R-:W3:Y:S04]  /*43960*/  LDL.LU.64 R6, [R1+0xce8] ;  /* 0x000ce80001067983 */ /* 0x000ee80000300a00 */
[----:B------:R-:W4:Y:S04]  /*43970*/  LDL.LU R28, [R1+0x2450] ;  /* 0x00245000011c7983 */ /* 0x000f280000300800 */
[----:B------:R-:W4:Y:S04]  /*43980*/  LDL.LU R29, [R1+0x244c] ;  /* 0x00244c00011d7983 */ /* 0x000f280000300800 */
[----:B------:R0:W-:Y:S04]  /*43990*/  STL.64 [R1+0x8e18], R26 ;  /* 0x008e181a01007387 */ /* 0x0001e80000100a00 */
[----:B0-----:R-:W2:Y:S04]  /*439a0*/  LDL.LU R26, [R1+0x2448] ;  /* 0x00244800011a7983 */ /* 0x001ea80000300800 */
[----:B------:R-:W2:Y:S04]  /*439b0*/  LDL.LU R27, [R1+0x2444] ;  /* 0x00244400011b7983 */ /* 0x000ea80000300800 */
[----:B------:R0:W-:Y:S04]  /*439c0*/  STL.64 [R1+0x8e10], R24 ;  /* 0x008e101801007387 */ /* 0x0001e80000100a00 */
[----:B0-----:R-:W3:Y:S04]  /*439d0*/  LDL.LU R24, [R1+0x2440] ;  /* 0x0024400001187983 */ /* 0x001ee80000300800 */
[----:B------:R-:W3:Y:S01]  /*439e0*/  LDL.LU R25, [R1+0x243c] ;  /* 0x00243c0001197983 */ /* 0x000ee20000300800 */
[C---:B------:R-:W-:Y:S03]  /*439f0*/  HMMA.16816.F32 R12, R8.reuse, R22, R12 ;  /* 0x00000016080c723c */ /* 0x040fe6000000180c */
[----:B--2---:R-:W-:Y:S04]  /*43a00*/  STL.64 [R1+0x8f70], R26 ;  /* 0x008f701a01007387 */ /* 0x004fe80000100a00 */
        /* <DEDUP_REMOVED lines=8> */
[----:B------:R0:W-:Y:S04]  /*43a90*/  STL.64 [R1+0xd00], R12 ;  /* 0x000d000c01007387 */ /* 0x0001e80000100a00 */
[----:B------:R1:W-:Y:S04]  /*43aa0*/  STL.64 [R1+0xd08], R14 ;  /* 0x000d080e01007387 */ /* 0x0003e80000100a00 */
[----:B0-----:R-:W3:Y:S04]  /*43ab0*/  LDL.LU.64 R12, [R1+0xca0] ;  /* 0x000ca000010c7983 */ /* 0x001ee80000300a00 */
[----:B-1----:R-:W3:Y:S04]  /*43ac0*/  LDL.LU.64 R14, [R1+0xca8] ;  /* 0x000ca800010e7983 */ /* 0x002ee80000300a00 */
[----:B------:R-:W-:Y:S04]  /*43ad0*/  STL.64 [R1+0xcf0], R16 ;  /* 0x000cf01001007387 */ /* 0x000fe80000100a00 */
[----:B------:R0:W-:Y:S04]  /*43ae0*/  STL.64 [R1+0xcf8], R18 ;  /* 0x000cf81201007387 */ /* 0x0001e80000100a00 */
[----:B0-----:R-:W4:Y:S04]  /*43af0*/  LDL.LU.64 R18, [R1+0x8fb0] ;  /* 0x008fb00001127983 */ /* 0x001f280000300a00 */
[----:B------:R-:W2:Y:S04]  /*43b00*/  LDL.LU.64 R16, [R1+0x8fa8] ;  /* 0x008fa80001107983 */ /* 0x000ea80000300a00 */
[----:B------:R0:W-:Y:S04]  /*43b10*/  STL.64 [R1+0x8df8], R22 ;  /* 0x008df81601007387 */ /* 0x0001e80000100a00 */
[----:B0-----:R-:W3:Y:S04]  /*43b20*/  LDL.LU R22, [R1+0x2438] ;  /* 0x0024380001167983 */ /* 0x001ee80000300800 */
[----:B------:R-:W3:Y:S04]  /*43b30*/  LDL.LU R23, [R1+0x2434] ;  /* 0x0024340001177983 */ /* 0x000ee80000300800 */
[----:B------:R-:W-:Y:S01]  /*43b40*/  STL.64 [R1+0x8df0], R20 ;  /* 0x008df01401007387 */ /* 0x000fe20000100a00 */
[----:B----4-:R-:W-:-:S15]  /*43b50*/  HMMA.16816.F32 R4, R8, R18, R4 ;  /* 0x000000120804723c */ /* 0x010fde0000001804 */
[----:B------:R-:W-:-:S08]  /*43b60*/  NOP ;  /* 0x0000000000007918 */ /* 0x000fd00000000000 */
[----:B------:R-:W-:Y:S04]  /*43b70*/  STL.64 [R1+0xce0], R4 ;  /* 0x000ce00401007387 */ /* 0x000fe80000100a00 */
[----:B------:R0:W-:Y:S04]  /*43b80*/  STL.64 [R1+0xce8], R6 ;  /* 0x000ce80601007387 */ /* 0x0001e80000100a00 */
[----:B0-----:R-:W2:Y:S04]  /*43b90*/  LDL.LU.64 R6, [R1+0x8fa0] ;  /* 0x008fa00001067983 */ /* 0x001ea80000300a00 */
[----:B------:R-:W2:Y:S02]  /*43ba0*/  LDL.LU.64 R4, [R1+0x8f98] ;  /* 0x008f980001047983 */ /* 0x000ea40000300a00 */
[----:B--2---:R-:W-:-:S15]  /*43bb0*/  HMMA.16816.F32 R4, R8, R16, R4 ;  /* 0x000000100804723c */ /* 0x004fde0000001804 */
[----:B------:R-:W-:-:S08]  /*43bc0*/  NOP ;  /* 0x0000000000007918 */ /* 0x000fd00000000000 */
[----:B------:R-:W-:Y:S04]  /*43bd0*/  STL.64 [R1+0xcd0], R4 ;  /* 0x000cd00401007387 */ /* 0x000fe80000100a00 */
[----:B------:R0:W-:Y:S04]  /*43be0*/  STL.64 [R1+0xcd8], R6 ;  /* 0x000cd80601007387 */ /* 0x0001e80000100a00 */
[----:B0-----:R-:W2:Y:S04]  /*43bf0*/  LDL.LU.64 R6, [R1+0x8f90] ;  /* 0x008f900001067983 */ /* 0x001ea80000300a00 */
[----:B------:R-:W4:Y:S04]  /*43c00*/  LDL.LU.64 R4, [R1+0x8f88] ;  /* 0x008f880001047983 */ /* 0x000f280000300a00 */
[----:B------:R-:W-:Y:S04]  /*43c10*/  STL.64 [R1+0x8de8], R18 ;  /* 0x008de81201007387 */ /* 0x000fe80000100a00 */
[----:B------:R0:W-:Y:S04]  /*43c20*/  STL.64 [R1+0x8de0], R16 ;  /* 0x008de01001007387 */ /* 0x0001e80000100a00 */
[----:B0-----:R-:W4:Y:S04]  /*43c30*/  LDL.LU.64 R16, [R1+0x4d0] ;  /* 0x0004d00001107983 */ /* 0x001f280000300a00 */
[----:B------:R-:W4:Y:S01]  /*43c40*/  LDL.LU.64 R18, [R1+0x4d8] ;  /* 0x0004d80001127983 */ /* 0x000f220000300a00 */
[----:B--2---:R-:W-:-:S15]  /*43c50*/  HMMA.16816.F32 R24, R8, R6, R24 ;  /* 0x000000060818723c */ /* 0x004fde0000001818 */
[----:B------:R-:W-:-:S08]  /*43c60*/  NOP ;  /* 0x0000000000007918 */ /* 0x000fd00000000000 */
[----:B------:R-:W-:Y:S04]  /*43c70*/  STL.64 [R1+0xcc0], R24 ;  /* 0x000cc01801007387 */ /* 0x000fe80000100a00 */
[----:B------:R0:W-:Y:S04]  /*43c80*/  STL.64 [R1+0xcc8], R26 ;  /* 0x000cc81a01007387 */ /* 0x0001e80000100a00 */
[----:B0-----:R-:W4:Y:S04]  /*43c90*/  LDL.LU.64 R26, [R1+0x8f80] ;  /* 0x008f8000011a7983 */ /* 0x001f280000300a00 */
[----:B------:R-:W4:Y:S01]  /*43ca0*/  LDL.LU.64 R24, [R1+0x8f78] ;  /* 0x008f780001187983 */ /* 0x000f220000300a00 */
[C---:B---3--:R-:W-:Y:S06]  /*43cb0*/  HMMA.16816.F32 R12, R8.reuse, R2, R12 ;  /* 0x00000002080c723c */ /* 0x048fec000000180c */
[----:B----4-:R-:W-:-:S15]  /*43cc0*/  HMMA.16816.F32 R24, R8, R4, R24 ;  /* 0x000000040818723c */ /* 0x010fde0000001818 */
[----:B------:R-:W-:-:S08]  /*43cd0*/  NOP ;  /* 0x0000000000007918 */ /* 0x000fd00000000000 */
[----:B------:R-:W-:Y:S04]  /*43ce0*/  STL.64 [R1+0xcb0], R24 ;  /* 0x000cb01801007387 */ /* 0x000fe80000100a00 */
[----:B------:R0:W-:Y:S04]  /*43cf0*/  STL.64 [R1+0xcb8], R26 ;  /* 0x000cb81a01007387 */ /* 0x0001e80000100a00 */
[----:B0-----:R-:W2:Y:S04]  /*43d00*/  LDL.LU.64 R26, [R1+0x8f70] ;  /* 0x008f7000011a7983 */ /* 0x001ea80000300a00 */
[----:B------:R-:W3:Y:S04]  /*43d10*/  LDL.LU.64 R24, [R1+0x8f68] ;  /* 0x008f680001187983 */ /* 0x000ee80000300a00 */
[----:B------:R-:W-:Y:S04]  /*43d20*/  STL.64 [R1+0x8dd0], R6 ;  /* 0x008dd00601007387 */ /* 0x000fe80000100a00 */
[----:B------:R0:W-:Y:S04]  /*43d30*/  STL.64 [R1+0x8dc8], R4 ;  /* 0x008dc80401007387 */ /* 0x0001e80000100a00 */
[----:B0-----:R-:W4:Y:S04]  /*43d40*/  LDL.64 R4, [R1+0x78] ;  /* 0x0000780001047983 */ /* 0x001f280000100a00 */
[----:B------:R0:W-:Y:S04]  /*43d50*/  STL.64 [R1+0xca0], R12 ;  /* 0x000ca00c01007387 */ /* 0x0001e80000100a00 */
[----:B------:R1:W-:Y:S04]  /*43d60*/  STL.64 [R1+0xca8], R14 ;  /* 0x000ca80e01007387 */ /* 0x0003e80000100a00 */
[----:B0-----:R-:W2:Y:S04]  /*43d70*/  LDL.LU.64 R12, [R1+0x8f60] ;  /* 0x008f6000010c7983 */ /* 0x001ea80000300a00 */
[----:B-1----:R-:W3:Y:S04]  /*43d80*/  LDL R14, [R1+0x80] ;  /* 0x00008000010e7983 */ /* 0x002ee80000100800 */
[----:B------:R-:W3:Y:S01]  /*43d90*/  LDL R15, [R1+0x84] ;  /* 0x00008400010f7983 */ /* 0x000ee20000100800 */
[----:B--2---:R-:W-:Y:S03]  /*43da0*/  HMMA.16816.F32 R8, R8, R12, R16 ;  /* 0x0000000c0808723c */ /* 0x004fe60000001810 */
[----:B---3--:R0:W-:Y:S04]  /*43db0*/  STL.64 [R1+0x8f08], R14 ;  /* 0x008f080e01007387 */ /* 0x0081e80000100a00 */
[----:B------:R1:W-:Y:S04]  /*43dc0*/  STL [R1+0x8dc4], R2 ;  /* 0x008dc40201007387 */ /* 0x0003e80000100800 */
[----:B------:R2:W-:Y:S04]  /*43dd0*/  STL [R1+0x8dc0], R3 ;  /* 0x008dc00301007387 */ /* 0x0005e80000100800 */
[----:B------:R-:W3:Y:S08]  /*43de0*/  LDL R12, [R1+0x88] ;  /* 0x00008800010c7983 */ /* 0x000ef00000100800 */
[----:B------:R4:W-:Y:S04]  /*43df0*/  STL.64 [R1+0x4d0], R8 ;  /* 0x0004d00801007387 */ /* 0x0009e80000100a00 */
[----:B------:R4:W-:Y:S04]  /*43e00*/  STL.64 [R1+0x4d8], R10 ;  /* 0x0004d80a01007387 */ /* 0x0009e80000100a00 */
[----:B------:R-:W3:Y:S04]  /*43e10*/  LDL R13, [R1+0x8c] ;  /* 0x00008c00010d7983 */ /* 0x000ee80000100800 */
[----:B---3--:R3:W-:Y:S04]  /*43e20*/  STL.64 [R1+0x8f20], R12 ;  /* 0x008f200c01007387 */ /* 0x0087e80000100a00 */
[----:B0-----:R-:W2:Y:S04]  /*43e30*/  LDL R14, [R1+0x90] ;  /* 0x00009000010e7983 */ /* 0x001ea80000100800 */
[----:B------:R-:W2:Y:S04]  /*43e40*/  LDL R15, [R1+0x94] ;  /* 0x00009400010f7983 */ /* 0x000ea80000100800 */
[----:B--2---:R0:W-:Y:S04]  /*43e50*/  STL.64 [R1+0x8f38], R14 ;  /* 0x008f380e01007387 */ /* 0x0041e80000100a00 */
[----:B------:R-:W2:Y:S04]  /*43e60*/  LDL R6, [R1+0x60] ;  /* 0x0000600001067983 */ /* 0x000ea80000100800 */
[----:B------:R-:W2:Y:S04]  /*43e70*/  LDL R7, [R1+0x64] ;  /* 0x0000640001077983 */ /* 0x000ea80000100800 */
[----:B-1----:R-:W3:Y:S04]  /*43e80*/  LDL R2, [R1+0x98] ;  /* 0x0000980001027983 */ /* 0x002ee80000100800 */
[----:B------:R-:W3:Y:S01]  /*43e90*/  LDL R3, [R1+0x9c] ;  /* 0x00009c0001037983 */ /* 0x000ee20000100800 */
[----:B----4-:R-:W-:-:S02]  /*43ea0*/  IMAD R9, R25, 0x100, R24 ;  /* 0x0000010019097824 */ /* 0x010fc400078e0218 */
[----:B------:R-:W-:Y:S01]  /*43eb0*/  IMAD R10, R27, 0x100, R26 ;  /* 0x000001001b0a7824 */ /* 0x000fe200078e021a */
[----:B--2---:R-:W-:Y:S04]  /*43ec0*/  STL.64 [R1+0x8f00], R6 ;  /* 0x008f000601007387 */ /* 0x004fe80000100a00 */
[----:B------:R-:W-:Y:S04]  /*43ed0*/  STL.64 [R1+0x8ef8], R4 ;  /* 0x008ef80401007387 */ /* 0x000fe80000100a00 */
[----:B------:R-:W2:Y:S04]  /*43ee0*/  LDL R26, [R1+0x40] ;  /* 0x00004000011a7983 */ /* 0x000ea80000100800 */
[----:B------:R-:W2:Y:S04]  /*43ef0*/  LDL R27, [R1+0x44] ;  /* 0x00004400011b7983 */ /* 0x000ea80000100800 */
[----:B------:R-:W4:Y:S04]  /*43f00*/  LDL R24, [R1+0x48] ;  /* 0x0000480001187983 */ /* 0x000f280000100800 */
[----:B------:R-:W4:Y:S04]  /*43f10*/  LDL R25, [R1+0x4c] ;  /* 0x00004c0001197983 */ /* 0x000f280000100800 */
[----:B---3--:R-:W3:Y:S04]  /*43f20*/  LDL.LU.64 R12, [R1+0xc80] ;  /* 0x000c8000010c7983 */ /* 0x008ee80000300a00 */
[----:B0-----:R-:W2:Y:S04]  /*43f30*/  LDL.LU.64 R14, [R1+0xc88] ;  /* 0x000c8800010e7983 */ /* 0x001ea80000300a00 */
[----:B--2---:R0:W-:Y:S04]  /*43f40*/  STL.64 [R1+0x8f48], R14 ;  /* 0x008f480e01007387 */ /* 0x0041e80000100a00 */
[----:B0-----:R-:W2:Y:S04]  /*43f50*/  LDL R14, [R1+0xa0] ;  /* 0x0000a000010e7983 */ /* 0x001ea80000100800 */
[----:B------:R-:W2:Y:S04]  /*43f60*/  LDL R15, [R1+0xa4] ;  /* 0x0000a400010f7983 */ /* 0x000ea80000100800 */
[----:B---3--:R-:W-:Y:S04]  /*43f70*/  STL.64 [R1+0x8f40], R12 ;  /* 0x008f400c01007387 */ /* 0x008fe80000100a00 */
        /* <DEDUP_REMOVED lines=10> */
[----:B------:R-:W-:-:S02]  /*44020*/  IMAD R8, R23, 0x100, R22 ;  /* 0x0000010017087824 */ /* 0x000fc400078e0216 */
[----:B------:R-:W-:Y:S01]  /*44030*/  IMAD R11, R29, 0x100, R28 ;  /* 0x000001001d0b7824 */ /* 0x000fe200078e021c */
[----:B------:R-:W-:Y:S02]  /*44040*/  F2FP.F16.E5M2.UNPACK_B R9, R9 ;  /* 0x00000009ff09723e */ /* 0x000fe400020004ff */
[----:B------:R-:W-:Y:S01]  /*44050*/  F2FP.F16.E5M2.UNPACK_B R10, R10 ;  /* 0x0000000aff0a723e */ /* 0x000fe200020004ff */
[----:B----4-:R-:W-:Y:S04]  /*44060*/  STL.64 [R1+0x8f58], R6 ;  /* 0x008f580601007387 */ /* 0x010fe80000100a00 */
[----:B---3--:R0:W-:Y:S04]  /*44070*/  STL.64 [R1+0x8f50], R4 ;  /* 0x008f500401007387 */ /* 0x0081e80000100a00 */
[----:B0-----:R-:W2:Y:S04]  /*44080*/  LDL.LU.64 R4, [R1+0xc90] ;  /* 0x000c900001047983 */ /* 0x001ea80000300a00 */
[----:B------:R-:W2:Y:S01]  /*44090*/  LDL.LU.64 R6, [R1+0xc98] ;  /* 0x000c980001067983 */ /* 0x000ea20000300a00 */
[----:B------:R-:W-:-:S02]  /*440a0*/  F2FP.F16.E5M2.UNPACK_B R8, R8 ;  /* 0x00000008ff08723e */ /* 0x000fc400020004ff */
[----:B------:R-:W-:Y:S01]  /*440b0*/  F2FP.F16.E5M2.UNPACK_B R11, R11 ;  /* 0x0000000bff0b723e */ /* 0x000fe200020004ff */
[----:B------:R-:W3:Y:S04]  /*440c0*/  LDL.LU.64 R20, [R1+0xc30] ;  /* 0x000c300001147983 */ /* 0x000ee80000300a00 */
[----:B------:R-:W3:Y:S04]  /*440d0*/  LDL.LU.64 R22, [R1+0xc38] ;  /* 0x000c380001167983 */ /* 0x000ee80000300a00 */
[----:B------:R-:W4:Y:S04]  /*440e0*/  LDL.LU.64 R16, [R1+0xc20] ;  /* 0x000c200001107983 */ /* 0x000f280000300a00 */
[----:B------:R-:W4:Y:S04]  /*440f0*/  LDL.LU.64 R18, [R1+0xc28] ;  /* 0x000c280001127983 */ /* 0x000f280000300a00 */
[----:B------:R-:W-:Y:S04]  /*44100*/  STL.64 [R1+0x8ed0], R26 ;  /* 0x008ed01a01007387 */ /* 0x000fe80000100a00 */
[----:B------:R0:W-:Y:S04]  /*44110*/  STL.64 [R1+0x8ec8], R24 ;  /* 0x008ec81801007387 */ /* 0x0001e80000100a00 */
[----:B0-----:R-:W3:Y:S04]  /*44120*/  LDL.LU.64 R24, [R1+0xc40] ;  /* 0x000c400001187983 */ /* 0x001ee80000300a00 */
[----:B------:R-:W3:Y:S04]  /*44130*/  LDL.LU.64 R26, [R1+0xc48] ;  /* 0x000c4800011a7983 */ /* 0x000ee80000300a00 */
[----:B------:R-:W4:Y:S01]  /*44140*/  LDL.64 R28, [R1+0x58] ;  /* 0x00005800011c7983 */ /* 0x000f220000100a00 */
[----:B--2---:R-:W-:Y:S03]  /*44150*/  HMMA.16816.F32 R12, R8, R14, R4 ;  /* 0x0000000e080c723c */ /* 0x004fe60000001804 */
[----:B------:R-:W2:Y:S04]  /*44160*/  LDL.LU.64 R6, [R1+0x8f58] ;  /* 0x008f580001067983 */ /* 0x000ea80000300a00 */
[----:B------:R-:W2:-:S15]  /*44170*/  LDL.LU.64 R4, [R1+0x8f50] ;  /* 0x008f500001047983 */ /* 0x000e9e0000300a00 */
[----:B------:R-:W-:-:S01]  /*44180*/  NOP ;  /* 0x0000000000007918 */ /* 0x000fc20000000000 */
[----:B------:R-:W-:Y:S04]  /*44190*/  STL.64 [R1+0xc90], R12 ;  /* 0x000c900c01007387 */ /* 0x000fe80000100a00 */
[----:B------:R0:W-:Y:S04]  /*441a0*/  STL.64 [R1+0xc98], R14 ;  /* 0x000c980e01007387 */ /* 0x0001e80000100a00 */
[----:B0-----:R-:W3:Y:S04]  /*441b0*/  LDL.LU.64 R14, [R1+0x8f48] ;  /* 0x008f4800010e7983 */ /* 0x001ee80000300a00 */
[----:B------:R-:W3:Y:S02]  /*441c0*/  LDL.LU.64 R12, [R1+0x8f40] ;  /* 0x008f4000010c7983 */ /* 0x000ee40000300a00 */
[----:B---3--:R-:W-:-:S15]  /*441d0*/  HMMA.16816.F32 R12, R8, R2, R12 ;  /* 0x00000002080c723c */ /* 0x008fde000000180c */
[----:B------:R-:W-:-:S08]  /*441e0*/  NOP ;  /* 0x0000000000007918 */ /* 0x000fd00000000000 */
        /* <DEDUP_REMOVED lines=19> */
[----:B------:R-:W3:-:S15]  /*44320*/  LDL.LU.64 R4, [R1+0x8ef8] ;  /* 0x008ef80001047983 */ /* 0x000ede0000300a00 */
[----:B------:R-:W-:-:S02]  /*44330*/  NOP ;  /* 0x0000000000007918 */ /* 0x000fc40000000000 */
[----:B------:R-:W-:Y:S04]  /*44340*/  STL.64 [R1+0xc50], R12 ;  /* 0x000c500c01007387 */ /* 0x000fe80000100a00 */
[----:B------:R0:W-:Y:S04]  /*44350*/  STL.64 [R1+0xc58], R14 ;  /* 0x000c580e01007387 */ /* 0x0001e80000100a00 */
[----:B0-----:R-:W4:Y:S04]  /*44360*/  LDL.LU.64 R14, [R1+0x8ef0] ;  /* 0x008ef000010e7983 */ /* 0x001f280000300a00 */
[----:B------:R-:W2:Y:S01]  /*44370*/  LDL.LU.64 R12, [R1+0x8ee8] ;  /* 0x008ee800010c7983 */ /* 0x000ea20000300a00 */
[C---:B---3--:R-:W-:Y:S06]  /*44380*/  HMMA.16816.F32 R24, R8.reuse, R4, R24 ;  /* 0x000000040818723c */ /* 0x048fec0000001818 */
[----:B--2---:R-:W-:-:S15]  /*44390*/  HMMA.16816.F32 R20, R8, R12, R20 ;  /* 0x0000000c0814723c */ /* 0x004fde0000001814 */
[----:B------:R-:W-:-:S02]  /*443a0*/  NOP ;  /* 0x0000000000007918 */ /* 0x000fc40000000000 */
[----:B------:R0:W-:Y:S04]  /*443b0*/  STL.64 [R1+0xc40], R24 ;  /* 0x000c401801007387 */ /* 0x0001e80000100a00 */
[----:B------:R1:W-:Y:S04]  /*443c0*/  STL.64 [R1+0xc48], R26 ;  /* 0x000c481a01007387 */ /* 0x0003e80000100a00 */
[----:B0-----:R-:W2:Y:S04]  /*443d0*/  LDL.LU.64 R24, [R1+0xc00] ;  /* 0x000c000001187983 */ /* 0x001ea80000300a00 */
[----:B------:R-:W-:Y:S04]  /*443e0*/  STL.64 [R1+0xc30], R20 ;  /* 0x000c301401007387 */ /* 0x000fe80000100a00 */
[----:B------:R-:W-:Y:S04]  /*443f0*/  STL.64 [R1+0xc38], R22 ;  /* 0x000c381601007387 */ /* 0x000fe80000100a00 */
[----:B-1----:R-:W3:Y:S01]  /*44400*/  LDL.LU.64 R26, [R1+0xc08] ;  /* 0x000c0800011a7983 */ /* 0x002ee20000300a00 */
[----:B----4-:R-:W-:-:S15]  /*44410*/  HMMA.16816.F32 R16, R8, R14, R16 ;  /* 0x0000000e0810723c */ /* 0x010fde0000001810 */
[----:B------:R-:W-:-:S08]  /*44420*/  NOP ;  /* 0x0000000000007918 */ /* 0x000fd00000000000 */
[----:B------:R-:W-:Y:S04]  /*44430*/  STL.64 [R1+0xc20], R16 ;  /* 0x000c201001007387 */ /* 0x000fe80000100a00 */
[----:B------:R-:W-:Y:S04]  /*44440*/  STL.64 [R1+0xc28], R18 ;  /* 0x000c281201007387 */ /* 0x000fe80000100a00 */
[----:B---3--:R-:W-:Y:S04]  /*44450*/  STL.64 [R1+0x8ee0], R26 ;  /* 0x008ee01a01007387 */ /* 0x008fe80000100a00 */
[----:B--2---:R0:W-:Y:S04]  /*44460*/  STL.64 [R1+0x8ed8], R24 ;  /* 0x008ed81801007387 */ /* 0x0041e80000100a00 */
[----:B0-----:R-:W2:Y:S04]  /*44470*/  LDL.LU.64 R24, [R1+0xc10] ;  /* 0x000c100001187983 */ /* 0x001ea80000300a00 */
[----:B------:R-:W2:Y:S01]  /*44480*/  LDL.LU.64 R26, [R1+0xc18] ;  /* 0x000c1800011a7983 */ /* 0x000ea20000300a00 */
[----:B------:R-:W-:-:S02]  /*44490*/  IMAD.MOV.U32 R2, RZ, RZ, R4 ;  /* 0x000000ffff027224 */ /* 0x000fc400078e0004 */
[----:B------:R-:W-:Y:S01]  /*444a0*/  IMAD.MOV.U32 R3, RZ, RZ, R5 ;  /* 0x000000ffff037224 */ /* 0x000fe200078e0005 */
[----:B------:R-:W3:Y:S04]  /*444b0*/  LDL.LU.64 R20, [R1+0xbe0] ;  /* 0x000be00001147983 */ /* 0x000ee80000300a00 */
[----:B------:R-:W3:Y:S04]  /*444c0*/  LDL.LU.64 R22, [R1+0xbe8] ;  /* 0x000be80001167983 */ /* 0x000ee80000300a00 */
[----:B------:R-:W4:Y:S04]  /*444d0*/  LDL.LU.64 R16, [R1+0xbd0] ;  /* 0x000bd00001107983 */ /* 0x000f280000300a00 */
[----:B------:R-:W4:Y:S04]  /*444e0*/  LDL.LU.64 R18, [R1+0xbd8] ;  /* 0x000bd80001127983 */ /* 0x000f280000300a00 */
[----:B------:R0:W-:Y:S04]  /*444f0*/  STL.64 [R1+0x8d30], R14 ;  /* 0x008d300e01007387 */ /* 0x0001e80000100a00 */
[----:B0-----:R-:W3:Y:S04]  /*44500*/  LDL R14, [R1+0x50] ;  /* 0x00005000010e7983 */ /* 0x001ee80000100800 */
[----:B------:R-:W3:Y:S04]  /*44510*/  LDL R15, [R1+0x54] ;  /* 0x00005400010f7983 */ /* 0x000ee80000100800 */
[----:B------:R-:W-:Y:S01]  /*44520*/  STL.64 [R1+0x8d28], R12 ;  /* 0x008d280c01007387 */ /* 0x000fe20000100a00 */
[----:B--2---:R-:W-:Y:S03]  /*44530*/  HMMA.16816.F32 R4, R8, R6, R24 ;  /* 0x000000060804723c */ /* 0x004fe60000001818 */
[----:B------:R-:W2:Y:S04]  /*44540*/  LDL.LU.64 R26, [R1+0x8ee0] ;  /* 0x008ee000011a7983 */ /* 0x000ea80000300a00 */
[----:B------:R-:W2:-:S15]  /*44550*/  LDL.LU.64 R24, [R1+0x8ed8] ;  /* 0x008ed80001187983 */ /* 0x000e9e0000300a00 */
[----:B------:R-:W-:-:S01]  /*44560*/  NOP ;  /* 0x0000000000007918 */ /* 0x000fc20000000000 */
[----:B------:R0:W-:Y:S04]  /*44570*/  STL.64 [R1+0xc10], R4 ;  /* 0x000c100401007387 */ /* 0x0001e80000100a00 */
[----:B------:R1:W-:Y:S04]  /*44580*/  STL.64 [R1+0xc18], R6 ;  /* 0x000c180601007387 */ /* 0x0003e80000100a00 */
[----:B0-----:R-:W4:Y:S04]  /*44590*/  LDL R4, [R1+0x10] ;  /* 0x0000100001047983 */ /* 0x001f280000100800 */
[----:B-1----:R-:W3:Y:S04]  /*445a0*/  LDL R6, [R1+0x8] ;  /* 0x0000080001067983 */ /* 0x002ee80000100800 */
[----:B------:R-:W3:Y:S01]  /*445b0*/  LDL R7, [R1+0xc] ;  /* 0x00000c0001077983 */ /* 0x000ee20000100800 */
[----:B------:R-:W-:-:S02]  /*445c0*/  IMAD.MOV.U32 R5, RZ, RZ, R0 ;  /* 0x000000ffff057224 */ /* 0x000fc400078e0000 */
[----:B------:R-:W-:Y:S01]  /*445d0*/  IMAD.MOV.U32 R12, RZ, RZ, R28 ;  /* 0x000000ffff0c7224 */ /* 0x000fe200078e001c */
[----:B---3--:R-:W-:Y:S04]  /*445e0*/  STL.64 [R1+0x8e40], R6 ;  /* 0x008e400601007387 */ /* 0x008fe80000100a00 */
[----:B----4-:R0:W-:Y:S04]  /*445f0*/  STL.64 [R1+0x8e58], R4 ;  /* 0x008e580401007387 */ /* 0x0101e80000100a00 */
[----:B0-----:R-:W3:Y:S04]  /*44600*/  LDL.LU.64 R4, [R1+0xbf0] ;  /* 0x000bf00001047983 */ /* 0x001ee80000300a00 */
[----:B------:R-:W3:Y:S01]  /*44610*/  LDL.LU.64 R6, [R1+0xbf8] ;  /* 0x000bf80001067983 */ /* 0x000ee20000300a00 */
[----:B--2---:R-:W-:Y:S06]  /*44620*/  HMMA.16816.F32 R24, R8, R28, R24 ;  /* 0x0000001c0818723c */ /* 0x004fec0000001818 */
[----:B------:R-:W-:-:S15]  /*44630*/  IMAD.MOV.U32 R0, RZ, RZ, R29 ;  /* 0x000000ffff007224 */ /* 0x000fde00078e001d */
[----:B------:R-:W-:-:S02]  /*44640*/  NOP ;  /* 0x0000000000007918 */ /* 0x000fc40000000000 */
[----:B------:R-:W-:Y:S04]  /*44650*/  STL.64 [R1+0xc00], R24 ;  /* 0x000c001801007387 */ /* 0x000fe80000100a00 */
[----:B------:R0:W-:Y:S04]  /*44660*/  STL.64 [R1+0xc08], R26 ;  /* 0x000c081a01007387 */ /* 0x0001e80000100a00 */
[----:B0-----:R-:W2:Y:S04]  /*44670*/  LDL.LU.64 R26, [R1+0x8ed0] ;  /* 0x008ed000011a7983 */ /* 0x001ea80000300a00 */
[----:B------:R-:W4:Y:S04]  /*44680*/  LDL.LU.64 R24, [R1+0x8ec8] ;  /* 0x008ec80001187983 */ /* 0x000f280000300a00 */
[----:B------:R-:W2:Y:S04]  /*44690*/  LDL.LU.64 R28, [R1+0x8ec0] ;  /* 0x008ec000011c7983 */ /* 0x000ea80000300a00 */
[----:B------:R3:W-:Y:S02]  /*446a0*/  STL [R1+0x8dd8], R12 ;  /* 0x008dd80c01007387 */ /* 0x0007e40000100800 */
[----:B---3--:R-:W-:Y:S02]  /*446b0*/  HMMA.16816.F32 R12, R8, R14, R4 ;  /* 0x0000000e080c723c */ /* 0x008fe40000001804 */
[----:B------:R-:W3:-:S15]  /*446c0*/  LDL R6, [R1+0x18] ;  /* 0x0000180001067983 */ /* 0x000ede0000100800 */
[----:B------:R-:W-:-:S06]  /*446d0*/  NOP ;  /* 0x0000000000007918 */ /* 0x000fcc0000000000 */
[----:B------:R-:W-:Y:S04]  /*446e0*/  STL.64 [R1+0xbf0], R12 ;  /* 0x000bf00c01007387 */ /* 0x000fe80000100a00 */
[----:B------:R2:W-:Y:S04]  /*446f0*/  STL.64 [R1+0xbf8], R14 ;  /* 0x000bf80e01007387 */ /* 0x0005e80000100a00 */
[----:B------:R-:W3:Y:S01]  /*44700*/  LDL R7, [R1+0x1c] ;  /* 0x00001c0001077983 */ /* 0x000ee20000100800 */
[C---:B----4-:R-:W-:Y:S06]  /*44710*/  HMMA.16816.F32 R20, R8.reuse, R24, R20 ;  /* 0x000000180814723c */ /* 0x050fec0000001814 */
[----:B--2---:R-:W-:Y:S01]  /*44720*/  HMMA.16816.F32 R12, R8, R26, R16 ;  /* 0x0000001a080c723c */ /* 0x004fe20000001810 */
[----:B---3--:R-:W-:Y:S04]  /*44730*/  STL.64 [R1+0x8e70], R6 ;  /* 0x008e700601007387 */ /* 0x008fe80000100a00 */
[----:B------:R-:W2:-:S12]  /*44740*/  LDL R4, [R1+0x20] ;  /* 0x0000200001047983 */ /* 0x000e980000100800 */
[----:B------:R-:W-:Y:S04]  /*44750*/  STL.64 [R1+0xbe0], R20 ;  /* 0x000be01401007387 */ /* 0x000fe80000100a00 */
[----:B------:R-:W-:Y:S04]  /*44760*/  STL.64 [R1+0xbe8], R22 ;  /* 0x000be81601007387 */ /* 0x000fe80000100a00 */
[----:B------:R-:W-:Y:S04]  /*44770*/  STL.64 [R1+0xbd0], R12 ;  /* 0x000bd00c01007387 */ /* 0x000fe80000100a00 */
[----:B------:R-:W-:Y:S04]  /*44780*/  STL.64 [R1+0xbd8], R14 ;  /* 0x000bd80e01007387 */ /* 0x000fe80000100a00 */
[----:B------:R-:W2:Y:S04]  /*44790*/  LDL R5, [R1+0x24] ;  /* 0x0000240001057983 */ /* 0x000ea80000100800 */
[----:B--2---:R-:W-:Y:S04]  /*447a0*/  STL.64 [R1+0x8e88], R4 ;  /* 0x008e880401007387 */ /* 0x004fe80000100a00 */
[----:B------:R-:W2:Y:S04]  /*447b0*/  LDL R18, [R1+0x28] ;  /* 0x0000280001127983 */ /* 0x000ea80000100800 */
[----:B------:R-:W2:Y:S04]  /*447c0*/  LDL R19, [R1+0x2c] ;  /* 0x00002c0001137983 */ /* 0x000ea80000100800 */
[----:B------:R-:W3:Y:S04]  /*447d0*/  LDL R16, [R1+0x30] ;  /* 0x0000300001107983 */ /* 0x000ee80000100800 */
[----:B------:R-:W3:Y:S04]  /*447e0*/  LDL R17, [R1+0x34] ;  /* 0x0000340001117983 */ /* 0x000ee80000100800 */
[----:B--2---:R0:W-:Y:S04]  /*447f0*/  STL.64 [R1+0x8e90], R18 ;  /* 0x008e901201007387 */ /* 0x0041e80000100a00 */
[----:B---3--:R-:W-:Y:S04]  /*44800*/  STL.64 [R1+0x8ea8], R16 ;  /* 0x008ea81001007387 */ /* 0x008fe80000100a00 */
[----:B------:R-:W2:Y:S04]  /*44810*/  LDL.LU.64 R24, [R1+0xb40] ;  /* 0x000b400001187983 */ /* 0x000ea80000300a00 */
[----:B------:R-:W3:Y:S04]  /*44820*/  LDL.LU.64 R26, [R1+0xb48] ;  /* 0x000b4800011a7983 */ /* 0x000ee80000300a00 */
[----:B---3--:R1:W-:Y:S04]  /*44830*/  STL.64 [R1+0x8e28], R26 ;  /* 0x008e281a01007387 */ /* 0x0083e80000100a00 */
[----:B0-----:R-:W3:Y:S04]  /*44840*/  LDL R18, [R1+0x38] ;  /* 0x0000380001127983 */ /* 0x001ee80000100800 */
[----:B------:R-:W3:Y:S04]  /*44850*/  LDL R19, [R1+0x3c] ;  /* 0x00003c0001137983 */ /* 0x000ee80000100800 */
[----:B-1----:R-:W4:Y:S04]  /*44860*/  LDL R26, [R1] ;  /* 0x00000000011a7983 */ /* 0x002f280000100800 */
[----:B------:R-:W4:Y:S04]  /*44870*/  LDL R27, [R1+0x4] ;  /* 0x00000400011b7983 */ /* 0x000f280000100800 */
[----:B------:R-:W2:Y:S04]  /*44880*/  LDL.LU.64 R4, [R1+0xba0] ;  /* 0x000ba00001047983 */ /* 0x000ea80000300a00 */
[----:B------:R-:W3:Y:S04]  /*44890*/  LDL.LU.64 R6, [R1+0xba8] ;  /* 0x000ba80001067983 */ /* 0x000ee80000300a00 */
[----:B---3--:R-:W-:Y:S04]  /*448a0*/  STL.64 [R1+0x8ea0], R6 ;  /* 0x008ea00601007387 */ /* 0x008fe80000100a00 */
        /* <DEDUP_REMOVED lines=20> */
[----:B------:R-:W3:Y:S04]  /*449f0*/  LDL.LU.64 R14, [R1+0xb98] ;  /* 0x000b9800010e7983 */ /* 0x000ee80000300a00 */
[----:B------:R-:W-:Y:S04]  /*44a00*/  STL.64 [R1+0x8e20], R24 ;  /* 0x008e201801007387 */ /* 0x000fe80000100a00 */
[----:B------:R-:W4:Y:S04]  /*44a10*/  LDL.LU.64 R20, [R1+0xb20] ;  /* 0x000b200001147983 */ /* 0x000f280000300a00 */
[----:B------:R-:W3:Y:S01]  /*44a20*/  LDL.LU.64 R22, [R1+0xb28] ;  /* 0x000b280001167983 */ /* 0x000ee20000300a00 */
[C---:B--2---:R-:W-:Y:S03]  /*44a30*/  HMMA.16816.F32 R16, R8.reuse, R18, R4 ;  /* 0x000000120810723c */ /* 0x044fe60000001804 */
[----:B---3--:R-:W-:Y:S04]  /*44a40*/  STL.64 [R1+0x8e08], R22 ;  /* 0x008e081601007387 */ /* 0x008fe80000100a00 */
[----:B----4-:R0:W-:Y:S04]  /*44a50*/  STL.64 [R1+0x8e00], R20 ;  /* 0x008e001401007387 */ /* 0x0101e80000100a00 */
        /* <DEDUP_REMOVED lines=8> */
[----:B------:R0:W-:Y:S04]  /*44ae0*/  STL.64 [R1+0xbc0], R16 ;  /* 0x000bc01001007387 */ /* 0x0001e80000100a00 */
[----:B------:R3:W-:Y:S04]  /*44af0*/  STL.64 [R1+0xbc8], R18 ;  /* 0x000bc81201007387 */ /* 0x0007e80000100a00 */
[----:B0-----:R-:W3:Y:S02]  /*44b00*/  LDL.LU.64 R16, [R1+0x8ea8] ;  /* 0x008ea80001107983 */ /* 0x001ee40000300a00 */
[----:B---3--:R-:W-:Y:S02]  /*44b10*/  HMMA.16816.F32 R16, R8, R16, R4 ;  /* 0x000000100810723c */ /* 0x008fe40000001804 */
[----:B------:R-:W3:Y:S04]  /*44b20*/  LDL.LU.64 R6, [R1+0x8ea0] ;  /* 0x008ea00001067983 */ /* 0x000ee80000300a00 */
[----:B------:R-:W3:-:S15]  /*44b30*/  LDL.LU.64 R4, [R1+0x8e98] ;  /* 0x008e980001047983 */ /* 0x000ede0000300a00 */
[----:B------:R-:W-:-:S02]  /*44b40*/  NOP ;  /* 0x0000000000007918 */ /* 0x000fc40000000000 */
[----:B------:R-:W-:Y:S04]  /*44b50*/  STL.64 [R1+0xbb0], R16 ;  /* 0x000bb01001007387 */ /* 0x000fe80000100a00 */
[----:B------:R0:W-:Y:S04]  /*44b60*/  STL.64 [R1+0xbb8], R18 ;  /* 0x000bb81201007387 */ /* 0x0001e80000100a00 */
[----:B0-----:R-:W3:Y:S02]  /*44b70*/  LDL.LU.64 R18, [R1+0x8e90] ;  /* 0x008e900001127983 */ /* 0x001ee40000300a00 */
[----:B---3--:R-:W-:Y:S02]  /*44b80*/  HMMA.16816.F32 R16, R8, R18, R4 ;  /* 0x000000120810723c */ /* 0x008fe40000001804 */
[----:B------:R-:W3:-:S15]  /*44b90*/  LDL.LU.64 R4, [R1+0x8e88] ;  /* 0x008e880001047983 */ /* 0x000ede0000300a00 */
[----:B------:R-:W-:-:S06]  /*44ba0*/  NOP ;  /* 0x0000000000007918 */ /* 0x000fcc0000000000 */
[----:B------:R0:W-:Y:S04]  /*44bb0*/  STL.64 [R1+0xba0], R16 ;  /* 0x000ba01001007387 */ /* 0x0001e80000100a00 */
[----:B------:R1:W-:Y:S04]  /*44bc0*/  STL.64 [R1+0xba8], R18 ;  /* 0x000ba81201007387 */ /* 0x0003e80000100a00 */
[----:B0-----:R-:W4:Y:S04]  /*44bd0*/  LDL.LU.64 R16, [R1+0xb10] ;  /* 0x000b100001107983 */ /* 0x001f280000300a00 */
[----:B-1----:R-:W4:Y:S01]  /*44be0*/  LDL.LU.64 R18, [R1+0xb18] ;  /* 0x000b180001127983 */ /* 0x002f220000300a00 */
[----:B---3--:R-:W-:Y:S03]  /*44bf0*/  HMMA.16816.F32 R4, R8, R4, R12 ;  /* 0x000000040804723c */ /* 0x008fe6000000180c */
[----:B------:R-:W3:Y:S04]  /*44c00*/  LDL.LU.64 R14, [R1+0x8e80] ;  /* 0x008e8000010e7983 */ /* 0x000ee80000300a00 */
[----:B------:R-:W3:-:S15]  /*44c10*/  LDL.LU.64 R12, [R1+0x8e78] ;  /* 0x008e7800010c7983 */ /* 0x000ede0000300a00 */
[----:B------:R-:W-:-:S01]  /*44c20*/  NOP ;  /* 0x0000000000007918 */ /* 0x000fc20000000000 */
[----:B------:R-:W-:Y:S04]  /*44c30*/  STL.64 [R1+0xb90], R4 ;  /* 0x000b900401007387 */ /* 0x000fe80000100a00 */
[----:B------:R0:W-:Y:S04]  /*44c40*/  STL.64 [R1+0xb98], R6 ;  /* 0x000b980601007387 */ /* 0x0001e80000100a00 */
[----:B0-----:R-:W3:Y:S02]  /*44c50*/  LDL.LU.64 R6, [R1+0x8e70] ;  /* 0x008e700001067983 */ /* 0x001ee40000300a00 */
[----:B---3--:R-:W-:Y:S02]  /*44c60*/  HMMA.16816.F32 R4, R8, R6, R12 ;  /* 0x000000060804723c */ /* 0x008fe4000000180c */
[----:B------:R-:W3:Y:S04]  /*44c70*/  LDL.LU.64 R14, [R1+0x8e68] ;  /* 0x008e6800010e7983 */ /* 0x000ee80000300a00 */
[----:B------:R-:W3:-:S15]  /*44c80*/  LDL.LU.64 R12, [R1+0x8e60] ;  /* 0x008e6000010c7983 */ /* 0x000ede0000300a00 */
[----:B------:R-:W-:-:S02]  /*44c90*/  NOP ;  /* 0x0000000000007918 */ /* 0x000fc40000000000 */
        /* <DEDUP_REMOVED lines=9> */
[----:B0-----:R-:W3:Y:S01]  /*44d30*/  LDL.LU.64 R6, [R1+0x8e40] ;  /* 0x008e400001067983 */ /* 0x001ee20000300a00 */
[C---:B--2---:R-:W-:Y:S06]  /*44d40*/  HMMA.16816.F32 R24, R8.reuse, R26, R20 ;  /* 0x0000001a0818723c */ /* 0x044fec0000001814 */
[----:B---3--:R-:W-:Y:S01]  /*44d50*/  HMMA.16816.F32 R4, R8, R6, R12 ;  /* 0x000000060804723c */ /* 0x008fe2000000180c */
[----:B------:R-:W2:Y:S04]  /*44d60*/  LDL.LU.64 R12, [R1+0xaf0] ;  /* 0x000af000010c7983 */ /* 0x000ea80000300a00 */
[----:B------:R-:W2:-:S15]  /*44d70*/  LDL.LU.64 R14, [R1+0xaf8] ;  /* 0x000af800010e7983 */ /* 0x000e9e0000300a00 */
[----:B------:R-:W-:-:S03]  /*44d80*/  NOP ;  /* 0x0000000000007918 */ /* 0x000fc60000000000 */
[----:B------:R0:W-:Y:S04]  /*44d90*/  STL.64 [R1+0xb60], R4 ;  /* 0x000b600401007387 */ /* 0x0001e80000100a00 */
[----:B------:R1:W-:Y:S04]  /*44da0*/  STL.64 [R1+0xb68], R6 ;  /* 0x000b680601007387 */ /* 0x0003e80000100a00 */
[----:B0-----:R-:W3:Y:S04]  /*44db0*/  LDL.LU.64 R4, [R1+0xae0] ;  /* 0x000ae00001047983 */ /* 0x001ee80000300a00 */
[----:B-1----:R-:W3:Y:S04]  /*44dc0*/  LDL.LU.64 R6, [R1+0xae8] ;  /* 0x000ae80001067983 */ /* 0x002ee80000300a00 */
[----:B------:R-:W4:Y:S04]  /*44dd0*/  LDL.LU.64 R22, [R1+0x8e38] ;  /* 0x008e380001167983 */ /* 0x000f280000300a00 */
[----:B------:R-:W4:Y:S04]  /*44de0*/  LDL.LU.64 R20, [R1+0x8e30] ;  /* 0x008e300001147983 */ /* 0x000f280000300a00 */
        /* <DEDUP_REMOVED lines=8> */
[----:B0-----:R-:W4:Y:S04]  /*44e70*/  LDL.LU.64 R26, [R1+0x8e18] ;  /* 0x008e1800011a7983 */ /* 0x001f280000300a00 */
[----:B------:R-:W2:Y:S01]  /*44e80*/  LDL.LU.64 R24, [R1+0x8e10] ;  /* 0x008e100001187983 */ /* 0x000ea20000300a00 */
        /* <DEDUP_REMOVED lines=20> */
[----:B0-----:R-:W2:Y:S04]  /*44fd0*/  LDL.LU.64 R18, [R1+0x8de8] ;  /* 0x008de80001127983 */ /* 0x001ea80000300a00 */
[----:B------:R-:W3:Y:S01]  /*44fe0*/  LDL.LU.64 R16, [R1+0x8de0] ;  /* 0x008de00001107983 */ /* 0x000ee20000300a00 */
[----:B----4-:R-:W-:-:S15]  /*44ff0*/  HMMA.16816.F32 R24, R8, R20, R24 ;  /* 0x000000140818723c */ /* 0x010fde0000001818 */
[----:B------:R-:W-:-:S08]  /*45000*/  NOP ;  /* 0x0000000000007918 */ /* 0x000fd00000000000 */
[----:B------:R0:W-:Y:S04]  /*45010*/  STL.64 [R1+0xb00], R24 ;  /* 0x000b001801007387 */ /* 0x0001e80000100a00 */
[----:B------:R1:W-:Y:S04]  /*45020*/  STL.64 [R1+0xb08], R26 ;  /* 0x000b081a01007387 */ /* 0x0003e80000100a00 */
[----:B0-----:R-:W4:Y:S04]  /*45030*/  LDL.LU.64 R24, [R1+0xac0] ;  /* 0x000ac00001187983 */ /* 0x001f280000300a00 */
[----:B-1----:R-:W4:Y:S04]  /*45040*/  LDL.LU.64 R26, [R1+0xac8] ;  /* 0x000ac800011a7983 */ /* 0x002f280000300a00 */
[----:B------:R0:W-:Y:S04]  /*45050*/  STL.64 [R1+0x8c88], R22 ;  /* 0x008c881601007387 */ /* 0x0001e80000100a00 */
[----:B0-----:R-:W4:Y:S04]  /*45060*/  LDL.LU R22, [R1+0x2464] ;  /* 0x0024640001167983 */ /* 0x001f280000300800 */
[----:B------:R0:W-:Y:S04]  /*45070*/  STL.64 [R1+0x8c80], R20 ;  /* 0x008c801401007387 */ /* 0x0001e80000100a00 */
[----:B0-----:R-:W4:Y:S04]  /*45080*/  LDL.LU R20, [R1+0x245c] ;  /* 0x00245c0001147983 */ /* 0x001f280000300800 */
[----:B------:R-:W4:Y:S01]  /*45090*/  LDL.LU R21, [R1+0x2468] ;  /* 0x0024680001157983 */ /* 0x000f220000300800 */
[C---:B--2---:R-:W-:Y:S06]  /*450a0*/  HMMA.16816.F32 R12, R8.reuse, R18, R12 ;  /* 0x00000012080c723c */ /* 0x044fec000000180c */
[----:B---3--:R-:W-:-:S15]  /*450b0*/  HMMA.16816.F32 R4, R8, R16, R4 ;  /* 0x000000100804723c */ /* 0x008fde0000001804 */
[----:B------:R-:W-:-:S02]  /*450c0*/  NOP ;  /* 0x0000000000007918 */ /* 0x000fc40000000000 */
[----:B------:R0:W-:Y:S04]  /*450d0*/  STL.64 [R1+0xaf0], R12 ;  /* 0x000af00c01007387 */ /* 0x0001e80000100a00 */
[----:B------:R-:W-:Y:S04]  /*450e0*/  STL.64 [R1+0xaf8], R14 ;  /* 0x000af80e01007387 */ /* 0x000fe80000100a00 */
[----:B0-----:R-:W2:Y:S04]  /*450f0*/  LDL.LU R12, [R1+0x8dd8] ;  /* 0x008dd800010c7983 */ /* 0x001ea80000300800 */
[----:B------:R-:W-:Y:S04]  /*45100*/  STL.64 [R1+0xae0], R4 ;  /* 0x000ae00401007387 */ /* 0x000fe80000100a00 */
[----:B------:R0:W-:Y:S04]  /*45110*/  STL.64 [R1+0xae8], R6 ;  /* 0x000ae80601007387 */ /* 0x0001e80000100a00 */
[----:B0-----:R-:W3:Y:S04]  /*45120*/  LDL.LU.64 R6, [R1+0x8dd0] ;  /* 0x008dd00001067983 */ /* 0x001ee80000300a00 */
[----:B------:R-:W4:Y:S04]  /*45130*/  LDL.LU.64 R4, [R1+0x8dc8] ;  /* 0x008dc80001047983 */ /* 0x000f280000300a00 */
[----:B------:R0:W-:Y:S04]  /*45140*/  STL.64 [R1+0x8ca8], R18 ;  /* 0x008ca81201007387 */ /* 0x0001e80000100a00 */
[----:B0-----:R-:W2:Y:S04]  /*45150*/  LDL.LU R18, [R1+0x2454] ;  /* 0x0024540001127983 */ /* 0x001ea80000300800 */
[----:B------:R-:W2:Y:S04]  /*45160*/  LDL.LU R19, [R1+0x2460] ;  /* 0x0024600001137983 */ /* 0x000ea80000300800 */
[----:B------:R0:W-:Y:S04]  /*45170*/  STL.64 [R1+0x8ca0], R16 ;  /* 0x008ca01001007387 */ /* 0x0001e80000100a00 */
[----:B0-----:R-:W3:Y:S04]  /*45180*/  LDL.LU R17, [R1+0x2458] ;  /* 0x0024580001117983 */ /* 0x001ee80000300800 */
[----:B--2---:R-:W-:Y:S04]  /*45190*/  STL.64 [R1+0x8db8], R18 ;  /* 0x008db81201007387 */ /* 0x004fe80000100a00 */
[----:B---3--:R0:W-:Y:S04]  /*451a0*/  STL [R1+0x8db0], R17 ;  /* 0x008db01101007387 */ /* 0x0081e80000100800 */
[----:B0-----:R-:W2:Y:S04]  /*451b0*/  LDL.LU.64 R16, [R1+0xad0] ;  /* 0x000ad00001107983 */ /* 0x001ea80000300a00 */
[----:B------:R-:W2:Y:S01]  /*451c0*/  LDL.LU.64 R18, [R1+0xad8] ;  /* 0x000ad80001127983 */ /* 0x000ea20000300a00 */
[----:B----4-:R-:W-:Y:S01]  /*451d0*/  HMMA.16816.F32 R24, R8, R4, R24 ;  /* 0x000000040818723c */ /* 0x010fe20000001818 */
[----:B------:R-:W-:-:S02]  /*451e0*/  IMAD.MOV.U32 R14, RZ, RZ, R2 ;  /* 0x000000ffff0e7224 */ /* 0x000fc400078e0002 */
[----:B------:R-:W-:-:S03]  /*451f0*/  IMAD.MOV.U32 R15, RZ, RZ, R3 ;  /* 0x000000ffff0f7224 */ /* 0x000fc600078e0003 */
[----:B--2---:R-:W-:-:S15]  /*45200*/  HMMA.16816.F32 R16, R8, R6, R16 ;  /* 0x000000060810723c */ /* 0x004fde0000001810 */
[----:B------:R-:W-:-:S08]  /*45210*/  NOP ;  /* 0x0000000000007918 */ /* 0x000fd00000000000 */
[----:B------:R0:W-:Y:S04]  /*45220*/  STL.64 [R1+0xad0], R16 ;  /* 0x000ad01001007387 */ /* 0x0001e80000100a00 */
[----:B------:R1:W-:Y:S04]  /*45230*/  STL.64 [R1+0xad8], R18 ;  /* 0x000ad81201007387 */ /* 0x0003e80000100a00 */
[----:B0-----:R-:W2:Y:S04]  /*45240*/  LDL.LU.64 R16, [R1+0xab0] ;  /* 0x000ab00001107983 */ /* 0x001ea80000300a00 */
[----:B-1----:R-:W2:Y:S04]  /*45250*/  LDL.LU.64 R18, [R1+0xab8] ;  /* 0x000ab80001127983 */ /* 0x002ea80000300a00 */
[----:B------:R0:W-:Y:S04]  /*45260*/  STL.64 [R1+0xac0], R24 ;  /* 0x000ac01801007387 */ /* 0x0001e80000100a00 */
[----:B------:R1:W-:Y:S04]  /*45270*/  STL.64 [R1+0xac8], R26 ;  /* 0x000ac81a01007387 */ /* 0x0003e80000100a00 */
[----:B------:R-:W3:Y:S01]  /*45280*/  LDL.LU R23, [R1+0x2470] ;  /* 0x0024700001177983 */ /* 0x000ee20000300800 */
[----:B0-----:R-:W-:-:S03]  /*45290*/  IMAD.MOV.U32 R25, RZ, RZ, R0 ;  /* 0x000000ffff197224 */ /* 0x001fc600078e0000 */
[----:B------:R-:W3:Y:S04]  /*452a0*/  LDL.LU R0, [R1+0x246c] ;  /* 0x00246c0001007983 */ /* 0x000ee80000300800 */
[----:B------:R-:W2:Y:S04]  /*452b0*/  LDL.LU R2, [R1+0x8dc4] ;  /* 0x008dc40001027983 */ /* 0x000ea80000300800 */
[----:B------:R-:W2:Y:S04]  /*452c0*/  LDL.LU R3, [R1+0x8dc0] ;  /* 0x008dc00001037983 */ /* 0x000ea80000300800 */
[----:B------:R0:W-:Y:S04]  /*452d0*/  STL.64 [R1+0x8d48], R14 ;  /* 0x008d480e01007387 */ /* 0x0001e80000100a00 */
[----:B-1----:R-:W4:Y:S01]  /*452e0*/  LDL.64 R26, [R1+0x50] ;  /* 0x00005000011a7983 */ /* 0x002f220000100a00 */
[----:B------:R-:W-:-:S03]  /*452f0*/  IMAD.MOV.U32 R24, RZ, RZ, R12 ;  /* 0x000000ffff187224 */ /* 0x000fc600078e000c */
[----:B0-----:R-:W3:Y:S04]  /*45300*/  LDL R14, [R1+0xa8] ;  /* 0x0000a800010e7983 */ /* 0x001ee80000100800 */
[----:B------:R-:W3:Y:S01]  /*45310*/  LDL R15, [R1+0xac] ;  /* 0x0000ac00010f7983 */ /* 0x000ee20000100800 */
[C---:B--2---:R-:W-:Y:S03]  /*45320*/  HMMA.16816.F32 R16, R8.reuse, R2, R16 ;  /* 0x000000020810723c */ /* 0x044fe60000001810 */
[----:B----4-:R-:W-:Y:S04]  /*45330*/  STL.64 [R1+0x8d00], R26 ;  /* 0x008d001a01007387 */ /* 0x010fe80000100a00 */
[----:B------:R-:W-:Y:S04]  /*45340*/  STL.64 [R1+0x8c68], R6 ;  /* 0x008c680601007387 */ /* 0x000fe80000100a00 */
[----:B------:R0:W-:Y:S04]  /*45350*/  STL.64 [R1+0x8c60], R4 ;  /* 0x008c600401007387 */ /* 0x0001e80000100a00 */
[----:B0-----:R-:W3:Y:S04]  /*45360*/  LDL.LU.64 R4, [R1+0x4c0] ;  /* 0x0004c00001047983 */ /* 0x001ee80000300a00 */
[----:B------:R-:W3:Y:S04]  /*45370*/  LDL.LU.64 R6, [R1+0x4c8] ;  /* 0x0004c80001067983 */ /* 0x000ee80000300a00 */
[----:B------:R-:W-:Y:S04]  /*45380*/  STL.64 [R1+0xab0], R16 ;  /* 0x000ab01001007387 */ /* 0x000fe80000100a00 */
[----:B------:R0:W-:Y:S04]  /*45390*/  STL.64 [R1+0xab8], R18 ;  /* 0x000ab81201007387 */ /* 0x0001e80000100a00 */
[----:B0-----:R-:W2:Y:S04]  /*453a0*/  LDL.LU.64 R18, [R1+0x8db8] ;  /* 0x008db80001127983 */ /* 0x001ea80000300a00 */
[----:B------:R-:W4:Y:S04]  /*453b0*/  LDL.LU R17, [R1+0x8db0] ;  /* 0x008db00001117983 */ /* 0x000f280000300800 */
[----:B------:R-:W3:Y:S04]  /*453c0*/  LDL R12, [R1+0x80] ;  /* 0x00008000010c7983 */ /* 0x000ee80000100800 */
[----:B------:R-:W3:Y:S04]  /*453d0*/  LDL R13, [R1+0x84] ;  /* 0x00008400010d7983 */ /* 0x000ee80000100800 */
[----:B---3--:R0:W-:Y:S04]  /*453e0*/  STL.64 [R1+0x8d60], R12 ;  /* 0x008d600c01007387 */ /* 0x0081e80000100a00 */
[----:B------:R-:W3:Y:S01]  /*453f0*/  LDL.64 R26, [R1+0x60] ;  /* 0x00006000011a7983 */ /* 0x000ee20000100a00 */
[----:B------:R-:W-:Y:S03]  /*45400*/  HMMA.16816.F32 R4, R8, R14, R4 ;  /* 0x0000000e0804723c */ /* 0x000fe60000001804 */
[----:B---3--:R-:W-:Y:S04]  /*45410*/  STL.64 [R1+0x8d40], R26 ;  /* 0x008d401a01007387 */ /* 0x008fe80000100a00 */
[----:B------:R-:W-:Y:S04]  /*45420*/  STL.64 [R1+0x8d38], R24 ;  /* 0x008d381801007387 */ /* 0x000fe80000100a00 */
[----:B------:R-:W3:-:S12]  /*45430*/  LDL R14, [R1+0x88] ;  /* 0x00008800010e7983 */ /* 0x000ed80000100800 */
[----:B------:R-:W-:Y:S04]  /*45440*/  STL.64 [R1+0x4c0], R4 ;  /* 0x0004c00401007387 */ /* 0x000fe80000100a00 */
[----:B------:R-:W-:Y:S04]  /*45450*/  STL.64 [R1+0x4c8], R6 ;  /* 0x0004c80601007387 */ /* 0x000fe80000100a00 */
[----:B------:R-:W3:Y:S04]  /*45460*/  LDL R15, [R1+0x8c] ;  /* 0x00008c00010f7983 */ /* 0x000ee80000100800 */
[----:B---3--:R1:W-:Y:S04]  /*45470*/  STL.64 [R1+0x8d78], R14 ;  /* 0x008d780e01007387 */ /* 0x0083e80000100a00 */
[----:B0-----:R-:W3:Y:S04]  /*45480*/  LDL R12, [R1+0x90] ;  /* 0x00009000010c7983 */ /* 0x001ee80000100800 */
[----:B------:R-:W3:Y:S04]  /*45490*/  LDL R13, [R1+0x94] ;  /* 0x00009400010d7983 */ /* 0x000ee80000100800 */
[----:B-1----:R-:W4:Y:S04]  /*454a0*/  LDL R14, [R1+0x98] ;  /* 0x00009800010e7983 */ /* 0x002f280000100800 */
[----:B------:R-:W4:Y:S01]  /*454b0*/  LDL R15, [R1+0x9c] ;  /* 0x00009c00010f7983 */ /* 0x000f220000100800 */
[----:B--2---:R-:W-:-:S02]  /*454c0*/  IMAD R9, R20, 0x100, R19 ;  /* 0x0000010014097824 */ /* 0x004fc400078e0213 */
[----:B------:R-:W-:Y:S01]  /*454d0*/  IMAD R10, R22, 0x100, R21 ;  /* 0x00000100160a7824 */ /* 0x000fe200078e0215 */
[----:B----4-:R0:W-:Y:S04]  /*454e0*/  STL.64 [R1+0x8d98], R14 ;  /* 0x008d980e01007387 */ /* 0x0101e80000100a00 */
[----:B0-----:R-:W2:Y:S04]  /*454f0*/  LDL R14, [R1+0xa0] ;  /* 0x0000a000010e7983 */ /* 0x001ea80000100800 */
[----:B------:R-:W2:Y:S04]  /*45500*/  LDL R15, [R1+0xa4] ;  /* 0x0000a400010f7983 */ /* 0x000ea80000100800 */
[----:B---3--:R-:W-:Y:S04]  /*45510*/  STL.64 [R1+0x8d90], R12 ;  /* 0x008d900c01007387 */ /* 0x008fe80000100a00 */
[----:B------:R-:W3:Y:S04]  /*45520*/  LDL.64 R20, [R1+0x48] ;  /* 0x0000480001147983 */ /* 0x000ee80000100a00 */
        /* <DEDUP_REMOVED lines=14> */
[----:B------:R-:W-:-:S02]  /*45610*/  IMAD R8, R18, 0x100, R17 ;  /* 0x0000010012087824 */ /* 0x000fc400078e0211 */
[----:B------:R-:W-:Y:S01]  /*45620*/  IMAD R11, R0, 0x100, R23 ;  /* 0x00000100000b7824 */ /* 0x000fe200078e0217 */
[----:B------:R-:W-:Y:S02]  /*45630*/  F2FP.F16.E5M2.UNPACK_B R9, R9 ;  /* 0x00000009ff09723e */ /* 0x000fe400020004ff */
[----:B------:R-:W-:Y:S01]  /*45640*/  F2FP.F16.E5M2.UNPACK_B R10, R10 ;  /* 0x0000000aff0a723e */ /* 0x000fe200020004ff */
[----:B----4-:R-:W-:Y:S04]  /*45650*/  STL.64 [R1+0x8da8], R26 ;  /* 0x008da81a01007387 */ /* 0x010fe80000100a00 */
[----:B--2---:R0:W-:Y:S04]  /*45660*/  STL.64 [R1+0x8da0], R24 ;  /* 0x008da01801007387 */ /* 0x0041e80000100a00 */
[----:B0-----:R-:W2:Y:S04]  /*45670*/  LDL.LU.64 R24, [R1+0xaa0] ;  /* 0x000aa00001187983 */ /* 0x001ea80000300a00 */
[----:B------:R-:W2:Y:S04]  /*45680*/  LDL.LU.64 R26, [R1+0xaa8] ;  /* 0x000aa800011a7983 */ /* 0x000ea80000300a00 */
[----:B------:R-:W4:Y:S04]  /*45690*/  LDL.LU.64 R16, [R1+0xa40] ;  /* 0x000a400001107983 */ /* 0x000f280000300a00 */
[----:B------:R-:W4:Y:S04]  /*456a0*/  LDL.LU.64 R18, [R1+0xa48] ;  /* 0x000a480001127983 */ /* 0x000f280000300a00 */
[----:B------:R-:W4:Y:S04]  /*456b0*/  LDL.LU.64 R4, [R1+0xa30] ;  /* 0x000a300001047983 */ /* 0x000f280000300a00 */
[----:B------:R-:W4:Y:S04]  /*456c0*/  LDL.LU.64 R6, [R1+0xa38] ;  /* 0x000a380001067983 */ /* 0x000f280000300a00 */
[----:B------:R-:W3:Y:S01]  /*456d0*/  LDL.64 R22, [R1+0x40] ;  /* 0x0000400001167983 */ /* 0x000ee20000100a00 */
[----:B------:R-:W-:-:S02]  /*456e0*/  F2FP.F16.E5M2.UNPACK_B R8, R8 ;  /* 0x00000008ff08723e */ /* 0x000fc400020004ff */
[----:B------:R-:W-:-:S07]  /*456f0*/  F2FP.F16.E5M2.UNPACK_B R11, R11 ;  /* 0x0000000bff0b723e */ /* 0x000fce00020004ff */
[C---:B--2---:R-:W-:Y:S01]  /*45700*/  HMMA.16816.F32 R12, R8.reuse, R14, R24 ;  /* 0x0000000e080c723c */ /* 0x044fe20000001818 */
[----:B---3--:R-:W-:Y:S04]  /*45710*/  STL.64 [R1+0x8d10], R22 ;  /* 0x008d101601007387 */ /* 0x008fe80000100a00 */
[----:B------:R0:W-:Y:S04]  /*45720*/  STL.64 [R1+0x8d08], R20 ;  /* 0x008d081401007387 */ /* 0x0001e80000100a00 */
[----:B0-----:R-:W2:Y:S04]  /*45730*/  LDL.LU.64 R20, [R1+0xa90] ;  /* 0x000a900001147983 */ /* 0x001ea80000300a00 */
[----:B------:R-:W2:Y:S04]  /*45740*/  LDL.LU.64 R22, [R1+0xa98] ;  /* 0x000a980001167983 */ /* 0x000ea80000300a00 */
[----:B------:R-:W3:Y:S04]  /*45750*/  LDL.LU.64 R26, [R1+0x8da8] ;  /* 0x008da800011a7983 */ /* 0x000ee80000300a00 */
[----:B------:R-:W3:Y:S04]  /*45760*/  LDL.LU.64 R24, [R1+0x8da0] ;  /* 0x008da00001187983 */ /* 0x000ee80000300a00 */
[----:B------:R-:W-:Y:S04]  /*45770*/  STL.64 [R1+0xaa0], R12 ;  /* 0x000aa00c01007387 */ /* 0x000fe80000100a00 */
[----:B------:R0:W-:Y:S04]  /*45780*/  STL.64 [R1+0xaa8], R14 ;  /* 0x000aa80e01007387 */ /* 0x0001e80000100a00 */
[----:B0-----:R-:W2:Y:S04]  /*45790*/  LDL.LU.64 R14, [R1+0x8d98] ;  /* 0x008d9800010e7983 */ /* 0x001ea80000300a00 */
[----:B------:R-:W3:Y:S01]  /*457a0*/  LDL.LU.64 R12, [R1+0x8d90] ;  /* 0x008d9000010c7983 */ /* 0x000ee20000300a00 */
[----:B--2---:R-:W-:-:S15]  /*457b0*/  HMMA.16816.F32 R20, R8, R14, R20 ;  /* 0x0000000e0814723c */ /* 0x004fde0000001814 */
[----:B------:R-:W-:-:S08]  /*457c0*/  NOP ;  /* 0x0000000000007918 */ /* 0x000fd00000000000 */
[----:B------:R0:W-:Y:S04]  /*457d0*/  STL.64 [R1+0xa90], R20 ;  /* 0x000a901401007387 */ /* 0x0001e80000100a00 */
[----:B------:R1:W-:Y:S04]  /*457e0*/  STL.64 [R1+0xa98], R22 ;  /* 0x000a981601007387 */ /* 0x0003e80000100a00 */
[----:B0-----:R-:W2:Y:S04]  /*457f0*/  LDL.LU.64 R20, [R1+0xa10] ;  /* 0x000a100001147983 */ /* 0x001ea80000300a00 */
[----:B-1----:R-:W4:Y:S01]  /*45800*/  LDL.LU.64 R22, [R1+0xa18] ;  /* 0x000a180001167983 */ /* 0x002f220000300a00 */
[C---:B---3--:R-:W-:Y:S03]  /*45810*/  HMMA.16816.F32 R12, R8.reuse, R12, R24 ;  /* 0x0000000c080c723c */ /* 0x048fe60000001818 */
[----:B----4-:R-:W-:Y:S04]  /*45820*/  STL.64 [R1+0x8d20], R22 ;  /* 0x008d201601007387 */ /* 0x010fe80000100a00 */
[----:B--2---:R0:W-:Y:S04]  /*45830*/  STL.64 [R1+0x8d18], R20 ;  /* 0x008d181401007387 */ /* 0x0041e80000100a00 */
[----:B0-----:R-:W2:Y:S04]  /*45840*/  LDL.LU.64 R20, [R1+0xa20] ;  /* 0x000a200001147983 */ /* 0x001ea80000300a00 */
[----:B------:R-:W2:Y:S04]  /*45850*/  LDL.LU.64 R22, [R1+0xa28] ;  /* 0x000a280001167983 */ /* 0x000ea80000300a00 */
[----:B------:R-:W3:Y:S04]  /*45860*/  LDL.LU.64 R26, [R1+0x8d88] ;  /* 0x008d8800011a7983 */ /* 0x000ee80000300a00 */
[----:B------:R-:W3:Y:S04]  /*45870*/  LDL.LU.64 R24, [R1+0x8d80] ;  /* 0x008d800001187983 */ /* 0x000ee80000300a00 */
        /* <DEDUP_REMOVED lines=18> */
[----:B------:R-:W2:Y:S04]  /*459a0*/  LDL.LU.64 R26, [R1+0x8d40] ;  /* 0x008d4000011a7983 */ /* 0x000ea80000300a00 */
[----:B------:R-:W3:-:S15]  /*459b0*/  LDL.LU.64 R24, [R1+0x8d38] ;  /* 0x008d380001187983 */ /* 0x000ede0000300a00 */
[----:B------:R-:W-:-:S02]  /*459c0*/  NOP ;  /* 0x0000000000007918 */ /* 0x000fc40000000000 */
[----:B------:R-:W-:Y:S04]  /*459d0*/  STL.64 [R1+0xa50], R12 ;  /* 0x000a500c01007387 */ /* 0x000fe80000100a00 */
[----:B------:R0:W-:Y:S04]  /*459e0*/  STL.64 [R1+0xa58], R14 ;  /* 0x000a580e01007387 */ /* 0x0001e80000100a00 */
[----:B0-----:R-:W4:Y:S04]  /*459f0*/  LDL.LU.64 R14, [R1+0x8d30] ;  /* 0x008d3000010e7983 */ /* 0x001f280000300a00 */
[----:B------:R-:W3:Y:S01]  /*45a00*/  LDL.LU.64 R12, [R1+0x8d28] ;  /* 0x008d2800010c7983 */ /* 0x000ee20000300a00 */
[C---:B--2---:R-:W-:Y:S06]  /*45a10*/  HMMA.16816.F32 R20, R8.reuse, R26, R20 ;  /* 0x0000001a0814723c */ /* 0x044fec0000001814 */
[C---:B---3--:R-:W-:Y:S06]  /*45a20*/  HMMA.16816.F32 R16, R8.reuse, R12, R16 ;  /* 0x0000000c0810723c */ /* 0x048fec0000001810 */
[----:B----4-:R-:W-:-:S15]  /*45a30*/  HMMA.16816.F32 R4, R8, R14, R4 ;  /* 0x0000000e0804723c */ /* 0x010fde0000001804 */
[----:B------:R-:W-:-:S02]  /*45a40*/  NOP ;  /* 0x0000000000007918 */ /* 0x000fc40000000000 */
[----:B------:R0:W-:Y:S04]  /*45a50*/  STL.64 [R1+0xa40], R16 ;  /* 0x000a401001007387 */ /* 0x0001e80000100a00 */
[----:B------:R1:W-:Y:S04]  /*45a60*/  STL.64 [R1+0xa48], R18 ;  /* 0x000a481201007387 */ /* 0x0003e80000100a00 */
[----:B0-----:R-:W2:Y:S04]  /*45a70*/  LDL.LU.64 R16, [R1+0x9e0] ;  /* 0x0009e00001107983 */ /* 0x001ea80000300a00 */
[----:B-1----:R-:W2:Y:S04]  /*45a80*/  LDL.LU.64 R18, [R1+0x9e8] ;  /* 0x0009e80001127983 */ /* 0x002ea80000300a00 */
[----:B------:R-:W-:Y:S04]  /*45a90*/  STL.64 [R1+0xa30], R4 ;  /* 0x000a300401007387 */ /* 0x000fe80000100a00 */
[----:B------:R0:W-:Y:S04]  /*45aa0*/  STL.64 [R1+0xa38], R6 ;  /* 0x000a380601007387 */ /* 0x0001e80000100a00 */
[----:B0-----:R-:W3:Y:S04]  /*45ab0*/  LDL.64 R6, [R1+0x38] ;  /* 0x0000380001067983 */ /* 0x001ee80000100a00 */
[----:B------:R-:W-:Y:S04]  /*45ac0*/  STL.64 [R1+0x8bb0], R14 ;  /* 0x008bb00e01007387 */ /* 0x000fe80000100a00 */
[----:B------:R0:W-:Y:S04]  /*45ad0*/  STL.64 [R1+0x8ba8], R12 ;  /* 0x008ba80c01007387 */ /* 0x0001e80000100a00 */
[----:B0-----:R-:W4:Y:S04]  /*45ae0*/  LDL.LU.64 R12, [R1+0xa00] ;  /* 0x000a0000010c7983 */ /* 0x001f280000300a00 */
[----:B------:R-:W4:Y:S04]  /*45af0*/  LDL.LU.64 R14, [R1+0xa08] ;  /* 0x000a0800010e7983 */ /* 0x000f280000300a00 */
[----:B------:R-:W-:Y:S04]  /*45b00*/  STL.64 [R1+0xa20], R20 ;  /* 0x000a201401007387 */ /* 0x000fe80000100a00 */
[----:B------:R0:W-:Y:S04]  /*45b10*/  STL.64 [R1+0xa28], R22 ;  /* 0x000a281601007387 */ /* 0x0001e80000100a00 */
[----:B0-----:R-:W2:Y:S04]  /*45b20*/  LDL.LU.64 R22, [R1+0x8d20] ;  /* 0x008d200001167983 */ /* 0x001ea80000300a00 */
[----:B------:R-:W2:Y:S01]  /*45b30*/  LDL.LU.64 R20, [R1+0x8d18] ;  /* 0x008d180001147983 */ /* 0x000ea20000300a00 */
[----:B------:R-:W-:-:S05]  /*45b40*/  IMAD.MOV.U32 R0, RZ, RZ, R27 ;  /* 0x000000ffff007224 */ /* 0x000fca00078e001b */
[----:B------:R-:W-:Y:S01]  /*45b50*/  STL [R1+0x8c08], R0 ;  /* 0x008c080001007387 */ /* 0x000fe20000100800 */
[----:B--2---:R-:W-:Y:S03]  /*45b60*/  HMMA.16816.F32 R24, R8, R24, R20 ;  /* 0x000000180818723c */ /* 0x004fe60000001814 */
[----:B------:R-:W2:Y:S04]  /*45b70*/  LDL.LU.64 R22, [R1+0x8d10] ;  /* 0x008d100001167983 */ /* 0x000ea80000300a00 */
[----:B------:R-:W3:-:S15]  /*45b80*/  LDL.LU.64 R20, [R1+0x8d08] ;  /* 0x008d080001147983 */ /* 0x000ede0000300a00 */
[----:B------:R-:W-:-:S01]  /*45b90*/  NOP ;  /* 0x0000000000007918 */ /* 0x000fc20000000000 */
[----:B------:R-:W-:Y:S04]  /*45ba0*/  STL.64 [R1+0xa10], R24 ;  /* 0x000a101801007387 */ /* 0x000fe80000100a00 */
[----:B------:R0:W-:Y:S04]  /*45bb0*/  STL.64 [R1+0xa18], R26 ;  /* 0x000a181a01007387 */ /* 0x0001e80000100a00 */
[----:B0-----:R-:W4:Y:S02]  /*45bc0*/  LDL.LU.64 R26, [R1+0x8d00] ;  /* 0x008d0000011a7983 */ /* 0x001f240000300a00 */
[----:B----4-:R-:W-:-:S15]  /*45bd0*/  HMMA.16816.F32 R12, R8, R26, R12 ;  /* 0x0000001a080c723c */ /* 0x010fde000000180c */
[----:B------:R-:W-:-:S08]  /*45be0*/  NOP ;  /* 0x0000000000007918 */ /* 0x000fd00000000000 */
[----:B------:R0:W-:Y:S04]  /*45bf0*/  STL.64 [R1+0xa00], R12 ;  /* 0x000a000c01007387 */ /* 0x0001e80000100a00 */
[----:B------:R-:W-:Y:S04]  /*45c00*/  STL.64 [R1+0xa08], R14 ;  /* 0x000a080e01007387 */ /* 0x000fe80000100a00 */
[----:B------:R-:W4:Y:S01]  /*45c10*/  LDL.64 R24, [R1+0x30] ;  /* 0x0000300001187983 */ /* 0x000f220000100a00 */
[----:B0-----:R-:W-:Y:S02]  /*45c20*/  IMAD.MOV.U32 R12, RZ, RZ, R27 ;  /* 0x000000ffff0c7224 */ /* 0x001fe400078e001b */
[----:B------:R-:W-:-:S02]  /*45c30*/  IMAD.MOV.U32 R13, RZ, RZ, R26 ;  /* 0x000000ffff0d7224 */ /* 0x000fc400078e001a */
[----:B------:R-:W4:Y:S04]  /*45c40*/  LDL.64 R26, [R1+0x28] ;  /* 0x00002800011a7983 */ /* 0x000f280000100a00 */
[----:B------:R-:W-:Y:S04]  /*45c50*/  STL [R1+0x8c10], R12 ;  /* 0x008c100c01007387 */ /* 0x000fe80000100800 */
[----:B------:R0:W-:Y:S04]  /*45c60*/  STL [R1+0x8c0c], R13 ;  /* 0x008c0c0d01007387 */ /* 0x0001e80000100800 */
[----:B0-----:R-:W3:Y:S04]  /*45c70*/  LDL.LU.64 R12, [R1+0x9f0] ;  /* 0x0009f000010c7983 */ /* 0x001ee80000300a00 */
[----:B------:R-:W3:Y:S01]  /*45c80*/  LDL.LU.64 R14, [R1+0x9f8] ;  /* 0x0009f800010e7983 */ /* 0x000ee20000300a00 */
[C---:B--2---:R-:W-:Y:S06]  /*45c90*/  HMMA.16816.F32 R16, R8.reuse, R22, R16 ;  /* 0x000000160810723c */ /* 0x044fec0000001810 */
[----:B---3--:R-:W-:-:S15]  /*45ca0*/  HMMA.16816.F32 R12, R8, R20, R12 ;  /* 0x00000014080c723c */ /* 0x008fde000000180c */
[----:B------:R-:W-:-:S08]  /*45cb0*/  NOP ;  /* 0x0000000000007918 */ /* 0x000fd00000000000 */
[----:B------:R-:W-:Y:S04]  /*45cc0*/  STL.64 [R1+0x9f0], R12 ;  /* 0x0009f00c01007387 */ /* 0x000fe80000100a00 */
[----:B------:R0:W-:Y:S02]  /*45cd0*/  STL.64 [R1+0x9f8], R14 ;  /* 0x0009f80e01007387 */ /* 0x0001e40000100a00 */
[----:B0-----:R-:W-:Y:S02]  /*45ce0*/  IMAD.MOV.U32 R14, RZ, RZ, R21 ;  /* 0x000000ffff0e7224 */ /* 0x001fe400078e0015 */
[----:B------:R-:W-:-:S03]  /*45cf0*/  IMAD.MOV.U32 R15, RZ, RZ, R20 ;  /* 0x000000ffff0f7224 */ /* 0x000fc600078e0014 */
[----:B------:R-:W-:Y:S04]  /*45d00*/  STL [R1+0x8c18], R14 ;  /* 0x008c180e01007387 */ /* 0x000fe80000100800 */
[----:B------:R-:W-:Y:S04]  /*45d10*/  STL [R1+0x8c14], R15 ;  /* 0x008c140f01007387 */ /* 0x000fe80000100800 */
[----:B------:R0:W-:Y:S04]  /*45d20*/  STL.64 [R1+0x9e0], R16 ;  /* 0x0009e01001007387 */ /* 0x0001e80000100a00 */
[----:B------:R1:W-:Y:S04]  /*45d30*/  STL.64 [R1+0x9e8], R18 ;  /* 0x0009e81201007387 */ /* 0x0003e80000100a00 */
[----:B0-----:R-:W2:Y:S04]  /*45d40*/  LDL R16, [R1+0x8] ;  /* 0x0000080001107983 */ /* 0x001ea80000100800 */
[----:B-1----:R-:W3:Y:S04]  /*45d50*/  LDL R18, [R1] ;  /* 0x0000000001127983 */ /* 0x002ee80000100800 */
[----:B------:R-:W3:Y:S04]  /*45d60*/  LDL R19, [R1+0x4] ;  /* 0x0000040001137983 */ /* 0x000ee80000100800 */
[----:B------:R-:W2:Y:S01]  /*45d70*/  LDL R17, [R1+0xc] ;  /* 0x00000c0001117983 */ /* 0x000ea20000100800 */
[----:B------:R-:W-:-:S02]  /*45d80*/  IMAD.MOV.U32 R13, RZ, RZ, R22 ;  /* 0x000000ffff0d7224 */ /* 0x000fc400078e0016 */
[----:B------:R-:W-:Y:S01]  /*45d90*/  IMAD.MOV.U32 R0, RZ, RZ, R23 ;  /* 0x000000ffff007224 */ /* 0x000fe200078e0017 */
[----:B------:R-:W4:Y:S04]  /*45da0*/  LDL.LU.64 R20, [R1+0x9b0] ;  /* 0x0009b00001147983 */ /* 0x000f280000300a00 */
[----:B------:R-:W4:Y:S04]  /*45db0*/  LDL.LU.64 R22, [R1+0x9b8] ;  /* 0x0009b80001167983 */ /* 0x000f280000300a00 */
[----:B---3--:R-:W-:Y:S04]  /*45dc0*/  STL.64 [R1+0x8cc0], R18 ;  /* 0x008cc01201007387 */ /* 0x008fe80000100a00 */
[----:B--2---:R0:W-:Y:S04]  /*45dd0*/  STL.64 [R1+0x8cd8], R16 ;  /* 0x008cd81001007387 */ /* 0x0041e80000100a00 */
[----:B0-----:R-:W2:Y:S04]  /*45de0*/  LDL.LU.64 R16, [R1+0x9d0] ;  /* 0x0009d00001107983 */ /* 0x001ea80000300a00 */
[----:B------:R-:W2:Y:S04]  /*45df0*/  LDL.LU.64 R18, [R1+0x9d8] ;  /* 0x0009d80001127983 */ /* 0x000ea80000300a00 */
[----:B------:R-:W-:Y:S04]  /*45e00*/  STL [R1+0x8c20], R0 ;  /* 0x008c200001007387 */ /* 0x000fe80000100800 */
[----:B------:R-:W-:Y:S01]  /*45e10*/  STL [R1+0x8c1c], R13 ;  /* 0x008c1c0d01007387 */ /* 0x000fe20000100800 */
[----:B--2---:R-:W-:-:S15]  /*45e20*/  HMMA.16816.F32 R16, R8, R6, R16 ;  /* 0x000000060810723c */ /* 0x004fde0000001810 */
[----:B------:R-:W-:-:S08]  /*45e30*/  NOP ;  /* 0x0000000000007918 */ /* 0x000fd00000000000 */
[----:B------:R-:W-:Y:S04]  /*45e40*/  STL.64 [R1+0x9d0], R16 ;  /* 0x0009d01001007387 */ /* 0x000fe80000100a00 */
[----:B------:R0:W-:Y:S04]  /*45e50*/  STL.64 [R1+0x9d8], R18 ;  /* 0x0009d81201007387 */ /* 0x0001e80000100a00 */
[----:B------:R-:W2:Y:S04]  /*45e60*/  LDL.64 R4, [R1+0x20] ;  /* 0x0000200001047983 */ /* 0x000ea80000100a00 */
[----:B0-----:R-:W3:Y:S04]  /*45e70*/  LDL R18, [R1+0x10] ;  /* 0x0000100001127983 */ /* 0x001ee80000100800 */
[----:B------:R-:W3:Y:S04]  /*45e80*/  LDL R19, [R1+0x14] ;  /* 0x0000140001137983 */ /* 0x000ee80000100800 */
[----:B---3--:R0:W-:Y:S04]  /*45e90*/  STL.64 [R1+0x8cf0], R18 ;  /* 0x008cf01201007387 */ /* 0x0081e80000100a00 */
[----:B------:R-:W3:Y:S04]  /*45ea0*/  LDL.LU.64 R16, [R1+0x9c0] ;  /* 0x0009c00001107983 */ /* 0x000ee80000300a00 */
[----:B0-----:R-:W3:Y:S01]  /*45eb0*/  LDL.LU.64 R18, [R1+0x9c8] ;  /* 0x0009c80001127983 */ /* 0x001ee20000300a00 */
[----:B------:R-:W-:-:S02]  /*45ec0*/  IMAD.MOV.U32 R12, RZ, RZ, R7 ;  /* 0x000000ffff0c7224 */ /* 0x000fc400078e0007 */
[----:B------:R-:W-:Y:S01]  /*45ed0*/  IMAD.MOV.U32 R15, RZ, RZ, R6 ;  /* 0x000000ffff0f7224 */ /* 0x000fe200078e0006 */
[----:B------:R-:W2:Y:S04]  /*45ee0*/  LDL R7, [R1+0x1c] ;  /* 0x00001c0001077983 */ /* 0x000ea80000100800 */
[----:B------:R-:W2:Y:S04]  /*45ef0*/  LDL R6, [R1+0x18] ;  /* 0x0000180001067983 */ /* 0x000ea80000100800 */
[----:B------:R-:W-:Y:S04]  /*45f00*/  STL [R1+0x8c28], R12 ;  /* 0x008c280c01007387 */ /* 0x000fe80000100800 */
[----:B------:R0:W-:Y:S01]  /*45f10*/  STL [R1+0x8c24], R15 ;  /* 0x008c240f01007387 */ /* 0x0001e20000100800 */
[----:B----4-:R-:W-:-:S02]  /*45f20*/  IMAD.MOV.U32 R13, RZ, RZ, R24 ;  /* 0x000000ffff0d7224 */ /* 0x010fc400078e0018 */
[----:B------:R-:W-:Y:S02]  /*45f30*/  IMAD.MOV.U32 R14, RZ, RZ, R25 ;  /* 0x000000ffff0e7224 */ /* 0x000fe400078e0019 */
[----:B0-----:R-:W-:Y:S02]  /*45f40*/  IMAD.MOV.U32 R15, RZ, RZ, R26 ;  /* 0x000000ffff0f7224 */ /* 0x001fe400078e001a */
[----:B------:R-:W-:Y:S01]  /*45f50*/  IMAD.MOV.U32 R0, RZ, RZ, R27 ;  /* 0x000000ffff007224 */ /* 0x000fe200078e001b */
[----:B---3--:R-:W-:-:S15]  /*45f60*/  HMMA.16816.F32 R16, R8, R24, R16 ;  /* 0x000000180810723c */ /* 0x008fde0000001810 */
[----:B------:R-:W-:-:S08]  /*45f70*/  NOP ;  /* 0x0000000000007918 */ /* 0x000fd00000000000 */
[----:B------:R-:W-:Y:S04]  /*45f80*/  STL.64 [R1+0x9c0], R16 ;  /* 0x0009c01001007387 */ /* 0x000fe80000100a00 */
[----:B------:R0:W-:Y:S02]  /*45f90*/  STL.64 [R1+0x9c8], R18 ;  /* 0x0009c81201007387 */ /* 0x0001e40000100a00 */
[----:B0-----:R-:W-:Y:S02]  /*45fa0*/  HMMA.16816.F32 R16, R8, R26, R20 ;  /* 0x0000001a0810723c */ /* 0x001fe40000001814 */
[----:B------:R0:W-:-:S15]  /*45fb0*/  STL [R1+0x8c2c], R13 ;  /* 0x008c2c0d01007387 */ /* 0x0001de0000100800 */
[----:B------:R-:W-:-:S06]  /*45fc0*/  NOP ;  /* 0x0000000000007918 */ /* 0x000fcc0000000000 */
[----:B------:R-:W-:Y:S04]  /*45fd0*/  STL.64 [R1+0x9b0], R16 ;  /* 0x0009b01001007387 */ /* 0x000fe80000100a00 */
[----:B------:R-:W-:Y:S04]  /*45fe0*/  STL.64 [R1+0x9b8], R18 ;  /* 0x0009b81201007387 */ /* 0x000fe80000100a00 */
[----:B------:R1:W-:Y:S04]  /*45ff0*/  STL.64 [R1+0x8cf8], R14 ;  /* 0x008cf80e01007387 */ /* 0x0003e80000100a00 */
[----:B0-----:R-:W2:Y:S04]  /*46000*/  LDL.LU.64 R12, [R1+0x9a0] ;  /* 0x0009a000010c7983 */ /* 0x001ea80000300a00 */
[----:B-1----:R-:W2:Y:S04]  /*46010*/  LDL.LU.64 R14, [R1+0x9a8] ;  /* 0x0009a800010e7983 */ /* 0x002ea80000300a00 */
[----:B------:R-:W3:Y:S04]  /*46020*/  LDL.LU.64 R16, [R1+0x990] ;  /* 0x0009900001107983 */ /* 0x000ee80000300a00 */
[----:B------:R-:W3:Y:S04]  /*46030*/  LDL.LU.64 R18, [R1+0x998] ;  /* 0x0009980001127983 */ /* 0x000ee80000300a00 */
[----:B------:R-:W4:Y:S04]  /*46040*/  LDL.LU.64 R24, [R1+0x950] ;  /* 0x0009500001187983 */ /* 0x000f280000300a00 */
[----:B------:R-:W2:Y:S04]  /*46050*/  LDL.LU.64 R26, [R1+0x958] ;  /* 0x00095800011a7983 */ /* 0x000ea80000300a00 */
[----:B--2---:R-:W-:Y:S04]  /*46060*/  STL.64 [R1+0x8cb8], R26 ;  /* 0x008cb81a01007387 */ /* 0x004fe80000100a00 */
[----:B----4-:R0:W-:Y:S04]  /*46070*/  STL.64 [R1+0x8cb0], R24 ;  /* 0x008cb01801007387 */ /* 0x0101e80000100a00 */
[----:B0-----:R-:W2:Y:S04]  /*46080*/  LDL.LU.64 R24, [R1+0x960] ;  /* 0x0009600001187983 */ /* 0x001ea80000300a00 */
[----:B------:R-:W4:Y:S01]  /*46090*/  LDL.LU.64 R26, [R1+0x968] ;  /* 0x00096800011a7983 */ /* 0x000f220000300a00 */
[----:B------:R-:W-:Y:S03]  /*460a0*/  HMMA.16816.F32 R12, R8, R4, R12 ;  /* 0x00000004080c723c */ /* 0x000fe6000000180c */
[----:B----4-:R-:W-:Y:S04]  /*460b0*/  STL.64 [R1+0x8cd0], R26 ;  /* 0x008cd01a01007387 */ /* 0x010fe80000100a00 */
[----:B--2---:R0:W-:Y:S04]  /*460c0*/  STL.64 [R1+0x8cc8], R24 ;  /* 0x008cc81801007387 */ /* 0x0041e80000100a00 */
[----:B0-----:R-:W2:Y:S04]  /*460d0*/  LDL.LU.64 R24, [R1+0x970] ;  /* 0x0009700001187983 */ /* 0x001ea80000300a00 */
[----:B------:R-:W4:Y:S04]  /*460e0*/  LDL.LU.64 R26, [R1+0x978] ;  /* 0x00097800011a7983 */ /* 0x000f280000300a00 */
[----:B----4-:R-:W-:Y:S04]  /*460f0*/  STL.64 [R1+0x8ce8], R26 ;  /* 0x008ce81a01007387 */ /* 0x010fe80000100a00 */
[----:B--2---:R0:W-:Y:S04]  /*46100*/  STL.64 [R1+0x8ce0], R24 ;  /* 0x008ce01801007387 */ /* 0x0041e80000100a00 */
[----:B0-----:R-:W2:Y:S04]  /*46110*/  LDL.LU.64 R24, [R1+0x980] ;  /* 0x0009800001187983 */ /* 0x001ea80000300a00 */
[----:B------:R-:W2:Y:S04]  /*46120*/  LDL.LU.64 R26, [R1+0x988] ;  /* 0x00098800011a7983 */ /* 0x000ea80000300a00 */
[----:B------:R-:W4:Y:S04]  /*46130*/  LDL.LU.64 R20, [R1+0x940] ;  /* 0x0009400001147983 */ /* 0x000f280000300a00 */
[----:B------:R-:W4:Y:S04]  /*46140*/  LDL.LU.64 R22, [R1+0x948] ;  /* 0x0009480001167983 */ /* 0x000f280000300a00 */
[----:B------:R-:W-:Y:S04]  /*46150*/  STL.64 [R1+0x9a0], R12 ;  /* 0x0009a00c01007387 */ /* 0x000fe80000100a00 */
[----:B------:R0:W-:Y:S04]  /*46160*/  STL.64 [R1+0x9a8], R14 ;  /* 0x0009a80e01007387 */ /* 0x0001e80000100a00 */
[----:B0-----:R-:W2:Y:S01]  /*46170*/  LDL.LU.64 R14, [R1+0x8cf8] ;  /* 0x008cf800010e7983 */ /* 0x001ea20000300a00 */
[----:B------:R-:W-:-:S02]  /*46180*/  IMAD.MOV.U32 R13, RZ, RZ, R4 ;  /* 0x000000ffff0d7224 */ /* 0x000fc400078e0004 */
[----:B------:R-:W-:Y:S02]  /*46190*/  IMAD.MOV.U32 R12, RZ, RZ, R5 ;  /* 0x000000ffff0c7224 */ /* 0x000fe400078e0005 */
[C---:B---3--:R-:W-:Y:S01]  /*461a0*/  HMMA.16816.F32 R4, R8.reuse, R6, R16 ;  /* 0x000000060804723c */ /* 0x048fe20000001810 */
[----:B--2---:R-:W-:Y:S04]  /*461b0*/  STL.64 [R1+0x8c38], R14 ;  /* 0x008c380e01007387 */ /* 0x004fe80000100a00 */
[----:B------:R0:W-:Y:S04]  /*461c0*/  STL.64 [R1+0x8c30], R12 ;  /* 0x008c300c01007387 */ /* 0x0001e80000100a00 */
[----:B0-----:R-:W2:Y:S04]  /*461d0*/  LDL.LU.64 R12, [R1+0x930] ;  /* 0x00093000010c7983 */ /* 0x001ea80000300a00 */
[----:B------:R-:W2:Y:S04]  /*461e0*/  LDL.LU.64 R14, [R1+0x938] ;  /* 0x00093800010e7983 */ /* 0x000ea80000300a00 */
[----:B------:R-:W3:Y:S06]  /*461f0*/  LDL.LU.64 R18, [R1+0x8cf0] ;  /* 0x008cf00001127983 */ /* 0x000eec0000300a00 */
[----:B------:R0:W-:Y:S04]  /*46200*/  STL.64 [R1+0x990], R4 ;  /* 0x0009900401007387 */ /* 0x0001e80000100a00 */
[----:B------:R1:W-:Y:S04]  /*46210*/  STL.64 [R1+0x998], R6 ;  /* 0x0009980601007387 */ /* 0x0003e80000100a00 */
[----:B0-----:R-:W2:Y:S04]  /*46220*/  LDL.LU.64 R4, [R1+0x920] ;  /* 0x0009200001047983 */ /* 0x001ea80000300a00 */
[----:B-1----:R-:W2:Y:S01]  /*46230*/  LDL.LU.64 R6, [R1+0x928] ;  /* 0x0009280001067983 */ /* 0x002ea20000300a00 */
[----:B---3--:R-:W-:Y:S03]  /*46240*/  HMMA.16816.F32 R16, R8, R18, R24 ;  /* 0x000000120810723c */ /* 0x008fe60000001818 */
[----:B------:R-:W3:Y:S04]  /*46250*/  LDL.LU.64 R26, [R1+0x8ce8] ;  /* 0x008ce800011a7983 */ /* 0x000ee80000300a00 */
[----:B------:R-:W3:-:S15]  /*46260*/  LDL.LU.64 R24, [R1+0x8ce0] ;  /* 0x008ce00001187983 */ /* 0x000ede0000300a00 */
[----:B------:R-:W-:-:S01]  /*46270*/  NOP ;  /* 0x0000000000007918 */ /* 0x000fc20000000000 */
        /* <DEDUP_REMOVED lines=16> */
[----:B0-----:R-:W2:Y:S04]  /*46380*/  LDL.LU.64 R18, [R1+0x8ca8] ;  /* 0x008ca80001127983 */ /* 0x001ea80000300a00 */
[----:B------:R-:W2:Y:S01]  /*46390*/  LDL.LU.64 R16, [R1+0x8ca0] ;  /* 0x008ca00001107983 */ /* 0x000ea20000300a00 */
[----:B---3--:R-:W-:-:S15]  /*463a0*/  HMMA.16816.F32 R24, R8, R28, R24 ;  /* 0x0000001c0818723c */ /* 0x008fde0000001818 */
[----:B------:R-:W-:-:S08]  /*463b0*/  NOP ;  /* 0x0000000000007918 */ /* 0x000fd00000000000 */
[----:B------:R-:W-:Y:S04]  /*463c0*/  STL.64 [R1+0x950], R24 ;  /* 0x0009501801007387 */ /* 0x000fe80000100a00 */
[----:B------:R0:W-:Y:S04]  /*463d0*/  STL.64 [R1+0x958], R26 ;  /* 0x0009581a01007387 */ /* 0x0001e80000100a00 */
[----:B0-----:R-:W4:Y:S04]  /*463e0*/  LDL.LU.64 R26, [R1+0x8c98] ;  /* 0x008c9800011a7983 */ /* 0x001f280000300a00 */
[----:B------:R-:W2:Y:S01]  /*463f0*/  LDL.LU.64 R24, [R1+0x8c90] ;  /* 0x008c900001187983 */ /* 0x000ea20000300a00 */
[C---:B----4-:R-:W-:Y:S06]  /*46400*/  HMMA.16816.F32 R20, R8.reuse, R26, R20 ;  /* 0x0000001a0814723c */ /* 0x050fec0000001814 */
[----:B--2---:R-:W-:-:S15]  /*46410*/  HMMA.16816.F32 R12, R8, R24, R12 ;  /* 0x00000018080c723c */ /* 0x004fde000000180c */
[----:B------:R-:W-:-:S02]  /*46420*/  NOP ;  /* 0x0000000000007918 */ /* 0x000fc40000000000 */
[----:B------:R-:W-:Y:S04]  /*46430*/  STL.64 [R1+0x940], R20 ;  /* 0x0009401401007387 */ /* 0x000fe80000100a00 */
[----:B------:R0:W-:Y:S04]  /*46440*/  STL.64 [R1+0x948], R22 ;  /* 0x0009481601007387 */ /* 0x0001e80000100a00 */
[----:B0-----:R-:W2:Y:S04]  /*46450*/  LDL.LU.64 R22, [R1+0x8c88] ;  /* 0x008c880001167983 */ /* 0x001ea80000300a00 */
[----:B------:R-:W3:Y:S04]  /*46460*/  LDL.LU.64 R20, [R1+0x8c80] ;  /* 0x008c800001147983 */ /* 0x000ee80000300a00 */
[----:B------:R0:W-:Y:S04]  /*46470*/  STL.64 [R1+0x930], R12 ;  /* 0x0009300c01007387 */ /* 0x0001e80000100a00 */
[----:B------:R1:W-:Y:S04]  /*46480*/  STL.64 [R1+0x938], R14 ;  /* 0x0009380e01007387 */ /* 0x0003e80000100a00 */
[----:B0-----:R-:W3:Y:S04]  /*46490*/  LDL.LU.64 R12, [R1+0x910] ;  /* 0x00091000010c7983 */ /* 0x001ee80000300a00 */
[----:B-1----:R-:W3:Y:S04]  /*464a0*/  LDL.LU.64 R14, [R1+0x918] ;  /* 0x00091800010e7983 */ /* 0x002ee80000300a00 */
[----:B------:R0:W-:Y:S04]  /*464b0*/  STL.64 [R1+0x8ab0], R26 ;  /* 0x008ab01a01007387 */ /* 0x0001e80000100a00 */
[----:B0-----:R-:W4:Y:S04]  /*464c0*/  LDL.LU R26, [R1+0x2478] ;  /* 0x00247800011a7983 */ /* 0x001f280000300800 */
[----:B------:R-:W4:Y:S04]  /*464d0*/  LDL.LU R27, [R1+0x2474] ;  /* 0x00247400011b7983 */ /* 0x000f280000300800 */
[----:B------:R0:W-:Y:S04]  /*464e0*/  STL.64 [R1+0x8aa8], R24 ;  /* 0x008aa81801007387 */ /* 0x0001e80000100a00 */
[----:B0-----:R-:W2:Y:S04]  /*464f0*/  LDL.LU R24, [R1+0x2480] ;  /* 0x0024800001187983 */ /* 0x001ea80000300800 */
[----:B------:R-:W2:Y:S04]  /*46500*/  LDL.LU R25, [R1+0x247c] ;  /* 0x00247c0001197983 */ /* 0x000ea80000300800 */
[----:B----4-:R-:W-:Y:S04]  /*46510*/  STL.64 [R1+0x8c48], R26 ;  /* 0x008c481a01007387 */ /* 0x010fe80000100a00 */
[----:B--2---:R0:W-:Y:S02]  /*46520*/  STL.64 [R1+0x8c40], R24 ;  /* 0x008c401801007387 */ /* 0x0041e40000100a00 */
[----:B0-----:R-:W-:Y:S02]  /*46530*/  HMMA.16816.F32 R24, R8, R22, R4 ;  /* 0x000000160818723c */ /* 0x001fe40000001804 */
[----:B------:R-:W2:Y:S04]  /*46540*/  LDL.LU.64 R4, [R1+0x8f0] ;  /* 0x0008f00001047983 */ /* 0x000ea80000300a00 */
[----:B------:R-:W4:-:S15]  /*46550*/  LDL.LU.64 R6, [R1+0x8f8] ;  /* 0x0008f80001067983 */ /* 0x000f1e0000300a00 */
[----:B------:R-:W-:-:S02]  /*46560*/  NOP ;  /* 0x0000000000007918 */ /* 0x000fc40000000000 */
[----:B------:R-:W-:Y:S04]  /*46570*/  STL.64 [R1+0x920], R24 ;  /* 0x0009201801007387 */ /* 0x000fe80000100a00 */
[----:B------:R-:W-:Y:S04]  /*46580*/  STL.64 [R1+0x928], R26 ;  /* 0x0009281a01007387 */ /* 0x000fe80000100a00 */
[----:B----4-:R-:W-:Y:S04]  /*46590*/  STL.64 [R1+0x8c78], R6 ;  /* 0x008c780601007387 */ /* 0x010fe80000100a00 */
[----:B--2---:R0:W-:Y:S04]  /*465a0*/  STL.64 [R1+0x8c70], R4 ;  /* 0x008c700401007387 */ /* 0x0041e80000100a00 */
[----:B0-----:R-:W2:Y:S04]  /*465b0*/  LDL.LU.64 R4, [R1+0x900] ;  /* 0x0009000001047983 */ /* 0x001ea80000300a00 */
[----:B------:R-:W2:Y:S04]  /*465c0*/  LDL.LU.64 R6, [R1+0x908] ;  /* 0x0009080001067983 */ /* 0x000ea80000300a00 */
[----:B------:R-:W4:Y:S04]  /*465d0*/  LDL.LU.64 R24, [R1+0x8d0] ;  /* 0x0008d00001187983 */ /* 0x000f280000300a00 */
[----:B------:R-:W4:Y:S01]  /*465e0*/  LDL.LU.64 R26, [R1+0x8d8] ;  /* 0x0008d800011a7983 */ /* 0x000f220000300a00 */
[C---:B---3--:R-:W-:Y:S06]  /*465f0*/  HMMA.16816.F32 R12, R8.reuse, R20, R12 ;  /* 0x00000014080c723c */ /* 0x048fec000000180c */
[C---:B--2---:R-:W-:Y:S01]  /*46600*/  HMMA.16816.F32 R4, R8.reuse, R18, R4 ;  /* 0x000000120804723c */ /* 0x044fe20000001804 */
[----:B----4-:R-:W-:Y:S04]  /*46610*/  STL.64 [R1+0x8c58], R26 ;  /* 0x008c581a01007387 */ /* 0x010fe80000100a00 */
[----:B------:R0:W-:Y:S04]  /*46620*/  STL.64 [R1+0x8c50], R24 ;  /* 0x008c501801007387 */ /* 0x0001e80000100a00 */
[----:B0-----:R-:W2:Y:S04]  /*46630*/  LDL.LU.64 R24, [R1+0x8e0] ;  /* 0x0008e00001187983 */ /* 0x001ea80000300a00 */
[----:B------:R-:W2:Y:S04]  /*46640*/  LDL.LU.64 R26, [R1+0x8e8] ;  /* 0x0008e800011a7983 */ /* 0x000ea80000300a00 */
        /* <DEDUP_REMOVED lines=8> */
[----:B0-----:R-:W4:Y:S04]  /*466d0*/  LDL.LU R20, [R1+0x2490] ;  /* 0x0024900001147983 */ /* 0x001f280000300800 */
[----:B------:R-:W4:Y:S04]  /*466e0*/  LDL.LU R21, [R1+0x248c] ;  /* 0x00248c0001157983 */ /* 0x000f280000300800 */
        /* <DEDUP_REMOVED lines=10> */
[----:B------:R0:W-:Y:S04]  /*46790*/  STL.64 [R1+0x8aa0], R18 ;  /* 0x008aa01201007387 */ /* 0x0001e80000100a00 */
[----:B0-----:R-:W4:Y:S04]  /*467a0*/  LDL R18, [R1+0xa8] ;  /* 0x0000a80001127983 */ /* 0x001f280000100800 */
[----:B------:R-:W4:Y:S04]  /*467b0*/  LDL R19, [R1+0xac] ;  /* 0x0000ac0001137983 */ /* 0x000f280000100800 */
[----:B------:R-:W-:Y:S01]  /*467c0*/  STL.64 [R1+0x8a98], R16 ;  /* 0x008a981001007387 */ /* 0x000fe20000100a00 */
        /* <DEDUP_REMOVED lines=16> */
[----:B------:R-:W4:Y:S04]  /*468d0*/  LDL.LU.64 R6, [R1+0x4b8] ;  /* 0x0004b80001067983 */ /* 0x000f280000300a00 */
[----:B------:R-:W-:Y:S04]  /*468e0*/  STL.64 [R1+0x8c0], R12 ;  /* 0x0008c00c01007387 */ /* 0x000fe80000100a00 */
[----:B------:R0:W-:Y:S04]  /*468f0*/  STL.64 [R1+0x8c8], R14 ;  /* 0x0008c80e01007387 */ /* 0x0001e80000100a00 */
[----:B0-----:R-:W3:Y:S04]  /*46900*/  LDL.LU.64 R14, [R1+0x8c38] ;  /* 0x008c3800010e7983 */ /* 0x001ee80000300a00 */
[----:B------:R-:W3:Y:S01]  /*46910*/  LDL.LU.64 R12, [R1+0x8c30] ;  /* 0x008c3000010c7983 */ /* 0x000ee20000300a00 */
[----:B----4-:R-:W-:Y:S07]  /*46920*/  HMMA.16816.F32 R4, R8, R18, R4 ;  /* 0x000000120804723c */ /* 0x010fee0000001804 */
[----:B--2---:R-:W-:-:S02]  /*46930*/  IMAD R8, R27, 0x100, R26 ;  /* 0x000001001b087824 */ /* 0x004fc400078e021a */
[----:B---3--:R-:W-:-:S14]  /*46940*/  IMAD.MOV.U32 R26, RZ, RZ, R13 ;  /* 0x000000ffff1a7224 */ /* 0x008fdc00078e000d */
[----:B------:R-:W-:Y:S04]  /*46950*/  STL.64 [R1+0x4b0], R4 ;  /* 0x0004b00401007387 */ /* 0x000fe80000100a00 */
[----:B------:R-:W-:Y:S04]  /*46960*/  STL.64 [R1+0x4b8], R6 ;  /* 0x0004b80601007387 */ /* 0x000fe80000100a00 */
[----:B------:R-:W2:Y:S01]  /*46970*/  LDL.LU R13, [R1+0x8c2c] ;  /* 0x008c2c00010d7983 */ /* 0x000ea20000300800 */
[----:B------:R-:W-:Y:S02]  /*46980*/  IMAD.MOV.U32 R27, RZ, RZ, R12 ;  /* 0x000000ffff1b7224 */ /* 0x000fe400078e000c */
[----:B------:R-:W-:-:S02]  /*46990*/  IMAD R9, R25, 0x100, R24 ;  /* 0x0000010019097824 */ /* 0x000fc400078e0218 */
[----:B------:R-:W-:Y:S02]  /*469a0*/  IMAD.MOV.U32 R24, RZ, RZ, R15 ;  /* 0x000000ffff187224 */ /* 0x000fe400078e000f */
[----:B------:R-:W-:Y:S01]  /*469b0*/  IMAD.MOV.U32 R25, RZ, RZ, R0 ;  /* 0x000000ffff197224 */ /* 0x000fe200078e0000 */
[----:B------:R-:W3:Y:S04]  /*469c0*/  LDL.LU R12, [R1+0x8c28] ;  /* 0x008c2800010c7983 */ /* 0x000ee80000300800 */
[----:B------:R-:W4:Y:S04]  /*469d0*/  LDL.LU R15, [R1+0x8c24] ;  /* 0x008c2400010f7983 */ /* 0x000f280000300800 */
[----:B------:R-:W3:Y:S04]  /*469e0*/  LDL.LU R0, [R1+0x8c20] ;  /* 0x008c200001007983 */ /* 0x000ee80000300800 */
[----:B------:R-:W-:Y:S04]  /*469f0*/  STL.64 [R1+0x8b18], R26 ;  /* 0x008b181a01007387 */ /* 0x000fe80000100a00 */
[----:B------:R-:W-:Y:S01]  /*46a00*/  STL.64 [R1+0x8b10], R24 ;  /* 0x008b101801007387 */ /* 0x000fe20000100a00 */
[----:B------:R-:W-:-:S03]  /*46a10*/  IMAD R10, R23, 0x100, R22 ;  /* 0x00000100170a7824 */ /* 0x000fc600078e0216 */
[----:B------:R-:W3:Y:S01]  /*46a20*/  LDL.64 R18, [R1+0x78] ;  /* 0x0000780001127983 */ /* 0x000ee20000100a00 */
[----:B------:R-:W-:Y:S02]  /*46a30*/  IMAD.MOV.U32 R23, RZ, RZ, R14 ;  /* 0x000000ffff177224 */ /* 0x000fe400078e000e */
[----:B--2---:R-:W-:Y:S02]  /*46a40*/  IMAD.MOV.U32 R22, RZ, RZ, R13 ;  /* 0x000000ffff167224 */ /* 0x004fe400078e000d */
[----:B------:R-:W2:Y:S04]  /*46a50*/  LDL.LU R13, [R1+0x8c1c] ;  /* 0x008c1c00010d7983 */ /* 0x000ea80000300800 */
[----:B------:R-:W2:Y:S04]  /*46a60*/  LDL.LU R14, [R1+0x8c18] ;  /* 0x008c1800010e7983 */ /* 0x000ea80000300800 */
[----:B------:R-:W2:Y:S04]  /*46a70*/  LDL R16, [R1+0x80] ;  /* 0x0000800001107983 */ /* 0x000ea80000100800 */
[----:B------:R-:W2:Y:S01]  /*46a80*/  LDL R17, [R1+0x84] ;  /* 0x0000840001117983 */ /* 0x000ea20000100800 */
[----:B------:R-:W-:-:S02]  /*46a90*/  IMAD R11, R21, 0x100, R20 ;  /* 0x00000100150b7824 */ /* 0x000fc400078e0214 */
[----:B----4-:R-:W-:Y:S02]  /*46aa0*/  IMAD.MOV.U32 R20, RZ, RZ, R15 ;  /* 0x000000ffff147224 */ /* 0x010fe400078e000f */
[----:B---3--:R-:W-:Y:S01]  /*46ab0*/  IMAD.MOV.U32 R21, RZ, RZ, R12 ;  /* 0x000000ffff157224 */ /* 0x008fe200078e000c */
[----:B------:R0:W-:Y:S04]  /*46ac0*/  STL.64 [R1+0x8bc0], R18 ;  /* 0x008bc01201007387 */ /* 0x0001e80000100a00 */
[----:B--2---:R-:W-:Y:S04]  /*46ad0*/  STL.64 [R1+0x8bb8], R16 ;  /* 0x008bb81001007387 */ /* 0x004fe80000100a00 */
[----:B------:R1:W-:Y:S04]  /*46ae0*/  STL.64 [R1+0x8b20], R22 ;  /* 0x008b201601007387 */ /* 0x0003e80000100a00 */
[----:B------:R-:W2:Y:S04]  /*46af0*/  LDL.LU R15, [R1+0x8c14] ;  /* 0x008c1400010f7983 */ /* 0x000ea80000300800 */
[----:B------:R-:W3:Y:S04]  /*46b00*/  LDL.LU R12, [R1+0x8c10] ;  /* 0x008c1000010c7983 */ /* 0x000ee80000300800 */
[----:B0-----:R-:W4:Y:S04]  /*46b10*/  LDL R18, [R1+0x90] ;  /* 0x0000900001127983 */ /* 0x001f280000100800 */
[----:B------:R-:W4:Y:S01]  /*46b20*/  LDL R19, [R1+0x94] ;  /* 0x0000940001137983 */ /* 0x000f220000100800 */
[----:B-1----:R-:W-:-:S02]  /*46b30*/  IMAD.MOV.U32 R22, RZ, RZ, R13 ;  /* 0x000000ffff167224 */ /* 0x002fc400078e000d */
[----:B------:R-:W-:Y:S01]  /*46b40*/  IMAD.MOV.U32 R23, RZ, RZ, R0 ;  /* 0x000000ffff177224 */ /* 0x000fe200078e0000 */
[----:B----4-:R0:W-:Y:S04]  /*46b50*/  STL.64 [R1+0x8bd8], R18 ;  /* 0x008bd81201007387 */ /* 0x0101e80000100a00 */
[----:B------:R-:W4:Y:S04]  /*46b60*/  LDL.LU R13, [R1+0x8c0c] ;  /* 0x008c0c00010d7983 */ /* 0x000f280000300800 */
[----:B------:R-:W3:Y:S04]  /*46b70*/  LDL.LU R0, [R1+0x8c08] ;  /* 0x008c080001007983 */ /* 0x000ee80000300800 */
[----:B------:R-:W2:Y:S04]  /*46b80*/  LDL R16, [R1+0x98] ;  /* 0x0000980001107983 */ /* 0x000ea80000100800 */
[----:B------:R-:W2:Y:S04]  /*46b90*/  LDL R17, [R1+0x9c] ;  /* 0x00009c0001117983 */ /* 0x000ea80000100800 */
[----:B0-----:R-:W3:Y:S04]  /*46ba0*/  LDL R18, [R1+0xa0] ;  /* 0x0000a00001127983 */ /* 0x001ee80000100800 */
[----:B------:R-:W3:Y:S04]  /*46bb0*/  LDL R19, [R1+0xa4] ;  /* 0x0000a40001137983 */ /* 0x000ee80000100800 */
[----:B--2---:R-:W-:Y:S04]  /*46bc0*/  STL.64 [R1+0x8bf0], R16 ;  /* 0x008bf01001007387 */ /* 0x004fe80000100a00 */
[----:B------:R0:W-:Y:S04]  /*46bd0*/  STL.64 [R1+0x8b40], R22 ;  /* 0x008b401601007387 */ /* 0x0001e80000100a00 */
[----:B------:R4:W-:Y:S01]  /*46be0*/  STL.64 [R1+0x8b38], R20 ;  /* 0x008b381401007387 */ /* 0x0009e20000100a00 */
[----:B0-----:R-:W-:-:S02]  /*46bf0*/  IMAD.MOV.U32 R22, RZ, RZ, R15 ;  /* 0x000000ffff167224 */ /* 0x001fc400078e000f */
[----:B----4-:R-:W-:Y:S02]  /*46c00*/  IMAD.MOV.U32 R20, RZ, RZ, R13 ;  /* 0x000000ffff147224 */ /* 0x010fe400078e000d */
[----:B---3--:R-:W-:Y:S02]  /*46c10*/  IMAD.MOV.U32 R21, RZ, RZ, R12 ;  /* 0x000000ffff157224 */ /* 0x008fe400078e000c */
[----:B------:R-:W-:Y:S01]  /*46c20*/  IMAD.MOV.U32 R23, RZ, RZ, R14 ;  /* 0x000000ffff177224 */ /* 0x000fe200078e000e */
        /* <DEDUP_REMOVED lines=9> */
[----:B------:R-:W3:Y:S01]  /*46cc0*/  LDL.LU.64 R14, [R1+0x8a8] ;  /* 0x0008a800010e7983 */ /* 0x000ee20000300a00 */
[----:B------:R-:W-:-:S02]  /*46cd0*/  F2FP.F16.E5M2.UNPACK_B R8, R8 ;  /* 0x00000008ff08723e */ /* 0x000fc400020004ff */
[----:B------:R-:W-:Y:S02]  /*46ce0*/  F2FP.F16.E5M2.UNPACK_B R9, R9 ;  /* 0x00000009ff09723e */ /* 0x000fe400020004ff */
[----:B------:R-:W-:Y:S02]  /*46cf0*/  F2FP.F16.E5M2.UNPACK_B R10, R10 ;  /* 0x0000000aff0a723e */ /* 0x000fe400020004ff */
[----:B------:R-:W-:Y:S01]  /*46d00*/  F2FP.F16.E5M2.UNPACK_B R11, R11 ;  /* 0x0000000bff0b723e */ /* 0x000fe200020004ff */
        /* <DEDUP_REMOVED lines=12> */
[C---:B--2---:R-:W-:Y:S03]  /*46dd0*/  HMMA.16816.F32 R16, R8.reuse, R18, R12 ;  /* 0x000000120810723c */ /* 0x044fe6000000180c */
[----:B---3--:R0:W-:Y:S04]  /*46de0*/  STL.64 [R1+0x8b78], R22 ;  /* 0x008b781601007387 */ /* 0x0081e80000100a00 */
[----:B0-----:R-:W2:Y:S04]  /*46df0*/  LDL R22, [R1+0x88] ;  /* 0x0000880001167983 */ /* 0x001ea80000100800 */
[----:B------:R-:W2:Y:S04]  /*46e00*/  LDL R23, [R1+0x8c] ;  /* 0x00008c0001177983 */ /* 0x000ea80000100800 */
[----:B------:R-:W3:Y:S04]  /*46e10*/  LDL.LU.64 R14, [R1+0x8c00] ;  /* 0x008c0000010e7983 */ /* 0x000ee80000300a00 */
[----:B------:R-:W3:Y:S04]  /*46e20*/  LDL.LU.64 R12, [R1+0x8bf8] ;  /* 0x008bf800010c7983 */ /* 0x000ee80000300a00 */
[----:B------:R0:W-:Y:S04]  /*46e30*/  STL.64 [R1+0x8b0], R16 ;  /* 0x0008b01001007387 */ /* 0x0001e80000100a00 */
[----:B------:R3:W-:Y:S04]  /*46e40*/  STL.64 [R1+0x8b8], R18 ;  /* 0x0008b81201007387 */ /* 0x0007e80000100a00 */
[----:B0-----:R-:W3:Y:S04]  /*46e50*/  LDL.LU.64 R16, [R1+0x8bf0] ;  /* 0x008bf00001107983 */ /* 0x001ee80000300a00 */
[----:B------:R-:W4:Y:S01]  /*46e60*/  LDL R20, [R1+0x60] ;  /* 0x0000600001147983 */ /* 0x000f220000100800 */
[----:B------:R-:W-:Y:S01]  /*46e70*/  IMAD.MOV.U32 R21, RZ, RZ, R0 ;  /* 0x000000ffff157224 */ /* 0x000fe200078e0000 */
[C---:B---3--:R-:W-:Y:S04]  /*46e80*/  HMMA.16816.F32 R16, R8.reuse, R16, R12 ;  /* 0x000000100810723c */ /* 0x048fe8000000180c */
[----:B----4-:R-:W-:Y:S04]  /*46e90*/  STL.64 [R1+0x8b90], R20 ;  /* 0x008b901401007387 */ /* 0x010fe80000100a00 */
[----:B------:R-:W3:Y:S04]  /*46ea0*/  LDL.LU.64 R14, [R1+0x8be8] ;  /* 0x008be800010e7983 */ /* 0x000ee80000300a00 */
[----:B------:R-:W3:Y:S11]  /*46eb0*/  LDL.LU.64 R12, [R1+0x8be0] ;  /* 0x008be000010c7983 */ /* 0x000ef60000300a00 */
[----:B------:R-:W-:Y:S04]  /*46ec0*/  STL.64 [R1+0x8a0], R16 ;  /* 0x0008a01001007387 */ /* 0x000fe80000100a00 */
[----:B------:R0:W-:Y:S04]  /*46ed0*/  STL.64 [R1+0x8a8], R18 ;  /* 0x0008a81201007387 */ /* 0x0001e80000100a00 */
[----:B0-----:R-:W3:Y:S02]  /*46ee0*/  LDL.LU.64 R18, [R1+0x8bd8] ;  /* 0x008bd80001127983 */ /* 0x001ee40000300a00 */
[----:B---3--:R-:W-:Y:S02]  /*46ef0*/  HMMA.16816.F32 R16, R8, R18, R12 ;  /* 0x000000120810723c */ /* 0x008fe4000000180c */
[----:B------:R-:W2:Y:S04]  /*46f00*/  LDL.LU.64 R14, [R1+0x8bd0] ;  /* 0x008bd000010e7983 */ /* 0x000ea80000300a00 */
[----:B------:R-:W2:-:S15]  /*46f10*/  LDL.LU.64 R12, [R1+0x8bc8] ;  /* 0x008bc800010c7983 */ /* 0x000e9e0000300a00 */
[----:B------:R-:W-:-:S02]  /*46f20*/  NOP ;  /* 0x0000000000007918 */ /* 0x000fc40000000000 */
[----:B------:R-:W-:Y:S04]  /*46f30*/  STL.64 [R1+0x890], R16 ;  /* 0x0008901001007387 */ /* 0x000fe80000100a00 */
[----:B------:R0:W-:Y:S04]  /*46f40*/  STL.64 [R1+0x898], R18 ;  /* 0x0008981201007387 */ /* 0x0001e80000100a00 */
[----:B0-----:R-:W3:Y:S04]  /*46f50*/  LDL.LU.64 R18, [R1+0x8bc0] ;  /* 0x008bc00001127983 */ /* 0x001ee80000300a00 */
[----:B------:R-:W4:Y:S01]  /*46f60*/  LDL.LU.64 R16, [R1+0x8bb8] ;  /* 0x008bb80001107983 */ /* 0x000f220000300a00 */
[----:B--2---:R-:W-:Y:S03]  /*46f70*/  HMMA.16816.F32 R20, R8, R22, R12 ;  /* 0x000000160814723c */ /* 0x004fe6000000180c */
[----:B------:R-:W2:Y:S04]  /*46f80*/  LDL.LU.64 R14, [R1+0x8bb0] ;  /* 0x008bb000010e7983 */ /* 0x000ea80000300a00 */
[----:B------:R-:W2:-:S15]  /*46f90*/  LDL.LU.64 R12, [R1+0x8ba8] ;  /* 0x008ba800010c7983 */ /* 0x000e9e0000300a00 */
[----:B------:R-:W-:-:S01]  /*46fa0*/  NOP ;  /* 0x0000000000007918 */ /* 0x000fc20000000000 */
[----:B------:R-:W-:Y:S04]  /*46fb0*/  STL.64 [R1+0x880], R20 ;  /* 0x0008801401007387 */ /* 0x000fe80000100a00 */
[----:B------:R4:W-:Y:S02]  /*46fc0*/  STL.64 [R1+0x888], R22 ;  /* 0x0008881601007387 */ /* 0x0009e40000100a00 */
[C---:B----4-:R-:W-:Y:S06]  /*46fd0*/  HMMA.16816.F32 R20, R8.reuse, R16, R24 ;  /* 0x000000100814723c */ /* 0x050fec0000001818 */
[----:B---3--:R-:W-:-:S15]  /*46fe0*/  HMMA.16816.F32 R4, R8, R18, R4 ;  /* 0x000000120804723c */ /* 0x008fde0000001804 */
[----:B------:R-:W-:-:S02]  /*46ff0*/  NOP ;  /* 0x0000000000007918 */ /* 0x000fc40000000000 */
[----:B------:R0:W-:Y:S04]  /*47000*/  STL.64 [R1+0x870], R20 ;  /* 0x0008701401007387 */ /* 0x0001e80000100a00 */
[----:B------:R1:W-:Y:S04]  /*47010*/  STL.64 [R1+0x878], R22 ;  /* 0x0008781601007387 */ /* 0x0003e80000100a00 */
[----:B0-----:R-:W3:Y:S04]  /*47020*/  LDL.LU.64 R20, [R1+0x840] ;  /* 0x0008400001147983 */ /* 0x001ee80000300a00 */
[----:B------:R-:W-:Y:S04]  /*47030*/  STL.64 [R1+0x860], R4 ;  /* 0x0008600401007387 */ /* 0x000fe80000100a00 */
[----:B------:R-:W-:Y:S04]  /*47040*/  STL.64 [R1+0x868], R6 ;  /* 0x0008680601007387 */ /* 0x000fe80000100a00 */
[----:B-1----:R-:W4:Y:S04]  /*47050*/  LDL.LU.64 R22, [R1+0x848] ;  /* 0x0008480001167983 */ /* 0x002f280000300a00 */
        /* <DEDUP_REMOVED lines=14> */
[----:B--2---:R-:W-:Y:S03]  /*47140*/  HMMA.16816.F32 R20, R8, R12, R20 ;  /* 0x0000000c0814723c */ /* 0x004fe60000001814 */
[----:B----4-:R-:W-:Y:S04]  /*47150*/  STL.64 [R1+0x8b70], R26 ;  /* 0x008b701a01007387 */ /* 0x010fe80000100a00 */
[----:B---3--:R0:W-:Y:S04]  /*47160*/  STL.64 [R1+0x8b68], R24 ;  /* 0x008b681801007387 */ /* 0x0081e80000100a00 */
[----:B0-----:R-:W2:Y:S04]  /*47170*/  LDL.LU.64 R24, [R1+0x820] ;  /* 0x0008200001187983 */ /* 0x001ea80000300a00 */
[----:B------:R-:W3:Y:S01]  /*47180*/  LDL.LU.64 R26, [R1+0x828] ;  /* 0x00082800011a7983 */ /* 0x000ee20000300a00 */
[----:B------:R-:W-:-:S03]  /*47190*/  IMAD.MOV.U32 R0, RZ, RZ, R19 ;  /* 0x000000ffff007224 */ /* 0x000fc600078e0013 */
        /* <DEDUP_REMOVED lines=14> */
[----:B------:R0:W-:Y:S04]  /*47280*/  STL.64 [R1+0x840], R20 ;  /* 0x0008401401007387 */ /* 0x0001e80000100a00 */
[----:B------:R-:W-:Y:S04]  /*47290*/  STL.64 [R1+0x848], R22 ;  /* 0x0008481601007387 */ /* 0x000fe80000100a00 */
[----:B0-----:R-:W2:Y:S04]  /*472a0*/  LDL.LU.64 R20, [R1+0x8b90] ;  /* 0x008b900001147983 */ /* 0x001ea80000300a00 */
[----:B------:R-:W-:Y:S04]  /*472b0*/  STL.64 [R1+0x8a10], R14 ;  /* 0x008a100e01007387 */ /* 0x000fe80000100a00 */
[----:B------:R0:W-:Y:S04]  /*472c0*/  STL.64 [R1+0x8a08], R12 ;  /* 0x008a080c01007387 */ /* 0x0001e80000100a00 */
[----:B0-----:R-:W3:Y:S04]  /*472d0*/  LDL.LU.64 R12, [R1+0x810] ;  /* 0x00081000010c7983 */ /* 0x001ee80000300a00 */
[----:B------:R-:W3:Y:S01]  /*472e0*/  LDL.LU.64 R14, [R1+0x818] ;  /* 0x00081800010e7983 */ /* 0x000ee20000300a00 */
        /* <DEDUP_REMOVED lines=14> */
[----:B------:R-:W3:Y:S02]  /*473d0*/  LDL.LU.64 R20, [R1+0x8b58] ;  /* 0x008b580001147983 */ /* 0x000ee40000300a00 */
[----:B---3--:R-:W-:-:S15]  /*473e0*/  HMMA.16816.F32 R12, R8, R20, R12 ;  /* 0x00000014080c723c */ /* 0x008fde000000180c */
[----:B------:R-:W-:-:S08]  /*473f0*/  NOP ;  /* 0x0000000000007918 */ /* 0x000fd00000000000 */
[----:B------:R-:W-:Y:S04]  /*47400*/  STL.64 [R1+0x810], R12 ;  /* 0x0008100c01007387 */ /* 0x000fe80000100a00 */
[----:B------:R0:W-:Y:S04]  /*47410*/  STL.64 [R1+0x818], R14 ;  /* 0x0008180e01007387 */ /* 0x0001e80000100a00 */
[----:B0-----:R-:W3:Y:S01]  /*47420*/  LDL.64 R14, [R1+0x10] ;  /* 0x00001000010e7983 */ /* 0x001ee20000100a00 */
[C---:B--2---:R-:W-:Y:S03]  /*47430*/  HMMA.16816.F32 R20, R8.reuse, R22, R24 ;  /* 0x000000160814723c */ /* 0x044fe60000001818 */
[----:B---3--:R0:W-:Y:S04]  /*47440*/  STL.64 [R1+0x8af8], R14 ;  /* 0x008af80e01007387 */ /* 0x0081e80000100a00 */
[----:B------:R-:W2:Y:S04]  /*47450*/  LDL.LU.64 R12, [R1+0x7f0] ;  /* 0x0007f000010c7983 */ /* 0x000ea80000300a00 */
[----:B0-----:R-:W2:Y:S04]  /*47460*/  LDL.LU.64 R14, [R1+0x7f8] ;  /* 0x0007f800010e7983 */ /* 0x001ea80000300a00 */
[----:B------:R-:W3:Y:S04]  /*47470*/  LDL.LU.64 R26, [R1+0x8b50] ;  /* 0x008b5000011a7983 */ /* 0x000ee80000300a00 */
[----:B------:R-:W3:Y:S04]  /*47480*/  LDL.LU.64 R24, [R1+0x8b48] ;  /* 0x008b480001187983 */ /* 0x000ee80000300a00 */
[----:B------:R-:W-:Y:S04]  /*47490*/  STL.64 [R1+0x800], R20 ;  /* 0x0008001401007387 */ /* 0x000fe80000100a00 */
[----:B------:R0:W-:Y:S04]  /*474a0*/  STL.64 [R1+0x808], R22 ;  /* 0x0008081601007387 */ /* 0x0001e80000100a00 */
[----:B0-----:R-:W2:Y:S04]  /*474b0*/  LDL.LU.64 R22, [R1+0x8b40] ;  /* 0x008b400001167983 */ /* 0x001ea80000300a00 */
[----:B------:R-:W3:Y:S01]  /*474c0*/  LDL.LU.64 R20, [R1+0x8b38] ;  /* 0x008b380001147983 */ /* 0x000ee20000300a00 */
[C---:B--2---:R-:W-:Y:S06]  /*474d0*/  HMMA.16816.F32 R12, R8.reuse, R22, R12 ;  /* 0x00000016080c723c */ /* 0x044fec000000180c */
[----:B---3--:R-:W-:-:S15]  /*474e0*/  HMMA.16816.F32 R20, R8, R20, R24 ;  /* 0x000000140814723c */ /* 0x008fde0000001818 */
[----:B------:R-:W-:-:S02]  /*474f0*/  NOP ;  /* 0x0000000000007918 */ /* 0x000fc40000000000 */
[----:B------:R0:W-:Y:S04]  /*47500*/  STL.64 [R1+0x7f0], R12 ;  /* 0x0007f00c01007387 */ /* 0x0001e80000100a00 */
[----:B------:R-:W-:Y:S04]  /*47510*/  STL.64 [R1+0x7f8], R14 ;  /* 0x0007f80e01007387 */ /* 0x000fe80000100a00 */
[----:B0-----:R-:W2:Y:S04]  /*47520*/  LDL R12, [R1+0x18] ;  /* 0x00001800010c7983 */ /* 0x001ea80000100800 */
[----:B------:R-:W2:Y:S04]  /*47530*/  LDL R13, [R1+0x1c] ;  /* 0x00001c00010d7983 */ /* 0x000ea80000100800 */
[----:B------:R-:W3:Y:S04]  /*47540*/  LDL.LU.64 R26, [R1+0x8b30] ;  /* 0x008b3000011a7983 */ /* 0x000ee80000300a00 */
[----:B------:R-:W3:Y:S04]  /*47550*/  LDL.LU.64 R24, [R1+0x8b28] ;  /* 0x008b280001187983 */ /* 0x000ee80000300a00 */
[----:B------:R-:W-:Y:S04]  /*47560*/  STL.64 [R1+0x7e0], R20 ;  /* 0x0007e01401007387 */ /* 0x000fe80000100a00 */
[----:B------:R0:W-:Y:S04]  /*47570*/  STL.64 [R1+0x7e8], R22 ;  /* 0x0007e81601007387 */ /* 0x0001e80000100a00 */
[----:B0-----:R-:W3:Y:S02]  /*47580*/  LDL.LU.64 R22, [R1+0x8b20] ;  /* 0x008b200001167983 */ /* 0x001ee40000300a00 */
[----:B---3--:R-:W-:Y:S02]  /*47590*/  HMMA.16816.F32 R20, R8, R22, R24 ;  /* 0x000000160814723c */ /* 0x008fe40000001818 */
[----:B------:R-:W4:Y:S04]  /*475a0*/  LDL.LU.64 R26, [R1+0x8b18] ;  /* 0x008b1800011a7983 */ /* 0x000f280000300a00 */
[----:B------:R-:W3:-:S15]  /*475b0*/  LDL.LU.64 R24, [R1+0x8b10] ;  /* 0x008b100001187983 */ /* 0x000ede0000300a00 */
[----:B------:R-:W-:-:S02]  /*475c0*/  NOP ;  /* 0x0000000000007918 */ /* 0x000fc40000000000 */
[----:B------:R-:W-:Y:S04]  /*475d0*/  STL.64 [R1+0x7d0], R20 ;  /* 0x0007d01401007387 */ /* 0x000fe80000100a00 */
[----:B------:R-:W-:Y:S01]  /*475e0*/  STL.64 [R1+0x7d8], R22 ;  /* 0x0007d81601007387 */ /* 0x000fe20000100a00 */
[C---:B---3--:R-:W-:Y:S03]  /*475f0*/  HMMA.16816.F32 R16, R8.reuse, R24, R16 ;  /* 0x000000180810723c */ /* 0x048fe60000001810 */
[----:B------:R-:W3:Y:S03]  /*47600*/  LDL.LU.64 R24, [R1+0x760] ;  /* 0x0007600001187983 */ /* 0x000ee60000300a00 */
[----:B----4-:R-:W-:-:S15]  /*47610*/  HMMA.16816.F32 R4, R8, R26, R4 ;  /* 0x0000001a0804723c */ /* 0x010fde0000001804 */
[----:B------:R-:W-:-:S02]  /*47620*/  NOP ;  /* 0x0000000000007918 */ /* 0x000fc40000000000 */
[----:B------:R-:W-:Y:S04]  /*47630*/  STL.64 [R1+0x7c0], R16 ;  /* 0x0007c01001007387 */ /* 0x000fe80000100a00 */
[----:B------:R-:W-:Y:S04]  /*47640*/  STL.64 [R1+0x7c8], R18 ;  /* 0x0007c81201007387 */ /* 0x000fe80000100a00 */
[----:B------:R-:W4:Y:S04]  /*47650*/  LDL.LU.64 R26, [R1+0x768] ;  /* 0x00076800011a7983 */ /* 0x000f280000300a00 */
[----:B------:R-:W-:Y:S04]  /*47660*/  STL.64 [R1+0x7b0], R4 ;  /* 0x0007b00401007387 */ /* 0x000fe80000100a00 */
[----:B------:R-:W-:Y:S04]  /*47670*/  STL.64 [R1+0x7b8], R6 ;  /* 0x0007b80601007387 */ /* 0x000fe80000100a00 */
[----:B----4-:R0:W-:Y:S04]  /*47680*/  STL.64 [R1+0x8ac0], R26 ;  /* 0x008ac01a01007387 */ /* 0x0101e80000100a00 */
[----:B0-----:R-:W4:Y:S04]  /*47690*/  LDL R26, [R1] ;  /* 0x00000000011a7983 */ /* 0x001f280000100800 */
[----:B------:R-:W4:Y:S04]  /*476a0*/  LDL R27, [R1+0x4] ;  /* 0x00000400011b7983 */ /* 0x000f280000100800 */
[----:B---3--:R0:W-:Y:S04]  /*476b0*/  STL.64 [R1+0x8ab8], R24 ;  /* 0x008ab81801007387 */ /* 0x0081e80000100a00 */
[----:B0-----:R-:W3:Y:S04]  /*476c0*/  LDL R24, [R1+0x8] ;  /* 0x0000080001187983 */ /* 0x001ee80000100800 */
[----:B------:R-:W3:Y:S04]  /*476d0*/  LDL R25, [R1+0xc] ;  /* 0x00000c0001197983 */ /* 0x000ee80000100800 */
[----:B----4-:R-:W-:Y:S04]  /*476e0*/  STL.64 [R1+0x8ad8], R26 ;  /* 0x008ad81a01007387 */ /* 0x010fe80000100a00 */
[----:B---3--:R0:W-:Y:S04]  /*476f0*/  STL.64 [R1+0x8af0], R24 ;  /* 0x008af01801007387 */ /* 0x0081e80000100a00 */
[----:B0-----:R-:W3:Y:S04]  /*47700*/  LDL.LU.64 R24, [R1+0x790] ;  /* 0x0007900001187983 */ /* 0x001ee80000300a00 */
[----:B------:R-:W4:Y:S04]  /*47710*/  LDL.LU.64 R26, [R1+0x798] ;  /* 0x00079800011a7983 */ /* 0x000f280000300a00 */
        /* <DEDUP_REMOVED lines=9> */
[----:B------:R-:W4:Y:S01]  /*477b0*/  LDL.LU.64 R18, [R1+0x778] ;  /* 0x0007780001127983 */ /* 0x000f220000300a00 */
[C---:B--2---:R-:W-:Y:S03]  /*477c0*/  HMMA.16816.F32 R12, R8.reuse, R12, R24 ;  /* 0x0000000c080c723c */ /* 0x044fe60000001818 */
[----:B----4-:R-:W-:Y:S04]  /*477d0*/  STL.64 [R1+0x8ae8], R18 ;  /* 0x008ae81201007387 */ /* 0x010fe80000100a00 */
[----:B---3--:R0:W-:Y:S04]  /*477e0*/  STL.64 [R1+0x8ae0], R16 ;  /* 0x008ae01001007387 */ /* 0x0081e80000100a00 */
        /* <DEDUP_REMOVED lines=11> */
[----:B--2---:R-:W-:Y:S06]  /*478a0*/  HMMA.16816.F32 R24, R8, R14, R24 ;  /* 0x0000000e0818723c */ /* 0x004fec0000001818 */
[----:B------:R-:W-:-:S02]  /*478b0*/  IMAD.MOV.U32 R13, RZ, RZ, R14 ;  /* 0x000000ffff0d7224 */ /* 0x000fc400078e000e */
[----:B------:R-:W-:-:S15]  /*478c0*/  IMAD.MOV.U32 R12, RZ, RZ, R15 ;  /* 0x000000ffff0c7224 */ /* 0x000fde00078e000f */
[----:B------:R0:W-:Y:S04]  /*478d0*/  STL.64 [R1+0x790], R24 ;  /* 0x0007901801007387 */ /* 0x0001e80000100a00 */
[----:B------:R1:W-:Y:S04]  /*478e0*/  STL.64 [R1+0x798], R26 ;  /* 0x0007981a01007387 */ /* 0x0003e80000100a00 */
[----:B0-----:R-:W1:Y:S04]  /*478f0*/  LDL.LU.64 R24, [R1+0x8af0] ;  /* 0x008af00001187983 */ /* 0x001e680000300a00 */
[----:B------:R-:W2:Y:S04]  /*47900*/  LDL.LU R14, [R1+0x24a0] ;  /* 0x0024a000010e7983 */ /* 0x000ea80000300800 */
[----:B------:R-:W2:Y:S01]  /*47910*/  LDL.LU R15, [R1+0x249c] ;  /* 0x00249c00010f7983 */ /* 0x000ea20000300800 */
[C---:B-1----:R-:W-:Y:S03]  /*47920*/  HMMA.16816.F32 R24, R8.reuse, R24, R16 ;  /* 0x000000180818723c */ /* 0x042fe60000001810 */
[----:B--2---:R-:W-:Y:S04]  /*47930*/  STL.64 [R1+0x8a40], R14 ;  /* 0x008a400e01007387 */ /* 0x004fe80000100a00 */
[----:B------:R0:W-:Y:S04]  /*47940*/  STL.64 [R1+0x8a38], R12 ;  /* 0x008a380c01007387 */ /* 0x0001e80000100a00 */
        /* <DEDUP_REMOVED lines=19> */
[----:B0-----:R-:W3:Y:S04]  /*47a80*/  LDL.LU.64 R26, [R1+0x8ab0] ;  /* 0x008ab000011a7983 */ /* 0x001ee80000300a00 */
[----:B------:R-:W4:Y:S01]  /*47a90*/  LDL.LU.64 R24, [R1+0x8aa8] ;  /* 0x008aa80001187983 */ /* 0x000f220000300a00 */
[C---:B---3--:R-:W-:Y:S06]  /*47aa0*/  HMMA.16816.F32 R16, R8.reuse, R26, R16 ;  /* 0x0000001a0810723c */ /* 0x048fec0000001810 */
[----:B----4-:R-:W-:-:S15]  /*47ab0*/  HMMA.16816.F32 R20, R8, R24, R20 ;  /* 0x000000180814723c */ /* 0x010fde0000001814 */
[----:B------:R-:W-:-:S02]  /*47ac0*/  NOP ;  /* 0x0000000000007918 */ /* 0x000fc40000000000 */
[----:B------:R-:W-:Y:S04]  /*47ad0*/  STL.64 [R1+0x750], R16 ;  /* 0x0007501001007387 */ /* 0x000fe80000100a00 */
[----:B------:R0:W-:Y:S04]  /*47ae0*/  STL.64 [R1+0x758], R18 ;  /* 0x0007581201007387 */ /* 0x0001e80000100a00 */
[----:B0-----:R-:W3:Y:S04]  /*47af0*/  LDL.LU.64 R18, [R1+0x8aa0] ;  /* 0x008aa00001127983 */ /* 0x001ee80000300a00 */
[----:B------:R-:W4:Y:S04]  /*47b00*/  LDL.LU.64 R16, [R1+0x8a98] ;  /* 0x008a980001107983 */ /* 0x000f280000300a00 */
[----:B------:R-:W-:Y:S04]  /*47b10*/  STL.64 [R1+0x740], R20 ;  /* 0x0007401401007387 */ /* 0x000fe80000100a00 */
[----:B------:R0:W-:Y:S04]  /*47b20*/  STL.64 [R1+0x748], R22 ;  /* 0x0007481601007387 */ /* 0x0001e80000100a00 */
[----:B0-----:R-:W2:Y:S04]  /*47b30*/  LDL.LU.64 R22, [R1+0x8a90] ;  /* 0x008a900001167983 */ /* 0x001ea80000300a00 */
[----:B------:R-:W3:Y:S04]  /*47b40*/  LDL.LU.64 R20, [R1+0x8a88] ;  /* 0x008a880001147983 */ /* 0x000ee80000300a00 */
[----:B------:R-:W-:Y:S04]  /*47b50*/  STL.64 [R1+0x88d0], R26 ;  /* 0x0088d01a01007387 */ /* 0x000fe80000100a00 */
[----:B------:R0:W-:Y:S04]  /*47b60*/  STL.64 [R1+0x88c8], R24 ;  /* 0x0088c81801007387 */ /* 0x0001e80000100a00 */
[----:B0-----:R-:W4:Y:S01]  /*47b70*/  LDL.LU.64 R24, [R1+0x710] ;  /* 0x0007100001187983 */ /* 0x001f220000300a00 */
[C---:B--2---:R-:W-:Y:S06]  /*47b80*/  HMMA.16816.F32 R12, R8.reuse, R22, R12 ;  /* 0x00000016080c723c */ /* 0x044fec000000180c */
[----:B---3--:R-:W-:-:S15]  /*47b90*/  HMMA.16816.F32 R4, R8, R20, R4 ;  /* 0x000000140804723c */ /* 0x008fde0000001804 */
[----:B------:R-:W-:-:S02]  /*47ba0*/  NOP ;  /* 0x0000000000007918 */ /* 0x000fc40000000000 */
[----:B------:R-:W-:Y:S04]  /*47bb0*/  STL.64 [R1+0x730], R12 ;  /* 0x0007300c01007387 */ /* 0x000fe80000100a00 */
[----:B------:R-:W-:Y:S04]  /*47bc0*/  STL.64 [R1+0x738], R14 ;  /* 0x0007380e01007387 */ /* 0x000fe80000100a00 */
[----:B------:R-:W4:Y:S04]  /*47bd0*/  LDL.LU.64 R26, [R1+0x718] ;  /* 0x00071800011a7983 */ /* 0x000f280000300a00 */
[----:B------:R0:W-:Y:S04]  /*47be0*/  STL.64 [R1+0x720], R4 ;  /* 0x0007200401007387 */ /* 0x0001e80000100a00 */
[----:B------:R1:W-:Y:S04]  /*47bf0*/  STL.64 [R1+0x728], R6 ;  /* 0x0007280601007387 */ /* 0x0003e80000100a00 */
[----:B0-----:R-:W2:Y:S04]  /*47c00*/  LDL.LU.64 R4, [R1+0x700] ;  /* 0x0007000001047983 */ /* 0x001ea80000300a00 */
[----:B-1----:R-:W2:Y:S04]  /*47c10*/  LDL.LU.64 R6, [R1+0x708] ;  /* 0x0007080001067983 */ /* 0x002ea80000300a00 */
[----:B------:R-:W3:Y:S04]  /*47c20*/  LDL.LU.64 R12, [R1+0x4a0] ;  /* 0x0004a000010c7983 */ /* 0x000ee80000300a00 */
[----:B------:R-:W4:Y:S04]  /*47c30*/  LDL.LU.64 R14, [R1+0x4a8] ;  /* 0x0004a800010e7983 */ /* 0x000f280000300a00 */
[----:B----4-:R-:W-:Y:S04]  /*47c40*/  STL.64 [R1+0x8a50], R14 ;  /* 0x008a500e01007387 */ /* 0x010fe80000100a00 */
[----:B---3--:R0:W-:Y:S04]  /*47c50*/  STL.64 [R1+0x8a48], R12 ;  /* 0x008a480c01007387 */ /* 0x0081e80000100a00 */
[----:B0-----:R-:W3:Y:S04]  /*47c60*/  LDL.LU.64 R12, [R1+0x6d0] ;  /* 0x0006d000010c7983 */ /* 0x001ee80000300a00 */
[----:B------:R-:W4:Y:S01]  /*47c70*/  LDL.LU.64 R14, [R1+0x6d8] ;  /* 0x0006d800010e7983 */ /* 0x000f220000300a00 */
[C---:B------:R-:W-:Y:S06]  /*47c80*/  HMMA.16816.F32 R24, R8.reuse, R18, R24 ;  /* 0x000000120818723c */ /* 0x040fec0000001818 */
        /* <DEDUP_REMOVED lines=9> */
[----:B------:R0:W-:Y:S04]  /*47d20*/  STL.64 [R1+0x88e0], R22 ;  /* 0x0088e01601007387 */ /* 0x0001e80000100a00 */
[----:B0-----:R-:W3:Y:S04]  /*47d30*/  LDL.LU R22, [R1+0x24b0] ;  /* 0x0024b00001167983 */ /* 0x001ee80000300800 */
[----:B------:R-:W3:Y:S04]  /*47d40*/  LDL.LU R23, [R1+0x24ac] ;  /* 0x0024ac0001177983 */ /* 0x000ee80000300800 */
[----:B------:R0:W-:Y:S04]  /*47d50*/  STL.64 [R1+0x88d8], R20 ;  /* 0x0088d81401007387 */ /* 0x0001e80000100a00 */
[----:B0-----:R-:W4:Y:S04]  /*47d60*/  LDL.LU R20, [R1+0x2498] ;  /* 0x0024980001147983 */ /* 0x001f280000300800 */
[----:B------:R-:W4:Y:S04]  /*47d70*/  LDL.LU R21, [R1+0x2494] ;  /* 0x0024940001157983 */ /* 0x000f280000300800 */
[----:B------:R-:W-:Y:S04]  /*47d80*/  STL.64 [R1+0x710], R24 ;  /* 0x0007101801007387 */ /* 0x000fe80000100a00 */
[----:B------:R0:W-:Y:S04]  /*47d90*/  STL.64 [R1+0x718], R26 ;  /* 0x0007181a01007387 */ /* 0x0001e80000100a00 */
[----:B0-----:R-:W3:Y:S04]  /*47da0*/  LDL.64 R26, [R1+0xa0] ;  /* 0x0000a000011a7983 */ /* 0x001ee80000100a00 */
[----:B------:R-:W-:Y:S04]  /*47db0*/  STL.64 [R1+0x700], R4 ;  /* 0x0007000401007387 */ /* 0x000fe80000100a00 */
[----:B------:R0:W-:Y:S04]  /*47dc0*/  STL.64 [R1+0x708], R6 ;  /* 0x0007080601007387 */ /* 0x0001e80000100a00 */
[----:B0-----:R-:W2:Y:S04]  /*47dd0*/  LDL.LU.64 R6, [R1+0x8a80] ;  /* 0x008a800001067983 */ /* 0x001ea80000300a00 */
[----:B------:R-:W4:Y:S04]  /*47de0*/  LDL.LU.64 R4, [R1+0x8a78] ;  /* 0x008a780001047983 */ /* 0x000f280000300a00 */
[----:B------:R0:W-:Y:S04]  /*47df0*/  STL.64 [R1+0x88b0], R18 ;  /* 0x0088b01201007387 */ /* 0x0001e80000100a00 */
[----:B0-----:R-:W3:Y:S04]  /*47e00*/  LDL R18, [R1+0xa8] ;  /* 0x0000a80001127983 */ /* 0x001ee80000100800 */
[----:B------:R-:W3:Y:S04]  /*47e10*/  LDL R19, [R1+0xac] ;  /* 0x0000ac0001137983 */ /* 0x000ee80000100800 */
[----:B------:R-:W-:Y:S01]  /*47e20*/  STL.64 [R1+0x88a8], R16 ;  /* 0x0088a81001007387 */ /* 0x000fe20000100a00 */
[----:B--2---:R-:W-:-:S15]  /*47e30*/  HMMA.16816.F32 R12, R8, R6, R12 ;  /* 0x00000006080c723c */ /* 0x004fde000000180c */
        /* <DEDUP_REMOVED lines=10> */
[----:B------:R-:W2:Y:S04]  /*47ee0*/  LDL.LU.64 R12, [R1+0x8a58] ;  /* 0x008a5800010c7983 */ /* 0x000ea80000300a00 */
[----:B------:R-:W4:Y:S04]  /*47ef0*/  LDL R24, [R1+0x98] ;  /* 0x0000980001187983 */ /* 0x000f280000100800 */
[----:B------:R-:W4:Y:S04]  /*47f00*/  LDL R25, [R1+0x9c] ;  /* 0x00009c0001197983 */ /* 0x000f280000100800 */
[----:B------:R0:W-:Y:S04]  /*47f10*/  STL.64 [R1+0x8890], R6 ;  /* 0x0088900601007387 */ /* 0x0001e80000100a00 */
[----:B0-----:R-:W4:Y:S04]  /*47f20*/  LDL.LU R6, [R1+0x24a8] ;  /* 0x0024a80001067983 */ /* 0x001f280000300800 */
[----:B------:R-:W4:Y:S04]  /*47f30*/  LDL.LU R7, [R1+0x24a4] ;  /* 0x0024a40001077983 */ /* 0x000f280000300800 */
[----:B------:R-:W-:Y:S01]  /*47f40*/  STL.64 [R1+0x8888], R4 ;  /* 0x0088880401007387 */ /* 0x000fe20000100a00 */
[----:B--2---:R-:W-:-:S15]  /*47f50*/  HMMA.16816.F32 R12, R8, R2, R12 ;  /* 0x00000002080c723c */ /* 0x004fde000000180c */
[----:B------:R-:W-:-:S08]  /*47f60*/  NOP ;  /* 0x0000000000007918 */ /* 0x000fd00000000000 */
[----:B------:R-:W-:Y:S04]  /*47f70*/  STL.64 [R1+0x6d0], R12 ;  /* 0x0006d00c01007387 */ /* 0x000fe80000100a00 */
[----:B------:R0:W-:Y:S04]  /*47f80*/  STL.64 [R1+0x6d8], R14 ;  /* 0x0006d80e01007387 */ /* 0x0001e80000100a00 */
[----:B0-----:R-:W3:Y:S04]  /*47f90*/  LDL.LU.64 R14, [R1+0x8a50] ;  /* 0x008a5000010e7983 */ /* 0x001ee80000300a00 */
[----:B------:R-:W3:Y:S02]  /*47fa0*/  LDL.LU.64 R12, [R1+0x8a48] ;  /* 0x008a4800010c7983 */ /* 0x000ee40000300a00 */
[----:B---3--:R-:W-:Y:S02]  /*47fb0*/  HMMA.16816.F32 R16, R8, R18, R12 ;  /* 0x000000120810723c */ /* 0x008fe4000000180c */
[----:B------:R-:W2:Y:S04]  /*47fc0*/  LDL.LU.64 R14, [R1+0x8a40] ;  /* 0x008a4000010e7983 */ /* 0x000ea80000300a00 */
[----:B------:R-:W3:Y:S01]  /*47fd0*/  LDL.LU.64 R12, [R1+0x8a38] ;  /* 0x008a3800010c7983 */ /* 0x000ee20000300a00 */
[----:B------:R-:W-:-:S03]  /*47fe0*/  IMAD R8, R21, 0x100, R20 ;  /* 0x0000010015087824 */ /* 0x000fc600078e0214 */
[----:B------:R-:W3:-:S13]  /*47ff0*/  LDL.64 R20, [R1+0x80] ;  /* 0x0000800001147983 */ /* 0x000eda0000100a00 */
[----:B------:R0:W-:Y:S04]  /*48000*/  STL.64 [R1+0x4a0], R16 ;  /* 0x0004a01001007387 */ /* 0x0001e80000100a00 */
[----:B------:R1:W-:Y:S04]  /*48010*/  STL.64 [R1+0x4a8], R18 ;  /* 0x0004a81201007387 */ /* 0x0003e80000100a00 */
[----:B0-----:R-:W3:Y:S04]  /*48020*/  LDL.LU.64 R16, [R1+0x6c0] ;  /* 0x0006c00001107983 */ /* 0x001ee80000300a00 */
[----:B-1----:R-:W3:Y:S01]  /*48030*/  LDL.LU.64 R18, [R1+0x6c8] ;  /* 0x0006c80001127983 */ /* 0x002ee20000300a00 */
[----:B--2---:R-:W-:-:S03]  /*48040*/  IMAD R9, R15, 0x100, R14 ;  /* 0x000001000f097824 */ /* 0x004fc600078e020e */
[----:B------:R-:W2:Y:S04]  /*48050*/  LDL R14, [R1+0x88] ;  /* 0x00008800010e7983 */ /* 0x000ea80000100800 */
[----:B------:R-:W2:Y:S01]  /*48060*/  LDL R15, [R1+0x8c] ;  /* 0x00008c00010f7983 */ /* 0x000ea20000100800 */
[----:B------:R-:W-:Y:S02]  /*48070*/  IMAD R11, R23, 0x100, R22 ;  /* 0x00000100170b7824 */ /* 0x000fe400078e0216 */
[----:B----4-:R-:W-:Y:S01]  /*48080*/  IMAD R10, R7, 0x100, R6 ;  /* 0x00000100070a7824 */ /* 0x010fe200078e0206 */
[----:B------:R-:W-:Y:S02]  /*48090*/  F2FP.F16.E5M2.UNPACK_B R8, R8 ;  /* 0x00000008ff08723e */ /* 0x000fe400020004ff */
[----:B------:R-:W-:-:S02]  /*480a0*/  F2FP.F16.E5M2.UNPACK_B R9, R9 ;  /* 0x00000009ff09723e */ /* 0x000fc400020004ff */
[----:B------:R-:W-:Y:S02]  /*480b0*/  F2FP.F16.E5M2.UNPACK_B R11, R11 ;  /* 0x0000000bff0b723e */ /* 0x000fe400020004ff */
[----:B------:R-:W-:Y:S01]  /*480c0*/  F2FP.F16.E5M2.UNPACK_B R10, R10 ;  /* 0x0000000aff0a723e */ /* 0x000fe200020004ff */
[----:B--2---:R-:W-:Y:S04]  /*480d0*/  STL.64 [R1+0x8a30], R14 ;  /* 0x008a300e01007387 */ /* 0x004fe80000100a00 */
[----:B---3--:R0:W-:Y:S04]  /*480e0*/  STL.64 [R1+0x8a28], R12 ;  /* 0x008a280c01007387 */ /* 0x0081e80000100a00 */
[----:B------:R-:W2:Y:S01]  /*480f0*/  LDL R22, [R1+0x78] ;  /* 0x0000780001167983 */ /* 0x000ea20000100800 */
[----:B------:R-:W-:Y:S01]  /*48100*/  HMMA.16816.F32 R16, R8, R26, R16 ;  /* 0x0000001a0810723c */ /* 0x000fe20000001810 */
[----:B------:R-:W-:-:S02]  /*48110*/  IMAD.MOV.U32 R23, RZ, RZ, R0 ;  /* 0x000000ffff177224 */ /* 0x000fc400078e0000 */
[----:B------:R-:W3:Y:S04]  /*48120*/  LDL.LU.64 R4, [R1+0x6b0] ;  /* 0x0006b00001047983 */ /* 0x000ee80000300a00 */
[----:B------:R-:W3:Y:S01]  /*48130*/  LDL.LU.64 R6, [R1+0x6b8] ;  /* 0x0006b80001067983 */ /* 0x000ee20000300a00 */
[----:B------:R-:W-:-:S03]  /*48140*/  IMAD.MOV.U32 R0, RZ, RZ, R27 ;  /* 0x000000ffff007224 */ /* 0x000fc600078e001b */
[----:B--2---:R-:W-:Y:S04]  /*48150*/  STL.64 [R1+0x8a20], R22 ;  /* 0x008a201601007387 */ /* 0x004fe80000100a00 */
[----:B------:R1:W-:Y:S04]  /*48160*/  STL.64 [R1+0x8a18], R20 ;  /* 0x008a181401007387 */ /* 0x0003e80000100a00 */
[----:B0-----:R-:W2:Y:S04]  /*48170*/  LDL.LU.64 R12, [R1+0x6a0] ;  /* 0x0006a000010c7983 */ /* 0x001ea80000300a00 */
[----:B------:R-:W-:Y:S04]  /*48180*/  STL.64 [R1+0x6c0], R16 ;  /* 0x0006c01001007387 */ /* 0x000fe80000100a00 */
[----:B------:R-:W-:Y:S04]  /*48190*/  STL.64 [R1+0x6c8], R18 ;  /* 0x0006c81201007387 */ /* 0x000fe80000100a00 */
[----:B------:R-:W2:Y:S04]  /*481a0*/  LDL.LU.64 R14, [R1+0x6a8] ;  /* 0x0006a800010e7983 */ /* 0x000ea80000300a00 */
[----:B------:R-:W4:Y:S04]  /*481b0*/  LDL R26, [R1] ;  /* 0x00000000011a7983 */ /* 0x000f280000100800 */
[----:B------:R-:W4:Y:S01]  /*481c0*/  LDL R27, [R1+0x4] ;  /* 0x00000400011b7983 */ /* 0x000f220000100800 */
[C---:B---3--:R-:W-:Y:S03]  /*481d0*/  HMMA.16816.F32 R4, R8.reuse, R24, R4 ;  /* 0x000000180804723c */ /* 0x048fe60000001804 */
[----:B-1----:R-:W3:Y:S04]  /*481e0*/  LDL.LU.64 R20, [R1+0x690] ;  /* 0x0006900001147983 */ /* 0x002ee80000300a00 */
[----:B------:R-:W3:Y:S04]  /*481f0*/  LDL.LU.64 R22, [R1+0x698] ;  /* 0x0006980001167983 */ /* 0x000ee80000300a00 */
[----:B----4-:R0:W-:Y:S04]  /*48200*/  STL.64 [R1+0x88e8], R26 ;  /* 0x0088e81a01007387 */ /* 0x0101e80000100a00 */
[----:B0-----:R-:W2:Y:S04]  /*48210*/  LDL.64 R26, [R1+0x90] ;  /* 0x00009000011a7983 */ /* 0x001ea80000100a00 */
[----:B------:R-:W-:Y:S04]  /*48220*/  STL [R1+0x8870], R0 ;  /* 0x0088700001007387 */ /* 0x000fe80000100800 */
[----:B------:R-:W4:Y:S04]  /*48230*/  LDL.LU.64 R16, [R1+0x660] ;  /* 0x0006600001107983 */ /* 0x000f280000300a00 */
[----:B------:R-:W4:Y:S04]  /*48240*/  LDL.LU.64 R18, [R1+0x668] ;  /* 0x0006680001127983 */ /* 0x000f280000300a00 */
[----:B------:R0:W-:Y:S04]  /*48250*/  STL.64 [R1+0x6b0], R4 ;  /* 0x0006b00401007387 */ /* 0x0001e80000100a00 */
[----:B------:R1:W-:Y:S04]  /*48260*/  STL.64 [R1+0x6b8], R6 ;  /* 0x0006b80601007387 */ /* 0x0003e80000100a00 */
[----:B0-----:R-:W4:Y:S04]  /*48270*/  LDL.LU.64 R4, [R1+0x650] ;  /* 0x0006500001047983 */ /* 0x001f280000300a00 */
[----:B-1----:R-:W4:Y:S04]  /*48280*/  LDL.LU.64 R6, [R1+0x658] ;  /* 0x0006580001067983 */ /* 0x002f280000300a00 */
[----:B------:R-:W3:Y:S04]  /*48290*/  LDL R24, [R1+0x8] ;  /* 0x0000080001187983 */ /* 0x000ee80000100800 */
[----:B------:R-:W3:Y:S01]  /*482a0*/  LDL R25, [R1+0xc] ;  /* 0x00000c0001197983 */ /* 0x000ee20000100800 */
[----:B--2---:R-:W-:Y:S03]  /*482b0*/  HMMA.16816.F32 R12, R8, R26, R12 ;  /* 0x0000001a080c723c */ /* 0x004fe6000000180c */
[----:B---3--:R-:W-:-:S15]  /*482c0*/  STL.64 [R1+0x8900], R24 ;  /* 0x0089001801007387 */ /* 0x008fde0000100a00 */
[----:B------:R-:W-:-:S05]  /*482d0*/  NOP ;  /* 0x0000000000007918 */ /* 0x000fca0000000000 */
[----:B------:R-:W-:Y:S04]  /*482e0*/  STL.64 [R1+0x6a0], R12 ;  /* 0x0006a00c01007387 */ /* 0x000fe80000100a00 */
[----:B------:R0:W-:Y:S04]  /*482f0*/  STL.64 [R1+0x6a8], R14 ;  /* 0x0006a80e01007387 */ /* 0x0001e80000100a00 */
[----:B0-----:R-:W2:Y:S04]  /*48300*/  LDL.LU.64 R14, [R1+0x8a30] ;  /* 0x008a3000010e7983 */ /* 0x001ea80000300a00 */
[----:B------:R-:W3:Y:S01]  /*48310*/  LDL.LU.64 R12, [R1+0x8a28] ;  /* 0x008a2800010c7983 */ /* 0x000ee20000300a00 */
[----:B------:R-:W-:-:S02]  /*48320*/  IMAD.MOV.U32 R0, RZ, RZ, R26 ;  /* 0x000000ffff007224 */ /* 0x000fc400078e001a */
[----:B---3--:R-:W-:Y:S02]  /*48330*/  IMAD.MOV.U32 R26, RZ, RZ, R13 ;  /* 0x000000ffff1a7224 */ /* 0x008fe400078e000d */
[----:B------:R-:W-:Y:S02]  /*48340*/  IMAD.MOV.U32 R27, RZ, RZ, R12 ;  /* 0x000000ffff1b7224 */ /* 0x000fe400078e000c */
[C---:B--2---:R-:W-:Y:S03]  /*48350*/  HMMA.16816.F32 R12, R8.reuse, R14, R20 ;  /* 0x0000000e080c723c */ /* 0x044fe60000001814 */
[----:B------:R0:W-:Y:S04]  /*48360*/  STL.64 [R1+0x8918], R26 ;  /* 0x0089181a01007387 */ /* 0x0001e80000100a00 */
[----:B------:R-:W2:Y:S04]  /*48370*/  LDL.LU.64 R24, [R1+0x680] ;  /* 0x0006800001187983 */ /* 0x000ea80000300a00 */
[----:B0-----:R-:W2:Y:S04]  /*48380*/  LDL.LU.64 R26, [R1+0x688] ;  /* 0x00068800011a7983 */ /* 0x001ea80000300a00 */
[----:B------:R-:W-:Y:S04]  /*48390*/  STL [R1+0x8874], R0 ;  /* 0x0088740001007387 */ /* 0x000fe80000100800 */
[----:B------:R-:W3:Y:S04]  /*483a0*/  LDL.LU.64 R22, [R1+0x8a20] ;  /* 0x008a200001167983 */ /* 0x000ee80000300a00 */
[----:B------:R-:W2:Y:S04]  /*483b0*/  LDL.LU.64 R20, [R1+0x8a18] ;  /* 0x008a180001147983 */ /* 0x000ea80000300a00 */
[----:B------:R-:W-:Y:S04]  /*483c0*/  STL.64 [R1+0x690], R12 ;  /* 0x0006900c01007387 */ /* 0x000fe80000100a00 */
[----:B------:R0:W-:Y:S04]  /*483d0*/  STL.64 [R1+0x698], R14 ;  /* 0x0006980e01007387 */ /* 0x0001e80000100a00 */
[----:B0-----:R-:W3:Y:S04]  /*483e0*/  LDL.LU.64 R14, [R1+0x8a10] ;  /* 0x008a1000010e7983 */ /* 0x001ee80000300a00 */
[----:B------:R-:W4:Y:S01]  /*483f0*/  LDL.LU.64 R12, [R1+0x8a08] ;  /* 0x008a0800010c7983 */ /* 0x000f220000300a00 */
[----:B--2---:R-:W-:-:S15]  /*48400*/  HMMA.16816.F32 R24, R8, R20, R24 ;  /* 0x000000140818723c */ /* 0x004fde0000001818 */
[----:B------:R-:W-:-:S08]  /*48410*/  NOP ;  /* 0x0000000000007918 */ /* 0x000fd00000000000 */
[----:B------:R0:W-:Y:S04]  /*48420*/  STL.64 [R1+0x680], R24 ;  /* 0x0006801801007387 */ /* 0x0001e80000100a00 */
[----:B------:R-:W-:Y:S04]  /*48430*/  STL.64 [R1+0x688], R26 ;  /* 0x0006881a01007387 */ /* 0x000fe80000100a00 */
[----:B0-----:R-:W2:Y:S04]  /*48440*/  LDL R24, [R1+0x18] ;  /* 0x0000180001187983 */ /* 0x001ea80000100800 */
[----:B------:R-:W2:Y:S04]  /*48450*/  LDL R25, [R1+0x1c] ;  /* 0x00001c0001197983 */ /* 0x000ea80000100800 */
[----:B--2---:R0:W-:Y:S04]  /*48460*/  STL.64 [R1+0x8930], R24 ;  /* 0x0089301801007387 */ /* 0x0041e80000100a00 */
[----:B0-----:R-:W2:Y:S04]  /*48470*/  LDL.LU.64 R24, [R1+0x670] ;  /* 0x0006700001187983 */ /* 0x001ea80000300a00 */
[----:B------:R-:W2:Y:S01]  /*48480*/  LDL.LU.64 R26, [R1+0x678] ;  /* 0x00067800011a7983 */ /* 0x000ea20000300a00 */
[----:B------:R-:W-:Y:S01]  /*48490*/  IMAD.MOV.U32 R0, RZ, RZ, R21 ;  /* 0x000000ffff007224 */ /* 0x000fe200078e0015 */
[C---:B----4-:R-:W-:Y:S06]  /*484a0*/  HMMA.16816.F32 R16, R8.reuse, R12, R16 ;  /* 0x0000000c0810723c */ /* 0x050fec0000001810 */
[C---:B---3--:R-:W-:Y:S06]  /*484b0*/  HMMA.16816.F32 R4, R8.reuse, R14, R4 ;  /* 0x0000000e0804723c */ /* 0x048fec0000001804 */
[----:B--2---:R-:W-:-:S15]  /*484c0*/  HMMA.16816.F32 R20, R8, R22, R24 ;  /* 0x000000160814723c */ /* 0x004fde0000001818 */
[----:B------:R-:W-:-:S08]  /*484d0*/  NOP ;  /* 0x0000000000007918 */ /* 0x000fd00000000000 */
[----:B------:R-:W-:Y:S04]  /*484e0*/  STL.64 [R1+0x670], R20 ;  /* 0x0006701401007387 */ /* 0x000fe80000100a00 */
[----:B------:R-:W-:Y:S04]  /*484f0*/  STL.64 [R1+0x678], R22 ;  /* 0x0006781601007387 */ /* 0x000fe80000100a00 */
[----:B------:R-:W2:Y:S04]  /*48500*/  LDL R26, [R1+0x20] ;  /* 0x00002000011a7983 */ /* 0x000ea80000100800 */
[----:B------:R-:W-:Y:S04]  /*48510*/  STL.64 [R1+0x660], R16 ;  /* 0x0006601001007387 */ /* 0x000fe80000100a00 */
[----:B------:R-:W-:Y:S04]  /*48520*/  STL.64 [R1+0x668], R18 ;  /* 0x0006681201007387 */ /* 0x000fe80000100a00 */
[----:B------:R-:W-:Y:S04]  /*48530*/  STL.64 [R1+0x650], R4 ;  /* 0x0006500401007387 */ /* 0x000fe80000100a00 */
[----:B------:R-:W-:Y:S04]  /*48540*/  STL.64 [R1+0x658], R6 ;  /* 0x0006580601007387 */ /* 0x000fe80000100a00 */
[----:B------:R-:W2:Y:S04]  /*48550*/  LDL R27, [R1+0x24] ;  /* 0x00002400011b7983 */ /* 0x000ea80000100800 */
[----:B------:R-:W3:Y:S04]  /*48560*/  LDL R24, [R1+0x28] ;  /* 0x0000280001187983 */ /* 0x000ee80000100800 */
[----:B------:R-:W3:Y:S04]  /*48570*/  LDL R25, [R1+0x2c] ;  /* 0x00002c0001197983 */ /* 0x000ee80000100800 */
[----:B--2---:R0:W-:Y:S04]  /*48580*/  STL.64 [R1+0x8948], R26 ;  /* 0x0089481a01007387 */ /* 0x0041e80000100a00 */
[----:B0-----:R-:W2:Y:S04]  /*48590*/  LDL R26, [R1+0x30] ;  /* 0x00003000011a7983 */ /* 0x001ea80000100800 */
[----:B------:R-:W2:Y:S04]  /*485a0*/  LDL R27, [R1+0x34] ;  /* 0x00003400011b7983 */ /* 0x000ea80000100800 */
[----:B---3--:R0:W-:Y:S04]  /*485b0*/  STL.64 [R1+0x8960], R24 ;  /* 0x0089601801007387 */ /* 0x0081e80000100a00 */
[----:B0-----:R-:W3:Y:S04]  /*485c0*/  LDL R24, [R1+0x38] ;  /* 0x0000380001187983 */ /* 0x001ee80000100800 */
        /* <DEDUP_REMOVED lines=165> */
[----:B0-----:R-:W4:Y:S01]  /*49020*/  LDL.LU.64 R26, [R1+0x88d0] ;  /* 0x0088d000011a7983 */ /* 0x001f220000300a00 */
[----:B---3--:R-:W-:Y:S03]  /*49030*/  HMMA.16816.F32 R12, R8, R28, R12 ;  /* 0x0000001c080c723c */ /* 0x008fe6000000180c */
[----:B------:R-:W3:Y:S04]  /*49040*/  LDL.LU.64 R24, [R1+0x88c8] ;  /* 0x0088c80001187983 */ /* 0x000ee80000300a00 */
[----:B------:R-:W-:-:S15]  /*49050*/  STL.64 [R1+0x8768], R28 ;  /* 0x0087681c01007387 */ /* 0x000fde0000100a00 */
[----:B------:R-:W-:-:S01]  /*49060*/  NOP ;  /* 0x0000000000007918 */ /* 0x000fc20000000000 */
[----:B------:R-:W-:Y:S04]  /*49070*/  STL.64 [R1+0x2050], R12 ;  /* 0x0020500c01007387 */ /* 0x000fe80000100a00 */
[----:B------:R4:W-:Y:S02]  /*49080*/  STL.64 [R1+0x2058], R14 ;  /* 0x0020580e01007387 */ /* 0x0009e40000100a00 */
[----:B----4-:R-:W-:Y:S02]  /*49090*/  HMMA.16816.F32 R12, R8, R26, R16 ;  /* 0x0000001a080c723c */ /* 0x010fe40000001810 */
[----:B------:R-:W4:-:S15]  /*490a0*/  LDL.LU.64 R16, [R1+0x2010] ;  /* 0x0020100001107983 */ /* 0x000f1e0000300a00 */
[----:B------:R-:W-:-:S06]  /*490b0*/  NOP ;  /* 0x0000000000007918 */ /* 0x000fcc0000000000 */
[----:B------:R-:W-:Y:S04]  /*490c0*/  STL.64 [R1+0x2040], R12 ;  /* 0x0020400c01007387 */ /* 0x000fe80000100a00 */
[----:B------:R-:W-:Y:S04]  /*490d0*/  STL.64 [R1+0x2048], R14 ;  /* 0x0020480e01007387 */ /* 0x000fe80000100a00 */
[----:B------:R-:W2:Y:S01]  /*490e0*/  LDL.LU.64 R18, [R1+0x2018] ;  /* 0x0020180001127983 */ /* 0x000ea20000300a00 */
[----:B---3--:R-:W-:-:S15]  /*490f0*/  HMMA.16816.F32 R4, R8, R24, R4 ;  /* 0x000000180804723c */ /* 0x008fde0000001804 */
[----:B------:R-:W-:-:S08]  /*49100*/  NOP ;  /* 0x0000000000007918 */ /* 0x000fd00000000000 */
[----:B------:R-:W-:Y:S04]  /*49110*/  STL.64 [R1+0x2030], R4 ;  /* 0x0020300401007387 */ /* 0x000fe80000100a00 */
[----:B------:R-:W-:Y:S04]  /*49120*/  STL.64 [R1+0x2038], R6 ;  /* 0x0020380601007387 */ /* 0x000fe80000100a00 */
[----:B--2---:R-:W-:Y:S04]  /*49130*/  STL.64 [R1+0x88c0], R18 ;  /* 0x0088c01201007387 */ /* 0x004fe80000100a00 */
[----:B----4-:R0:W-:Y:S04]  /*49140*/  STL.64 [R1+0x88b8], R16 ;  /* 0x0088b81001007387 */ /* 0x0101e80000100a00 */
        /* <DEDUP_REMOVED lines=9> */
[----:B------:R-:W3:Y:S01]  /*491e0*/  LDL.LU.64 R14, [R1+0x1fd8] ;  /* 0x001fd800010e7983 */ /* 0x000ee20000300a00 */
[C---:B--2---:R-:W-:Y:S03]  /*491f0*/  HMMA.16816.F32 R16, R8.reuse, R22, R16 ;  /* 0x000000160810723c */ /* 0x044fe60000001810 */
[----:B---3--:R-:W-:Y:S04]  /*49200*/  STL.64 [R1+0x8880], R14 ;  /* 0x0088800e01007387 */ /* 0x008fe80000100a00 */
[----:B----4-:R0:W-:Y:S04]  /*49210*/  STL.64 [R1+0x8878], R12 ;  /* 0x0088780c01007387 */ /* 0x0101e80000100a00 */
[----:B0-----:R-:W2:Y:S04]  /*49220*/  LDL.LU.64 R12, [R1+0x1fe0] ;  /* 0x001fe000010c7983 */ /* 0x001ea80000300a00 */
[----:B------:R-:W2:Y:S04]  /*49230*/  LDL.LU.64 R14, [R1+0x1fe8] ;  /* 0x001fe800010e7983 */ /* 0x000ea80000300a00 */
[----:B------:R-:W3:Y:S04]  /*49240*/  LDL.64 R28, [R1+0xa8] ;  /* 0x0000a800011c7983 */ /* 0x000ee80000100a00 */
        /* <DEDUP_REMOVED lines=9> */
[----:B------:R-:W2:Y:S04]  /*492e0*/  LDL.LU.64 R16, [R1+0x88b8] ;  /* 0x0088b80001107983 */ /* 0x000ea80000300a00 */
[----:B------:R0:W-:Y:S04]  /*492f0*/  STL.64 [R1+0x8780], R22 ;  /* 0x0087801601007387 */ /* 0x0001e80000100a00 */
[----:B0-----:R-:W4:Y:S04]  /*49300*/  LDL.LU R22, [R1+0x24c0] ;  /* 0x0024c00001167983 */ /* 0x001f280000300800 */
[----:B------:R-:W4:Y:S01]  /*49310*/  LDL.LU R23, [R1+0x24bc] ;  /* 0x0024bc0001177983 */ /* 0x000f220000300800 */
[----:B--2---:R-:W-:-:S15]  /*49320*/  HMMA.16816.F32 R16, R8, R20, R16 ;  /* 0x000000140810723c */ /* 0x004fde0000001810 */
[----:B------:R-:W-:-:S08]  /*49330*/  NOP ;  /* 0x0000000000007918 */ /* 0x000fd00000000000 */
[----:B------:R-:W-:Y:S04]  /*49340*/  STL.64 [R1+0x2010], R16 ;  /* 0x0020101001007387 */ /* 0x000fe80000100a00 */
[----:B------:R0:W-:Y:S04]  /*49350*/  STL.64 [R1+0x2018], R18 ;  /* 0x0020181201007387 */ /* 0x0001e80000100a00 */
[----:B0-----:R-:W2:Y:S04]  /*49360*/  LDL.LU.64 R18, [R1+0x88b0] ;  /* 0x0088b00001127983 */ /* 0x001ea80000300a00 */
[----:B------:R-:W3:Y:S04]  /*49370*/  LDL.LU.64 R16, [R1+0x88a8] ;  /* 0x0088a80001107983 */ /* 0x000ee80000300a00 */
[----:B------:R-:W-:Y:S04]  /*49380*/  STL [R1+0x879c], R20 ;  /* 0x00879c1401007387 */ /* 0x000fe80000100800 */
[----:B------:R-:W-:Y:S01]  /*49390*/  STL [R1+0x8798], R21 ;  /* 0x0087981501007387 */ /* 0x000fe20000100800 */
[----:B--2---:R-:W-:-:S15]  /*493a0*/  HMMA.16816.F32 R4, R8, R18, R4 ;  /* 0x000000120804723c */ /* 0x004fde0000001804 */
[----:B------:R-:W-:-:S08]  /*493b0*/  NOP ;  /* 0x0000000000007918 */ /* 0x000fd00000000000 */
        /* <DEDUP_REMOVED lines=8> */
[----:B0-----:R-:W2:Y:S04]  /*49440*/  LDL.LU.64 R6, [R1+0x8890] ;  /* 0x0088900001067983 */ /* 0x001ea80000300a00 */
[----:B------:R-:W3:Y:S04]  /*49450*/  LDL.LU.64 R4, [R1+0x8888] ;  /* 0x0088880001047983 */ /* 0x000ee80000300a00 */
        /* <DEDUP_REMOVED lines=14> */
[----:B0-----:R-:W2:Y:S04]  /*49540*/  LDL R14, [R1+0x78] ;  /* 0x00007800010e7983 */ /* 0x001ea80000100800 */
[----:B------:R-:W2:Y:S04]  /*49550*/  LDL R15, [R1+0x7c] ;  /* 0x00007c00010f7983 */ /* 0x000ea80000100800 */
[----:B--2---:R0:W-:Y:S04]  /*49560*/  STL.64 [R1+0x8810], R14 ;  /* 0x0088100e01007387 */ /* 0x0041e80000100a00 */
[----:B------:R-:W2:Y:S04]  /*49570*/  LDL.LU.64 R12, [R1+0x1fc0] ;  /* 0x001fc000010c7983 */ /* 0x000ea80000300a00 */
[----:B0-----:R-:W2:Y:S04]  /*49580*/  LDL.LU.64 R14, [R1+0x1fc8] ;  /* 0x001fc800010e7983 */ /* 0x001ea80000300a00 */
[----:B------:R-:W-:Y:S04]  /*49590*/  STL.64 [R1+0x8740], R6 ;  /* 0x0087400601007387 */ /* 0x000fe80000100a00 */
[----:B------:R0:W-:Y:S04]  /*495a0*/  STL.64 [R1+0x8738], R4 ;  /* 0x0087380401007387 */ /* 0x0001e80000100a00 */
[----:B0-----:R-:W3:Y:S04]  /*495b0*/  LDL.LU.64 R4, [R1+0x11a0] ;  /* 0x0011a00001047983 */ /* 0x001ee80000300a00 */
[----:B------:R-:W3:Y:S01]  /*495c0*/  LDL.LU.64 R6, [R1+0x11a8] ;  /* 0x0011a80001067983 */ /* 0x000ee20000300a00 */
[----:B--2---:R-:W-:-:S15]  /*495d0*/  HMMA.16816.F32 R12, R8, R2, R12 ;  /* 0x00000002080c723c */ /* 0x004fde000000180c */
[----:B------:R-:W-:-:S08]  /*495e0*/  NOP ;  /* 0x0000000000007918 */ /* 0x000fd00000000000 */
[----:B------:R0:W-:Y:S04]  /*495f0*/  STL.64 [R1+0x1fc0], R12 ;  /* 0x001fc00c01007387 */ /* 0x0001e80000100a00 */
[----:B------:R-:W-:Y:S04]  /*49600*/  STL.64 [R1+0x1fc8], R14 ;  /* 0x001fc80e01007387 */ /* 0x000fe80000100a00 */
[----:B0-----:R-:W2:Y:S01]  /*49610*/  LDL R12, [R1+0x80] ;  /* 0x00008000010c7983 */ /* 0x001ea20000100800 */
[----:B---3--:R-:W-:Y:S01]  /*49620*/  HMMA.16816.F32 R4, R8, R28, R4 ;  /* 0x0000001c0804723c */ /* 0x008fe20000001804 */
[----:B------:R-:W-:-:S02]  /*49630*/  IMAD.MOV.U32 R13, RZ, RZ, R0 ;  /* 0x000000ffff0d7224 */ /* 0x000fc400078e0000 */
[----:B------:R-:W3:Y:S03]  /*49640*/  LDL.LU R0, [R1+0x8874] ;  /* 0x0088740001007983 */ /* 0x000ee60000300800 */
[----:B------:R-:W-:Y:S02]  /*49650*/  IMAD.MOV.U32 R20, RZ, RZ, R28 ;  /* 0x000000ffff147224 */ /* 0x000fe400078e001c */
[----:B------:R-:W-:Y:S01]  /*49660*/  IMAD.MOV.U32 R21, RZ, RZ, R29 ;  /* 0x000000ffff157224 */ /* 0x000fe200078e001d */
[----:B--2---:R0:W-:-:S14]  /*49670*/  STL.64 [R1+0x8828], R12 ;  /* 0x0088280c01007387 */ /* 0x0041dc0000100a00 */
[----:B------:R-:W-:Y:S04]  /*49680*/  STL.64 [R1+0x11a0], R4 ;  /* 0x0011a00401007387 */ /* 0x000fe80000100a00 */
[----:B------:R-:W-:Y:S04]  /*49690*/  STL.64 [R1+0x11a8], R6 ;  /* 0x0011a80601007387 */ /* 0x000fe80000100a00 */
[----:B------:R-:W2:Y:S04]  /*496a0*/  LDL R28, [R1+0x88] ;  /* 0x00008800011c7983 */ /* 0x000ea80000100800 */
[----:B------:R-:W2:Y:S04]  /*496b0*/  LDL R29, [R1+0x8c] ;  /* 0x00008c00011d7983 */ /* 0x000ea80000100800 */
[----:B------:R-:W2:Y:S04]  /*496c0*/  LDL.64 R16, [R1+0x58] ;  /* 0x0000580001107983 */ /* 0x000ea80000100a00 */
[----:B0-----:R-:W4:Y:S04]  /*496d0*/  LDL.LU.64 R12, [R1+0x1fb0] ;  /* 0x001fb000010c7983 */ /* 0x001f280000300a00 */
[----:B------:R-:W3:Y:S04]  /*496e0*/  LDL.LU.64 R14, [R1+0x1fb8] ;  /* 0x001fb800010e7983 */ /* 0x000ee80000300a00 */
[----:B---3--:R0:W-:Y:S02]  /*496f0*/  STL.64 [R1+0x8838], R14 ;  /* 0x0088380e01007387 */ /* 0x0081e40000100a00 */
[----:B0-----:R-:W-:-:S02]  /*49700*/  IMAD.MOV.U32 R14, RZ, RZ, R0 ;  /* 0x000000ffff0e7224 */ /* 0x001fc400078e0000 */
[----:B------:R-:W3:Y:S04]  /*49710*/  LDL.LU R0, [R1+0x8870] ;  /* 0x0088700001007983 */ /* 0x000ee80000300800 */
[----:B------:R-:W2:Y:S04]  /*49720*/  LDL R15, [R1+0x94] ;  /* 0x00009400010f7983 */ /* 0x000ea80000100800 */
[----:B----4-:R0:W-:Y:S04]  /*49730*/  STL.64 [R1+0x8830], R12 ;  /* 0x0088300c01007387 */ /* 0x0101e80000100a00 */
[----:B0-----:R-:W4:Y:S04]  /*49740*/  LDL R12, [R1+0x98] ;  /* 0x00009800010c7983 */ /* 0x001f280000100800 */
[----:B------:R-:W4:Y:S01]  /*49750*/  LDL R13, [R1+0x9c] ;  /* 0x00009c00010d7983 */ /* 0x000f220000100800 */
[----:B------:R-:W-:-:S02]  /*49760*/  IMAD R10, R25, 0x100, R24 ;  /* 0x00000100190a7824 */ /* 0x000fc400078e0218 */
[----:B------:R-:W-:Y:S01]  /*49770*/  IMAD R11, R27, 0x100, R26 ;  /* 0x000001001b0b7824 */ /* 0x000fe200078e021a */
[----:B--2---:R0:W-:Y:S04]  /*49780*/  STL.64 [R1+0x8858], R14 ;  /* 0x0088580e01007387 */ /* 0x0041e80000100a00 */
[----:B0-----:R-:W2:Y:S04]  /*49790*/  LDL R14, [R1+0xa0] ;  /* 0x0000a000010e7983 */ /* 0x001ea80000100800 */
[----:B----4-:R-:W-:Y:S04]  /*497a0*/  STL.64 [R1+0x8850], R12 ;  /* 0x0088500c01007387 */ /* 0x010fe80000100a00 */
[----:B------:R-:W4:Y:S04]  /*497b0*/  LDL.LU.64 R24, [R1+0x1f80] ;  /* 0x001f800001187983 */ /* 0x000f280000300a00 */
[----:B------:R-:W3:Y:S04]  /*497c0*/  LDL.LU.64 R26, [R1+0x1f88] ;  /* 0x001f8800011a7983 */ /* 0x000ee80000300a00 */
[----:B---3--:R-:W-:Y:S04]  /*497d0*/  STL.64 [R1+0x8808], R26 ;  /* 0x0088081a01007387 */ /* 0x008fe80000100a00 */
[----:B----4-:R0:W-:Y:S04]  /*497e0*/  STL.64 [R1+0x8800], R24 ;  /* 0x0088001801007387 */ /* 0x0101e80000100a00 */
        /* <DEDUP_REMOVED lines=11> */
[----:B------:R-:W-:Y:S02]  /*498a0*/  IMAD R9, R23, 0x100, R22 ;  /* 0x0000010017097824 */ /* 0x000fe400078e0216 */
[----:B------:R-:W-:Y:S01]  /*498b0*/  IMAD.MOV.U32 R15, RZ, RZ, R0 ;  /* 0x000000ffff0f7224 */ /* 0x000fe200078e0000 */
[----:B------:R-:W-:Y:S01]  /*498c0*/  F2FP.F16.E5M2.UNPACK_B R10, R10 ;  /* 0x0000000aff0a723e */ /* 0x000fe200020004ff */
[----:B----4-:R-:W-:Y:S04]  /*498d0*/  STL.64 [R1+0x8868], R26 ;  /* 0x0088681a01007387 */ /* 0x010fe80000100a00 */
[----:B---3--:R0:W-:Y:S04]  /*498e0*/  STL.64 [R1+0x8860], R24 ;  /* 0x0088601801007387 */ /* 0x0081e80000100a00 */
[----:B0-----:R-:W2:Y:S04]  /*498f0*/  LDL.LU.64 R24, [R1+0x620] ;  /* 0x0006200001187983 */ /* 0x001ea80000300a00 */
[----:B------:R-:W2:Y:S04]  /*49900*/  LDL.LU.64 R26, [R1+0x628] ;  /* 0x00062800011a7983 */ /* 0x000ea80000300a00 */
[----:B------:R-:W3:Y:S04]  /*49910*/  LDL.LU.64 R4, [R1+0x1f70] ;  /* 0x001f700001047983 */ /* 0x000ee80000300a00 */
[----:B------:R-:W3:Y:S04]  /*49920*/  LDL.LU.64 R6, [R1+0x1f78] ;  /* 0x001f780001067983 */ /* 0x000ee80000300a00 */
[----:B------:R-:W4:Y:S01]  /*49930*/  LDL.64 R18, [R1+0x50] ;  /* 0x0000500001127983 */ /* 0x000f220000100a00 */
[----:B------:R-:W-:-:S02]  /*49940*/  F2FP.F16.E5M2.UNPACK_B R8, R8 ;  /* 0x00000008ff08723e */ /* 0x000fc400020004ff */
[----:B------:R-:W-:Y:S02]  /*49950*/  F2FP.F16.E5M2.UNPACK_B R9, R9 ;  /* 0x00000009ff09723e */ /* 0x000fe400020004ff */
[----:B------:R-:W-:-:S07]  /*49960*/  F2FP.F16.E5M2.UNPACK_B R11, R11 ;  /* 0x0000000bff0b723e */ /* 0x000fce00020004ff */
[C---:B--2---:R-:W-:Y:S01]  /*49970*/  HMMA.16816.F32 R12, R8.reuse, R14, R24 ;  /* 0x0000000e080c723c */ /* 0x044fe20000001818 */
[----:B----4-:R-:W-:Y:S04]  /*49980*/  STL.64 [R1+0x87e8], R18 ;  /* 0x0087e81201007387 */ /* 0x010fe80000100a00 */
[----:B------:R0:W-:Y:S04]  /*49990*/  STL.64 [R1+0x87e0], R16 ;  /* 0x0087e01001007387 */ /* 0x0001e80000100a00 */
[----:B0-----:R-:W2:Y:S04]  /*499a0*/  LDL.LU.64 R16, [R1+0x610] ;  /* 0x0006100001107983 */ /* 0x001ea80000300a00 */
[----:B------:R-:W2:Y:S04]  /*499b0*/  LDL.LU.64 R18, [R1+0x618] ;  /* 0x0006180001127983 */ /* 0x000ea80000300a00 */
[----:B------:R-:W4:Y:S04]  /*499c0*/  LDL.64 R22, [R1+0x48] ;  /* 0x0000480001167983 */ /* 0x000f280000100a00 */
[----:B------:R-:W3:Y:S04]  /*499d0*/  LDL.LU.64 R26, [R1+0x8868] ;  /* 0x00886800011a7983 */ /* 0x000ee80000300a00 */
[----:B------:R-:W3:Y:S04]  /*499e0*/  LDL.LU.64 R24, [R1+0x8860] ;  /* 0x0088600001187983 */ /* 0x000ee80000300a00 */
[----:B------:R-:W-:Y:S04]  /*499f0*/  STL.64 [R1+0x620], R12 ;  /* 0x0006200c01007387 */ /* 0x000fe80000100a00 */
[----:B------:R0:W-:Y:S04]  /*49a00*/  STL.64 [R1+0x628], R14 ;  /* 0x0006280e01007387 */ /* 0x0001e80000100a00 */
[----:B0-----:R-:W3:Y:S04]  /*49a10*/  LDL.LU.64 R14, [R1+0x8858] ;  /* 0x00885800010e7983 */ /* 0x001ee80000300a00 */
[----:B------:R-:W2:Y:S02]  /*49a20*/  LDL.LU.64 R12, [R1+0x8850] ;  /* 0x00885000010c7983 */ /* 0x000ea40000300a00 */
[C---:B--2---:R-:W-:Y:S06]  /*49a30*/  HMMA.16816.F32 R16, R8.reuse, R12, R16 ;  /* 0x0000000c0810723c */ /* 0x044fec0000001810 */
[----:B---3--:R-:W-:-:S15]  /*49a40*/  HMMA.16816.F32 R12, R8, R14, R24 ;  /* 0x0000000e080c723c */ /* 0x008fde0000001818 */
[----:B------:R-:W-:-:S02]  /*49a50*/  NOP ;  /* 0x0000000000007918 */ /* 0x000fc40000000000 */
[----:B------:R0:W-:Y:S04]  /*49a60*/  STL.64 [R1+0x610], R16 ;  /* 0x0006101001007387 */ /* 0x0001e80000100a00 */
[----:B------:R1:W-:Y:S04]  /*49a70*/  STL.64 [R1+0x618], R18 ;  /* 0x0006181201007387 */ /* 0x0003e80000100a00 */
[----:B0-----:R-:W2:Y:S04]  /*49a80*/  LDL.LU.64 R16, [R1+0x1f60] ;  /* 0x001f600001107983 */ /* 0x001ea80000300a00 */
[----:B-1----:R-:W2:Y:S04]  /*49a90*/  LDL.LU.64 R18, [R1+0x1f68] ;  /* 0x001f680001127983 */ /* 0x002ea80000300a00 */
[----:B------:R-:W3:Y:S04]  /*49aa0*/  LDL.LU.64 R26, [R1+0x8848] ;  /* 0x00884800011a7983 */ /* 0x000ee80000300a00 */
[----:B------:R-:W3:Y:S04]  /*49ab0*/  LDL.LU.64 R24, [R1+0x8840] ;  /* 0x0088400001187983 */ /* 0x000ee80000300a00 */
[----:B------:R-:W-:Y:S04]  /*49ac0*/  STL.64 [R1+0x600], R12 ;  /* 0x0006000c01007387 */ /* 0x000fe80000100a00 */
[----:B------:R0:W-:Y:S04]  /*49ad0*/  STL.64 [R1+0x608], R14 ;  /* 0x0006080e01007387 */ /* 0x0001e80000100a00 */
[----:B0-----:R-:W4:Y:S04]  /*49ae0*/  LDL.LU.64 R14, [R1+0x8838] ;  /* 0x00883800010e7983 */ /* 0x001f280000300a00 */
[----:B------:R-:W4:Y:S02]  /*49af0*/  LDL.LU.64 R12, [R1+0x8830] ;  /* 0x00883000010c7983 */ /* 0x000f240000300a00 */
[----:B----4-:R-:W-:-:S15]  /*49b00*/  HMMA.16816.F32 R12, R8, R28, R12 ;  /* 0x0000001c080c723c */ /* 0x010fde000000180c */
[----:B------:R-:W-:-:S08]  /*49b10*/  NOP ;  /* 0x0000000000007918 */ /* 0x000fd00000000000 */
        /* <DEDUP_REMOVED lines=17> */
[----:B------:R-:W3:Y:S04]  /*49c30*/  LDL.LU.64 R12, [R1+0x87f0] ;  /* 0x0087f000010c7983 */ /* 0x000ee80000300a00 */
[----:B------:R-:W2:Y:S01]  /*49c40*/  LDL.64 R28, [R1+0x40] ;  /* 0x00004000011c7983 */ /* 0x000ea20000100a00 */
[C---:B---3--:R-:W-:Y:S06]  /*49c50*/  HMMA.16816.F32 R24, R8.reuse, R12, R24 ;  /* 0x0000000c0818723c */ /* 0x048fec0000001818 */
[----:B----4-:R-:W-:Y:S06]  /*49c60*/  HMMA.16816.F32 R4, R8, R14, R4 ;  /* 0x0000000e0804723c */ /* 0x010fec0000001804 */
[----:B------:R-:W-:-:S02]  /*49c70*/  IMAD.MOV.U32 R0, RZ, RZ, R15 ;  /* 0x000000ffff007224 */ /* 0x000fc400078e000f */
[----:B------:R-:W-:-:S09]  /*49c80*/  IMAD.MOV.U32 R12, RZ, RZ, R14 ;  /* 0x000000ffff0c7224 */ /* 0x000fd200078e000e */
[----:B------:R-:W-:Y:S04]  /*49c90*/  STL.64 [R1+0x1f80], R24 ;  /* 0x001f801801007387 */ /* 0x000fe80000100a00 */
[----:B------:R-:W-:Y:S04]  /*49ca0*/  STL.64 [R1+0x1f88], R26 ;  /* 0x001f881a01007387 */ /* 0x000fe80000100a00 */
[----:B------:R0:W-:Y:S04]  /*49cb0*/  STL.64 [R1+0x1f70], R4 ;  /* 0x001f700401007387 */ /* 0x0001e80000100a00 */
[----:B------:R1:W-:Y:S04]  /*49cc0*/  STL.64 [R1+0x1f78], R6 ;  /* 0x001f780601007387 */ /* 0x0003e80000100a00 */
[----:B0-----:R-:W3:Y:S04]  /*49cd0*/  LDL.LU.64 R4, [R1+0x1f30] ;  /* 0x001f300001047983 */ /* 0x001ee80000300a00 */
[----:B-1----:R-:W3:Y:S04]  /*49ce0*/  LDL.LU.64 R6, [R1+0x1f38] ;  /* 0x001f380001067983 */ /* 0x002ee80000300a00 */
[----:B------:R-:W4:Y:S04]  /*49cf0*/  LDL.64 R24, [R1+0x30] ;  /* 0x0000300001187983 */ /* 0x000f280000100a00 */
[----:B------:R-:W4:Y:S04]  /*49d00*/  LDL.64 R26, [R1+0x28] ;  /* 0x00002800011a7983 */ /* 0x000f280000100a00 */
[----:B------:R-:W-:Y:S04]  /*49d10*/  STL [R1+0x8674], R0 ;  /* 0x0086740001007387 */ /* 0x000fe80000100800 */
[----:B------:R0:W-:Y:S04]  /*49d20*/  STL [R1+0x8670], R12 ;  /* 0x0086700c01007387 */ /* 0x0001e80000100800 */
[----:B0-----:R-:W2:Y:S02]  /*49d30*/  LDL.64 R12, [R1+0x60] ;  /* 0x00006000010c7983 */ /* 0x001ea40000100a00 */
[----:B--2---:R-:W-:Y:S06]  /*49d40*/  HMMA.16816.F32 R16, R8, R12, R16 ;  /* 0x0000000c0810723c */ /* 0x004fec0000001810 */
[----:B------:R-:W-:-:S15]  /*49d50*/  IMAD.MOV.U32 R14, RZ, RZ, R12 ;  /* 0x000000ffff0e7224 */ /* 0x000fde00078e000c */
[----:B------:R-:W-:-:S02]  /*49d60*/  NOP ;  /* 0x0000000000007918 */ /* 0x000fc40000000000 */
[----:B------:R-:W-:Y:S04]  /*49d70*/  STL.64 [R1+0x1f60], R16 ;  /* 0x001f601001007387 */ /* 0x000fe80000100a00 */
[----:B------:R0:W-:Y:S04]  /*49d80*/  STL.64 [R1+0x1f68], R18 ;  /* 0x001f681201007387 */ /* 0x0001e80000100a00 */
[----:B0-----:R-:W2:Y:S04]  /*49d90*/  LDL.LU.64 R18, [R1+0x87e8] ;  /* 0x0087e80001127983 */ /* 0x001ea80000300a00 */
[----:B------:R-:W3:Y:S04]  /*49da0*/  LDL.LU.64 R16, [R1+0x87e0] ;  /* 0x0087e00001107983 */ /* 0x000ee80000300a00 */
[----:B------:R0:W-:Y:S04]  /*49db0*/  STL [R1+0x867c], R13 ;  /* 0x00867c0d01007387 */ /* 0x0001e80000100800 */
[----:B------:R1:W-:Y:S04]  /*49dc0*/  STL [R1+0x8678], R14 ;  /* 0x0086780e01007387 */ /* 0x0003e80000100800 */
[----:B0-----:R-:W3:Y:S04]  /*49dd0*/  LDL.LU.64 R12, [R1+0x1f50] ;  /* 0x001f5000010c7983 */ /* 0x001ee80000300a00 */
[----:B-1----:R-:W3:Y:S02]  /*49de0*/  LDL.LU.64 R14, [R1+0x1f58] ;  /* 0x001f5800010e7983 */ /* 0x002ee40000300a00 */
[----:B---3--:R-:W-:-:S15]  /*49df0*/  HMMA.16816.F32 R12, R8, R16, R12 ;  /* 0x00000010080c723c */ /* 0x008fde000000180c */
[----:B------:R-:W-:-:S08]  /*49e00*/  NOP ;  /* 0x0000000000007918 */ /* 0x000fd00000000000 */
[----:B------:R-:W-:Y:S04]  /*49e10*/  STL.64 [R1+0x1f50], R12 ;  /* 0x001f500c01007387 */ /* 0x000fe80000100a00 */
[----:B------:R0:W-:Y:S02]  /*49e20*/  STL.64 [R1+0x1f58], R14 ;  /* 0x001f580e01007387 */ /* 0x0001e40000100a00 */
[----:B0-----:R-:W-:-:S05]  /*49e30*/  IMAD.MOV.U32 R15, RZ, RZ, R17 ;  /* 0x000000ffff0f7224 */ /* 0x001fca00078e0011 */
[----:B------:R0:W-:Y:S04]  /*49e40*/  STL [R1+0x8680], R15 ;  /* 0x0086800f01007387 */ /* 0x0001e80000100800 */
[----:B------:R-:W2:Y:S04]  /*49e50*/  LDL.LU.64 R12, [R1+0x1f40] ;  /* 0x001f4000010c7983 */ /* 0x000ea80000300a00 */
[----:B0-----:R-:W2:Y:S01]  /*49e60*/  LDL.LU.64 R14, [R1+0x1f48] ;  /* 0x001f4800010e7983 */ /* 0x001ea20000300a00 */
[C---:B------:R-:W-:Y:S06]  /*49e70*/  HMMA.16816.F32 R4, R8.reuse, R22, R4 ;  /* 0x000000160804723c */ /* 0x040fec0000001804 */
[----:B------:R-:W-:Y:S01]  /*49e80*/  IMAD.MOV.U32 R0, RZ, RZ, R23 ;  /* 0x000000ffff007224 */ /* 0x000fe200078e0017 */
[----:B--2---:R-:W-:-:S15]  /*49e90*/  HMMA.16816.F32 R12, R8, R18, R12 ;  /* 0x00000012080c723c */ /* 0x004fde000000180c */
[----:B------:R-:W-:-:S08]  /*49ea0*/  NOP ;  /* 0x0000000000007918 */ /* 0x000fd00000000000 */
[----:B------:R0:W-:Y:S04]  /*49eb0*/  STL.64 [R1+0x1f40], R12 ;  /* 0x001f400c01007387 */ /* 0x0001e80000100a00 */
[----:B------:R1:W-:Y:S01]  /*49ec0*/  STL.64 [R1+0x1f48], R14 ;  /* 0x001f480e01007387 */ /* 0x0003e20000100a00 */
[----:B0-----:R-:W-:-:S05]  /*49ed0*/  IMAD.MOV.U32 R12, RZ, RZ, R18 ;  /* 0x000000ffff0c7224 */ /* 0x001fca00078e0012 */
[----:B------:R-:W-:Y:S04]  /*49ee0*/  STL [R1+0x8684], R12 ;  /* 0x0086840c01007387 */ /* 0x000fe80000100800 */
[----:B------:R0:W-:Y:S04]  /*49ef0*/  STL.64 [R1+0x1f30], R4 ;  /* 0x001f300401007387 */ /* 0x0001e80000100a00 */
[----:B------:R2:W-:Y:S04]  /*49f00*/  STL.64 [R1+0x1f38], R6 ;  /* 0x001f380601007387 */ /* 0x0005e80000100a00 */
[----:B------:R-:W4:Y:S04]  /*49f10*/  LDL.LU.64 R16, [R1+0x1f00] ;  /* 0x001f000001107983 */ /* 0x000f280000300a00 */
[----:B------:R-:W4:Y:S01]  /*49f20*/  LDL.LU.64 R18, [R1+0x1f08] ;  /* 0x001f080001127983 */ /* 0x000f220000300a00 */
[----:B-1----:R-:W-:-:S03]  /*49f30*/  IMAD.MOV.U32 R14, RZ, RZ, R22 ;  /* 0x000000ffff0e7224 */ /* 0x002fc600078e0016 */
[----:B0-----:R-:W3:Y:S04]  /*49f40*/  LDL.LU.64 R4, [R1+0x1ef0] ;  /* 0x001ef00001047983 */ /* 0x001ee80000300a00 */
[----:B--2---:R-:W3:Y:S04]  /*49f50*/  LDL.LU.64 R6, [R1+0x1ef8] ;  /* 0x001ef80001067983 */ /* 0x004ee80000300a00 */
[----:B------:R-:W2:Y:S04]  /*49f60*/  LDL.64 R22, [R1+0x8] ;  /* 0x0000080001167983 */ /* 0x000ea80000100a00 */
[----:B--2---:R0:W-:Y:S04]  /*49f70*/  STL.64 [R1+0x87a8], R22 ;  /* 0x0087a81601007387 */ /* 0x0041e80000100a00 */
[----:B0-----:R-:W2:Y:S04]  /*49f80*/  LDL.64 R22, [R1+0x38] ;  /* 0x0000380001167983 */ /* 0x001ea80000100a00 */
[----:B------:R-:W-:Y:S04]  /*49f90*/  STL.64 [R1+0x87a0], R20 ;  /* 0x0087a01401007387 */ /* 0x000fe80000100a00 */
[----:B------:R0:W-:Y:S04]  /*49fa0*/  STL [R1+0x868c], R14 ;  /* 0x00868c0e01007387 */ /* 0x0001e80000100800 */
[----:B------:R-:W4:Y:S04]  /*49fb0*/  LDL.LU.64 R12, [R1+0x1f20] ;  /* 0x001f2000010c7983 */ /* 0x000f280000300a00 */
[----:B0-----:R-:W4:Y:S04]  /*49fc0*/  LDL.LU.64 R14, [R1+0x1f28] ;  /* 0x001f2800010e7983 */ /* 0x001f280000300a00 */
[----:B------:R-:W-:Y:S01]  /*49fd0*/  STL [R1+0x8688], R0 ;  /* 0x0086880001007387 */ /* 0x000fe20000100800 */
[----:B----4-:R-:W-:-:S15]  /*49fe0*/  HMMA.16816.F32 R12, R8, R28, R12 ;  /* 0x0000001c080c723c */ /* 0x010fde000000180c */
[----:B------:R-:W-:-:S08]  /*49ff0*/  NOP ;  /* 0x0000000000007918 */ /* 0x000fd00000000000 */
[----:B------:R0:W-:Y:S04]  /*4a000*/  STL.64 [R1+0x1f20], R12 ;  /* 0x001f200c01007387 */ /* 0x0001e80000100a00 */
[----:B------:R1:W-:Y:S01]  /*4a010*/  STL.64 [R1+0x1f28], R14 ;  /* 0x001f280e01007387 */ /* 0x0003e20000100a00 */
[----:B0-----:R-:W-:Y:S02]  /*4a020*/  IMAD.MOV.U32 R13, RZ, RZ, R29 ;  /* 0x000000ffff0d7224 */ /* 0x001fe400078e001d */
[----:B-1----:R-:W-:Y:S02]  /*4a030*/  IMAD.MOV.U32 R15, RZ, RZ, R28 ;  /* 0x000000ffff0f7224 */ /* 0x002fe400078e001c */
[----:B------:R-:W4:Y:S04]  /*4a040*/  LDL.64 R28, [R1] ;  /* 0x00000000011c7983 */ /* 0x000f280000100a00 */
[----:B------:R0:W-:Y:S04]  /*4a050*/  STL [R1+0x8694], R13 ;  /* 0x0086940d01007387 */ /* 0x0001e80000100800 */
[----:B------:R1:W-:Y:S04]  /*4a060*/  STL [R1+0x8690], R15 ;  /* 0x0086900f01007387 */ /* 0x0003e80000100800 */
[----:B0-----:R-:W4:Y:S04]  /*4a070*/  LDL.LU.64 R12, [R1+0x1f10] ;  /* 0x001f1000010c7983 */ /* 0x001f280000300a00 */
[----:B-1----:R-:W4:Y:S01]  /*4a080*/  LDL.LU.64 R14, [R1+0x1f18] ;  /* 0x001f1800010e7983 */ /* 0x002f220000300a00 */
[C---:B------:R-:W-:Y:S06]  /*4a090*/  HMMA.16816.F32 R16, R8.reuse, R24, R16 ;  /* 0x000000180810723c */ /* 0x040fec0000001810 */
[----:B---3--:R-:W-:Y:S01]  /*4a0a0*/  HMMA.16816.F32 R4, R8, R26, R4 ;  /* 0x0000001a0804723c */ /* 0x008fe20000001804 */
[----:B--2---:R-:W-:-:S05]  /*4a0b0*/  IMAD.MOV.U32 R0, RZ, RZ, R22 ;  /* 0x000000ffff007224 */ /* 0x004fca00078e0016 */
[----:B----4-:R-:W-:-:S15]  /*4a0c0*/  HMMA.16816.F32 R12, R8, R22, R12 ;  /* 0x00000016080c723c */ /* 0x010fde000000180c */
[----:B------:R-:W-:-:S08]  /*4a0d0*/  NOP ;  /* 0x0000000000007918 */ /* 0x000fd00000000000 */
[----:B------:R0:W-:Y:S04]  /*4a0e0*/  STL.64 [R1+0x1f10], R12 ;  /* 0x001f100c01007387 */ /* 0x0001e80000100a00 */
[----:B------:R1:W-:Y:S04]  /*4a0f0*/  STL.64 [R1+0x1f18], R14 ;  /* 0x001f180e01007387 */ /* 0x0003e80000100a00 */
[----:B------:R-:W-:Y:S04]  /*4a100*/  STL [R1+0x86e0], R0 ;  /* 0x0086e00001007387 */ /* 0x000fe80000100800 */
[----:B------:R-:W-:Y:S04]  /*4a110*/  STL.64 [R1+0x1f00], R16 ;  /* 0x001f001001007387 */ /* 0x000fe80000100a00 */
[----:B------:R-:W-:Y:S04]  /*4a120*/  STL.64 [R1+0x1f08], R18 ;  /* 0x001f081201007387 */ /* 0x000fe80000100a00 */
[----:B------:R-:W-:Y:S04]  /*4a130*/  STL.64 [R1+0x1ef0], R4 ;  /* 0x001ef00401007387 */ /* 0x000fe80000100a00 */
[----:B------:R-:W-:Y:S04]  /*4a140*/  STL.64 [R1+0x1ef8], R6 ;  /* 0x001ef80601007387 */ /* 0x000fe80000100a00 */
[----:B------:R-:W2:Y:S01]  /*4a150*/  LDL.LU.64 R20, [R1+0x1ec0] ;  /* 0x001ec00001147983 */ /* 0x000ea20000300a00 */
[----:B0-----:R-:W-:-:S03]  /*4a160*/  IMAD.MOV.U32 R12, RZ, RZ, R23 ;  /* 0x000000ffff0c7224 */ /* 0x001fc600078e0017 */
[----:B------:R-:W3:Y:S01]  /*4a170*/  LDL.LU.64 R22, [R1+0x1ec8] ;  /* 0x001ec80001167983 */ /* 0x000ee20000300a00 */
[----:B-1----:R-:W-:Y:S02]  /*4a180*/  IMAD.MOV.U32 R14, RZ, RZ, R25 ;  /* 0x000000ffff0e7224 */ /* 0x002fe400078e0019 */
[----:B------:R-:W-:Y:S02]  /*4a190*/  IMAD.MOV.U32 R13, RZ, RZ, R26 ;  /* 0x000000ffff0d7224 */ /* 0x000fe400078e001a */
[----:B------:R-:W-:Y:S01]  /*4a1a0*/  IMAD.MOV.U32 R15, RZ, RZ, R27 ;  /* 0x000000ffff0f7224 */ /* 0x000fe200078e001b */
[----:B---3--:R0:W-:Y:S04]  /*4a1b0*/  STL.64 [R1+0x87b8], R22 ;  /* 0x0087b81601007387 */ /* 0x0081e80000100a00 */
[----:B0-----:R-:W3:Y:S04]  /*4a1c0*/  LDL R22, [R1+0x18] ;  /* 0x0000180001167983 */ /* 0x001ee80000100800 */
[----:B------:R-:W3:Y:S04]  /*4a1d0*/  LDL R23, [R1+0x1c] ;  /* 0x00001c0001177983 */ /* 0x000ee80000100800 */
[----:B--2---:R0:W-:Y:S04]  /*4a1e0*/  STL.64 [R1+0x87b0], R20 ;  /* 0x0087b01401007387 */ /* 0x0041e80000100a00 */
[----:B0-----:R-:W2:Y:S04]  /*4a1f0*/  LDL.64 R20, [R1+0x20] ;  /* 0x0000200001147983 */ /* 0x001ea80000100a00 */
        /* <DEDUP_REMOVED lines=38> */
[----:B---3--:R-:W-:Y:S02]  /*4a460*/  HMMA.16816.F32 R12, R8, R14, R20 ;  /* 0x0000000e080c723c */ /* 0x008fe40000001814 */
[----:B------:R-:W2:Y:S04]  /*4a470*/  LDL.LU.64 R22, [R1+0x87a8] ;  /* 0x0087a80001167983 */ /* 0x000ea80000300a00 */
[----:B------:R-:W3:-:S15]  /*4a480*/  LDL.LU.64 R20, [R1+0x87a0] ;  /* 0x0087a00001147983 */ /* 0x000ede0000300a00 */
[----:B------:R-:W-:-:S02]  /*4a490*/  NOP ;  /* 0x0000000000007918 */ /* 0x000fc40000000000 */
[----:B------:R-:W-:Y:S04]  /*4a4a0*/  STL.64 [R1+0x1ec0], R12 ;  /* 0x001ec00c01007387 */ /* 0x000fe80000100a00 */
[----:B------:R3:W-:Y:S01]  /*4a4b0*/  STL.64 [R1+0x1ec8], R14 ;  /* 0x001ec80e01007387 */ /* 0x0007e20000100a00 */
[----:B--2---:R-:W-:Y:S01]  /*4a4c0*/  HMMA.16816.F32 R24, R8, R22, R24 ;  /* 0x000000160818723c */ /* 0x004fe20000001818 */
[----:B---3--:R-:W-:Y:S02]  /*4a4d0*/  IMAD.MOV.U32 R14, RZ, RZ, R20 ;  /* 0x000000ffff0e7224 */ /* 0x008fe400078e0014 */
[----:B------:R-:W-:Y:S01]  /*4a4e0*/  IMAD.MOV.U32 R15, RZ, RZ, R21 ;  /* 0x000000ffff0f7224 */ /* 0x000fe200078e0015 */
[----:B------:R-:W2:Y:S04]  /*4a4f0*/  LDL.LU R20, [R1+0x879c] ;  /* 0x00879c0001147983 */ /* 0x000ea80000300800 */
[----:B------:R-:W2:-:S15]  /*4a500*/  LDL.LU R21, [R1+0x8798] ;  /* 0x0087980001157983 */ /* 0x000e9e0000300800 */
[----:B------:R-:W-:Y:S04]  /*4a510*/  STL.64 [R1+0x1eb0], R24 ;  /* 0x001eb01801007387 */ /* 0x000fe80000100a00 */
[----:B------:R0:W-:Y:S04]  /*4a520*/  STL.64 [R1+0x1eb8], R26 ;  /* 0x001eb81a01007387 */ /* 0x0001e80000100a00 */
[----:B0-----:R-:W3:Y:S04]  /*4a530*/  LDL.LU.64 R26, [R1+0x8790] ;  /* 0x00879000011a7983 */ /* 0x001ee80000300a00 */
[----:B------:R-:W3:Y:S01]  /*4a540*/  LDL.LU.64 R24, [R1+0x8788] ;  /* 0x0087880001187983 */ /* 0x000ee20000300a00 */
[----:B------:R-:W-:-:S02]  /*4a550*/  IMAD.MOV.U32 R13, RZ, RZ, R22 ;  /* 0x000000ffff0d7224 */ /* 0x000fc400078e0016 */
[----:B------:R-:W-:Y:S02]  /*4a560*/  IMAD.MOV.U32 R12, RZ, RZ, R23 ;  /* 0x000000ffff0c7224 */ /* 0x000fe400078e0017 */
[----:B------:R-:W2:Y:S04]  /*4a570*/  LDL.LU.64 R22, [R1+0x8780] ;  /* 0x0087800001167983 */ /* 0x000ea80000300a00 */
[----:B------:R-:W-:Y:S04]  /*4a580*/  STL.64 [R1+0x8710], R14 ;  /* 0x0087100e01007387 */ /* 0x000fe80000100a00 */
[----:B------:R0:W-:Y:S01]  /*4a590*/  STL.64 [R1+0x8708], R12 ;  /* 0x0087080c01007387 */ /* 0x0001e20000100a00 */
[----:B------:R-:W-:-:S03]  /*4a5a0*/  IMAD.MOV.U32 R0, RZ, RZ, R29 ;  /* 0x000000ffff007224 */ /* 0x000fc600078e001d */
[----:B0-----:R-:W4:Y:S04]  /*4a5b0*/  LDL.LU.64 R12, [R1+0x1e90] ;  /* 0x001e9000010c7983 */ /* 0x001f280000300a00 */
[----:B------:R-:W4:Y:S01]  /*4a5c0*/  LDL.LU.64 R14, [R1+0x1e98] ;  /* 0x001e9800010e7983 */ /* 0x000f220000300a00 */
[----:B---3--:R-:W-:-:S15]  /*4a5d0*/  HMMA.16816.F32 R24, R8, R28, R24 ;  /* 0x0000001c0818723c */ /* 0x008fde0000001818 */
[----:B------:R-:W-:-:S08]  /*4a5e0*/  NOP ;  /* 0x0000000000007918 */ /* 0x000fd00000000000 */
[----:B------:R-:W-:Y:S04]  /*4a5f0*/  STL.64 [R1+0x1ea0], R24 ;  /* 0x001ea01801007387 */ /* 0x000fe80000100a00 */
[----:B------:R0:W-:Y:S04]  /*4a600*/  STL.64 [R1+0x1ea8], R26 ;  /* 0x001ea81a01007387 */ /* 0x0001e80000100a00 */
[----:B0-----:R-:W3:Y:S04]  /*4a610*/  LDL.LU.64 R26, [R1+0x8778] ;  /* 0x00877800011a7983 */ /* 0x001ee80000300a00 */
[----:B------:R-:W2:Y:S04]  /*4a620*/  LDL.LU.64 R24, [R1+0x8770] ;  /* 0x0087700001187983 */ /* 0x000ea80000300a00 */
[----:B------:R-:W4:Y:S02]  /*4a630*/  LDL.LU.64 R28, [R1+0x8768] ;  /* 0x00876800011c7983 */ /* 0x000f240000300a00 */
[C---:B----4-:R-:W-:Y:S06]  /*4a640*/  HMMA.16816.F32 R12, R8.reuse, R28, R12 ;  /* 0x0000001c080c723c */ /* 0x050fec000000180c */
[C---:B---3--:R-:W-:Y:S06]  /*4a650*/  HMMA.16816.F32 R16, R8.reuse, R26, R16 ;  /* 0x0000001a0810723c */ /* 0x048fec0000001810 */
[C---:B--2---:R-:W-:Y:S11]  /*4a660*/  HMMA.16816.F32 R4, R8.reuse, R24, R4 ;  /* 0x000000180804723c */ /* 0x044ff60000001804 */
[----:B------:R0:W-:Y:S04]  /*4a670*/  STL.64 [R1+0x1e90], R12 ;  /* 0x001e900c01007387 */ /* 0x0001e80000100a00 */
[----:B------:R1:W-:Y:S04]  /*4a680*/  STL.64 [R1+0x1e98], R14 ;  /* 0x001e980e01007387 */ /* 0x0003e80000100a00 */
[----:B0-----:R-:W2:Y:S04]  /*4a690*/  LDL.LU.64 R12, [R1+0x1e60] ;  /* 0x001e6000010c7983 */ /* 0x001ea80000300a00 */
[----:B------:R0:W-:Y:S04]  /*4a6a0*/  STL.64 [R1+0x1e80], R16 ;  /* 0x001e801001007387 */ /* 0x0001e80000100a00 */
[----:B------:R3:W-:Y:S04]  /*4a6b0*/  STL.64 [R1+0x1e88], R18 ;  /* 0x001e881201007387 */ /* 0x0007e80000100a00 */
[----:B-1----:R-:W2:Y:S04]  /*4a6c0*/  LDL.LU.64 R14, [R1+0x1e68] ;  /* 0x001e6800010e7983 */ /* 0x002ea80000300a00 */
[----:B------:R1:W-:Y:S04]  /*4a6d0*/  STL.64 [R1+0x1e70], R4 ;  /* 0x001e700401007387 */ /* 0x0003e80000100a00 */
[----:B------:R4:W-:Y:S04]  /*4a6e0*/  STL.64 [R1+0x1e78], R6 ;  /* 0x001e780601007387 */ /* 0x0009e80000100a00 */
[----:B0-----:R-:W2:Y:S04]  /*4a6f0*/  LDL.LU.64 R16, [R1+0x1e50] ;  /* 0x001e500001107983 */ /* 0x001ea80000300a00 */
[----:B---3--:R-:W3:Y:S04]  /*4a700*/  LDL.LU.64 R18, [R1+0x1e58] ;  /* 0x001e580001127983 */ /* 0x008ee80000300a00 */
[----:B-1----:R-:W2:Y:S04]  /*4a710*/  LDL.LU.64 R4, [R1+0x1e30] ;  /* 0x001e300001047983 */ /* 0x002ea80000300a00 */
[----:B----4-:R-:W4:Y:S04]  /*4a720*/  LDL.LU.64 R6, [R1+0x1e38] ;  /* 0x001e380001067983 */ /* 0x010f280000300a00 */
[----:B----4-:R-:W-:Y:S04]  /*4a730*/  STL.64 [R1+0x8750], R6 ;  /* 0x0087500601007387 */ /* 0x010fe80000100a00 */
[----:B--2---:R0:W-:Y:S04]  /*4a740*/  STL.64 [R1+0x8748], R4 ;  /* 0x0087480401007387 */ /* 0x0041e80000100a00 */
[----:B0-----:R-:W2:Y:S04]  /*4a750*/  LDL.LU.64 R4, [R1+0x1e40] ;  /* 0x001e400001047983 */ /* 0x001ea80000300a00 */
[----:B------:R-:W2:Y:S04]  /*4a760*/  LDL.LU.64 R6, [R1+0x1e48] ;  /* 0x001e480001067983 */ /* 0x000ea80000300a00 */
[----:B------:R0:W-:Y:S04]  /*4a770*/  STL.64 [R1+0x8520], R26 ;  /* 0x0085201a01007387 */ /* 0x0001e80000100a00 */
[----:B0-----:R-:W4:Y:S04]  /*4a780*/  LDL.LU R26, [R1+0x30d0] ;  /* 0x0030d000011a7983 */ /* 0x001f280000300800 */
[----:B------:R-:W4:Y:S04]  /*4a790*/  LDL.LU R27, [R1+0x30cc] ;  /* 0x0030cc00011b7983 */ /* 0x000f280000300800 */
[----:B------:R0:W-:Y:S04]  /*4a7a0*/  STL.64 [R1+0x8518], R24 ;  /* 0x0085181801007387 */ /* 0x0001e80000100a00 */
[----:B0-----:R-:W3:Y:S04]  /*4a7b0*/  LDL.LU R24, [R1+0x30c8] ;  /* 0x0030c80001187983 */ /* 0x001ee80000300800 */
[----:B------:R-:W3:Y:S01]  /*4a7c0*/  LDL.LU R25, [R1+0x30c4] ;  /* 0x0030c40001197983 */ /* 0x000ee20000300800 */
[C---:B------:R-:W-:Y:S03]  /*4a7d0*/  HMMA.16816.F32 R12, R8.reuse, R22, R12 ;  /* 0x00000016080c723c */ /* 0x040fe6000000180c */
[----:B----4-:R-:W-:Y:S04]  /*4a7e0*/  STL.64 [R1+0x8720], R26 ;  /* 0x0087201a01007387 */ /* 0x010fe80000100a00 */
[----:B---3--:R0:W-:Y:S04]  /*4a7f0*/  STL.64 [R1+0x8718], R24 ;  /* 0x0087181801007387 */ /* 0x0081e80000100a00 */
[----:B0-----:R-:W3:Y:S04]  /*4a800*/  LDL.LU.64 R24, [R1+0x1e10] ;  /* 0x001e100001187983 */ /* 0x001ee80000300a00 */
[----:B------:R-:W4:Y:S01]  /*4a810*/  LDL.LU.64 R26, [R1+0x1e18] ;  /* 0x001e1800011a7983 */ /* 0x000f220000300a00 */
[C---:B------:R-:W-:Y:S03]  /*4a820*/  HMMA.16816.F32 R16, R8.reuse, R20, R16 ;  /* 0x000000140810723c */ /* 0x040fe60000001810 */
[----:B----4-:R-:W-:Y:S04]  /*4a830*/  STL.64 [R1+0x8730], R26 ;  /* 0x0087301a01007387 */ /* 0x010fe80000100a00 */
[----:B---3--:R0:W-:Y:S04]  /*4a840*/  STL.64 [R1+0x8728], R24 ;  /* 0x0087281801007387 */ /* 0x0081e80000100a00 */
[----:B0-----:R-:W3:Y:S04]  /*4a850*/  LDL.LU.64 R24, [R1+0x1e20] ;  /* 0x001e200001187983 */ /* 0x001ee80000300a00 */
[----:B------:R-:W3:Y:S04]  /*4a860*/  LDL.LU.64 R26, [R1+0x1e28] ;  /* 0x001e2800011a7983 */ /* 0x000ee80000300a00 */
[----:B------:R0:W-:Y:S04]  /*4a870*/  STL.64 [R1+0x1e60], R12 ;  /* 0x001e600c01007387 */ /* 0x0001e80000100a00 */
[----:B------:R1:W-:Y:S04]  /*4a880*/  STL.64 [R1+0x1e68], R14 ;  /* 0x001e680e01007387 */ /* 0x0003e80000100a00 */
[----:B0-----:R-:W4:Y:S04]  /*4a890*/  LDL.LU.64 R12, [R1+0x1e00] ;  /* 0x001e0000010c7983 */ /* 0x001f280000300a00 */
[----:B-1----:R-:W4:Y:S04]  /*4a8a0*/  LDL.LU.64 R14, [R1+0x1e08] ;  /* 0x001e0800010e7983 */ /* 0x002f280000300a00 */
[----:B------:R0:W-:Y:S04]  /*4a8b0*/  STL [R1+0x8514], R23 ;  /* 0x0085141701007387 */ /* 0x0001e80000100800 */
[----:B0-----:R-:W4:Y:S04]  /*4a8c0*/  LDL.LU R23, [R1+0x30bc] ;  /* 0x0030bc0001177983 */ /* 0x001f280000300800 */
[----:B------:R-:W-:Y:S04]  /*4a8d0*/  STL.64 [R1+0x1e50], R16 ;  /* 0x001e501001007387 */ /* 0x000fe80000100a00 */
[----:B------:R0:W-:Y:S04]  /*4a8e0*/  STL.64 [R1+0x1e58], R18 ;  /* 0x001e581201007387 */ /* 0x0001e80000100a00 */
[----:B0-----:R-:W2:Y:S04]  /*4a8f0*/  LDL.LU.64 R18, [R1+0x8760] ;  /* 0x0087600001127983 */ /* 0x001ea80000300a00 */
[----:B------:R-:W3:Y:S04]  /*4a900*/  LDL.LU.64 R16, [R1+0x8758] ;  /* 0x0087580001107983 */ /* 0x000ee80000300a00 */
[----:B------:R0:W-:Y:S04]  /*4a910*/  STL [R1+0x8510], R21 ;  /* 0x0085101501007387 */ /* 0x0001e80000100800 */
[----:B0-----:R-:W4:Y:S01]  /*4a920*/  LDL.LU R21, [R1+0x30c0] ;  /* 0x0030c00001157983 */ /* 0x001f220000300800 */
        /* <DEDUP_REMOVED lines=13> */
[----:B0-----:R-:W3:Y:S04]  /*4aa00*/  LDL.LU R18, [R1+0x30b8] ;  /* 0x0030b80001127983 */ /* 0x001ee80000300800 */
[----:B------:R-:W3:Y:S04]  /*4aa10*/  LDL.LU R19, [R1+0x30b4] ;  /* 0x0030b40001137983 */ /* 0x000ee80000300800 */
[----:B------:R-:W-:Y:S01]  /*4aa20*/  STL.64 [R1+0x8528], R16 ;  /* 0x0085281001007387 */ /* 0x000fe20000100a00 */
[----:B--2---:R-:W-:-:S15]  /*4aa30*/  HMMA.16816.F32 R24, R8, R6, R24 ;  /* 0x000000060818723c */ /* 0x004fde0000001818 */
[----:B------:R-:W-:-:S08]  /*4aa40*/  NOP ;  /* 0x0000000000007918 */ /* 0x000fd00000000000 */
[----:B------:R-:W-:Y:S04]  /*4aa50*/  STL.64 [R1+0x1e20], R24 ;  /* 0x001e201801007387 */ /* 0x000fe80000100a00 */
[----:B------:R0:W-:Y:S04]  /*4aa60*/  STL.64 [R1+0x1e28], R26 ;  /* 0x001e281a01007387 */ /* 0x0001e80000100a00 */
[----:B0-----:R-:W3:Y:S04]  /*4aa70*/  LDL.LU.64 R26, [R1+0x8730] ;  /* 0x00873000011a7983 */ /* 0x001ee80000300a00 */
[----:B------:R-:W3:Y:S01]  /*4aa80*/  LDL.LU.64 R24, [R1+0x8728] ;  /* 0x0087280001187983 */ /* 0x000ee20000300a00 */
[C---:B----4-:R-:W-:Y:S06]  /*4aa90*/  HMMA.16816.F32 R12, R8.reuse, R2, R12 ;  /* 0x00000002080c723c */ /* 0x050fec000000180c */
        /* <DEDUP_REMOVED lines=12> */
[----:B0-----:R-:W4:Y:S04]  /*4ab60*/  LDL.LU.64 R14, [R1+0x8710] ;  /* 0x00871000010e7983 */ /* 0x001f280000300a00 */
[----:B------:R-:W3:Y:S01]  /*4ab70*/  LDL.LU.64 R12, [R1+0x8708] ;  /* 0x00870800010c7983 */ /* 0x000ee20000300a00 */
[----:B----4-:R-:W-:Y:S03]  /*4ab80*/  HMMA.16816.F32 R4, R8, R14, R4 ;  /* 0x0000000e0804723c */ /* 0x010fe60000001804 */
[----:B------:R-:W4:Y:S04]  /*4ab90*/  LDL.64 R14, [R1+0xa0] ;  /* 0x0000a000010e7983 */ /* 0x000f280000100a00 */
[----:B------:R-:W-:-:S15]  /*4aba0*/  IMAD R8, R19, 0x100, R18 ;  /* 0x0000010013087824 */ /* 0x000fde00078e0212 */
[----:B------:R-:W-:-:S01]  /*4abb0*/  NOP ;  /* 0x0000000000007918 */ /* 0x000fc20000000000 */
[----:B------:R0:W-:Y:S04]  /*4abc0*/  STL.64 [R1+0x1190], R4 ;  /* 0x0011900401007387 */ /* 0x0001e80000100a00 */
[----:B------:R1:W-:Y:S04]  /*4abd0*/  STL.64 [R1+0x1198], R6 ;  /* 0x0011980601007387 */ /* 0x0003e80000100a00 */
[----:B0-----:R-:W4:Y:S04]  /*4abe0*/  LDL.LU.64 R4, [R1+0x5f0] ;  /* 0x0005f00001047983 */ /* 0x001f280000300a00 */
[----:B-1----:R-:W4:Y:S04]  /*4abf0*/  LDL.LU.64 R6, [R1+0x5f8] ;  /* 0x0005f80001067983 */ /* 0x002f280000300a00 */
[----:B------:R-:W3:Y:S04]  /*4ac00*/  LDL R18, [R1+0x70] ;  /* 0x0000700001127983 */ /* 0x000ee80000100800 */
[----:B------:R-:W3:Y:S01]  /*4ac10*/  LDL R19, [R1+0x74] ;  /* 0x0000740001137983 */ /* 0x000ee20000100800 */
[----:B--2---:R-:W-:-:S02]  /*4ac20*/  IMAD R11, R27, 0x100, R26 ;  /* 0x000001001b0b7824 */ /* 0x004fc400078e021a */
[----:B------:R-:W-:Y:S01]  /*4ac30*/  IMAD.MOV.U32 R27, RZ, RZ, R0 ;  /* 0x000000ffff1b7224 */ /* 0x000fe200078e0000 */
[----:B------:R-:W2:Y:S04]  /*4ac40*/  LDL R26, [R1] ;  /* 0x00000000011a7983 */ /* 0x000ea80000100800 */
[----:B------:R-:W4:Y:S04]  /*4ac50*/  LDL.LU R0, [R1+0x8700] ;  /* 0x0087000001007983 */ /* 0x000f280000300800 */
[----:B------:R-:W2:Y:S04]  /*4ac60*/  LDL R16, [R1+0x78] ;  /* 0x0000780001107983 */ /* 0x000ea80000100800 */
[----:B------:R-:W2:Y:S04]  /*4ac70*/  LDL R17, [R1+0x7c] ;  /* 0x00007c0001117983 */ /* 0x000ea80000100800 */
[----:B---3--:R0:W-:Y:S04]  /*4ac80*/  STL.64 [R1+0x86b0], R18 ;  /* 0x0086b01201007387 */ /* 0x0081e80000100a00 */
[----:B0-----:R-:W3:Y:S04]  /*4ac90*/  LDL R18, [R1+0x88] ;  /* 0x0000880001127983 */ /* 0x001ee80000100800 */
[----:B------:R-:W3:Y:S04]  /*4aca0*/  LDL R19, [R1+0x8c] ;  /* 0x00008c0001137983 */ /* 0x000ee80000100800 */
[----:B--2---:R0:W-:Y:S04]  /*4acb0*/  STL.64 [R1+0x86a8], R16 ;  /* 0x0086a81001007387 */ /* 0x0041e80000100a00 */
[----:B---3--:R1:W-:Y:S04]  /*4acc0*/  STL.64 [R1+0x86c8], R18 ;  /* 0x0086c81201007387 */ /* 0x0083e80000100a00 */
[----:B0-----:R-:W2:Y:S04]  /*4acd0*/  LDL R16, [R1+0x90] ;  /* 0x0000900001107983 */ /* 0x001ea80000100800 */
[----:B------:R-:W2:Y:S04]  /*4ace0*/  LDL R17, [R1+0x94] ;  /* 0x0000940001117983 */ /* 0x000ea80000100800 */
[----:B-1----:R-:W3:Y:S04]  /*4acf0*/  LDL R18, [R1+0x98] ;  /* 0x0000980001127983 */ /* 0x002ee80000100800 */
[----:B------:R-:W3:Y:S01]  /*4ad00*/  LDL R19, [R1+0x9c] ;  /* 0x00009c0001137983 */ /* 0x000ee20000100800 */
[----:B------:R-:W-:-:S02]  /*4ad10*/  IMAD R9, R23, 0x100, R21 ;  /* 0x0000010017097824 */ /* 0x000fc400078e0215 */
[----:B------:R-:W-:Y:S01]  /*4ad20*/  IMAD R10, R25, 0x100, R24 ;  /* 0x00000100190a7824 */ /* 0x000fe200078e0218 */
[----:B------:R-:W-:Y:S02]  /*4ad30*/  F2FP.F16.E5M2.UNPACK_B R8, R8 ;  /* 0x00000008ff08723e */ /* 0x000fe400020004ff */
[----:B------:R-:W-:Y:S02]  /*4ad40*/  F2FP.F16.E5M2.UNPACK_B R11, R11 ;  /* 0x0000000bff0b723e */ /* 0x000fe400020004ff */
[----:B------:R-:W-:Y:S02]  /*4ad50*/  F2FP.F16.E5M2.UNPACK_B R9, R9 ;  /* 0x00000009ff09723e */ /* 0x000fe400020004ff */
[----:B------:R-:W-:Y:S01]  /*4ad60*/  F2FP.F16.E5M2.UNPACK_B R10, R10 ;  /* 0x0000000aff0a723e */ /* 0x000fe200020004ff */
[----:B--2---:R-:W-:Y:S04]  /*4ad70*/  STL.64 [R1+0x86e8], R16 ;  /* 0x0086e81001007387 */ /* 0x004fe80000100a00 */
[----:B------:R0:W-:Y:S04]  /*4ad80*/  STL.64 [R1+0x8538], R26 ;  /* 0x0085381a01007387 */ /* 0x0001e80000100a00 */
[----:B0-----:R-:W2:Y:S01]  /*4ad90*/  LDL.64 R26, [R1+0x10] ;  /* 0x00001000011a7983 */ /* 0x001ea20000100a00 */
[----:B----4-:R-:W-:Y:S01]  /*4ada0*/  HMMA.16816.F32 R4, R8, R14, R4 ;  /* 0x0000000e0804723c */ /* 0x010fe20000001804 */
[----:B------:R-:W-:-:S02]  /*4adb0*/  IMAD.MOV.U32 R24, RZ, RZ, R13 ;  /* 0x000000ffff187224 */ /* 0x000fc400078e000d */
[----:B------:R-:W-:-:S03]  /*4adc0*/  IMAD.MOV.U32 R25, RZ, RZ, R12 ;  /* 0x000000ffff197224 */ /* 0x000fc600078e000c */
[----:B------:R-:W-:Y:S02]  /*4add0*/  IMAD.MOV.U32 R23, RZ, RZ, R14 ;  /* 0x000000ffff177224 */ /* 0x000fe400078e000e */
[----:B------:R-:W-:Y:S01]  /*4ade0*/  IMAD.MOV.U32 R21, RZ, RZ, R15 ;  /* 0x000000ffff157224 */ /* 0x000fe200078e000f */
[----:B--2---:R-:W-:Y:S04]  /*4adf0*/  STL.64 [R1+0x8568], R26 ;  /* 0x0085681a01007387 */ /* 0x004fe80000100a00 */
[----:B------:R-:W-:Y:S10]  /*4ae00*/  STL.64 [R1+0x8560], R24 ;  /* 0x0085601801007387 */ /* 0x000ff40000100a00 */
[----:B------:R-:W-:Y:S04]  /*4ae10*/  STL.64 [R1+0x5f0], R4 ;  /* 0x0005f00401007387 */ /* 0x000fe80000100a00 */
[----:B------:R-:W-:Y:S04]  /*4ae20*/  STL.64 [R1+0x5f8], R6 ;  /* 0x0005f80601007387 */ /* 0x000fe80000100a00 */
[----:B------:R-:W2:Y:S04]  /*4ae30*/  LDL.LU.64 R12, [R1+0x1dd0] ;  /* 0x001dd000010c7983 */ /* 0x000ea80000300a00 */
        /* <DEDUP_REMOVED lines=11> */
[----:B0-----:R-:W3:Y:S04]  /*4aef0*/  LDL.LU.64 R12, [R1+0x5e0] ;  /* 0x0005e000010c7983 */ /* 0x001ee80000300a00 */
[----:B------:R-:W3:Y:S04]  /*4af00*/  LDL.LU.64 R14, [R1+0x5e8] ;  /* 0x0005e800010e7983 */ /* 0x000ee80000300a00 */
[----:B------:R-:W2:Y:S04]  /*4af10*/  LDL.LU.64 R4, [R1+0x1db0] ;  /* 0x001db00001047983 */ /* 0x000ea80000300a00 */
[----:B------:R-:W2:Y:S04]  /*4af20*/  LDL.LU.64 R6, [R1+0x1db8] ;  /* 0x001db80001067983 */ /* 0x000ea80000300a00 */
[----:B------:R-:W4:Y:S04]  /*4af30*/  LDL R26, [R1+0x18] ;  /* 0x00001800011a7983 */ /* 0x000f280000100800 */
[----:B------:R-:W4:Y:S01]  /*4af40*/  LDL R27, [R1+0x1c] ;  /* 0x00001c00011b7983 */ /* 0x000f220000100800 */
[----:B---3--:R-:W-:Y:S03]  /*4af50*/  HMMA.16816.F32 R16, R8, R18, R12 ;  /* 0x000000120810723c */ /* 0x008fe6000000180c */
[----:B----4-:R0:W-:Y:S04]  /*4af60*/  STL.64 [R1+0x8580], R26 ;  /* 0x0085801a01007387 */ /* 0x0101e80000100a00 */
[----:B0-----:R-:W3:Y:S04]  /*4af70*/  LDL R26, [R1+0x80] ;  /* 0x00008000011a7983 */ /* 0x001ee80000100800 */
[----:B------:R-:W3:Y:S04]  /*4af80*/  LDL R27, [R1+0x84] ;  /* 0x00008400011b7983 */ /* 0x000ee80000100800 */
[----:B------:R-:W-:Y:S04]  /*4af90*/  STL.64 [R1+0x8548], R22 ;  /* 0x0085481601007387 */ /* 0x000fe80000100a00 */
[----:B------:R0:W-:Y:S04]  /*4afa0*/  STL.64 [R1+0x8540], R20 ;  /* 0x0085401401007387 */ /* 0x0001e80000100a00 */
[----:B0-----:R-:W4:Y:S04]  /*4afb0*/  LDL.LU.64 R20, [R1+0x1dc0] ;  /* 0x001dc00001147983 */ /* 0x001f280000300a00 */
[----:B------:R-:W4:Y:S04]  /*4afc0*/  LDL.LU.64 R22, [R1+0x1dc8] ;  /* 0x001dc80001167983 */ /* 0x000f280000300a00 */
[----:B------:R-:W2:Y:S04]  /*4afd0*/  LDL.LU.64 R14, [R1+0x86f8] ;  /* 0x0086f800010e7983 */ /* 0x000ea80000300a00 */
[----:B------:R-:W2:Y:S04]  /*4afe0*/  LDL.LU.64 R12, [R1+0x86f0] ;  /* 0x0086f000010c7983 */ /* 0x000ea80000300a00 */
[----:B------:R0:W-:Y:S04]  /*4aff0*/  STL.64 [R1+0x5e0], R16 ;  /* 0x0005e01001007387 */ /* 0x0001e80000100a00 */
[----:B------:R2:W-:Y:S04]  /*4b000*/  STL.64 [R1+0x5e8], R18 ;  /* 0x0005e81201007387 */ /* 0x0005e80000100a00 */
[----:B0-----:R-:W2:Y:S04]  /*4b010*/  LDL.LU.64 R16, [R1+0x86e8] ;  /* 0x0086e80001107983 */ /* 0x001ea80000300a00 */
[----:B------:R-:W3:Y:S01]  /*4b020*/  LDL R24, [R1+0x20] ;  /* 0x0000200001187983 */ /* 0x000ee20000100800 */
[----:B------:R-:W-:-:S03]  /*4b030*/  IMAD.MOV.U32 R25, RZ, RZ, R0 ;  /* 0x000000ffff197224 */ /* 0x000fc600078e0000 */
[----:B------:R-:W4:Y:S01]  /*4b040*/  LDL.LU R0, [R1+0x86e0] ;  /* 0x0086e00001007983 */ /* 0x000f220000300800 */
[----:B--2---:R-:W-:Y:S03]  /*4b050*/  HMMA.16816.F32 R16, R8, R16, R12 ;  /* 0x000000100810723c */ /* 0x004fe6000000180c */
[----:B---3--:R-:W-:Y:S04]  /*4b060*/  STL.64 [R1+0x8598], R24 ;  /* 0x0085981801007387 */ /* 0x008fe80000100a00 */
[----:B------:R-:W2:Y:S04]  /*4b070*/  LDL.LU.64 R14, [R1+0x86d8] ;  /* 0x0086d800010e7983 */ /* 0x000ea80000300a00 */
[----:B------:R-:W2:-:S12]  /*4b080*/  LDL.LU.64 R12, [R1+0x86d0] ;  /* 0x0086d000010c7983 */ /* 0x000e980000300a00 */
        /* <DEDUP_REMOVED lines=9> */
[----:B0-----:R-:W3:Y:S04]  /*4b120*/  LDL.LU.64 R18, [R1+0x86b0] ;  /* 0x0086b00001127983 */ /* 0x001ee80000300a00 */
[----:B------:R-:W4:Y:S01]  /*4b130*/  LDL.LU.64 R16, [R1+0x86a8] ;  /* 0x0086a80001107983 */ /* 0x000f220000300a00 */
[C---:B--2---:R-:W-:Y:S03]  /*4b140*/  HMMA.16816.F32 R24, R8.reuse, R26, R12 ;  /* 0x0000001a0818723c */ /* 0x044fe6000000180c */
[----:B------:R-:W2:Y:S04]  /*4b150*/  LDL.LU.64 R14, [R1+0x86a0] ;  /* 0x0086a000010e7983 */ /* 0x000ea80000300a00 */
[----:B------:R-:W2:Y:S01]  /*4b160*/  LDL.LU.64 R12, [R1+0x8698] ;  /* 0x00869800010c7983 */ /* 0x000ea20000300a00 */
[C---:B----4-:R-:W-:Y:S06]  /*4b170*/  HMMA.16816.F32 R20, R8.reuse, R16, R20 ;  /* 0x000000100814723c */ /* 0x050fec0000001814 */
[----:B---3--:R-:W-:Y:S09]  /*4b180*/  HMMA.16816.F32 R4, R8, R18, R4 ;  /* 0x000000120804723c */ /* 0x008ff20000001804 */
[----:B------:R-:W-:Y:S04]  /*4b190*/  STL.64 [R1+0x1dd0], R24 ;  /* 0x001dd01801007387 */ /* 0x000fe80000100a00 */
[----:B------:R2:W-:Y:S02]  /*4b1a0*/  STL.64 [R1+0x1dd8], R26 ;  /* 0x001dd81a01007387 */ /* 0x0005e40000100a00 */
[----:B--2---:R-:W-:-:S02]  /*4b1b0*/  IMAD.MOV.U32 R27, RZ, RZ, R15 ;  /* 0x000000ffff1b7224 */ /* 0x004fc400078e000f */
[----:B------:R-:W-:Y:S02]  /*4b1c0*/  IMAD.MOV.U32 R26, RZ, RZ, R13 ;  /* 0x000000ffff1a7224 */ /* 0x000fe400078e000d */
[----:B------:R-:W2:Y:S04]  /*4b1d0*/  LDL.LU R13, [R1+0x8694] ;  /* 0x00869400010d7983 */ /* 0x000ea80000300800 */
[----:B------:R-:W3:Y:S04]  /*4b1e0*/  LDL.LU R15, [R1+0x8690] ;  /* 0x00869000010f7983 */ /* 0x000ee80000300800 */
[----:B------:R0:W-:Y:S04]  /*4b1f0*/  STL.64 [R1+0x85b0], R26 ;  /* 0x0085b01a01007387 */ /* 0x0001e80000100a00 */
[----:B------:R-:W4:Y:S04]  /*4b200*/  LDL R24, [R1+0x30] ;  /* 0x0000300001187983 */ /* 0x000f280000100800 */
[----:B------:R-:W-:Y:S04]  /*4b210*/  STL.64 [R1+0x1dc0], R20 ;  /* 0x001dc01401007387 */ /* 0x000fe80000100a00 */
[----:B------:R-:W-:Y:S04]  /*4b220*/  STL.64 [R1+0x1dc8], R22 ;  /* 0x001dc81601007387 */ /* 0x000fe80000100a00 */
[----:B------:R-:W-:Y:S04]  /*4b230*/  STL.64 [R1+0x1db0], R4 ;  /* 0x001db00401007387 */ /* 0x000fe80000100a00 */
[----:B------:R-:W-:Y:S01]  /*4b240*/  STL.64 [R1+0x1db8], R6 ;  /* 0x001db80601007387 */ /* 0x000fe20000100a00 */
[----:B------:R-:W-:-:S03]  /*4b250*/  IMAD.MOV.U32 R25, RZ, RZ, R14 ;  /* 0x000000ffff197224 */ /* 0x000fc600078e000e */
[----:B------:R-:W2:Y:S01]  /*4b260*/  LDL.LU R14, [R1+0x868c] ;  /* 0x00868c00010e7983 */ /* 0x000ea20000300800 */
[----:B0-----:R-:W-:-:S03]  /*4b270*/  IMAD.MOV.U32 R26, RZ, RZ, R0 ;  /* 0x000000ffff1a7224 */ /* 0x001fc600078e0000 */
[----:B------:R-:W2:Y:S01]  /*4b280*/  LDL.LU R0, [R1+0x8688] ;  /* 0x0086880001007983 */ /* 0x000ea20000300800 */
[----:B------:R-:W-:-:S03]  /*4b290*/  IMAD.MOV.U32 R27, RZ, RZ, R12 ;  /* 0x000000ffff1b7224 */ /* 0x000fc600078e000c */
[----:B------:R-:W2:Y:S04]  /*4b2a0*/  LDL.LU R12, [R1+0x8684] ;  /* 0x00868400010c7983 */ /* 0x000ea80000300800 */
[----:B----4-:R3:W-:Y:S02]  /*4b2b0*/  STL.64 [R1+0x85c8], R24 ;  /* 0x0085c81801007387 */ /* 0x0107e40000100a00 */
[----:B---3--:R-:W-:Y:S02]  /*4b2c0*/  IMAD.MOV.U32 R24, RZ, RZ, R15 ;  /* 0x000000ffff187224 */ /* 0x008fe400078e000f */
[----:B--2---:R-:W-:Y:S01]  /*4b2d0*/  IMAD.MOV.U32 R25, RZ, RZ, R13 ;  /* 0x000000ffff197224 */ /* 0x004fe200078e000d */
[----:B------:R-:W2:Y:S04]  /*4b2e0*/  LDL.LU R15, [R1+0x8680] ;  /* 0x00868000010f7983 */ /* 0x000ea80000300800 */
[----:B------:R-:W3:Y:S04]  /*4b2f0*/  LDL.LU R13, [R1+0x867c] ;  /* 0x00867c00010d7983 */ /* 0x000ee80000300800 */
[----:B------:R0:W-:Y:S02]  /*4b300*/  STL.64 [R1+0x85e0], R26 ;  /* 0x0085e01a01007387 */ /* 0x0001e40000100a00 */
[----:B0-----:R-:W-:-:S02]  /*4b310*/  IMAD.MOV.U32 R26, RZ, RZ, R14 ;  /* 0x000000ffff1a7224 */ /* 0x001fc400078e000e */
[----:B------:R-:W-:Y:S01]  /*4b320*/  IMAD.MOV.U32 R27, RZ, RZ, R0 ;  /* 0x000000ffff1b7224 */ /* 0x000fe200078e0000 */
[----:B------:R-:W4:Y:S04]  /*4b330*/  LDL.LU R14, [R1+0x8678] ;  /* 0x00867800010e7983 */ /* 0x000f280000300800 */
[----:B------:R-:W3:Y:S04]  /*4b340*/  LDL.LU R0, [R1+0x8674] ;  /* 0x0086740001007983 */ /* 0x000ee80000300800 */
[----:B------:R0:W-:Y:S02]  /*4b350*/  STL.64 [R1+0x85f8], R24 ;  /* 0x0085f81801007387 */ /* 0x0001e40000100a00 */
[----:B0-----:R-:W-:-:S02]  /*4b360*/  IMAD.MOV.U32 R24, RZ, RZ, R12 ;  /* 0x000000ffff187224 */ /* 0x001fc400078e000c */
[----:B------:R-:W3:Y:S04]  /*4b370*/  LDL.LU R12, [R1+0x8670] ;  /* 0x00867000010c7983 */ /* 0x000ee80000300800 */
[----:B------:R-:W4:Y:S04]  /*4b380*/  LDL R25, [R1+0x54] ;  /* 0x0000540001197983 */ /* 0x000f280000100800 */
[----:B------:R0:W-:Y:S04]  /*4b390*/  STL.64 [R1+0x8610], R26 ;  /* 0x0086101a01007387 */ /* 0x0001e80000100a00 */
[----:B0-----:R-:W3:Y:S01]  /*4b3a0*/  LDL R26, [R1+0x58] ;  /* 0x00005800011a7983 */ /* 0x001ee20000100800 */
[----:B--2---:R-:W-:-:S03]  /*4b3b0*/  IMAD.MOV.U32 R27, RZ, RZ, R15 ;  /* 0x000000ffff1b7224 */ /* 0x004fc600078e000f */
[----:B----4-:R0:W-:Y:S02]  /*4b3c0*/  STL.64 [R1+0x8628], R24 ;  /* 0x0086281801007387 */ /* 0x0101e40000100a00 */
[----:B0-----:R-:W-:Y:S02]  /*4b3d0*/  IMAD.MOV.U32 R24, RZ, RZ, R14 ;  /* 0x000000ffff187224 */ /* 0x001fe400078e000e */
[----:B---3--:R-:W-:Y:S01]  /*4b3e0*/  IMAD.MOV.U32 R25, RZ, RZ, R13 ;  /* 0x000000ffff197224 */ /* 0x008fe200078e000d */
[----:B------:R-:W-:Y:S04]  /*4b3f0*/  STL.64 [R1+0x8640], R26 ;  /* 0x0086401a01007387 */ /* 0x000fe80000100a00 */
[----:B------:R-:W-:Y:S04]  /*4b400*/  STL.64 [R1+0x8658], R24 ;  /* 0x0086581801007387 */ /* 0x000fe80000100a00 */
        /* <DEDUP_REMOVED lines=46> */
[----:B------:R-:W-:-:S02]  /*4b6f0*/  IMAD.MOV.U32 R26, RZ, RZ, R12 ;  /* 0x000000ffff1a7224 */ /* 0x000fc400078e000c */
[----:B------:R-:W-:Y:S01]  /*4b700*/  IMAD.MOV.U32 R27, RZ, RZ, R0 ;  /* 0x000000ffff1b7224 */ /* 0x000fe200078e0000 */
        /* <DEDUP_REMOVED lines=8> */
[----:B------:R-:W4:Y:S04]  /*4b790*/  LDL.LU.64 R4, [R1+0x1cb0] ;  /* 0x001cb00001047983 */ /* 0x000f280000300a00 */
[----:B------:R-:W4:Y:S01]  /*4b7a0*/  LDL.LU.64 R6, [R1+0x1cb8] ;  /* 0x001cb80001067983 */ /* 0x000f220000300a00 */
        /* <DEDUP_REMOVED lines=87> */
[----:B------:R-:W3:-:S15]  /*4bd20*/  LDL.LU.64 R20, [R1+0x8540] ;  /* 0x0085400001147983 */ /* 0x000ede0000300a00 */
[----:B------:R-:W-:-:S03]  /*4bd30*/  NOP ;  /* 0x0000000000007918 */ /* 0x000fc60000000000 */
        /* <DEDUP_REMOVED lines=9> */
[----:B0-----:R-:W2:Y:S01]  /*4bdd0*/  LDL.LU.64 R26, [R1+0x8520] ;  /* 0x00852000011a7983 */ /* 0x001ea20000300a00 */
[----:B------:R-:W-:Y:S03]  /*4bde0*/  HMMA.16816.F32 R12, R8, R28, R12 ;  /* 0x0000001c080c723c */ /* 0x000fe6000000180c */
[----:B------:R-:W4:-:S15]  /*4bdf0*/  LDL.LU.64 R24, [R1+0x8518] ;  /* 0x0085180001187983 */ /* 0x000f1e0000300a00 */
[----:B------:R-:W-:-:S05]  /*4be00*/  NOP ;  /* 0x0000000000007918 */ /* 0x000fca0000000000 */
[----:B------:R-:W-:Y:S04]  /*4be10*/  STL.64 [R1+0x1cc0], R12 ;  /* 0x001cc00c01007387 */ /* 0x000fe80000100a00 */
[----:B------:R2:W-:Y:S02]  /*4be20*/  STL.64 [R1+0x1cc8], R14 ;  /* 0x001cc80e01007387 */ /* 0x0005e40000100a00 */
[----:B--2---:R-:W-:Y:S02]  /*4be30*/  HMMA.16816.F32 R12, R8, R26, R4 ;  /* 0x0000001a080c723c */ /* 0x004fe40000001804 */
[----:B------:R-:W2:Y:S04]  /*4be40*/  LDL.LU.64 R4, [R1+0x1c80] ;  /* 0x001c800001047983 */ /* 0x000ea80000300a00 */
[----:B------:R-:W2:-:S15]  /*4be50*/  LDL.LU.64 R6, [R1+0x1c88] ;  /* 0x001c880001067983 */ /* 0x000e9e0000300a00 */
[----:B------:R-:W-:-:S02]  /*4be60*/  NOP ;  /* 0x0000000000007918 */ /* 0x000fc40000000000 */
[----:B------:R0:W-:Y:S04]  /*4be70*/  STL.64 [R1+0x1cb0], R12 ;  /* 0x001cb00c01007387 */ /* 0x0001e80000100a00 */
[----:B------:R1:W-:Y:S04]  /*4be80*/  STL.64 [R1+0x1cb8], R14 ;  /* 0x001cb80e01007387 */ /* 0x0003e80000100a00 */
[----:B0-----:R-:W3:Y:S04]  /*4be90*/  LDL.LU R12, [R1+0x30d4] ;  /* 0x0030d400010c7983 */ /* 0x001ee80000300800 */
[----:B------:R-:W3:Y:S04]  /*4bea0*/  LDL.LU R13, [R1+0x30dc] ;  /* 0x0030dc00010d7983 */ /* 0x000ee80000300800 */
[----:B-1----:R-:W4:Y:S04]  /*4beb0*/  LDL.LU R14, [R1+0x30e4] ;  /* 0x0030e400010e7983 */ /* 0x002f280000300800 */
[----:B------:R-:W4:Y:S04]  /*4bec0*/  LDL.LU R15, [R1+0x30ec] ;  /* 0x0030ec00010f7983 */ /* 0x000f280000300800 */
[----:B----4-:R-:W-:Y:S04]  /*4bed0*/  STL.64 [R1+0x84c8], R14 ;  /* 0x0084c80e01007387 */ /* 0x010fe80000100a00 */
[----:B---3--:R0:W-:Y:S04]  /*4bee0*/  STL.64 [R1+0x84c0], R12 ;  /* 0x0084c00c01007387 */ /* 0x0081e80000100a00 */
[----:B0-----:R-:W3:Y:S04]  /*4bef0*/  LDL.LU.64 R12, [R1+0x1ca0] ;  /* 0x001ca000010c7983 */ /* 0x001ee80000300a00 */
[----:B------:R-:W3:Y:S04]  /*4bf00*/  LDL.LU.64 R14, [R1+0x1ca8] ;  /* 0x001ca800010e7983 */ /* 0x000ee80000300a00 */
[----:B------:R0:W-:Y:S02]  /*4bf10*/  STL.64 [R1+0x83b8], R26 ;  /* 0x0083b81a01007387 */ /* 0x0001e40000100a00 */
[----:B0-----:R-:W-:-:S02]  /*4bf20*/  IMAD.MOV.U32 R26, RZ, RZ, R23 ;  /* 0x000000ffff1a7224 */ /* 0x001fc400078e0017 */
[----:B------:R-:W-:Y:S01]  /*4bf30*/  IMAD.MOV.U32 R27, RZ, RZ, R21 ;  /* 0x000000ffff1b7224 */ /* 0x000fe200078e0015 */
[----:B---3--:R-:W-:-:S15]  /*4bf40*/  HMMA.16816.F32 R12, R8, R24, R12 ;  /* 0x00000018080c723c */ /* 0x008fde000000180c */
[----:B------:R-:W-:-:S08]  /*4bf50*/  NOP ;  /* 0x0000000000007918 */ /* 0x000fd00000000000 */
[----:B------:R0:W-:Y:S04]  /*4bf60*/  STL.64 [R1+0x1ca0], R12 ;  /* 0x001ca00c01007387 */ /* 0x0001e80000100a00 */
[----:B------:R1:W-:Y:S04]  /*4bf70*/  STL.64 [R1+0x1ca8], R14 ;  /* 0x001ca80e01007387 */ /* 0x0003e80000100a00 */
[----:B------:R-:W3:Y:S04]  /*4bf80*/  LDL.LU R23, [R1+0x8514] ;  /* 0x0085140001177983 */ /* 0x000ee80000300800 */
[----:B------:R-:W2:Y:S04]  /*4bf90*/  LDL.LU R21, [R1+0x8510] ;  /* 0x0085100001157983 */ /* 0x000ea80000300800 */
[----:B0-----:R-:W4:Y:S04]  /*4bfa0*/  LDL.LU.64 R12, [R1+0x1c70] ;  /* 0x001c7000010c7983 */ /* 0x001f280000300a00 */
[----:B-1----:R-:W4:Y:S04]  /*4bfb0*/  LDL.LU.64 R14, [R1+0x1c78] ;  /* 0x001c7800010e7983 */ /* 0x002f280000300a00 */
[----:B------:R0:W-:Y:S04]  /*4bfc0*/  STL.64 [R1+0x83b0], R24 ;  /* 0x0083b01801007387 */ /* 0x0001e80000100a00 */
[----:B0-----:R-:W3:Y:S04]  /*4bfd0*/  LDL.LU R24, [R1+0x30e8] ;  /* 0x0030e80001187983 */ /* 0x001ee80000300800 */
[----:B------:R-:W3:Y:S04]  /*4bfe0*/  LDL.LU R25, [R1+0x30f0] ;  /* 0x0030f00001197983 */ /* 0x000ee80000300800 */
[----:B------:R-:W-:Y:S04]  /*4bff0*/  STL.64 [R1+0x84d8], R26 ;  /* 0x0084d81a01007387 */ /* 0x000fe80000100a00 */
[----:B---3--:R0:W-:Y:S04]  /*4c000*/  STL.64 [R1+0x84d0], R24 ;  /* 0x0084d01801007387 */ /* 0x0081e80000100a00 */
[----:B0-----:R-:W3:Y:S04]  /*4c010*/  LDL.LU.64 R24, [R1+0x1c90] ;  /* 0x001c900001187983 */ /* 0x001ee80000300a00 */
[----:B------:R-:W3:Y:S02]  /*4c020*/  LDL.LU.64 R26, [R1+0x1c98] ;  /* 0x001c9800011a7983 */ /* 0x000ee40000300a00 */
[----:B---3--:R-:W-:-:S15]  /*4c030*/  HMMA.16816.F32 R24, R8, R22, R24 ;  /* 0x000000160818723c */ /* 0x008fde0000001818 */
[----:B------:R-:W-:-:S08]  /*4c040*/  NOP ;  /* 0x0000000000007918 */ /* 0x000fd00000000000 */
        /* <DEDUP_REMOVED lines=8> */
[----:B0-----:R-:W3:Y:S04]  /*4c0d0*/  LDL.LU.64 R24, [R1+0x1c30] ;  /* 0x001c300001187983 */ /* 0x001ee80000300a00 */
[----:B-1----:R-:W4:Y:S04]  /*4c0e0*/  LDL.LU.64 R26, [R1+0x1c38] ;  /* 0x001c3800011a7983 */ /* 0x002f280000300a00 */
        /* <DEDUP_REMOVED lines=9> */
[----:B------:R-:W-:Y:S04]  /*4c180*/  STL.64 [R1+0x83c8], R22 ;  /* 0x0083c81601007387 */ /* 0x000fe80000100a00 */
[----:B------:R0:W-:Y:S02]  /*4c190*/  STL.64 [R1+0x83c0], R20 ;  /* 0x0083c01401007387 */ /* 0x0001e40000100a00 */
[----:B0-----:R-:W-:Y:S02]  /*4c1a0*/  HMMA.16816.F32 R20, R8, R18, R12 ;  /* 0x000000120814723c */ /* 0x001fe4000000180c */
[----:B------:R-:W3:Y:S04]  /*4c1b0*/  LDL.LU.64 R12, [R1+0x1180] ;  /* 0x00118000010c7983 */ /* 0x000ee80000300a00 */
[----:B------:R-:W3:-:S15]  /*4c1c0*/  LDL.LU.64 R14, [R1+0x1188] ;  /* 0x00118800010e7983 */ /* 0x000ede0000300a00 */
[----:B------:R-:W-:-:S02]  /*4c1d0*/  NOP ;  /* 0x0000000000007918 */ /* 0x000fc40000000000 */
[----:B------:R-:W-:Y:S04]  /*4c1e0*/  STL.64 [R1+0x1c70], R20 ;  /* 0x001c701401007387 */ /* 0x000fe80000100a00 */
[----:B------:R0:W-:Y:S04]  /*4c1f0*/  STL.64 [R1+0x1c78], R22 ;  /* 0x001c781601007387 */ /* 0x0001e80000100a00 */
[----:B0-----:R-:W4:Y:S04]  /*4c200*/  LDL.64 R22, [R1+0x98] ;  /* 0x0000980001167983 */ /* 0x001f280000100a00 */
[----:B------:R0:W-:Y:S04]  /*4c210*/  STL [R1+0x838c], R19 ;  /* 0x00838c1301007387 */ /* 0x0001e80000100800 */
[----:B0-----:R-:W4:Y:S04]  /*4c220*/  LDL.LU R19, [R1+0x30e0] ;  /* 0x0030e00001137983 */ /* 0x001f280000300800 */
[----:B------:R-:W-:Y:S04]  /*4c230*/  STL.64 [R1+0x1c60], R4 ;  /* 0x001c600401007387 */ /* 0x000fe80000100a00 */
[----:B------:R0:W-:Y:S04]  /*4c240*/  STL.64 [R1+0x1c68], R6 ;  /* 0x001c680601007387 */ /* 0x0001e80000100a00 */
[----:B0-----:R-:W2:Y:S04]  /*4c250*/  LDL.LU.64 R6, [R1+0x8508] ;  /* 0x0085080001067983 */ /* 0x001ea80000300a00 */
[----:B------:R-:W3:Y:S04]  /*4c260*/  LDL.LU.64 R4, [R1+0x8500] ;  /* 0x0085000001047983 */ /* 0x000ee80000300a00 */
[----:B------:R0:W-:Y:S04]  /*4c270*/  STL [R1+0x8388], R16 ;  /* 0x0083881001007387 */ /* 0x0001e80000100800 */
[----:B0-----:R-:W4:Y:S04]  /*4c280*/  LDL.LU R16, [R1+0x30d8] ;  /* 0x0030d80001107983 */ /* 0x001f280000300800 */
        /* <DEDUP_REMOVED lines=12> */
[----:B------:R-:W2:Y:S04]  /*4c350*/  LDL.LU.64 R24, [R1+0x84e0] ;  /* 0x0084e00001187983 */ /* 0x000ea80000300a00 */
[----:B------:R0:W-:Y:S04]  /*4c360*/  STL.64 [R1+0x8368], R6 ;  /* 0x0083680601007387 */ /* 0x0001e80000100a00 */
[----:B0-----:R-:W3:Y:S04]  /*4c370*/  LDL R6, [R1+0xa8] ;  /* 0x0000a80001067983 */ /* 0x001ee80000100800 */
[----:B------:R-:W3:Y:S04]  /*4c380*/  LDL R7, [R1+0xac] ;  /* 0x0000ac0001077983 */ /* 0x000ee80000100800 */
[----:B------:R3:W-:Y:S01]  /*4c390*/  STL.64 [R1+0x8360], R4 ;  /* 0x0083600401007387 */ /* 0x0007e20000100a00 */
[C---:B--2---:R-:W-:Y:S06]  /*4c3a0*/  HMMA.16816.F32 R24, R8.reuse, R2, R24 ;  /* 0x000000020818723c */ /* 0x044fec0000001818 */
[----:B---3--:R-:W-:-:S15]  /*4c3b0*/  HMMA.16816.F32 R4, R8, R6, R12 ;  /* 0x000000060804723c */ /* 0x008fde000000180c */
[----:B------:R-:W-:-:S02]  /*4c3c0*/  NOP ;  /* 0x0000000000007918 */ /* 0x000fc40000000000 */
[----:B------:R-:W-:Y:S04]  /*4c3d0*/  STL.64 [R1+0x1c30], R24 ;  /* 0x001c301801007387 */ /* 0x000fe80000100a00 */
[----:B------:R0:W-:Y:S04]  /*4c3e0*/  STL.64 [R1+0x1c38], R26 ;  /* 0x001c381a01007387 */ /* 0x0001e80000100a00 */
[----:B0-----:R-:W2:Y:S04]  /*4c3f0*/  LDL.LU.64 R26, [R1+0x84d8] ;  /* 0x0084d800011a7983 */ /* 0x001ea80000300a00 */
[----:B------:R-:W3:Y:S04]  /*4c400*/  LDL.LU.64 R24, [R1+0x84d0] ;  /* 0x0084d00001187983 */ /* 0x000ee80000300a00 */
[----:B------:R-:W2:Y:S04]  /*4c410*/  LDL.64 R20, [R1+0x90] ;  /* 0x0000900001147983 */ /* 0x000ea80000100a00 */
[----:B------:R-:W-:Y:S04]  /*4c420*/  STL [R1+0x8380], R3 ;  /* 0x0083800301007387 */ /* 0x000fe80000100800 */
[----:B------:R-:W3:Y:S04]  /*4c430*/  LDL.LU.64 R14, [R1+0x84c8] ;  /* 0x0084c800010e7983 */ /* 0x000ee80000300a00 */
[----:B------:R-:W4:Y:S04]  /*4c440*/  LDL.LU.64 R12, [R1+0x84c0] ;  /* 0x0084c000010c7983 */ /* 0x000f280000300a00 */
[----:B------:R-:W2:Y:S04]  /*4c450*/  LDL.LU.64 R8, [R1+0x5d0] ;  /* 0x0005d00001087983 */ /* 0x000ea80000300a00 */
[----:B------:R-:W2:Y:S04]  /*4c460*/  LDL.LU.64 R10, [R1+0x5d8] ;  /* 0x0005d800010a7983 */ /* 0x000ea80000300a00 */
[----:B------:R0:W-:Y:S04]  /*4c470*/  STL.64 [R1+0x1180], R4 ;  /* 0x0011800401007387 */ /* 0x0001e80000100a00 */
[----:B------:R1:W-:Y:S04]  /*4c480*/  STL.64 [R1+0x1188], R6 ;  /* 0x0011880601007387 */ /* 0x0003e80000100a00 */
[----:B0-----:R-:W2:Y:S04]  /*4c490*/  LDL.LU.64 R4, [R1+0x5c0] ;  /* 0x0005c00001047983 */ /* 0x001ea80000300a00 */
[----:B-1----:R-:W2:Y:S01]  /*4c4a0*/  LDL.LU.64 R6, [R1+0x5c8] ;  /* 0x0005c80001067983 */ /* 0x002ea20000300a00 */
[----:B---3--:R-:W-:-:S02]  /*4c4b0*/  IMAD R14, R14, 0x100, R24 ;  /* 0x000001000e0e7824 */ /* 0x008fc400078e0218 */
[----:B----4-:R-:W-:Y:S02]  /*4c4c0*/  IMAD R12, R12, 0x100, R16 ;  /* 0x000001000c0c7824 */ /* 0x010fe400078e0210 */
[----:B------:R-:W-:Y:S02]  /*4c4d0*/  IMAD R13, R13, 0x100, R19 ;  /* 0x000001000d0d7824 */ /* 0x000fe400078e0213 */
[----:B------:R-:W-:Y:S01]  /*4c4e0*/  IMAD R15, R15, 0x100, R25 ;  /* 0x000001000f0f7824 */ /* 0x000fe200078e0219 */
[----:B------:R-:W-:Y:S02]  /*4c4f0*/  F2FP.F16.E5M2.UNPACK_B R14, R14 ;  /* 0x0000000eff0e723e */ /* 0x000fe400020004ff */
[----:B------:R-:W-:Y:S02]  /*4c500*/  F2FP.F16.E5M2.UNPACK_B R12, R12 ;  /* 0x0000000cff0c723e */ /* 0x000fe400020004ff */
[----:B------:R-:W-:Y:S02]  /*4c510*/  F2FP.F16.E5M2.UNPACK_B R13, R13 ;  /* 0x0000000dff0d723e */ /* 0x000fe400020004ff */
[----:B------:R-:W-:-:S07]  /*4c520*/  F2FP.F16.E5M2.UNPACK_B R15, R15 ;  /* 0x0000000fff0f723e */ /* 0x000fce00020004ff */
[----:B--2---:R-:W-:Y:S01]  /*4c530*/  HMMA.16816.F32 R8, R12, R26, R8 ;  /* 0x0000001a0c08723c */ /* 0x004fe20000001808 */
[----:B------:R-:W2:-:S15]  /*4c540*/  LDL R26, [R1+0x20] ;  /* 0x00002000011a7983 */ /* 0x000e9e0000100800 */
[----:B------:R-:W-:-:S07]  /*4c550*/  NOP ;  /* 0x0000000000007918 */ /* 0x000fce0000000000 */
[----:B------:R0:W-:Y:S04]  /*4c560*/  STL.64 [R1+0x5d0], R8 ;  /* 0x0005d00801007387 */ /* 0x0001e80000100a00 */
[----:B------:R1:W-:Y:S04]  /*4c570*/  STL.64 [R1+0x5d8], R10 ;  /* 0x0005d80a01007387 */ /* 0x0003e80000100a00 */
[----:B------:R-:W2:Y:S04]  /*4c580*/  LDL R27, [R1+0x24] ;  /* 0x00002400011b7983 */ /* 0x000ea80000100800 */
[----:B0-----:R-:W3:Y:S04]  /*4c590*/  LDL.LU.64 R8, [R1+0x1c20] ;  /* 0x001c200001087983 */ /* 0x001ee80000300a00 */
[----:B-1----:R-:W3:Y:S04]  /*4c5a0*/  LDL.LU.64 R10, [R1+0x1c28] ;  /* 0x001c2800010a7983 */ /* 0x002ee80000300a00 */
[----:B------:R-:W4:Y:S01]  /*4c5b0*/  LDL.64 R24, [R1+0x28] ;  /* 0x0000280001187983 */ /* 0x000f220000100a00 */
[----:B------:R-:W-:Y:S06]  /*4c5c0*/  HMMA.16816.F32 R4, R12, R22, R4 ;  /* 0x000000160c04723c */ /* 0x000fec0000001804 */
[----:B------:R-:W-:-:S02]  /*4c5d0*/  IMAD.MOV.U32 R17, RZ, RZ, R22 ;  /* 0x000000ffff117224 */ /* 0x000fc400078e0016 */
[----:B------:R-:W-:Y:S01]  /*4c5e0*/  IMAD.MOV.U32 R3, RZ, RZ, R23 ;  /* 0x000000ffff037224 */ /* 0x000fe200078e0017 */
[----:B--2---:R-:W-:Y:S04]  /*4c5f0*/  STL.64 [R1+0x8418], R26 ;  /* 0x0084181a01007387 */ /* 0x004fe80000100a00 */
[----:B----4-:R0:W-:Y:S04]  /*4c600*/  STL.64 [R1+0x8410], R24 ;  /* 0x0084101801007387 */ /* 0x0101e80000100a00 */
[----:B0-----:R-:W2:Y:S04]  /*4c610*/  LDL R24, [R1+0x70] ;  /* 0x0000700001187983 */ /* 0x001ea80000100800 */
[----:B------:R-:W2:Y:S04]  /*4c620*/  LDL R25, [R1+0x74] ;  /* 0x0000740001197983 */ /* 0x000ea80000100800 */
[----:B------:R0:W-:Y:S04]  /*4c630*/  STL.64 [R1+0x5c0], R4 ;  /* 0x0005c00401007387 */ /* 0x0001e80000100a00 */
[----:B------:R-:W-:Y:S04]  /*4c640*/  STL.64 [R1+0x5c8], R6 ;  /* 0x0005c80601007387 */ /* 0x000fe80000100a00 */
[----:B------:R-:W4:Y:S04]  /*4c650*/  LDL R26, [R1+0x68] ;  /* 0x00006800011a7983 */ /* 0x000f280000100800 */
[----:B------:R-:W4:Y:S04]  /*4c660*/  LDL R27, [R1+0x6c] ;  /* 0x00006c00011b7983 */ /* 0x000f280000100800 */
[----:B------:R-:W2:Y:S04]  /*4c670*/  LDL R22, [R1+0x40] ;  /* 0x0000400001167983 */ /* 0x000ea80000100800 */
[----:B------:R-:W2:Y:S01]  /*4c680*/  LDL R23, [R1+0x44] ;  /* 0x0000440001177983 */ /* 0x000ea20000100800 */
[----:B---3--:R-:W-:Y:S06]  /*4c690*/  HMMA.16816.F32 R8, R12, R20, R8 ;  /* 0x000000140c08723c */ /* 0x008fec0000001808 */
[----:B------:R-:W-:Y:S01]  /*4c6a0*/  IMAD.MOV.U32 R19, RZ, RZ, R20 ;  /* 0x000000ffff137224 */ /* 0x000fe200078e0014 */
[----:B0-----:R-:W3:Y:S04]  /*4c6b0*/  LDL R4, [R1+0x60] ;  /* 0x0000600001047983 */ /* 0x001ee80000100800 */
[----:B------:R-:W3:Y:S01]  /*4c6c0*/  LDL R5, [R1+0x64] ;  /* 0x0000640001057983 */ /* 0x000ee20000100800 */
[----:B------:R-:W-:-:S03]  /*4c6d0*/  IMAD.MOV.U32 R16, RZ, RZ, R21 ;  /* 0x000000ffff107224 */ /* 0x000fc600078e0015 */
[----:B----4-:R-:W-:Y:S04]  /*4c6e0*/  STL.64 [R1+0x8480], R26 ;  /* 0x0084801a01007387 */ /* 0x010fe80000100a00 */
[----:B--2---:R-:W-:Y:S04]  /*4c6f0*/  STL.64 [R1+0x8478], R24 ;  /* 0x0084781801007387 */ /* 0x004fe80000100a00 */
[----:B------:R-:W-:Y:S04]  /*4c700*/  STL.64 [R1+0x8460], R22 ;  /* 0x0084601601007387 */ /* 0x000fe80000100a00 */
[----:B------:R-:W-:Y:S04]  /*4c710*/  STL.64 [R1+0x1c20], R8 ;  /* 0x001c200801007387 */ /* 0x000fe80000100a00 */
[----:B------:R-:W-:Y:S04]  /*4c720*/  STL.64 [R1+0x1c28], R10 ;  /* 0x001c280a01007387 */ /* 0x000fe80000100a00 */
[----:B------:R0:W-:Y:S04]  /*4c730*/  STL.64 [R1+0x8398], R18 ;  /* 0x0083981201007387 */ /* 0x0001e80000100a00 */
[----:B------:R-:W2:Y:S04]  /*4c740*/  LDL R20, [R1+0x50] ;  /* 0x0000500001147983 */ /* 0x000ea80000100800 */
[----:B------:R-:W2:Y:S04]  /*4c750*/  LDL R21, [R1+0x54] ;  /* 0x0000540001157983 */ /* 0x000ea80000100800 */
[----:B0-----:R-:W4:Y:S04]  /*4c760*/  LDL R18, [R1+0x30] ;  /* 0x0000300001127983 */ /* 0x001f280000100800 */
[----:B------:R-:W4:Y:S04]  /*4c770*/  LDL R19, [R1+0x34] ;  /* 0x0000340001137983 */ /* 0x000f280000100800 */
[----:B------:R-:W3:Y:S04]  /*4c780*/  LDL.LU.64 R24, [R1+0x1bf0] ;  /* 0x001bf00001187983 */ /* 0x000ee80000300a00 */
[----:B------:R-:W2:Y:S04]  /*4c790*/  LDL.LU.64 R26, [R1+0x1bf8] ;  /* 0x001bf800011a7983 */ /* 0x000ea80000300a00 */
[----:B--2---:R0:W-:Y:S04]  /*4c7a0*/  STL.64 [R1+0x8490], R26 ;  /* 0x0084901a01007387 */ /* 0x0041e80000100a00 */
[----:B0-----:R-:W2:Y:S04]  /*4c7b0*/  LDL R26, [R1+0x80] ;  /* 0x00008000011a7983 */ /* 0x001ea80000100800 */
[----:B------:R-:W2:Y:S04]  /*4c7c0*/  LDL R27, [R1+0x84] ;  /* 0x00008400011b7983 */ /* 0x000ea80000100800 */
[----:B---3--:R0:W-:Y:S04]  /*4c7d0*/  STL.64 [R1+0x8488], R24 ;  /* 0x0084881801007387 */ /* 0x0081e80000100a00 */
[----:B0-----:R-:W3:Y:S04]  /*4c7e0*/  LDL R24, [R1+0x88] ;  /* 0x0000880001187983 */ /* 0x001ee80000100800 */
[----:B------:R-:W3:Y:S04]  /*4c7f0*/  LDL R25, [R1+0x8c] ;  /* 0x00008c0001197983 */ /* 0x000ee80000100800 */
[----:B--2---:R-:W-:Y:S04]  /*4c800*/  STL.64 [R1+0x84a8], R26 ;  /* 0x0084a81a01007387 */ /* 0x004fe80000100a00 */
[----:B------:R0:W-:Y:S04]  /*4c810*/  STL.64 [R1+0x8470], R20 ;  /* 0x0084701401007387 */ /* 0x0001e80000100a00 */
        /* <DEDUP_REMOVED lines=10> */
[----:B------:R-:W2:Y:S04]  /*4c8c0*/  LDL R6, [R1+0x58] ;  /* 0x0000580001067983 */ /* 0x000ea80000100800 */
[----:B------:R-:W2:Y:S04]  /*4c8d0*/  LDL R7, [R1+0x5c] ;  /* 0x00005c0001077983 */ /* 0x000ea80000100800 */
[----:B------:R0:W-:Y:S04]  /*4c8e0*/  STL.64 [R1+0x8390], R16 ;  /* 0x0083901001007387 */ /* 0x0001e80000100a00 */
[----:B0-----:R-:W4:Y:S04]  /*4c8f0*/  LDL R16, [R1+0x38] ;  /* 0x0000380001107983 */ /* 0x001f280000100800 */
[----:B------:R-:W4:Y:S04]  /*4c900*/  LDL R17, [R1+0x3c] ;  /* 0x00003c0001117983 */ /* 0x000f280000100800 */
[----:B------:R-:W2:Y:S04]  /*4c910*/  LDL.LU.64 R8, [R1+0x1bc0] ;  /* 0x001bc00001087983 */ /* 0x000ea80000300a00 */
[----:B------:R-:W2:Y:S04]  /*4c920*/  LDL.LU.64 R10, [R1+0x1bc8] ;  /* 0x001bc800010a7983 */ /* 0x000ea80000300a00 */
[----:B------:R0:W-:Y:S04]  /*4c930*/  STL.64 [R1+0x8420], R18 ;  /* 0x0084201201007387 */ /* 0x0001e80000100a00 */
[----:B0-----:R-:W2:Y:S04]  /*4c940*/  LDL R18, [R1+0x78] ;  /* 0x0000780001127983 */ /* 0x001ea80000100800 */
[----:B------:R-:W2:Y:S01]  /*4c950*/  LDL R19, [R1+0x7c] ;  /* 0x00007c0001137983 */ /* 0x000ea20000100800 */
[----:B---3--:R-:W-:Y:S03]  /*4c960*/  HMMA.16816.F32 R24, R12, R24, R20 ;  /* 0x000000180c18723c */ /* 0x008fe60000001814 */
[----:B----4-:R-:W-:Y:S04]  /*4c970*/  STL.64 [R1+0x8438], R16 ;  /* 0x0084381001007387 */ /* 0x010fe80000100a00 */
[----:B------:R-:W3:Y:S04]  /*4c980*/  LDL.LU.64 R22, [R1+0x84b8] ;  /* 0x0084b80001167983 */ /* 0x000ee80000300a00 */
[----:B------:R-:W3:-:S12]  /*4c990*/  LDL.LU.64 R20, [R1+0x84b0] ;  /* 0x0084b00001147983 */ /* 0x000ed80000300a00 */
        /* <DEDUP_REMOVED lines=10> */
[----:B------:R-:W2:Y:S02]  /*4ca40*/  LDL.LU.64 R24, [R1+0x8488] ;  /* 0x0084880001187983 */ /* 0x000ea40000300a00 */
[----:B--2---:R-:W-:Y:S02]  /*4ca50*/  HMMA.16816.F32 R16, R12, R18, R24 ;  /* 0x000000120c10723c */ /* 0x004fe40000001818 */
[----:B------:R-:W2:Y:S04]  /*4ca60*/  LDL.LU.64 R26, [R1+0x8480] ;  /* 0x00848000011a7983 */ /* 0x000ea80000300a00 */
[----:B------:R-:W3:-:S15]  /*4ca70*/  LDL.LU.64 R24, [R1+0x8478] ;  /* 0x0084780001187983 */ /* 0x000ede0000300a00 */
[----:B------:R-:W-:-:S02]  /*4ca80*/  NOP ;  /* 0x0000000000007918 */ /* 0x000fc40000000000 */
[----:B------:R0:W-:Y:S04]  /*4ca90*/  STL.64 [R1+0x1bf0], R16 ;  /* 0x001bf01001007387 */ /* 0x0001e80000100a00 */
[----:B------:R1:W-:Y:S04]  /*4caa0*/  STL.64 [R1+0x1bf8], R18 ;  /* 0x001bf81201007387 */ /* 0x0003e80000100a00 */
[----:B0-----:R-:W4:Y:S04]  /*4cab0*/  LDL.LU.64 R16, [R1+0x1b80] ;  /* 0x001b800001107983 */ /* 0x001f280000300a00 */
[----:B-1----:R-:W2:Y:S01]  /*4cac0*/  LDL.LU.64 R18, [R1+0x1b88] ;  /* 0x001b880001127983 */ /* 0x002ea20000300a00 */
[----:B---3--:R-:W-:-:S15]  /*4cad0*/  HMMA.16816.F32 R20, R12, R24, R20 ;  /* 0x000000180c14723c */ /* 0x008fde0000001814 */
[----:B------:R-:W-:-:S08]  /*4cae0*/  NOP ;  /* 0x0000000000007918 */ /* 0x000fd00000000000 */
[----:B------:R-:W-:Y:S04]  /*4caf0*/  STL.64 [R1+0x1be0], R20 ;  /* 0x001be01401007387 */ /* 0x000fe80000100a00 */
[----:B------:R-:W-:Y:S04]  /*4cb00*/  STL.64 [R1+0x1be8], R22 ;  /* 0x001be81601007387 */ /* 0x000fe80000100a00 */
[----:B--2---:R0:W-:Y:S04]  /*4cb10*/  STL.64 [R1+0x8448], R18 ;  /* 0x0084481201007387 */ /* 0x0041e80000100a00 */
[----:B0-----:R-:W2:Y:S04]  /*4cb20*/  LDL R18, [R1+0x48] ;  /* 0x0000480001127983 */ /* 0x001ea80000100800 */
[----:B------:R-:W2:Y:S04]  /*4cb30*/  LDL R19, [R1+0x4c] ;  /* 0x00004c0001137983 */ /* 0x000ea80000100800 */
[----:B------:R-:W3:Y:S04]  /*4cb40*/  LDL.LU.64 R20, [R1+0x1bb0] ;  /* 0x001bb00001147983 */ /* 0x000ee80000300a00 */
[----:B------:R-:W3:Y:S04]  /*4cb50*/  LDL.LU.64 R22, [R1+0x1bb8] ;  /* 0x001bb80001167983 */ /* 0x000ee80000300a00 */
[----:B----4-:R0:W-:Y:S04]  /*4cb60*/  STL.64 [R1+0x8440], R16 ;  /* 0x0084401001007387 */ /* 0x0101e80000100a00 */
[----:B--2---:R1:W-:Y:S04]  /*4cb70*/  STL.64 [R1+0x8468], R18 ;  /* 0x0084681201007387 */ /* 0x0043e80000100a00 */
[----:B0-----:R-:W2:Y:S04]  /*4cb80*/  LDL.LU.64 R16, [R1+0x1bd0] ;  /* 0x001bd00001107983 */ /* 0x001ea80000300a00 */
[----:B-1----:R-:W2:Y:S02]  /*4cb90*/  LDL.LU.64 R18, [R1+0x1bd8] ;  /* 0x001bd80001127983 */ /* 0x002ea40000300a00 */
[----:B--2---:R-:W-:Y:S02]  /*4cba0*/  HMMA.16816.F32 R24, R12, R26, R16 ;  /* 0x0000001a0c18723c */ /* 0x004fe40000001810 */
[----:B------:R-:W2:Y:S04]  /*4cbb0*/  LDL.LU.64 R16, [R1+0x1ba0] ;  /* 0x001ba00001107983 */ /* 0x000ea80000300a00 */
[----:B------:R-:W2:-:S15]  /*4cbc0*/  LDL.LU.64 R18, [R1+0x1ba8] ;  /* 0x001ba80001127983 */ /* 0x000e9e0000300a00 */
[----:B------:R-:W-:-:S02]  /*4cbd0*/  NOP ;  /* 0x0000000000007918 */ /* 0x000fc40000000000 */
[----:B------:R0:W-:Y:S04]  /*4cbe0*/  STL.64 [R1+0x1bd0], R24 ;  /* 0x001bd01801007387 */ /* 0x0001e80000100a00 */
[----:B------:R1:W-:Y:S04]  /*4cbf0*/  STL.64 [R1+0x1bd8], R26 ;  /* 0x001bd81a01007387 */ /* 0x0003e80000100a00 */
[----:B0-----:R-:W4:Y:S04]  /*4cc00*/  LDL.LU.64 R24, [R1+0x1b60] ;  /* 0x001b600001187983 */ /* 0x001f280000300a00 */
[----:B-1----:R-:W3:Y:S01]  /*4cc10*/  LDL.LU.64 R26, [R1+0x1b68] ;  /* 0x001b6800011a7983 */ /* 0x002ee20000300a00 */
[----:B------:R-:W-:-:S15]  /*4cc20*/  HMMA.16816.F32 R8, R12, R4, R8 ;  /* 0x000000040c08723c */ /* 0x000fde0000001808 */
[----:B------:R-:W-:-:S08]  /*4cc30*/  NOP ;  /* 0x0000000000007918 */ /* 0x000fd00000000000 */
[----:B------:R-:W-:Y:S04]  /*4cc40*/  STL.64 [R1+0x1bc0], R8 ;  /* 0x001bc00801007387 */ /* 0x000fe80000100a00 */
[----:B------:R-:W-:Y:S04]  /*4cc50*/  STL.64 [R1+0x1bc8], R10 ;  /* 0x001bc80a01007387 */ /* 0x000fe80000100a00 */
[----:B---3--:R-:W-:Y:S04]  /*4cc60*/  STL.64 [R1+0x8430], R26 ;  /* 0x0084301a01007387 */ /* 0x008fe80000100a00 */
[----:B----4-:R0:W-:Y:S04]  /*4cc70*/  STL.64 [R1+0x8428], R24 ;  /* 0x0084281801007387 */ /* 0x0101e80000100a00 */
[----:B0-----:R-:W3:Y:S04]  /*4cc80*/  LDL.LU.64 R24, [R1+0x1b70] ;  /* 0x001b700001187983 */ /* 0x001ee80000300a00 */
[----:B------:R-:W4:Y:S01]  /*4cc90*/  LDL.LU.64 R26, [R1+0x1b78] ;  /* 0x001b7800011a7983 */ /* 0x000f220000300a00 */
[C---:B------:R-:W-:Y:S03]  /*4cca0*/  HMMA.16816.F32 R4, R12.reuse, R6, R20 ;  /* 0x000000060c04723c */ /* 0x040fe60000001814 */
[----:B----4-:R-:W-:Y:S04]  /*4ccb0*/  STL.64 [R1+0x8458], R26 ;  /* 0x0084581a01007387 */ /* 0x010fe80000100a00 */
[----:B---3--:R0:W-:Y:S04]  /*4ccc0*/  STL.64 [R1+0x8450], R24 ;  /* 0x0084501801007387 */ /* 0x0081e80000100a00 */
[----:B0-----:R-:W3:Y:S04]  /*4ccd0*/  LDL.LU.64 R24, [R1+0x1b90] ;  /* 0x001b900001187983 */ /* 0x001ee80000300a00 */
[----:B------:R-:W3:Y:S04]  /*4cce0*/  LDL.LU.64 R26, [R1+0x1b98] ;  /* 0x001b9800011a7983 */ /* 0x000ee80000300a00 */
[----:B------:R-:W4:Y:S04]  /*4ccf0*/  LDL.LU.64 R8, [R1+0x1b50] ;  /* 0x001b500001087983 */ /* 0x000f280000300a00 */
[----:B------:R-:W4:Y:S04]  /*4cd00*/  LDL.LU.64 R10, [R1+0x1b58] ;  /* 0x001b5800010a7983 */ /* 0x000f280000300a00 */
[----:B------:R-:W2:Y:S04]  /*4cd10*/  LDL.LU.64 R20, [R1+0x8470] ;  /* 0x0084700001147983 */ /* 0x000ea80000300a00 */
[----:B------:R0:W-:Y:S04]  /*4cd20*/  STL.64 [R1+0x1bb0], R4 ;  /* 0x001bb00401007387 */ /* 0x0001e80000100a00 */
[----:B------:R1:W-:Y:S04]  /*4cd30*/  STL.64 [R1+0x1bb8], R6 ;  /* 0x001bb80601007387 */ /* 0x0003e80000100a00 */
[----:B0-----:R-:W4:Y:S04]  /*4cd40*/  LDL.LU.64 R4, [R1+0x1b40] ;  /* 0x001b400001047983 */ /* 0x001f280000300a00 */
[----:B-1----:R-:W4:Y:S01]  /*4cd50*/  LDL.LU.64 R6, [R1+0x1b48] ;  /* 0x001b480001067983 */ /* 0x002f220000300a00 */
[----:B--2---:R-:W-:Y:S03]  /*4cd60*/  HMMA.16816.F32 R20, R12, R20, R16 ;  /* 0x000000140c14723c */ /* 0x004fe60000001810 */
[----:B------:R-:W3:-:S15]  /*4cd70*/  LDL.LU.64 R18, [R1+0x8468] ;  /* 0x0084680001127983 */ /* 0x000ede0000300a00 */
[----:B------:R-:W-:-:S05]  /*4cd80*/  NOP ;  /* 0x0000000000007918 */ /* 0x000fca0000000000 */
[----:B------:R-:W-:Y:S04]  /*4cd90*/  STL.64 [R1+0x1ba0], R20 ;  /* 0x001ba01401007387 */ /* 0x000fe80000100a00 */
[----:B------:R0:W-:Y:S04]  /*4cda0*/  STL.64 [R1+0x1ba8], R22 ;  /* 0x001ba81601007387 */ /* 0x0001e80000100a00 */
[----:B0-----:R-:W2:Y:S04]  /*4cdb0*/  LDL.LU.64 R22, [R1+0x8460] ;  /* 0x0084600001167983 */ /* 0x001ea80000300a00 */
[----:B------:R-:W4:Y:S01]  /*4cdc0*/  LDL.64 R20, [R1+0x8] ;  /* 0x0000080001147983 */ /* 0x000f220000100a00 */
[----:B---3--:R-:W-:Y:S03]  /*4cdd0*/  HMMA.16816.F32 R16, R12, R18, R24 ;  /* 0x000000120c10723c */ /* 0x008fe60000001818 */
[----:B------:R-:W3:Y:S04]  /*4cde0*/  LDL.LU.64 R26, [R1+0x8458] ;  /* 0x00845800011a7983 */ /* 0x000ee80000300a00 */
[----:B------:R-:W3:-:S15]  /*4cdf0*/  LDL.LU.64 R24, [R1+0x8450] ;  /* 0x0084500001187983 */ /* 0x000ede0000300a00 */
[----:B------:R-:W-:-:S01]  /*4ce00*/  NOP ;  /* 0x0000000000007918 */ /* 0x000fc20000000000 */
[----:B------:R-:W-:Y:S04]  /*4ce10*/  STL.64 [R1+0x1b90], R16 ;  /* 0x001b901001007387 */ /* 0x000fe80000100a00 */
[----:B------:R0:W-:Y:S04]  /*4ce20*/  STL.64 [R1+0x1b98], R18 ;  /* 0x001b981201007387 */ /* 0x0001e80000100a00 */
[----:B0-----:R-:W2:Y:S04]  /*4ce30*/  LDL.LU.64 R18, [R1+0x8448] ;  /* 0x0084480001127983 */ /* 0x001ea80000300a00 */
[----:B------:R-:W2:Y:S02]  /*4ce40*/  LDL.LU.64 R16, [R1+0x8440] ;  /* 0x0084400001107983 */ /* 0x000ea40000300a00 */
[----:B--2---:R-:W-:-:S15]  /*4ce50*/  HMMA.16816.F32 R16, R12, R22, R16 ;  /* 0x000000160c10723c */ /* 0x004fde0000001810 */
[----:B------:R-:W-:-:S08]  /*4ce60*/  NOP ;  /* 0x0000000000007918 */ /* 0x000fd00000000000 */
[----:B------:R0:W-:Y:S04]  /*4ce70*/  STL.64 [R1+0x1b80], R16 ;  /* 0x001b801001007387 */ /* 0x0001e80000100a00 */
[----:B------:R3:W-:Y:S04]  /*4ce80*/  STL.64 [R1+0x1b88], R18 ;  /* 0x001b881201007387 */ /* 0x0007e80000100a00 */
[----:B0-----:R-:W3:Y:S04]  /*4ce90*/  LDL.LU.64 R16, [R1+0x8438] ;  /* 0x0084380001107983 */ /* 0x001ee80000300a00 */
[----:B------:R-:W2:Y:S04]  /*4cea0*/  LDL R22, [R1] ;  /* 0x0000000001167983 */ /* 0x000ea80000100800 */
[----:B------:R-:W2:Y:S01]  /*4ceb0*/  LDL R23, [R1+0x4] ;  /* 0x0000040001177983 */ /* 0x000ea20000100800 */
[C---:B---3--:R-:W-:Y:S03]  /*4cec0*/  HMMA.16816.F32 R16, R12.reuse, R16, R24 ;  /* 0x000000100c10723c */ /* 0x048fe60000001818 */
[----:B--2---:R0:W-:Y:S04]  /*4ced0*/  STL.64 [R1+0x83e8], R22 ;  /* 0x0083e81601007387 */ /* 0x0041e80000100a00 */
[----:B0-----:R-:W2:Y:S04]  /*4cee0*/  LDL R22, [R1+0x10] ;  /* 0x0000100001167983 */ /* 0x001ea80000100800 */
[----:B----4-:R0:W-:Y:S04]  /*4cef0*/  STL.64 [R1+0x83e0], R20 ;  /* 0x0083e01401007387 */ /* 0x0101e80000100a00 */
[----:B0-----:R-:W3:Y:S04]  /*4cf00*/  LDL.64 R20, [R1+0x18] ;  /* 0x0000180001147983 */ /* 0x001ee80000100a00 */
[----:B------:R-:W4:Y:S04]  /*4cf10*/  LDL.LU.64 R26, [R1+0x8430] ;  /* 0x00843000011a7983 */ /* 0x000f280000300a00 */
[----:B------:R-:W4:Y:S04]  /*4cf20*/  LDL.LU.64 R24, [R1+0x8428] ;  /* 0x0084280001187983 */ /* 0x000f280000300a00 */
[----:B------:R-:W-:Y:S04]  /*4cf30*/  STL.64 [R1+0x1b70], R16 ;  /* 0x001b701001007387 */ /* 0x000fe80000100a00 */
[----:B------:R0:W-:Y:S04]  /*4cf40*/  STL.64 [R1+0x1b78], R18 ;  /* 0x001b781201007387 */ /* 0x0001e80000100a00 */
[----:B0-----:R-:W4:Y:S02]  /*4cf50*/  LDL.LU.64 R18, [R1+0x8420] ;  /* 0x0084200001127983 */ /* 0x001f240000300a00 */
[----:B----4-:R-:W-:Y:S02]  /*4cf60*/  HMMA.16816.F32 R16, R12, R18, R24 ;  /* 0x000000120c10723c */ /* 0x010fe40000001818 */
[----:B------:R-:W4:Y:S04]  /*4cf70*/  LDL.LU.64 R26, [R1+0x8418] ;  /* 0x00841800011a7983 */ /* 0x000f280000300a00 */
[----:B------:R-:W2:Y:S01]  /*4cf80*/  LDL.LU.64 R24, [R1+0x8410] ;  /* 0x0084100001187983 */ /* 0x000ea20000300a00 */
[----:B------:R-:W-:-:S15]  /*4cf90*/  IMAD.MOV.U32 R23, RZ, RZ, R0 ;  /* 0x000000ffff177224 */ /* 0x000fde00078e0000 */
[----:B------:R-:W-:-:S01]  /*4cfa0*/  NOP ;  /* 0x0000000000007918 */ /* 0x000fc20000000000 */
[----:B------:R0:W-:Y:S04]  /*4cfb0*/  STL.64 [R1+0x1b60], R16 ;  /* 0x001b601001007387 */ /* 0x0001e80000100a00 */
[----:B------:R1:W-:Y:S01]  /*4cfc0*/  STL.64 [R1+0x1b68], R18 ;  /* 0x001b681201007387 */ /* 0x0003e20000100a00 */
[----:B--2---:R-:W-:Y:S06]  /*4cfd0*/  HMMA.16816.F32 R8, R12, R24, R8 ;  /* 0x000000180c08723c */ /* 0x004fec0000001808 */
[----:B------:R-:W-:-:S05]  /*4cfe0*/  IMAD.MOV.U32 R0, RZ, RZ, R25 ;  /* 0x000000ffff007224 */ /* 0x000fca00078e0019 */
[----:B------:R-:W-:-:S12]  /*4cff0*/  STL [R1+0x8310], R0 ;  /* 0x0083100001007387 */ /* 0x000fd80000100800 */
[----:B------:R-:W-:Y:S04]  /*4d000*/  STL.64 [R1+0x1b50], R8 ;  /* 0x001b500801007387 */ /* 0x000fe80000100a00 */
[----:B------:R-:W-:Y:S04]  /*4d010*/  STL.64 [R1+0x1b58], R10 ;  /* 0x001b580a01007387 */ /* 0x000fe80000100a00 */
[----:B0-----:R-:W2:Y:S04]  /*4d020*/  LDL.LU.64 R16, [R1+0x1b10] ;  /* 0x001b100001107983 */ /* 0x001ea80000300a00 */
        /* <DEDUP_REMOVED lines=21> */
[----:B------:R-:W3:Y:S04]  /*4d180*/  LDL.LU R8, [R1+0x30f4] ;  /* 0x0030f40001087983 */ /* 0x000ee80000300800 */
[----:B------:R-:W3:Y:S04]  /*4d190*/  LDL.LU R9, [R1+0x30fc] ;  /* 0x0030fc0001097983 */ /* 0x000ee80000300800 */
[----:B------:R-:W4:Y:S04]  /*4d1a0*/  LDL.LU R10, [R1+0x3104] ;  /* 0x00310400010a7983 */ /* 0x000f280000300800 */
[----:B------:R-:W4:Y:S01]  /*4d1b0*/  LDL.LU R11, [R1+0x310c] ;  /* 0x00310c00010b7983 */ /* 0x000f220000300800 */
[----:B--2---:R-:W-:Y:S03]  /*4d1c0*/  HMMA.16816.F32 R16, R12, R20, R16 ;  /* 0x000000140c10723c */ /* 0x004fe60000001810 */
[----:B----4-:R-:W-:Y:S04]  /*4d1d0*/  STL.64 [R1+0x8378], R10 ;  /* 0x0083780a01007387 */ /* 0x010fe80000100a00 */
[----:B---3--:R0:W-:Y:S04]  /*4d1e0*/  STL.64 [R1+0x8370], R8 ;  /* 0x0083700801007387 */ /* 0x0081e80000100a00 */
[----:B0-----:R-:W2:Y:S04]  /*4d1f0*/  LDL.LU.64 R8, [R1+0x1ae0] ;  /* 0x001ae00001087983 */ /* 0x001ea80000300a00 */
[----:B------:R-:W2:Y:S08]  /*4d200*/  LDL.LU.64 R10, [R1+0x1ae8] ;  /* 0x001ae800010a7983 */ /* 0x000eb00000300a00 */
[----:B------:R-:W-:Y:S04]  /*4d210*/  STL.64 [R1+0x1b30], R16 ;  /* 0x001b301001007387 */ /* 0x000fe80000100a00 */
[----:B------:R0:W-:Y:S04]  /*4d220*/  STL.64 [R1+0x1b38], R18 ;  /* 0x001b381201007387 */ /* 0x0001e80000100a00 */
[----:B0-----:R-:W3:Y:S04]  /*4d230*/  LDL.LU.64 R18, [R1+0x8408] ;  /* 0x0084080001127983 */ /* 0x001ee80000300a00 */
[----:B------:R-:W3:Y:S01]  /*4d240*/  LDL.LU.64 R16, [R1+0x8400] ;  /* 0x0084000001107983 */ /* 0x000ee20000300a00 */
[----:B------:R-:W-:-:S05]  /*4d250*/  IMAD.MOV.U32 R0, RZ, RZ, R21 ;  /* 0x000000ffff007224 */ /* 0x000fca00078e0015 */
        /* <DEDUP_REMOVED lines=8> */
[----:B------:R-:W3:Y:S02]  /*4d2e0*/  LDL.LU.64 R20, [R1+0x83e0] ;  /* 0x0083e00001147983 */ /* 0x000ee40000300a00 */
[----:B---3--:R-:W-:-:S15]  /*4d2f0*/  HMMA.16816.F32 R16, R12, R20, R16 ;  /* 0x000000140c10723c */ /* 0x008fde0000001810 */
[----:B------:R-:W-:-:S08]  /*4d300*/  NOP ;  /* 0x0000000000007918 */ /* 0x000fd00000000000 */
[----:B------:R0:W-:Y:S04]  /*4d310*/  STL.64 [R1+0x1b10], R16 ;  /* 0x001b101001007387 */ /* 0x0001e80000100a00 */
[----:B------:R1:W-:Y:S04]  /*4d320*/  STL.64 [R1+0x1b18], R18 ;  /* 0x001b181201007387 */ /* 0x0003e80000100a00 */
[----:B0-----:R-:W3:Y:S04]  /*4d330*/  LDL.LU.64 R16, [R1+0x1ab0] ;  /* 0x001ab00001107983 */ /* 0x001ee80000300a00 */
[----:B-1----:R-:W2:Y:S01]  /*4d340*/  LDL.LU.64 R18, [R1+0x1ab8] ;  /* 0x001ab80001127983 */ /* 0x002ea20000300a00 */
[----:B------:R-:W-:-:S02]  /*4d350*/  IMAD.MOV.U32 R0, RZ, RZ, R21 ;  /* 0x000000ffff007224 */ /* 0x000fc400078e0015 */
[C---:B----4-:R-:W-:Y:S01]  /*4d360*/  HMMA.16816.F32 R20, R12.reuse, R22, R24 ;  /* 0x000000160c14723c */ /* 0x050fe20000001818 */
[----:B--2---:R-:W-:Y:S04]  /*4d370*/  STL.64 [R1+0x83a8], R18 ;  /* 0x0083a81201007387 */ /* 0x004fe80000100a00 */
[----:B---3--:R0:W-:Y:S04]  /*4d380*/  STL.64 [R1+0x83a0], R16 ;  /* 0x0083a01001007387 */ /* 0x0081e80000100a00 */
[----:B0-----:R-:W2:Y:S04]  /*4d390*/  LDL.LU.64 R16, [R1+0x1ac0] ;  /* 0x001ac00001107983 */ /* 0x001ea80000300a00 */
[----:B------:R-:W2:Y:S04]  /*4d3a0*/  LDL.LU.64 R18, [R1+0x1ac8] ;  /* 0x001ac80001127983 */ /* 0x000ea80000300a00 */
[----:B------:R-:W3:Y:S04]  /*4d3b0*/  LDL.LU.64 R26, [R1+0x83d8] ;  /* 0x0083d800011a7983 */ /* 0x000ee80000300a00 */
[----:B------:R-:W3:Y:S04]  /*4d3c0*/  LDL.LU.64 R24, [R1+0x83d0] ;  /* 0x0083d00001187983 */ /* 0x000ee80000300a00 */
[----:B------:R-:W-:Y:S04]  /*4d3d0*/  STL.64 [R1+0x1b00], R20 ;  /* 0x001b001401007387 */ /* 0x000fe80000100a00 */
[----:B------:R0:W-:Y:S04]  /*4d3e0*/  STL.64 [R1+0x1b08], R22 ;  /* 0x001b081601007387 */ /* 0x0001e80000100a00 */
[----:B0-----:R-:W2:Y:S04]  /*4d3f0*/  LDL.LU.64 R22, [R1+0x83c8] ;  /* 0x0083c80001167983 */ /* 0x001ea80000300a00 */
[----:B------:R-:W4:Y:S01]  /*4d400*/  LDL.LU.64 R20, [R1+0x83c0] ;  /* 0x0083c00001147983 */ /* 0x000f220000300a00 */
[----:B---3--:R-:W-:-:S15]  /*4d410*/  HMMA.16816.F32 R24, R12, R28, R24 ;  /* 0x0000001c0c18723c */ /* 0x008fde0000001818 */
[----:B------:R-:W-:-:S08]  /*4d420*/  NOP ;  /* 0x0000000000007918 */ /* 0x000fd00000000000 */
[----:B------:R-:W-:Y:S04]  /*4d430*/  STL.64 [R1+0x1af0], R24 ;  /* 0x001af01801007387 */ /* 0x000fe80000100a00 */
[----:B------:R0:W-:Y:S04]  /*4d440*/  STL.64 [R1+0x1af8], R26 ;  /* 0x001af81a01007387 */ /* 0x0001e80000100a00 */
[----:B0-----:R-:W3:Y:S04]  /*4d450*/  LDL.LU.64 R26, [R1+0x83b8] ;  /* 0x0083b800011a7983 */ /* 0x001ee80000300a00 */
[----:B------:R-:W4:Y:S01]  /*4d460*/  LDL.LU.64 R24, [R1+0x83b0] ;  /* 0x0083b00001187983 */ /* 0x000f220000300a00 */
        /* <DEDUP_REMOVED lines=27> */
[----:B------:R-:W3:Y:S04]  /*4d620*/  LDL.LU.64 R16, [R1+0x8390] ;  /* 0x0083900001107983 */ /* 0x000ee80000300a00 */
[----:B------:R2:W-:Y:S02]  /*4d630*/  STL.64 [R1+0x8228], R22 ;  /* 0x0082281601007387 */ /* 0x0005e40000100a00 */
[----:B--2---:R-:W-:-:S02]  /*4d640*/  IMAD.MOV.U32 R22, RZ, RZ, R19 ;  /* 0x000000ffff167224 */ /* 0x004fc400078e0013 */
[----:B---3--:R-:W-:Y:S01]  /*4d650*/  IMAD.MOV.U32 R23, RZ, RZ, R16 ;  /* 0x000000ffff177224 */ /* 0x008fe200078e0010 */
[----:B------:R-:W2:Y:S04]  /*4d660*/  LDL.LU R19, [R1+0x838c] ;  /* 0x00838c0001137983 */ /* 0x000ea80000300800 */
[----:B------:R-:W3:Y:S04]  /*4d670*/  LDL.LU R16, [R1+0x8388] ;  /* 0x0083880001107983 */ /* 0x000ee80000300800 */
[----:B------:R0:W-:Y:S02]  /*4d680*/  STL.64 [R1+0x8220], R20 ;  /* 0x0082201401007387 */ /* 0x0001e40000100a00 */
[----:B0-----:R-:W-:-:S02]  /*4d690*/  IMAD.MOV.U32 R20, RZ, RZ, R17 ;  /* 0x000000ffff147224 */ /* 0x001fc400078e0011 */
[----:B------:R-:W3:Y:S01]  /*4d6a0*/  LDL.LU R17, [R1+0x8384] ;  /* 0x0083840001117983 */ /* 0x000ee20000300800 */
[----:B------:R-:W-:-:S03]  /*4d6b0*/  IMAD.MOV.U32 R21, RZ, RZ, R3 ;  /* 0x000000ffff157224 */ /* 0x000fc600078e0003 */
[----:B------:R-:W4:Y:S04]  /*4d6c0*/  LDL.LU R3, [R1+0x8380] ;  /* 0x0083800001037983 */ /* 0x000f280000300800 */
[----:B------:R-:W-:Y:S04]  /*4d6d0*/  STL.64 [R1+0x8338], R22 ;  /* 0x0083381601007387 */ /* 0x000fe80000100a00 */
[----:B------:R0:W-:Y:S04]  /*4d6e0*/  STL.64 [R1+0x8330], R20 ;  /* 0x0083301401007387 */ /* 0x0001e80000100a00 */
[----:B0-----:R-:W4:Y:S04]  /*4d6f0*/  LDL.LU.64 R20, [R1+0x1a80] ;  /* 0x001a800001147983 */ /* 0x001f280000300a00 */
[----:B------:R-:W4:Y:S01]  /*4d700*/  LDL.LU.64 R22, [R1+0x1a88] ;  /* 0x001a880001167983 */ /* 0x000f220000300a00 */
[C---:B--2---:R-:W-:Y:S06]  /*4d710*/  HMMA.16816.F32 R8, R12.reuse, R18, R8 ;  /* 0x000000120c08723c */ /* 0x044fec0000001808 */
[----:B---3--:R-:W-:-:S15]  /*4d720*/  HMMA.16816.F32 R4, R12, R16, R4 ;  /* 0x000000100c04723c */ /* 0x008fde0000001804 */
[----:B------:R-:W-:-:S02]  /*4d730*/  NOP ;  /* 0x0000000000007918 */ /* 0x000fc40000000000 */
[----:B------:R-:W-:Y:S04]  /*4d740*/  STL.64 [R1+0x1aa0], R8 ;  /* 0x001aa00801007387 */ /* 0x000fe80000100a00 */
[----:B------:R0:W-:Y:S04]  /*4d750*/  STL.64 [R1+0x1aa8], R10 ;  /* 0x001aa80a01007387 */ /* 0x0001e80000100a00 */
[----:B0-----:R-:W2:Y:S04]  /*4d760*/  LDL.LU.64 R10, [R1+0x8378] ;  /* 0x00837800010a7983 */ /* 0x001ea80000300a00 */
[----:B------:R-:W3:Y:S04]  /*4d770*/  LDL.LU.64 R8, [R1+0x8370] ;  /* 0x0083700001087983 */ /* 0x000ee80000300a00 */
[----:B------:R-:W-:Y:S04]  /*4d780*/  STL.64 [R1+0x1a90], R4 ;  /* 0x001a900401007387 */ /* 0x000fe80000100a00 */
[----:B------:R0:W-:Y:S04]  /*4d790*/  STL.64 [R1+0x1a98], R6 ;  /* 0x001a980601007387 */ /* 0x0001e80000100a00 */
[----:B0-----:R-:W4:Y:S04]  /*4d7a0*/  LDL.LU.64 R6, [R1+0x8368] ;  /* 0x0083680001067983 */ /* 0x001f280000300a00 */
[----:B------:R-:W2:Y:S04]  /*4d7b0*/  LDL.LU.64 R4, [R1+0x8360] ;  /* 0x0083600001047983 */ /* 0x000ea80000300a00 */
[----:B------:R-:W-:Y:S04]  /*4d7c0*/  STL.64 [R1+0x8208], R18 ;  /* 0x0082081201007387 */ /* 0x000fe80000100a00 */
[----:B------:R4:W-:Y:S02]  /*4d7d0*/  STL.64 [R1+0x8200], R16 ;  /* 0x0082001001007387 */ /* 0x0009e40000100a00 */
[----:B----4-:R-:W-:Y:S01]  /*4d7e0*/  HMMA.16816.F32 R16, R12, R6, R20 ;  /* 0x000000060c10723c */ /* 0x010fe20000001814 */
[----:B---3--:R-:W-:-:S02]  /*4d7f0*/  IMAD R8, R8, 0x100, R24 ;  /* 0x0000010008087824 */ /* 0x008fc400078e0218 */
[----:B------:R-:W-:Y:S02]  /*4d800*/  IMAD R9, R9, 0x100, R25 ;  /* 0x0000010009097824 */ /* 0x000fe400078e0219 */
[----:B--2---:R-:W-:Y:S02]  /*4d810*/  IMAD R10, R10, 0x100, R26 ;  /* 0x000001000a0a7824 */ /* 0x004fe400078e021a */
[----:B------:R-:W-:-:S15]  /*4d820*/  IMAD R11, R11, 0x100, R27 ;  /* 0x000001000b0b7824 */ /* 0x000fde00078e021b */
[----:B------:R-:W-:-:S01]  /*4d830*/  NOP ;  /* 0x0000000000007918 */ /* 0x000fc20000000000 */
[----:B------:R-:W-:Y:S04]  /*4d840*/  STL.64 [R1+0x1a80], R16 ;  /* 0x001a801001007387 */ /* 0x000fe80000100a00 */
[----:B------:R-:W-:Y:S04]  /*4d850*/  STL.64 [R1+0x1a88], R18 ;  /* 0x001a881201007387 */ /* 0x000fe80000100a00 */
[----:B------:R-:W2:Y:S04]  /*4d860*/  LDL.LU.64 R24, [R1+0x21b0] ;  /* 0x0021b00001187983 */ /* 0x000ea80000300a00 */
[----:B------:R-:W3:Y:S04]  /*4d870*/  LDL.LU.64 R26, [R1+0x21b8] ;  /* 0x0021b800011a7983 */ /* 0x000ee80000300a00 */
[----:B---3--:R-:W-:Y:S04]  /*4d880*/  STL.64 [R1+0x8358], R26 ;  /* 0x0083581a01007387 */ /* 0x008fe80000100a00 */
[----:B--2---:R0:W-:Y:S04]  /*4d890*/  STL.64 [R1+0x8350], R24 ;  /* 0x0083501801007387 */ /* 0x0041e80000100a00 */
[----:B0-----:R-:W2:Y:S04]  /*4d8a0*/  LDL.LU.64 R24, [R1+0x21c0] ;  /* 0x0021c00001187983 */ /* 0x001ea80000300a00 */
[----:B------:R-:W2:Y:S04]  /*4d8b0*/  LDL.LU.64 R26, [R1+0x21c8] ;  /* 0x0021c800011a7983 */ /* 0x000ea80000300a00 */
[----:B------:R-:W3:Y:S04]  /*4d8c0*/  LDL.LU.64 R20, [R1+0x5b0] ;  /* 0x0005b00001147983 */ /* 0x000ee80000300a00 */
        /* <DEDUP_REMOVED lines=16> */
[----:B----4-:R-:W-:-:S15]  /*4d9d0*/  HMMA.16816.F32 R24, R12, R2, R24 ;  /* 0x000000020c18723c */ /* 0x010fde0000001818 */
[----:B------:R-:W-:-:S08]  /*4d9e0*/  NOP ;  /* 0x0000000000007918 */ /* 0x000fd00000000000 */
[----:B------:R0:W-:Y:S04]  /*4d9f0*/  STL.64 [R1+0x21b0], R24 ;  /* 0x0021b01801007387 */ /* 0x0001e80000100a00 */
[----:B------:R1:W-:Y:S04]  /*4da00*/  STL.64 [R1+0x21b8], R26 ;  /* 0x0021b81a01007387 */ /* 0x0003e80000100a00 */
[----:B0-----:R-:W4:Y:S04]  /*4da10*/  LDL.64 R24, [R1+0x88] ;  /* 0x0000880001187983 */ /* 0x001f280000100a00 */
[----:B-1----:R-:W4:Y:S04]  /*4da20*/  LDL R26, [R1+0x80] ;  /* 0x00008000011a7983 */ /* 0x002f280000100800 */
[----:B------:R-:W4:Y:S04]  /*4da30*/  LDL R27, [R1+0x84] ;  /* 0x00008400011b7983 */ /* 0x000f280000100800 */
[----:B------:R0:W-:Y:S04]  /*4da40*/  STL [R1+0x81d4], R2 ;  /* 0x0081d40201007387 */ /* 0x0001e80000100800 */
[----:B------:R1:W-:Y:S04]  /*4da50*/  STL [R1+0x81d0], R3 ;  /* 0x0081d00301007387 */ /* 0x0003e80000100800 */
[----:B0-----:R-:W2:Y:S04]  /*4da60*/  LDL R2, [R1+0xa8] ;  /* 0x0000a80001027983 */ /* 0x001ea80000100800 */
[----:B-1----:R-:W2:Y:S02]  /*4da70*/  LDL R3, [R1+0xac] ;  /* 0x0000ac0001037983 */ /* 0x002ea40000100800 */
[----:B--2---:R-:W-:Y:S02]  /*4da80*/  HMMA.16816.F32 R12, R12, R2, R20 ;  /* 0x000000020c0c723c */ /* 0x004fe40000001814 */
[----:B------:R-:W2:Y:S04]  /*4da90*/  LDL.LU.64 R22, [R1+0x8348] ;  /* 0x0083480001167983 */ /* 0x000ea80000300a00 */
[----:B------:R-:W2:-:S15]  /*4daa0*/  LDL.LU.64 R20, [R1+0x8340] ;  /* 0x0083400001147983 */ /* 0x000e9e0000300a00 */
[----:B------:R-:W-:-:S02]  /*4dab0*/  NOP ;  /* 0x0000000000007918 */ /* 0x000fc40000000000 */
[----:B------:R-:W-:Y:S04]  /*4dac0*/  STL.64 [R1+0x1a70], R12 ;  /* 0x001a700c01007387 */ /* 0x000fe80000100a00 */
[----:B------:R0:W-:Y:S04]  /*4dad0*/  STL.64 [R1+0x1a78], R14 ;  /* 0x001a780e01007387 */ /* 0x0001e80000100a00 */
[----:B0-----:R-:W2:Y:S01]  /*4dae0*/  LDL.64 R14, [R1+0xa0] ;  /* 0x0000a000010e7983 */ /* 0x001ea20000100a00 */
[----:B------:R-:W-:Y:S02]  /*4daf0*/  F2FP.F16.E5M2.UNPACK_B R8, R8 ;  /* 0x00000008ff08723e */ /* 0x000fe400020004ff */
[----:B------:R-:W-:-:S02]  /*4db00*/  F2FP.F16.E5M2.UNPACK_B R9, R9 ;  /* 0x00000009ff09723e */ /* 0x000fc400020004ff */
[----:B------:R-:W-:Y:S02]  /*4db10*/  F2FP.F16.E5M2.UNPACK_B R10, R10 ;  /* 0x0000000aff0a723e */ /* 0x000fe400020004ff */
[----:B------:R-:W-:-:S07]  /*4db20*/  F2FP.F16.E5M2.UNPACK_B R11, R11 ;  /* 0x0000000bff0b723e */ /* 0x000fce00020004ff */
[----:B--2---:R-:W-:-:S15]  /*4db30*/  HMMA.16816.F32 R20, R8, R14, R20 ;  /* 0x0000000e0814723c */ /* 0x004fde0000001814 */
[----:B------:R-:W-:-:S08]  /*4db40*/  NOP ;  /* 0x0000000000007918 */ /* 0x000fd00000000000 */
[----:B------:R-:W-:Y:S04]  /*4db50*/  STL.64 [R1+0x5b0], R20 ;  /* 0x0005b01401007387 */ /* 0x000fe80000100a00 */
[----:B------:R0:W-:Y:S04]  /*4db60*/  STL.64 [R1+0x5b8], R22 ;  /* 0x0005b81601007387 */ /* 0x0001e80000100a00 */
[----:B0-----:R-:W2:Y:S04]  /*4db70*/  LDL.LU.64 R22, [R1+0x8338] ;  /* 0x0083380001167983 */ /* 0x001ea80000300a00 */
[----:B------:R-:W3:Y:S01]  /*4db80*/  LDL.LU.64 R20, [R1+0x8330] ;  /* 0x0083300001147983 */ /* 0x000ee20000300a00 */
[----:B------:R-:W-:-:S02]  /*4db90*/  IMAD.MOV.U32 R2, RZ, RZ, R14 ;  /* 0x000000ffff027224 */ /* 0x000fc400078e000e */
[----:B------:R-:W-:-:S05]  /*4dba0*/  IMAD.MOV.U32 R3, RZ, RZ, R15 ;  /* 0x000000ffff037224 */ /* 0x000fca00078e000f */
[----:B------:R-:W-:Y:S01]  /*4dbb0*/  STL [R1+0x81d8], R3 ;  /* 0x0081d80301007387 */ /* 0x000fe20000100800 */
[C---:B---3--:R-:W-:Y:S06]  /*4dbc0*/  HMMA.16816.F32 R12, R8.reuse, R20, R4 ;  /* 0x00000014080c723c */ /* 0x048fec0000001804 */
[----:B--2---:R-:W-:Y:S01]  /*4dbd0*/  HMMA.16816.F32 R4, R8, R22, R16 ;  /* 0x000000160804723c */ /* 0x004fe20000001810 */
[----:B------:R-:W2:Y:S06]  /*4dbe0*/  LDL R22, [R1+0x8] ;  /* 0x0000080001167983 */ /* 0x000eac0000100800 */
[----:B------:R-:W-:-:S10]  /*4dbf0*/  IMAD.MOV.U32 R23, RZ, RZ, R0 ;  /* 0x000000ffff177224 */ /* 0x000fd400078e0000 */
[----:B------:R0:W-:Y:S04]  /*4dc00*/  STL.64 [R1+0x5a0], R12 ;  /* 0x0005a00c01007387 */ /* 0x0001e80000100a00 */
[----:B------:R1:W-:Y:S04]  /*4dc10*/  STL.64 [R1+0x5a8], R14 ;  /* 0x0005a80e01007387 */ /* 0x0003e80000100a00 */
[----:B------:R-:W-:Y:S04]  /*4dc20*/  STL.64 [R1+0x1a60], R4 ;  /* 0x001a600401007387 */ /* 0x000fe80000100a00 */
[----:B------:R-:W-:Y:S04]  /*4dc30*/  STL.64 [R1+0x1a68], R6 ;  /* 0x001a680601007387 */ /* 0x000fe80000100a00 */
[----:B------:R-:W3:Y:S04]  /*4dc40*/  LDL.LU R0, [R1+0x8328] ;  /* 0x0083280001007983 */ /* 0x000ee80000300800 */
[----:B------:R-:W3:Y:S04]  /*4dc50*/  LDL R20, [R1+0x10] ;  /* 0x0000100001147983 */ /* 0x000ee80000100800 */
[----:B------:R-:W3:Y:S04]  /*4dc60*/  LDL R21, [R1+0x14] ;  /* 0x0000140001157983 */ /* 0x000ee80000100800 */
[----:B------:R-:W2:Y:S04]  /*4dc70*/  LDL R16, [R1+0x50] ;  /* 0x0000500001107983 */ /* 0x000ea80000100800 */
[----:B------:R-:W2:Y:S04]  /*4dc80*/  LDL R17, [R1+0x54] ;  /* 0x0000540001117983 */ /* 0x000ea80000100800 */
[----:B0-----:R-:W4:Y:S04]  /*4dc90*/  LDL.LU.64 R12, [R1+0x1a40] ;  /* 0x001a4000010c7983 */ /* 0x001f280000300a00 */
[----:B-1----:R-:W3:Y:S04]  /*4dca0*/  LDL.LU.64 R14, [R1+0x1a48] ;  /* 0x001a4800010e7983 */ /* 0x002ee80000300a00 */
[----:B---3--:R-:W-:Y:S04]  /*4dcb0*/  STL.64 [R1+0x8320], R14 ;  /* 0x0083200e01007387 */ /* 0x008fe80000100a00 */
[----:B----4-:R0:W-:Y:S04]  /*4dcc0*/  STL.64 [R1+0x8318], R12 ;  /* 0x0083180c01007387 */ /* 0x0101e80000100a00 */
[----:B0-----:R-:W3:Y:S04]  /*4dcd0*/  LDL.LU.64 R12, [R1+0x1a50] ;  /* 0x001a5000010c7983 */ /* 0x001ee80000300a00 */
[----:B------:R-:W3:Y:S04]  /*4dce0*/  LDL.LU.64 R14, [R1+0x1a58] ;  /* 0x001a5800010e7983 */ /* 0x000ee80000300a00 */
[----:B------:R-:W4:Y:S04]  /*4dcf0*/  LDL R18, [R1+0x48] ;  /* 0x0000480001127983 */ /* 0x000f280000100800 */
[----:B------:R-:W4:Y:S04]  /*4dd00*/  LDL R19, [R1+0x4c] ;  /* 0x00004c0001137983 */ /* 0x000f280000100800 */
[----:B----4-:R0:W-:Y:S01]  /*4dd10*/  STL.64 [R1+0x82e0], R18 ;  /* 0x0082e01201007387 */ /* 0x0101e20000100a00 */
[C---:B---3--:R-:W-:Y:S03]  /*4dd20*/  HMMA.16816.F32 R12, R8.reuse, R24, R12 ;  /* 0x00000018080c723c */ /* 0x048fe6000000180c */
[----:B------:R-:W3:Y:S04]  /*4dd30*/  LDL.64 R6, [R1+0x78] ;  /* 0x0000780001067983 */ /* 0x000ee80000100a00 */
[----:B0-----:R-:W4:Y:S04]  /*4dd40*/  LDL R18, [R1+0x68] ;  /* 0x0000680001127983 */ /* 0x001f280000100800 */
[----:B------:R-:W4:Y:S04]  /*4dd50*/  LDL R19, [R1+0x6c] ;  /* 0x00006c0001137983 */ /* 0x000f280000100800 */
[----:B--2---:R0:W-:Y:S04]  /*4dd60*/  STL.64 [R1+0x82d8], R16 ;  /* 0x0082d81001007387 */ /* 0x0041e80000100a00 */
[----:B0-----:R-:W2:Y:S04]  /*4dd70*/  LDL R16, [R1+0x70] ;  /* 0x0000700001107983 */ /* 0x001ea80000100800 */
[----:B------:R-:W2:Y:S04]  /*4dd80*/  LDL R17, [R1+0x74] ;  /* 0x0000740001117983 */ /* 0x000ea80000100800 */
[----:B----4-:R-:W-:Y:S04]  /*4dd90*/  STL.64 [R1+0x82f8], R18 ;  /* 0x0082f81201007387 */ /* 0x010fe80000100a00 */
[----:B------:R-:W-:Y:S04]  /*4dda0*/  STL.64 [R1+0x8250], R22 ;  /* 0x0082501601007387 */ /* 0x000fe80000100a00 */
[----:B------:R0:W-:Y:S04]  /*4ddb0*/  STL.64 [R1+0x8268], R20 ;  /* 0x0082681401007387 */ /* 0x0001e80000100a00 */
[----:B0-----:R-:W4:Y:S04]  /*4ddc0*/  LDL R20, [R1+0x58] ;  /* 0x0000580001147983 */ /* 0x001f280000100800 */
[----:B------:R-:W4:Y:S04]  /*4ddd0*/  LDL R21, [R1+0x5c] ;  /* 0x00005c0001157983 */ /* 0x000f280000100800 */
[----:B------:R-:W-:Y:S04]  /*4dde0*/  STL.64 [R1+0x1a50], R12 ;  /* 0x001a500c01007387 */ /* 0x000fe80000100a00 */
[----:B------:R0:W-:Y:S04]  /*4ddf0*/  STL.64 [R1+0x1a58], R14 ;  /* 0x001a580e01007387 */ /* 0x0001e80000100a00 */
[----:B0-----:R-:W3:Y:S04]  /*4de00*/  LDL.LU.64 R14, [R1+0x8320] ;  /* 0x00832000010e7983 */ /* 0x001ee80000300a00 */
[----:B------:R-:W3:Y:S04]  /*4de10*/  LDL.LU.64 R12, [R1+0x8318] ;  /* 0x00831800010c7983 */ /* 0x000ee80000300a00 */
[----:B------:R-:W2:Y:S01]  /*4de20*/  LDL R22, [R1+0x18] ;  /* 0x0000180001167983 */ /* 0x000ea20000100800 */
[----:B------:R-:W-:Y:S01]  /*4de30*/  IMAD.MOV.U32 R23, RZ, RZ, R0 ;  /* 0x000000ffff177224 */ /* 0x000fe200078e0000 */
[----:B---3--:R-:W-:-:S15]  /*4de40*/  HMMA.16816.F32 R12, R8, R26, R12 ;  /* 0x0000001a080c723c */ /* 0x008fde000000180c */
[----:B------:R-:W-:-:S08]  /*4de50*/  NOP ;  /* 0x0000000000007918 */ /* 0x000fd00000000000 */
[----:B------:R-:W-:Y:S04]  /*4de60*/  STL.64 [R1+0x1a40], R12 ;  /* 0x001a400c01007387 */ /* 0x000fe80000100a00 */
[----:B------:R-:W-:Y:S04]  /*4de70*/  STL.64 [R1+0x1a48], R14 ;  /* 0x001a480e01007387 */ /* 0x000fe80000100a00 */
[----:B------:R-:W3:Y:S04]  /*4de80*/  LDL.LU R0, [R1+0x8310] ;  /* 0x0083100001007983 */ /* 0x000ee80000300800 */
[----:B--2---:R0:W-:Y:S04]  /*4de90*/  STL.64 [R1+0x8280], R22 ;  /* 0x0082801601007387 */ /* 0x0041e80000100a00 */
[----:B0-----:R-:W2:Y:S04]  /*4dea0*/  LDL R22, [R1+0x60] ;  /* 0x0000600001167983 */ /* 0x001ea80000100800 */
[----:B------:R-:W2:Y:S04]  /*4deb0*/  LDL R23, [R1+0x64] ;  /* 0x0000640001177983 */ /* 0x000ea80000100800 */
[----:B--2---:R-:W-:Y:S04]  /*4dec0*/  STL.64 [R1+0x82f0], R22 ;  /* 0x0082f01601007387 */ /* 0x004fe80000100a00 */
[----:B----4-:R0:W-:Y:S04]  /*4ded0*/  STL.64 [R1+0x82e8], R20 ;  /* 0x0082e81401007387 */ /* 0x0101e80000100a00 */
[----:B------:R-:W2:Y:S04]  /*4dee0*/  LDL R26, [R1+0x20] ;  /* 0x00002000011a7983 */ /* 0x000ea80000100800 */
[----:B------:R-:W2:Y:S04]  /*4def0*/  LDL R27, [R1+0x24] ;  /* 0x00002400011b7983 */ /* 0x000ea80000100800 */
[----:B0-----:R-:W4:Y:S04]  /*4df00*/  LDL.LU.64 R20, [R1+0x1a10] ;  /* 0x001a100001147983 */ /* 0x001f280000300a00 */
[----:B------:R-:W3:Y:S01]  /*4df10*/  LDL.LU.64 R22, [R1+0x1a18] ;  /* 0x001a180001167983 */ /* 0x000ee20000300a00 */
[----:B------:R-:W-:-:S03]  /*4df20*/  IMAD.MOV.U32 R3, RZ, RZ, R24 ;  /* 0x000000ffff037224 */ /* 0x000fc600078e0018 */
[----:B---3--:R-:W-:Y:S04]  /*4df30*/  STL.64 [R1+0x8308], R22 ;  /* 0x0083081601007387 */ /* 0x008fe80000100a00 */
[----:B----4-:R0:W-:Y:S04]  /*4df40*/  STL.64 [R1+0x8300], R20 ;  /* 0x0083001401007387 */ /* 0x0101e80000100a00 */
[----:B0-----:R-:W3:Y:S04]  /*4df50*/  LDL.LU.64 R20, [R1+0x1a20] ;  /* 0x001a200001147983 */ /* 0x001ee80000300a00 */
[----:B------:R-:W3:Y:S04]  /*4df60*/  LDL.LU.64 R22, [R1+0x1a28] ;  /* 0x001a280001167983 */ /* 0x000ee80000300a00 */
[----:B------:R-:W4:Y:S01]  /*4df70*/  LDL R24, [R1+0x28] ;  /* 0x0000280001187983 */ /* 0x000f220000100800 */
[----:B------:R-:W-:-:S03]  /*4df80*/  IMAD.MOV.U32 R25, RZ, RZ, R0 ;  /* 0x000000ffff197224 */ /* 0x000fc600078e0000 */
[----:B------:R-:W3:Y:S04]  /*4df90*/  LDL.LU.64 R12, [R1+0x19e0] ;  /* 0x0019e000010c7983 */ /* 0x000ee80000300a00 */
[----:B------:R-:W3:Y:S04]  /*4dfa0*/  LDL.LU.64 R14, [R1+0x19e8] ;  /* 0x0019e800010e7983 */ /* 0x000ee80000300a00 */
[----:B--2---:R-:W-:Y:S04]  /*4dfb0*/  STL.64 [R1+0x8290], R26 ;  /* 0x0082901a01007387 */ /* 0x004fe80000100a00 */
[----:B----4-:R0:W-:Y:S04]  /*4dfc0*/  STL.64 [R1+0x8288], R24 ;  /* 0x0082881801007387 */ /* 0x0101e80000100a00 */
[----:B0-----:R-:W2:Y:S04]  /*4dfd0*/  LDL.LU.64 R24, [R1+0x1a30] ;  /* 0x001a300001187983 */ /* 0x001ea80000300a00 */
[----:B------:R-:W2:Y:S04]  /*4dfe0*/  LDL.LU.64 R26, [R1+0x1a38] ;  /* 0x001a3800011a7983 */ /* 0x000ea80000300a00 */
[----:B------:R-:W4:Y:S01]  /*4dff0*/  LDL.LU.64 R4, [R1+0x19d0] ;  /* 0x0019d00001047983 */ /* 0x000f220000300a00 */
[----:B------:R-:W-:Y:S01]  /*4e000*/  IMAD.MOV.U32 R0, RZ, RZ, R7 ;  /* 0x000000ffff007224 */ /* 0x000fe200078e0007 */
[----:B--2---:R-:W-:-:S15]  /*4e010*/  HMMA.16816.F32 R24, R8, R6, R24 ;  /* 0x000000060818723c */ /* 0x004fde0000001818 */
[----:B------:R-:W-:-:S08]  /*4e020*/  NOP ;  /* 0x0000000000007918 */ /* 0x000fd00000000000 */
[----:B------:R-:W-:Y:S04]  /*4e030*/  STL.64 [R1+0x1a30], R24 ;  /* 0x001a301801007387 */ /* 0x000fe80000100a00 */
[----:B------:R0:W-:Y:S04]  /*4e040*/  STL.64 [R1+0x1a38], R26 ;  /* 0x001a381a01007387 */ /* 0x0001e80000100a00 */
[----:B------:R-:W4:Y:S04]  /*4e050*/  LDL.LU.64 R6, [R1+0x19d8] ;  /* 0x0019d80001067983 */ /* 0x000f280000300a00 */
[----:B0-----:R-:W2:Y:S04]  /*4e060*/  LDL R26, [R1+0x30] ;  /* 0x00003000011a7983 */ /* 0x001ea80000100800 */
[----:B------:R-:W2:Y:S01]  /*4e070*/  LDL R27, [R1+0x34] ;  /* 0x00003400011b7983 */ /* 0x000ea20000100800 */
[C---:B---3--:R-:W-:Y:S03]  /*4e080*/  HMMA.16816.F32 R16, R8.reuse, R16, R20 ;  /* 0x000000100810723c */ /* 0x048fe60000001814 */
[----:B--2---:R0:W-:Y:S04]  /*4e090*/  STL.64 [R1+0x82a8], R26 ;  /* 0x0082a81a01007387 */ /* 0x0041e80000100a00 */
[----:B------:R-:W2:Y:S04]  /*4e0a0*/  LDL.LU.64 R24, [R1+0x1a00] ;  /* 0x001a000001187983 */ /* 0x000ea80000300a00 */
[----:B0-----:R-:W2:Y:S04]  /*4e0b0*/  LDL.LU.64 R26, [R1+0x1a08] ;  /* 0x001a0800011a7983 */ /* 0x001ea80000300a00 */
[----:B------:R-:W3:Y:S04]  /*4e0c0*/  LDL.LU.64 R22, [R1+0x8308] ;  /* 0x0083080001167983 */ /* 0x000ee80000300a00 */
[----:B------:R-:W3:Y:S04]  /*4e0d0*/  LDL.LU.64 R20, [R1+0x8300] ;  /* 0x0083000001147983 */ /* 0x000ee80000300a00 */
        /* <DEDUP_REMOVED lines=20> */
[C---:B---3--:R-:W-:Y:S06]  /*4e220*/  HMMA.16816.F32 R12, R8.reuse, R16, R12 ;  /* 0x00000010080c723c */ /* 0x048fec000000180c */
[----:B--2---:R-:W-:Y:S01]  /*4e230*/  HMMA.16816.F32 R20, R8, R20, R24 ;  /* 0x000000140814723c */ /* 0x004fe20000001818 */
[----:B------:R-:W2:-:S15]  /*4e240*/  LDL R26, [R1+0x40] ;  /* 0x00004000011a7983 */ /* 0x000e9e0000100800 */
[----:B------:R-:W-:-:S07]  /*4e250*/  NOP ;  /* 0x0000000000007918 */ /* 0x000fce0000000000 */
[----:B------:R-:W-:Y:S04]  /*4e260*/  STL.64 [R1+0x19f0], R20 ;  /* 0x0019f01401007387 */ /* 0x000fe80000100a00 */
[----:B------:R-:W-:Y:S04]  /*4e270*/  STL.64 [R1+0x19f8], R22 ;  /* 0x0019f81601007387 */ /* 0x000fe80000100a00 */
[----:B------:R-:W-:Y:S04]  /*4e280*/  STL.64 [R1+0x19e0], R12 ;  /* 0x0019e00c01007387 */ /* 0x000fe80000100a00 */
[----:B------:R0:W-:Y:S04]  /*4e290*/  STL.64 [R1+0x19e8], R14 ;  /* 0x0019e80e01007387 */ /* 0x0001e80000100a00 */
[----:B------:R-:W2:Y:S04]  /*4e2a0*/  LDL R27, [R1+0x44] ;  /* 0x00004400011b7983 */ /* 0x000ea80000100800 */
[----:B0-----:R-:W3:Y:S04]  /*4e2b0*/  LDL.LU R14, [R1+0x3124] ;  /* 0x00312400010e7983 */ /* 0x001ee80000300800 */
[----:B------:R-:W3:Y:S04]  /*4e2c0*/  LDL.LU R15, [R1+0x312c] ;  /* 0x00312c00010f7983 */ /* 0x000ee80000300800 */
[----:B------:R-:W2:Y:S04]  /*4e2d0*/  LDL.LU.64 R20, [R1+0x1990] ;  /* 0x0019900001147983 */ /* 0x000ea80000300a00 */
[----:B------:R-:W3:Y:S01]  /*4e2e0*/  LDL.LU.64 R22, [R1+0x1998] ;  /* 0x0019980001167983 */ /* 0x000ee20000300a00 */
        /* <DEDUP_REMOVED lines=24> */
[C---:B------:R-:W-:Y:S03]  /*4e470*/  HMMA.16816.F32 R24, R8.reuse, R26, R20 ;  /* 0x0000001a0818723c */ /* 0x040fe60000001814 */
[----:B----4-:R-:W-:Y:S04]  /*4e480*/  STL.64 [R1+0x8278], R18 ;  /* 0x0082781201007387 */ /* 0x010fe80000100a00 */
[----:B--2---:R0:W-:Y:S04]  /*4e490*/  STL.64 [R1+0x8270], R16 ;  /* 0x0082701001007387 */ /* 0x0041e80000100a00 */
[----:B0-----:R-:W2:Y:S04]  /*4e4a0*/  LDL.LU.64 R16, [R1+0x1970] ;  /* 0x0019700001107983 */ /* 0x001ea80000300a00 */
[----:B------:R-:W2:Y:S04]  /*4e4b0*/  LDL.LU.64 R18, [R1+0x1978] ;  /* 0x0019780001127983 */ /* 0x000ea80000300a00 */
[----:B------:R-:W4:Y:S04]  /*4e4c0*/  LDL.LU R12, [R1+0x3114] ;  /* 0x00311400010c7983 */ /* 0x000f280000300800 */
[----:B------:R-:W4:Y:S04]  /*4e4d0*/  LDL.LU R13, [R1+0x311c] ;  /* 0x00311c00010d7983 */ /* 0x000f280000300800 */
[----:B------:R0:W-:Y:S04]  /*4e4e0*/  STL.64 [R1+0x81f8], R14 ;  /* 0x0081f80e01007387 */ /* 0x0001e80000100a00 */
[----:B0-----:R-:W2:Y:S04]  /*4e4f0*/  LDL R14, [R1] ;  /* 0x00000000010e7983 */ /* 0x001ea80000100800 */
[----:B------:R-:W2:Y:S04]  /*4e500*/  LDL R15, [R1+0x4] ;  /* 0x00000400010f7983 */ /* 0x000ea80000100800 */
[----:B----4-:R-:W-:Y:S04]  /*4e510*/  STL.64 [R1+0x81f0], R12 ;  /* 0x0081f00c01007387 */ /* 0x010fe80000100a00 */
        /* <DEDUP_REMOVED lines=18> */
[----:B0-----:R-:W3:Y:S04]  /*4e640*/  LDL.LU.64 R26, [R1+0x8290] ;  /* 0x00829000011a7983 */ /* 0x001ee80000300a00 */
[----:B------:R-:W4:Y:S02]  /*4e650*/  LDL.LU.64 R24, [R1+0x8288] ;  /* 0x0082880001187983 */ /* 0x000f240000300a00 */
[----:B----4-:R-:W-:-:S15]  /*4e660*/  HMMA.16816.F32 R20, R8, R24, R20 ;  /* 0x000000180814723c */ /* 0x010fde0000001814 */
[----:B------:R-:W-:-:S08]  /*4e670*/  NOP ;  /* 0x0000000000007918 */ /* 0x000fd00000000000 */
[----:B------:R-:W-:Y:S04]  /*4e680*/  STL.64 [R1+0x1990], R20 ;  /* 0x0019901401007387 */ /* 0x000fe80000100a00 */
[----:B------:R0:W-:Y:S04]  /*4e690*/  STL.64 [R1+0x1998], R22 ;  /* 0x0019981601007387 */ /* 0x0001e80000100a00 */
[----:B0-----:R-:W2:Y:S01]  /*4e6a0*/  LDL.LU.64 R22, [R1+0x8280] ;  /* 0x0082800001167983 */ /* 0x001ea20000300a00 */
[----:B---3--:R-:W-:Y:S03]  /*4e6b0*/  HMMA.16816.F32 R4, R8, R26, R4 ;  /* 0x0000001a0804723c */ /* 0x008fe60000001804 */
[----:B------:R-:W3:Y:S04]  /*4e6c0*/  LDL.LU.64 R24, [R1+0x1940] ;  /* 0x0019400001187983 */ /* 0x000ee80000300a00 */
[----:B------:R-:W3:-:S15]  /*4e6d0*/  LDL.LU.64 R26, [R1+0x1948] ;  /* 0x00194800011a7983 */ /* 0x000ede0000300a00 */
[----:B------:R-:W-:-:S01]  /*4e6e0*/  NOP ;  /* 0x0000000000007918 */ /* 0x000fc20000000000 */
        /* <DEDUP_REMOVED lines=19> */
[----:B--2---:R-:W-:Y:S03]  /*4e820*/  HMMA.16816.F32 R16, R8, R22, R16 ;  /* 0x000000160810723c */ /* 0x004fe60000001810 */
[----:B------:R-:W2:-:S15]  /*4e830*/  LDL.LU.64 R22, [R1+0x1918] ;  /* 0x0019180001167983 */ /* 0x000e9e0000300a00 */
[----:B------:R-:W-:-:S05]  /*4e840*/  NOP ;  /* 0x0000000000007918 */ /* 0x000fca0000000000 */
[----:B------:R-:W-:Y:S04]  /*4e850*/  STL.64 [R1+0x1950], R16 ;  /* 0x0019501001007387 */ /* 0x000fe80000100a00 */
[----:B------:R-:W-:Y:S04]  /*4e860*/  STL.64 [R1+0x1958], R18 ;  /* 0x0019581201007387 */ /* 0x000fe80000100a00 */
[----:B--2---:R-:W-:Y:S04]  /*4e870*/  STL.64 [R1+0x8238], R22 ;  /* 0x0082381601007387 */ /* 0x004fe80000100a00 */
[----:B---3--:R0:W-:Y:S04]  /*4e880*/  STL.64 [R1+0x8230], R20 ;  /* 0x0082301401007387 */ /* 0x0081e80000100a00 */
[----:B0-----:R-:W2:Y:S04]  /*4e890*/  LDL.LU.64 R20, [R1+0x1920] ;  /* 0x0019200001147983 */ /* 0x001ea80000300a00 */
[----:B------:R-:W2:Y:S04]  /*4e8a0*/  LDL.LU.64 R22, [R1+0x1928] ;  /* 0x0019280001167983 */ /* 0x000ea80000300a00 */
[----:B------:R-:W3:Y:S04]  /*4e8b0*/  LDL.LU.64 R16, [R1+0x18f0] ;  /* 0x0018f00001107983 */ /* 0x000ee80000300a00 */
[----:B------:R-:W2:Y:S01]  /*4e8c0*/  LDL.LU.64 R18, [R1+0x18f8] ;  /* 0x0018f80001127983 */ /* 0x000ea20000300a00 */
[C---:B------:R-:W-:Y:S06]  /*4e8d0*/  HMMA.16816.F32 R12, R8.reuse, R14, R24 ;  /* 0x0000000e080c723c */ /* 0x040fec0000001818 */
[C---:B----4-:R-:W-:Y:S01]  /*4e8e0*/  HMMA.16816.F32 R4, R8.reuse, R28, R4 ;  /* 0x0000001c0804723c */ /* 0x050fe20000001804 */
[----:B--2---:R-:W-:Y:S04]  /*4e8f0*/  STL.64 [R1+0x8218], R18 ;  /* 0x0082181201007387 */ /* 0x004fe80000100a00 */
[----:B---3--:R0:W-:Y:S04]  /*4e900*/  STL.64 [R1+0x8210], R16 ;  /* 0x0082101001007387 */ /* 0x0081e80000100a00 */
[----:B0-----:R-:W2:Y:S04]  /*4e910*/  LDL.LU.64 R16, [R1+0x1900] ;  /* 0x0019000001107983 */ /* 0x001ea80000300a00 */
[----:B------:R-:W2:Y:S04]  /*4e920*/  LDL.LU.64 R18, [R1+0x1908] ;  /* 0x0019080001127983 */ /* 0x000ea80000300a00 */
[----:B------:R-:W3:Y:S04]  /*4e930*/  LDL.LU.64 R26, [R1+0x8248] ;  /* 0x00824800011a7983 */ /* 0x000ee80000300a00 */
[----:B------:R-:W4:Y:S04]  /*4e940*/  LDL.LU.64 R24, [R1+0x8240] ;  /* 0x0082400001187983 */ /* 0x000f280000300a00 */
[----:B------:R0:W-:Y:S04]  /*4e950*/  STL.64 [R1+0x1940], R12 ;  /* 0x0019400c01007387 */ /* 0x0001e80000100a00 */
[----:B------:R1:W-:Y:S04]  /*4e960*/  STL.64 [R1+0x1948], R14 ;  /* 0x0019480e01007387 */ /* 0x0003e80000100a00 */
[----:B0-----:R-:W2:Y:S04]  /*4e970*/  LDL.LU.64 R12, [R1+0x18e0] ;  /* 0x0018e000010c7983 */ /* 0x001ea80000300a00 */
[----:B-1----:R-:W2:Y:S04]  /*4e980*/  LDL.LU.64 R14, [R1+0x18e8] ;  /* 0x0018e800010e7983 */ /* 0x002ea80000300a00 */
[----:B------:R0:W-:Y:S04]  /*4e990*/  STL.64 [R1+0x1930], R4 ;  /* 0x0019300401007387 */ /* 0x0001e80000100a00 */
[----:B------:R1:W-:Y:S04]  /*4e9a0*/  STL.64 [R1+0x1938], R6 ;  /* 0x0019380601007387 */ /* 0x0003e80000100a00 */
[----:B0-----:R-:W2:Y:S04]  /*4e9b0*/  LDL.LU.64 R4, [R1+0x18d0] ;  /* 0x0018d00001047983 */ /* 0x001ea80000300a00 */
[----:B-1----:R-:W2:Y:S04]  /*4e9c0*/  LDL.LU.64 R6, [R1+0x18d8] ;  /* 0x0018d80001067983 */ /* 0x002ea80000300a00 */
        /* <DEDUP_REMOVED lines=46> */
[----:B------:R0:W-:Y:S04]  /*4ecb0*/  STL.64 [R1+0x8098], R18 ;  /* 0x0080981201007387 */ /* 0x0001e80000100a00 */
[----:B0-----:R-:W3:Y:S04]  /*4ecc0*/  LDL.LU R18, [R1+0x3118] ;  /* 0x0031180001127983 */ /* 0x001ee80000300800 */
[----:B------:R-:W4:Y:S04]  /*4ecd0*/  LDL.LU R19, [R1+0x3120] ;  /* 0x0031200001137983 */ /* 0x000f280000300800 */
[----:B------:R0:W-:Y:S01]  /*4ece0*/  STL.64 [R1+0x8090], R16 ;  /* 0x0080901001007387 */ /* 0x0001e20000100a00 */
[----:B---3--:R-:W-:-:S02]  /*4ecf0*/  IMAD R12, R12, 0x100, R18 ;  /* 0x000001000c0c7824 */ /* 0x008fc400078e0212 */
[----:B----4-:R-:W-:Y:S02]  /*4ed00*/  IMAD R13, R13, 0x100, R19 ;  /* 0x000001000d0d7824 */ /* 0x010fe400078e0213 */
[----:B0-----:R-:W-:-:S15]  /*4ed10*/  HMMA.16816.F32 R16, R8, R6, R20 ;  /* 0x000000060810723c */ /* 0x001fde0000001814 */
[----:B------:R-:W-:-:S08]  /*4ed20*/  NOP ;  /* 0x0000000000007918 */ /* 0x000fd00000000000 */
[----:B------:R-:W-:Y:S04]  /*4ed30*/  STL.64 [R1+0x18c0], R16 ;  /* 0x0018c01001007387 */ /* 0x000fe80000100a00 */
[----:B------:R2:W-:Y:S02]  /*4ed40*/  STL.64 [R1+0x18c8], R18 ;  /* 0x0018c81201007387 */ /* 0x0005e40000100a00 */
[----:B--2---:R-:W-:Y:S01]  /*4ed50*/  HMMA.16816.F32 R16, R8, R4, R24 ;  /* 0x000000040810723c */ /* 0x004fe20000001818 */
[----:B------:R-:W-:Y:S02]  /*4ed60*/  IMAD.MOV.U32 R22, RZ, RZ, R3 ;  /* 0x000000ffff167224 */ /* 0x000fe400078e0003 */
[----:B------:R-:W2:-:S15]  /*4ed70*/  LDL.LU R3, [R1+0x81d8] ;  /* 0x0081d80001037983 */ /* 0x000e9e0000300800 */
[----:B------:R-:W-:-:S05]  /*4ed80*/  NOP ;  /* 0x0000000000007918 */ /* 0x000fca0000000000 */
[----:B------:R-:W-:Y:S04]  /*4ed90*/  STL.64 [R1+0x21a0], R16 ;  /* 0x0021a01001007387 */ /* 0x000fe80000100a00 */
[----:B------:R-:W-:Y:S04]  /*4eda0*/  STL.64 [R1+0x21a8], R18 ;  /* 0x0021a81201007387 */ /* 0x000fe80000100a00 */
[----:B------:R-:W3:Y:S04]  /*4edb0*/  LDL R23, [R1+0x8c] ;  /* 0x00008c0001177983 */ /* 0x000ee80000100800 */
[----:B------:R-:W4:Y:S04]  /*4edc0*/  LDL R20, [R1+0x90] ;  /* 0x0000900001147983 */ /* 0x000f280000100800 */
[----:B------:R-:W4:Y:S04]  /*4edd0*/  LDL R21, [R1+0x94] ;  /* 0x0000940001157983 */ /* 0x000f280000100800 */
[----:B---3--:R0:W-:Y:S04]  /*4ede0*/  STL.64 [R1+0x8198], R22 ;  /* 0x0081981601007387 */ /* 0x0081e80000100a00 */
[----:B0-----:R-:W3:Y:S04]  /*4edf0*/  LDL.64 R22, [R1+0x98] ;  /* 0x0000980001167983 */ /* 0x001ee80000100a00 */
[----:B---3--:R0:W-:Y:S02]  /*4ee00*/  STL.64 [R1+0x81b8], R22 ;  /* 0x0081b81601007387 */ /* 0x0081e40000100a00 */
[----:B0-----:R-:W-:-:S02]  /*4ee10*/  IMAD.MOV.U32 R22, RZ, RZ, R2 ;  /* 0x000000ffff167224 */ /* 0x001fc400078e0002 */
[----:B--2---:R-:W-:Y:S01]  /*4ee20*/  IMAD.MOV.U32 R23, RZ, RZ, R3 ;  /* 0x000000ffff177224 */ /* 0x004fe200078e0003 */
[----:B------:R-:W2:Y:S04]  /*4ee30*/  LDL.LU R2, [R1+0x81d4] ;  /* 0x0081d40001027983 */ /* 0x000ea80000300800 */
[----:B------:R-:W2:Y:S04]  /*4ee40*/  LDL.LU R3, [R1+0x81d0] ;  /* 0x0081d00001037983 */ /* 0x000ea80000300800 */
[----:B----4-:R0:W-:Y:S04]  /*4ee50*/  STL.64 [R1+0x81b0], R20 ;  /* 0x0081b01401007387 */ /* 0x0101e80000100a00 */
[----:B------:R-:W3:Y:S04]  /*4ee60*/  LDL.64 R18, [R1+0x80] ;  /* 0x0000800001127983 */ /* 0x000ee80000100a00 */
[----:B0-----:R-:W4:Y:S04]  /*4ee70*/  LDL R20, [R1+0xa8] ;  /* 0x0000a80001147983 */ /* 0x001f280000100800 */
[----:B------:R-:W4:Y:S04]  /*4ee80*/  LDL R21, [R1+0xac] ;  /* 0x0000ac0001157983 */ /* 0x000f280000100800 */
[----:B---3--:R0:W-:Y:S04]  /*4ee90*/  STL.64 [R1+0x8190], R18 ;  /* 0x0081901201007387 */ /* 0x0081e80000100a00 */
[----:B------:R-:W2:Y:S04]  /*4eea0*/  LDL.LU.64 R16, [R1+0x2190] ;  /* 0x0021900001107983 */ /* 0x000ea80000300a00 */
[----:B0-----:R-:W2:Y:S04]  /*4eeb0*/  LDL.LU.64 R18, [R1+0x2198] ;  /* 0x0021980001127983 */ /* 0x001ea80000300a00 */
[----:B------:R-:W3:Y:S04]  /*4eec0*/  LDL.64 R26, [R1+0x58] ;  /* 0x00005800011a7983 */ /* 0x000ee80000100a00 */
[----:B------:R-:W4:Y:S04]  /*4eed0*/  LDL.64 R24, [R1+0x60] ;  /* 0x0000600001187983 */ /* 0x000f280000100a00 */
[----:B---3--:R-:W-:Y:S04]  /*4eee0*/  STL.64 [R1+0x8160], R26 ;  /* 0x0081601a01007387 */ /* 0x008fe80000100a00 */
[----:B----4-:R-:W-:Y:S04]  /*4eef0*/  STL.64 [R1+0x8158], R24 ;  /* 0x0081581801007387 */ /* 0x010fe80000100a00 */
[----:B------:R-:W-:Y:S04]  /*4ef00*/  STL [R1+0x8044], R4 ;  /* 0x0080440401007387 */ /* 0x000fe80000100800 */
[----:B------:R0:W-:Y:S04]  /*4ef10*/  STL [R1+0x8040], R5 ;  /* 0x0080400501007387 */ /* 0x0001e80000100800 */
[----:B0-----:R-:W3:Y:S04]  /*4ef20*/  LDL.64 R4, [R1+0x70] ;  /* 0x0000700001047983 */ /* 0x001ee80000100a00 */
[----:B------:R0:W-:Y:S04]  /*4ef30*/  STL.64 [R1+0x8170], R6 ;  /* 0x0081700601007387 */ /* 0x0001e80000100a00 */
[----:B0-----:R-:W4:Y:S01]  /*4ef40*/  LDL R6, [R1+0x78] ;  /* 0x0000780001067983 */ /* 0x001f220000100800 */
[----:B--2---:R-:W-:Y:S01]  /*4ef50*/  HMMA.16816.F32 R16, R8, R2, R16 ;  /* 0x000000020810723c */ /* 0x004fe20000001810 */
[----:B------:R-:W-:-:S02]  /*4ef60*/  IMAD.MOV.U32 R7, RZ, RZ, R0 ;  /* 0x000000ffff077224 */ /* 0x000fc400078e0000 */
[----:B---3--:R0:W-:Y:S04]  /*4ef70*/  STL.64 [R1+0x8168], R4 ;  /* 0x0081680401007387 */ /* 0x0081e80000100a00 */
[----:B----4-:R1:W-:Y:S04]  /*4ef80*/  STL.64 [R1+0x8188], R6 ;  /* 0x0081880601007387 */ /* 0x0103e80000100a00 */
[----:B0-----:R-:W2:Y:S04]  /*4ef90*/  LDL.LU.64 R4, [R1+0x18b0] ;  /* 0x0018b00001047983 */ /* 0x001ea80000300a00 */
[----:B-1----:R-:W2:Y:S08]  /*4efa0*/  LDL.LU.64 R6, [R1+0x18b8] ;  /* 0x0018b80001067983 */ /* 0x002eb00000300a00 */
[----:B------:R-:W-:Y:S04]  /*4efb0*/  STL.64 [R1+0x2190], R16 ;  /* 0x0021901001007387 */ /* 0x000fe80000100a00 */
[----:B------:R-:W-:Y:S04]  /*4efc0*/  STL.64 [R1+0x2198], R18 ;  /* 0x0021981201007387 */ /* 0x000fe80000100a00 */
        /* <DEDUP_REMOVED lines=8> */
[----:B--2---:R-:W-:Y:S01]  /*4f050*/  HMMA.16816.F32 R8, R8, R20, R4 ;  /* 0x000000140808723c */ /* 0x004fe20000001804 */
[----:B------:R-:W-:-:S02]  /*4f060*/  IMAD R14, R14, 0x100, R28 ;  /* 0x000001000e0e7824 */ /* 0x000fc400078e021c */
[----:B------:R-:W-:Y:S01]  /*4f070*/  IMAD R15, R15, 0x100, R29 ;  /* 0x000001000f0f7824 */ /* 0x000fe200078e021d */
[----:B------:R-:W-:Y:S02]  /*4f080*/  F2FP.F16.E5M2.UNPACK_B R12, R12 ;  /* 0x0000000cff0c723e */ /* 0x000fe400020004ff */
[----:B------:R-:W-:Y:S02]  /*4f090*/  F2FP.F16.E5M2.UNPACK_B R13, R13 ;  /* 0x0000000dff0d723e */ /* 0x000fe400020004ff */
[----:B------:R-:W-:Y:S02]  /*4f0a0*/  F2FP.F16.E5M2.UNPACK_B R14, R14 ;  /* 0x0000000eff0e723e */ /* 0x000fe400020004ff */
[----:B------:R-:W-:Y:S01]  /*4f0b0*/  F2FP.F16.E5M2.UNPACK_B R15, R15 ;  /* 0x0000000fff0f723e */ /* 0x000fe200020004ff */
[----:B---3--:R-:W-:Y:S04]  /*4f0c0*/  STL.64 [R1+0x81a8], R18 ;  /* 0x0081a81201007387 */ /* 0x008fe80000100a00 */
[----:B----4-:R0:W-:Y:S04]  /*4f0d0*/  STL.64 [R1+0x81a0], R16 ;  /* 0x0081a01001007387 */ /* 0x0101e80000100a00 */
[----:B0-----:R-:W2:Y:S04]  /*4f0e0*/  LDL.LU.64 R16, [R1+0x18a0] ;  /* 0x0018a00001107983 */ /* 0x001ea80000300a00 */
[----:B------:R-:W2:Y:S04]  /*4f0f0*/  LDL.LU.64 R18, [R1+0x18a8] ;  /* 0x0018a80001127983 */ /* 0x000ea80000300a00 */
[----:B------:R-:W3:Y:S04]  /*4f100*/  LDL.64 R28, [R1+0x50] ;  /* 0x00005000011c7983 */ /* 0x000ee80000100a00 */
[----:B------:R-:W-:Y:S04]  /*4f110*/  STL [R1+0x804c], R2 ;  /* 0x00804c0201007387 */ /* 0x000fe80000100800 */
[----:B------:R0:W-:Y:S04]  /*4f120*/  STL [R1+0x8048], R3 ;  /* 0x0080480301007387 */ /* 0x0001e80000100800 */
[----:B0-----:R-:W4:Y:S04]  /*4f130*/  LDL.64 R2, [R1+0x68] ;  /* 0x0000680001027983 */ /* 0x001f280000100a00 */
[----:B------:R-:W3:Y:S04]  /*4f140*/  LDL.LU.64 R4, [R1+0x1880] ;  /* 0x0018800001047983 */ /* 0x000ee80000300a00 */
[----:B------:R-:W3:Y:S04]  /*4f150*/  LDL.LU.64 R6, [R1+0x1888] ;  /* 0x0018880001067983 */ /* 0x000ee80000300a00 */
[----:B------:R0:W-:Y:S04]  /*4f160*/  STL.64 [R1+0x18b0], R8 ;  /* 0x0018b00801007387 */ /* 0x0001e80000100a00 */
[----:B------:R1:W-:Y:S04]  /*4f170*/  STL.64 [R1+0x18b8], R10 ;  /* 0x0018b80a01007387 */ /* 0x0003e80000100a00 */
[----:B0-----:R-:W2:Y:S04]  /*4f180*/  LDL.LU.64 R8, [R1+0x1860] ;  /* 0x0018600001087983 */ /* 0x001ea80000300a00 */
[----:B-1----:R-:W4:Y:S01]  /*4f190*/  LDL.LU.64 R10, [R1+0x1868] ;  /* 0x00186800010a7983 */ /* 0x002f220000300a00 */
[C---:B------:R-:W-:Y:S03]  /*4f1a0*/  HMMA.16816.F32 R20, R12.reuse, R22, R24 ;  /* 0x000000160c14723c */ /* 0x040fe60000001818 */
        /* <DEDUP_REMOVED lines=8> */
[----:B0-----:R-:W4:Y:S04]  /*4f230*/  LDL.LU.64 R22, [R1+0x81b8] ;  /* 0x0081b80001167983 */ /* 0x001f280000300a00 */
[----:B------:R-:W3:Y:S01]  /*4f240*/  LDL.LU.64 R20, [R1+0x81b0] ;  /* 0x0081b00001147983 */ /* 0x000ee20000300a00 */
[----:B----4-:R-:W-:Y:S06]  /*4f250*/  HMMA.16816.F32 R24, R12, R22, R24 ;  /* 0x000000160c18723c */ /* 0x010fec0000001818 */
[----:B------:R-:W-:-:S02]  /*4f260*/  IMAD.MOV.U32 R0, RZ, RZ, R23 ;  /* 0x000000ffff007224 */ /* 0x000fc400078e0017 */
[----:B---3--:R-:W-:-:S15]  /*4f270*/  HMMA.16816.F32 R20, R12, R20, R16 ;  /* 0x000000140c14723c */ /* 0x008fde0000001810 */
[----:B------:R0:W-:Y:S04]  /*4f280*/  STL.64 [R1+0x580], R24 ;  /* 0x0005801801007387 */ /* 0x0001e80000100a00 */
[----:B------:R1:W-:Y:S04]  /*4f290*/  STL.64 [R1+0x588], R26 ;  /* 0x0005881a01007387 */ /* 0x0003e80000100a00 */
[----:B0-----:R-:W3:Y:S04]  /*4f2a0*/  LDL.LU.64 R24, [R1+0x1850] ;  /* 0x0018500001187983 */ /* 0x001ee80000300a00 */
[----:B-1----:R-:W3:Y:S04]  /*4f2b0*/  LDL.LU.64 R26, [R1+0x1858] ;  /* 0x00185800011a7983 */ /* 0x002ee80000300a00 */
[----:B------:R-:W-:Y:S04]  /*4f2c0*/  STL [R1+0x8038], R0 ;  /* 0x0080380001007387 */ /* 0x000fe80000100800 */
[----:B------:R-:W4:Y:S04]  /*4f2d0*/  LDL.LU.64 R18, [R1+0x81a8] ;  /* 0x0081a80001127983 */ /* 0x000f280000300a00 */
[----:B------:R-:W4:Y:S04]  /*4f2e0*/  LDL.LU.64 R16, [R1+0x81a0] ;  /* 0x0081a00001107983 */ /* 0x000f280000300a00 */
[----:B------:R-:W-:Y:S04]  /*4f2f0*/  STL.64 [R1+0x18a0], R20 ;  /* 0x0018a01401007387 */ /* 0x000fe80000100a00 */
[----:B------:R0:W-:Y:S04]  /*4f300*/  STL.64 [R1+0x18a8], R22 ;  /* 0x0018a81601007387 */ /* 0x0001e80000100a00 */
[----:B0-----:R-:W4:Y:S02]  /*4f310*/  LDL.LU.64 R22, [R1+0x8198] ;  /* 0x0081980001167983 */ /* 0x001f240000300a00 */
[----:B----4-:R-:W-:Y:S02]  /*4f320*/  HMMA.16816.F32 R20, R12, R22, R16 ;  /* 0x000000160c14723c */ /* 0x010fe40000001810 */
[----:B------:R-:W4:-:S15]  /*4f330*/  LDL.LU.64 R18, [R1+0x8190] ;  /* 0x0081900001127983 */ /* 0x000f1e0000300a00 */
[----:B------:R-:W-:-:S06]  /*4f340*/  NOP ;  /* 0x0000000000007918 */ /* 0x000fcc0000000000 */
[----:B------:R0:W-:Y:S04]  /*4f350*/  STL.64 [R1+0x1890], R20 ;  /* 0x0018901401007387 */ /* 0x0001e80000100a00 */
[----:B------:R1:W-:Y:S04]  /*4f360*/  STL.64 [R1+0x1898], R22 ;  /* 0x0018981601007387 */ /* 0x0003e80000100a00 */
[----:B0-----:R-:W3:Y:S04]  /*4f370*/  LDL.LU.64 R20, [R1+0x1840] ;  /* 0x0018400001147983 */ /* 0x001ee80000300a00 */
[----:B-1----:R-:W3:Y:S01]  /*4f380*/  LDL.LU.64 R22, [R1+0x1848] ;  /* 0x0018480001167983 */ /* 0x002ee20000300a00 */
[----:B----4-:R-:W-:-:S15]  /*4f390*/  HMMA.16816.F32 R4, R12, R18, R4 ;  /* 0x000000120c04723c */ /* 0x010fde0000001804 */
[----:B------:R-:W-:-:S08]  /*4f3a0*/  NOP ;  /* 0x0000000000007918 */ /* 0x000fd00000000000 */
[----:B------:R-:W-:Y:S04]  /*4f3b0*/  STL.64 [R1+0x1880], R4 ;  /* 0x0018800401007387 */ /* 0x000fe80000100a00 */
[----:B------:R0:W-:Y:S04]  /*4f3c0*/  STL.64 [R1+0x1888], R6 ;  /* 0x0018880601007387 */ /* 0x0001e80000100a00 */
[----:B0-----:R-:W2:Y:S01]  /*4f3d0*/  LDL.LU.64 R6, [R1+0x8188] ;  /* 0x0081880001067983 */ /* 0x001ea20000300a00 */
[----:B------:R-:W-:-:S03]  /*4f3e0*/  IMAD.MOV.U32 R0, RZ, RZ, R19 ;  /* 0x000000ffff007224 */ /* 0x000fc600078e0013 */
[----:B------:R-:W4:Y:S04]  /*4f3f0*/  LDL.LU.64 R16, [R1+0x1830] ;  /* 0x0018300001107983 */ /* 0x000f280000300a00 */
[----:B------:R-:W4:Y:S04]  /*4f400*/  LDL.LU.64 R18, [R1+0x1838] ;  /* 0x0018380001127983 */ /* 0x000f280000300a00 */
[----:B------:R-:W-:Y:S01]  /*4f410*/  STL [R1+0x803c], R0 ;  /* 0x00803c0001007387 */ /* 0x000fe20000100800 */
[----:B--2---:R-:W-:Y:S03]  /*4f420*/  HMMA.16816.F32 R4, R12, R6, R8 ;  /* 0x000000060c04723c */ /* 0x004fe60000001808 */
[----:B------:R-:W2:Y:S04]  /*4f430*/  LDL.LU.64 R10, [R1+0x8180] ;  /* 0x00818000010a7983 */ /* 0x000ea80000300a00 */
[----:B------:R-:W2:-:S15]  /*4f440*/  LDL.LU.64 R8, [R1+0x8178] ;  /* 0x0081780001087983 */ /* 0x000e9e0000300a00 */
[----:B------:R-:W-:-:S01]  /*4f450*/  NOP ;  /* 0x0000000000007918 */ /* 0x000fc20000000000 */
[----:B------:R-:W-:Y:S04]  /*4f460*/  STL.64 [R1+0x1870], R4 ;  /* 0x0018700401007387 */ /* 0x000fe80000100a00 */
[----:B------:R0:W-:Y:S04]  /*4f470*/  STL.64 [R1+0x1878], R6 ;  /* 0x0018780601007387 */ /* 0x0001e80000100a00 */
[----:B0-----:R-:W4:Y:S04]  /*4f480*/  LDL.LU.64 R6, [R1+0x8170] ;  /* 0x0081700001067983 */ /* 0x001f280000300a00 */
[----:B------:R-:W2:Y:S01]  /*4f490*/  LDL.LU.64 R4, [R1+0x8168] ;  /* 0x0081680001047983 */ /* 0x000ea20000300a00 */
[C---:B---3--:R-:W-:Y:S06]  /*4f4a0*/  HMMA.16816.F32 R24, R12.reuse, R2, R24 ;  /* 0x000000020c18723c */ /* 0x048fec0000001818 */
[----:B--2---:R-:W-:Y:S06]  /*4f4b0*/  HMMA.16816.F32 R8, R12, R4, R8 ;  /* 0x000000040c08723c */ /* 0x004fec0000001808 */
[----:B------:R-:W-:-:S15]  /*4f4c0*/  IMAD.MOV.U32 R0, RZ, RZ, R5 ;  /* 0x000000ffff007224 */ /* 0x000fde00078e0005 */
[----:B------:R-:W-:-:S02]  /*4f4d0*/  NOP ;  /* 0x0000000000007918 */ /* 0x000fc40000000000 */
[----:B------:R0:W-:Y:S04]  /*4f4e0*/  STL.64 [R1+0x1860], R8 ;  /* 0x0018600801007387 */ /* 0x0001e80000100a00 */
[----:B------:R1:W-:Y:S04]  /*4f4f0*/  STL.64 [R1+0x1868], R10 ;  /* 0x0018680a01007387 */ /* 0x0003e80000100a00 */
[----:B0-----:R-:W2:Y:S04]  /*4f500*/  LDL.LU.64 R8, [R1+0x1820] ;  /* 0x0018200001087983 */ /* 0x001ea80000300a00 */
[----:B-1----:R-:W2:Y:S04]  /*4f510*/  LDL.LU.64 R10, [R1+0x1828] ;  /* 0x00182800010a7983 */ /* 0x002ea80000300a00 */
[----:B------:R-:W-:Y:S04]  /*4f520*/  STL [R1+0x8050], R0 ;  /* 0x0080500001007387 */ /* 0x000fe80000100800 */
[----:B------:R-:W-:Y:S04]  /*4f530*/  STL.64 [R1+0x1850], R24 ;  /* 0x0018501801007387 */ /* 0x000fe80000100a00 */
[----:B------:R0:W-:Y:S04]  /*4f540*/  STL.64 [R1+0x1858], R26 ;  /* 0x0018581a01007387 */ /* 0x0001e80000100a00 */
[----:B0-----:R-:W4:Y:S04]  /*4f550*/  LDL.LU.64 R26, [R1+0x8160] ;  /* 0x00816000011a7983 */ /* 0x001f280000300a00 */
[----:B------:R-:W3:Y:S01]  /*4f560*/  LDL.LU.64 R24, [R1+0x8158] ;  /* 0x0081580001187983 */ /* 0x000ee20000300a00 */
[----:B------:R-:W-:-:S02]  /*4f570*/  IMAD.MOV.U32 R5, RZ, RZ, R3 ;  /* 0x000000ffff057224 */ /* 0x000fc400078e0003 */
[----:B------:R-:W-:-:S03]  /*4f580*/  IMAD.MOV.U32 R4, RZ, RZ, R2 ;  /* 0x000000ffff047224 */ /* 0x000fc600078e0002 */
[----:B------:R0:W-:Y:S04]  /*4f590*/  STL [R1+0x8058], R5 ;  /* 0x0080580501007387 */ /* 0x0001e80000100800 */
[----:B------:R1:W-:Y:S01]  /*4f5a0*/  STL [R1+0x8054], R4 ;  /* 0x0080540401007387 */ /* 0x0003e20000100800 */
[C---:B---3--:R-:W-:Y:S06]  /*4f5b0*/  HMMA.16816.F32 R20, R12.reuse, R24, R20 ;  /* 0x000000180c14723c */ /* 0x048fec0000001814 */
[----:B----4-:R-:W-:Y:S01]  /*4f5c0*/  HMMA.16816.F32 R16, R12, R26, R16 ;  /* 0x0000001a0c10723c */ /* 0x010fe20000001810 */
[----:B------:R-:W-:-:S02]  /*4f5d0*/  IMAD.MOV.U32 R3, RZ, RZ, R25 ;  /* 0x000000ffff037224 */ /* 0x000fc400078e0019 */
[----:B------:R-:W-:-:S03]  /*4f5e0*/  IMAD.MOV.U32 R2, RZ, RZ, R24 ;  /* 0x000000ffff027224 */ /* 0x000fc600078e0018 */
[----:B0-----:R-:W-:Y:S02]  /*4f5f0*/  IMAD.MOV.U32 R5, RZ, RZ, R26 ;  /* 0x000000ffff057224 */ /* 0x001fe400078e001a */
[----:B-1----:R-:W-:-:S09]  /*4f600*/  IMAD.MOV.U32 R4, RZ, RZ, R27 ;  /* 0x000000ffff047224 */ /* 0x002fd200078e001b */
[----:B------:R-:W-:Y:S04]  /*4f610*/  STL.64 [R1+0x1840], R20 ;  /* 0x0018401401007387 */ /* 0x000fe80000100a00 */
[----:B------:R-:W-:Y:S04]  /*4f620*/  STL.64 [R1+0x1848], R22 ;  /* 0x0018481601007387 */ /* 0x000fe80000100a00 */
[----:B------:R-:W-:Y:S04]  /*4f630*/  STL [R1+0x8060], R3 ;  /* 0x0080600301007387 */ /* 0x000fe80000100800 */
[----:B------:R-:W-:Y:S04]  /*4f640*/  STL [R1+0x805c], R2 ;  /* 0x00805c0201007387 */ /* 0x000fe80000100800 */
[----:B------:R-:W-:Y:S04]  /*4f650*/  STL.64 [R1+0x1830], R16 ;  /* 0x0018301001007387 */ /* 0x000fe80000100a00 */
[----:B------:R-:W-:Y:S04]  /*4f660*/  STL.64 [R1+0x1838], R18 ;  /* 0x0018381201007387 */ /* 0x000fe80000100a00 */
[----:B------:R-:W-:Y:S04]  /*4f670*/  STL [R1+0x8068], R5 ;  /* 0x0080680501007387 */ /* 0x000fe80000100800 */
[----:B------:R-:W-:Y:S04]  /*4f680*/  STL [R1+0x8064], R4 ;  /* 0x0080640401007387 */ /* 0x000fe80000100800 */
[----:B------:R2:W-:Y:S02]  /*4f690*/  STL.64 [R1+0x8150], R6 ;  /* 0x0081500601007387 */ /* 0x0005e40000100a00 */
[----:B--2---:R-:W-:-:S15]  /*4f6a0*/  HMMA.16816.F32 R4, R12, R28, R8 ;  /* 0x0000001c0c04723c */ /* 0x004fde0000001808 */
[----:B------:R-:W-:-:S08]  /*4f6b0*/  NOP ;  /* 0x0000000000007918 */ /* 0x000fd00000000000 */
[----:B------:R-:W-:Y:S04]  /*4f6c0*/  STL.64 [R1+0x1820], R4 ;  /* 0x0018200401007387 */ /* 0x000fe80000100a00 */
[----:B------:R-:W-:Y:S04]  /*4f6d0*/  STL.64 [R1+0x1828], R6 ;  /* 0x0018280601007387 */ /* 0x000fe80000100a00 */
[----:B------:R-:W2:Y:S04]  /*4f6e0*/  LDL R26, [R1+0x20] ;  /* 0x00002000011a7983 */ /* 0x000ea80000100800 */
[----:B------:R-:W2:Y:S04]  /*4f6f0*/  LDL R27, [R1+0x24] ;  /* 0x00002400011b7983 */ /* 0x000ea80000100800 */
[----:B------:R-:W3:Y:S04]  /*4f700*/  LDL R24, [R1+0x28] ;  /* 0x0000280001187983 */ /* 0x000ee80000100800 */
[----:B------:R-:W3:Y:S01]  /*4f710*/  LDL R25, [R1+0x2c] ;  /* 0x00002c0001197983 */ /* 0x000ee20000100800 */
[----:B------:R-:W-:-:S02]  /*4f720*/  IMAD.MOV.U32 R3, RZ, RZ, R28 ;  /* 0x000000ffff037224 */ /* 0x000fc400078e001c */
[----:B------:R-:W-:Y:S01]  /*4f730*/  IMAD.MOV.U32 R2, RZ, RZ, R29 ;  /* 0x000000ffff027224 */ /* 0x000fe200078e001d */
[----:B--2---:R0:W-:Y:S04]  /*4f740*/  STL.64 [R1+0x8120], R26 ;  /* 0x0081201a01007387 */ /* 0x0041e80000100a00 */
[----:B0-----:R-:W2:Y:S04]  /*4f750*/  LDL R26, [R1+0x38] ;  /* 0x00003800011a7983 */ /* 0x001ea80000100800 */
[----:B------:R-:W2:Y:S04]  /*4f760*/  LDL R27, [R1+0x3c] ;  /* 0x00003c00011b7983 */ /* 0x000ea80000100800 */
[----:B------:R-:W4:Y:S04]  /*4f770*/  LDL.LU.64 R4, [R1+0x1810] ;  /* 0x0018100001047983 */ /* 0x000f280000300a00 */
[----:B------:R-:W4:Y:S04]  /*4f780*/  LDL.LU.64 R6, [R1+0x1818] ;  /* 0x0018180001067983 */ /* 0x000f280000300a00 */
[----:B------:R-:W4:Y:S04]  /*4f790*/  LDL.64 R28, [R1+0x48] ;  /* 0x00004800011c7983 */ /* 0x000f280000100a00 */
[----:B---3--:R0:W-:Y:S04]  /*4f7a0*/  STL.64 [R1+0x8118], R24 ;  /* 0x0081181801007387 */ /* 0x0081e80000100a00 */
[----:B0-----:R-:W3:Y:S04]  /*4f7b0*/  LDL.64 R24, [R1+0x40] ;  /* 0x0000400001187983 */ /* 0x001ee80000100a00 */
[----:B------:R-:W2:Y:S04]  /*4f7c0*/  LDL.LU R8, [R1+0x3134] ;  /* 0x0031340001087983 */ /* 0x000ea80000300800 */
[----:B------:R-:W2:Y:S04]  /*4f7d0*/  LDL.LU R9, [R1+0x313c] ;  /* 0x00313c0001097983 */ /* 0x000ea80000300800 */
[----:B------:R-:W4:Y:S04]  /*4f7e0*/  LDL.LU R10, [R1+0x3144] ;  /* 0x00314400010a7983 */ /* 0x000f280000300800 */
[----:B------:R-:W4:Y:S04]  /*4f7f0*/  LDL.LU R11, [R1+0x314c] ;  /* 0x00314c00010b7983 */ /* 0x000f280000300800 */
[----:B----4-:R0:W-:Y:S04]  /*4f800*/  STL.64 [R1+0x8078], R10 ;  /* 0x0080780a01007387 */ /* 0x0101e80000100a00 */
[----:B------:R-:W4:Y:S04]  /*4f810*/  LDL R18, [R1+0x10] ;  /* 0x0000100001127983 */ /* 0x000f280000100800 */
[----:B------:R-:W4:Y:S04]  /*4f820*/  LDL R19, [R1+0x14] ;  /* 0x0000140001137983 */ /* 0x000f280000100800 */
[----:B------:R-:W3:Y:S04]  /*4f830*/  LDL R16, [R1+0x18] ;  /* 0x0000180001107983 */ /* 0x000ee80000100800 */
[----:B------:R-:W3:Y:S04]  /*4f840*/  LDL R17, [R1+0x1c] ;  /* 0x00001c0001117983 */ /* 0x000ee80000100800 */
[----:B0-----:R-:W2:Y:S04]  /*4f850*/  LDL R10, [R1] ;  /* 0x00000000010a7983 */ /* 0x001ea80000100800 */
[----:B------:R-:W2:Y:S04]  /*4f860*/  LDL R11, [R1+0x4] ;  /* 0x00000400010b7983 */ /* 0x000ea80000100800 */
[----:B----4-:R0:W-:Y:S04]  /*4f870*/  STL.64 [R1+0x8100], R18 ;  /* 0x0081001201007387 */ /* 0x0101e80000100a00 */
[----:B0-----:R-:W4:Y:S04]  /*4f880*/  LDL R18, [R1+0x30] ;  /* 0x0000300001127983 */ /* 0x001f280000100800 */
[----:B------:R-:W4:Y:S04]  /*4f890*/  LDL R19, [R1+0x34] ;  /* 0x0000340001137983 */ /* 0x000f280000100800 */
        /* <DEDUP_REMOVED lines=9> */
[----:B--2---:R0:W-:Y:S04]  /*4f930*/  STL.64 [R1+0x8070], R8 ;  /* 0x0080700801007387 */ /* 0x0041e80000100a00 */
[----:B0-----:R-:W2:Y:S04]  /*4f940*/  LDL R8, [R1+0x8] ;  /* 0x0000080001087983 */ /* 0x001ea80000100800 */
[----:B------:R-:W2:Y:S04]  /*4f950*/  LDL R9, [R1+0xc] ;  /* 0x00000c0001097983 */ /* 0x000ea80000100800 */
[----:B------:R-:W4:Y:S04]  /*4f960*/  LDL.LU.64 R20, [R1+0x17c0] ;  /* 0x0017c00001147983 */ /* 0x000f280000300a00 */
[----:B------:R-:W4:Y:S04]  /*4f970*/  LDL.LU.64 R22, [R1+0x17c8] ;  /* 0x0017c80001167983 */ /* 0x000f280000300a00 */
[----:B------:R-:W-:Y:S04]  /*4f980*/  STL.64 [R1+0x80e0], R10 ;  /* 0x0080e00a01007387 */ /* 0x000fe80000100a00 */
[----:B--2---:R0:W-:Y:S04]  /*4f990*/  STL.64 [R1+0x80f8], R8 ;  /* 0x0080f80801007387 */ /* 0x0041e80000100a00 */
[----:B0-----:R-:W2:Y:S04]  /*4f9a0*/  LDL.LU.64 R8, [R1+0x17d0] ;  /* 0x0017d00001087983 */ /* 0x001ea80000300a00 */
[----:B------:R-:W2:Y:S04]  /*4f9b0*/  LDL.LU.64 R10, [R1+0x17d8] ;  /* 0x0017d800010a7983 */ /* 0x000ea80000300a00 */
[----:B------:R-:W-:Y:S04]  /*4f9c0*/  STL.64 [R1+0x1810], R4 ;  /* 0x0018100401007387 */ /* 0x000fe80000100a00 */
[----:B------:R0:W-:Y:S04]  /*4f9d0*/  STL.64 [R1+0x1818], R6 ;  /* 0x0018180601007387 */ /* 0x0001e80000100a00 */
[----:B0-----:R-:W4:Y:S01]  /*4f9e0*/  LDL.LU.64 R6, [R1+0x8150] ;  /* 0x0081500001067983 */ /* 0x001f220000300a00 */
[----:B---3--:R-:W-:Y:S01]  /*4f9f0*/  HMMA.16816.F32 R16, R12, R24, R16 ;  /* 0x000000180c10723c */ /* 0x008fe20000001810 */
[----:B------:R-:W-:-:S02]  /*4fa00*/  IMAD.MOV.U32 R5, RZ, RZ, R28 ;  /* 0x000000ffff057224 */ /* 0x000fc400078e001c */
[----:B------:R-:W-:Y:S02]  /*4fa10*/  IMAD.MOV.U32 R4, RZ, RZ, R29 ;  /* 0x000000ffff047224 */ /* 0x000fe400078e001d */
[----:B------:R-:W3:Y:S04]  /*4fa20*/  LDL.LU.64 R28, [R1+0x8148] ;  /* 0x00814800011c7983 */ /* 0x000ee80000300a00 */
[----:B----4-:R-:W-:Y:S04]  /*4fa30*/  STL.64 [R1+0x8088], R6 ;  /* 0x0080880601007387 */ /* 0x010fe80000100a00 */
[----:B------:R0:W-:Y:S04]  /*4fa40*/  STL.64 [R1+0x8080], R4 ;  /* 0x0080800401007387 */ /* 0x0001e80000100a00 */
[----:B0-----:R-:W4:Y:S04]  /*4fa50*/  LDL.LU.64 R4, [R1+0x17e0] ;  /* 0x0017e00001047983 */ /* 0x001f280000300a00 */
[----:B------:R-:W4:Y:S04]  /*4fa60*/  LDL.LU.64 R6, [R1+0x17e8] ;  /* 0x0017e80001067983 */ /* 0x000f280000300a00 */
[----:B------:R-:W-:Y:S04]  /*4fa70*/  STL.64 [R1+0x1800], R16 ;  /* 0x0018001001007387 */ /* 0x000fe80000100a00 */
[----:B------:R0:W-:Y:S04]  /*4fa80*/  STL.64 [R1+0x1808], R18 ;  /* 0x0018081201007387 */ /* 0x0001e80000100a00 */
[----:B0-----:R-:W2:Y:S04]  /*4fa90*/  LDL.LU.64 R18, [R1+0x8140] ;  /* 0x0081400001127983 */ /* 0x001ea80000300a00 */
[----:B------:R-:W2:Y:S01]  /*4faa0*/  LDL.LU.64 R16, [R1+0x8138] ;  /* 0x0081380001107983 */ /* 0x000ea20000300a00 */
[----:B------:R-:W-:-:S02]  /*4fab0*/  IMAD.MOV.U32 R0, RZ, RZ, R25 ;  /* 0x000000ffff007224 */ /* 0x000fc400078e0019 */
[----:B--2---:R-:W-:Y:S01]  /*4fac0*/  HMMA.16816.F32 R24, R12, R26, R16 ;  /* 0x0000001a0c18723c */ /* 0x004fe20000001810 */
[----:B------:R-:W4:Y:S04]  /*4fad0*/  LDL.LU.64 R18, [R1+0x8130] ;  /* 0x0081300001127983 */ /* 0x000f280000300a00 */
[----:B------:R-:W2:-:S15]  /*4fae0*/  LDL.LU.64 R16, [R1+0x8128] ;  /* 0x0081280001107983 */ /* 0x000e9e0000300a00 */
[----:B------:R-:W-:-:S03]  /*4faf0*/  NOP ;  /* 0x0000000000007918 */ /* 0x000fc60000000000 */
[----:B------:R-:W-:Y:S04]  /*4fb00*/  STL.64 [R1+0x17f0], R24 ;  /* 0x0017f01801007387 */ /* 0x000fe80000100a00 */
[----:B------:R0:W-:Y:S04]  /*4fb10*/  STL.64 [R1+0x17f8], R26 ;  /* 0x0017f81a01007387 */ /* 0x0001e80000100a00 */
[----:B0-----:R-:W3:Y:S04]  /*4fb20*/  LDL.LU.64 R26, [R1+0x8120] ;  /* 0x00812000011a7983 */ /* 0x001ee80000300a00 */
[----:B------:R-:W2:Y:S01]  /*4fb30*/  LDL.LU.64 R24, [R1+0x8118] ;  /* 0x0081180001187983 */ /* 0x000ea20000300a00 */
[----:B----4-:R-:W-:-:S15]  /*4fb40*/  HMMA.16816.F32 R4, R12, R18, R4 ;  /* 0x000000120c04723c */ /* 0x010fde0000001804 */
[----:B------:R-:W-:-:S08]  /*4fb50*/  NOP ;  /* 0x0000000000007918 */ /* 0x000fd00000000000 */
[----:B------:R-:W-:Y:S04]  /*4fb60*/  STL.64 [R1+0x17e0], R4 ;  /* 0x0017e00401007387 */ /* 0x000fe80000100a00 */
[----:B------:R2:W-:Y:S02]  /*4fb70*/  STL.64 [R1+0x17e8], R6 ;  /* 0x0017e80601007387 */ /* 0x0005e40000100a00 */
[----:B--2---:R-:W-:Y:S02]  /*4fb80*/  HMMA.16816.F32 R4, R12, R24, R8 ;  /* 0x000000180c04723c */ /* 0x004fe40000001808 */
        /* <DEDUP_REMOVED lines=20> */
[----:B------:R-:W3:Y:S04]  /*4fcd0*/  LDL.LU.64 R26, [R1+0x1778] ;  /* 0x00177800011a7983 */ /* 0x000ee80000300a00 */
[----:B------:R-:W4:Y:S04]  /*4fce0*/  LDL.LU.64 R20, [R1+0x1750] ;  /* 0x0017500001147983 */ /* 0x000f280000300a00 */
[----:B------:R-:W2:Y:S01]  /*4fcf0*/  LDL.LU.64 R22, [R1+0x1758] ;  /* 0x0017580001167983 */ /* 0x000ea20000300a00 */
[C---:B------:R-:W-:Y:S03]  /*4fd00*/  HMMA.16816.F32 R16, R12.reuse, R16, R8 ;  /* 0x000000100c10723c */ /* 0x040fe60000001808 */
[----:B--2---:R-:W-:Y:S04]  /*4fd10*/  STL.64 [R1+0x80c8], R22 ;  /* 0x0080c81601007387 */ /* 0x004fe80000100a00 */
[----:B----4-:R0:W-:Y:S04]  /*4fd20*/  STL.64 [R1+0x80c0], R20 ;  /* 0x0080c01401007387 */ /* 0x0101e80000100a00 */
[----:B0-----:R-:W2:Y:S04]  /*4fd30*/  LDL.LU.64 R20, [R1+0x1760] ;  /* 0x0017600001147983 */ /* 0x001ea80000300a00 */
[----:B------:R-:W2:Y:S04]  /*4fd40*/  LDL.LU.64 R22, [R1+0x1768] ;  /* 0x0017680001167983 */ /* 0x000ea80000300a00 */
        /* <DEDUP_REMOVED lines=11> */
[----:B-1----:R-:W2:Y:S01]  /*4fe00*/  LDL.LU.64 R18, [R1+0x1738] ;  /* 0x0017380001127983 */ /* 0x002ea20000300a00 */
[C---:B----4-:R-:W-:Y:S03]  /*4fe10*/  HMMA.16816.F32 R8, R12.reuse, R8, R4 ;  /* 0x000000080c08723c */ /* 0x050fe60000001804 */
        /* <DEDUP_REMOVED lines=8> */
[----:B0-----:R-:W3:Y:S01]  /*4fea0*/  LDL.LU.64 R10, [R1+0x80e0] ;  /* 0x0080e000010a7983 */ /* 0x001ee20000300a00 */
[C---:B------:R-:W-:Y:S06]  /*4feb0*/  HMMA.16816.F32 R24, R12.reuse, R28, R24 ;  /* 0x0000001c0c18723c */ /* 0x040fec0000001818 */
[----:B---3--:R-:W-:Y:S01]  /*4fec0*/  HMMA.16816.F32 R8, R12, R10, R4 ;  /* 0x0000000a0c08723c */ /* 0x008fe20000001804 */
[----:B------:R-:W3:Y:S04]  /*4fed0*/  LDL.LU.64 R4, [R1+0x1720] ;  /* 0x0017200001047983 */ /* 0x000ee80000300a00 */
[----:B------:R-:W3:-:S15]  /*4fee0*/  LDL.LU.64 R6, [R1+0x1728] ;  /* 0x0017280001067983 */ /* 0x000ede0000300a00 */
[----:B------:R-:W-:-:S03]  /*4fef0*/  NOP ;  /* 0x0000000000007918 */ /* 0x000fc60000000000 */
[----:B------:R0:W-:Y:S04]  /*4ff00*/  STL.64 [R1+0x1780], R8 ;  /* 0x0017800801007387 */ /* 0x0001e80000100a00 */
[----:B------:R1:W-:Y:S04]  /*4ff10*/  STL.64 [R1+0x1788], R10 ;  /* 0x0017880a01007387 */ /* 0x0003e80000100a00 */
[----:B0-----:R-:W4:Y:S04]  /*4ff20*/  LDL.LU.64 R8, [R1+0x1710] ;  /* 0x0017100001087983 */ /* 0x001f280000300a00 */
[----:B-1----:R-:W4:Y:S04]  /*4ff30*/  LDL.LU.64 R10, [R1+0x1718] ;  /* 0x00171800010a7983 */ /* 0x002f280000300a00 */
        /* <DEDUP_REMOVED lines=19> */
[----:B------:R0:W-:Y:S04]  /*50070*/  STL.64 [R1+0x7ec0], R24 ;  /* 0x007ec01801007387 */ /* 0x0001e80000100a00 */
[----:B0-----:R-:W4:Y:S04]  /*50080*/  LDL.LU R24, [R1+0x3138] ;  /* 0x0031380001187983 */ /* 0x001f280000300800 */
[----:B------:R-:W4:Y:S01]  /*50090*/  LDL.LU R25, [R1+0x3140] ;  /* 0x0031400001197983 */ /* 0x000f220000300800 */
        /* <DEDUP_REMOVED lines=11> */
[----:B------:R-:W4:Y:S04]  /*50150*/  LDL.LU.64 R16, [R1+0x8090] ;  /* 0x0080900001107983 */ /* 0x000f280000300a00 */
[----:B------:R-:W-:Y:S04]  /*50160*/  STL.64 [R1+0x7ea8], R22 ;  /* 0x007ea81601007387 */ /* 0x000fe80000100a00 */
[----:B------:R0:W-:Y:S04]  /*50170*/  STL.64 [R1+0x7ea0], R20 ;  /* 0x007ea01401007387 */ /* 0x0001e80000100a00 */
[----:B0-----:R-:W3:Y:S04]  /*50180*/  LDL.LU.64 R20, [R1+0x1700] ;  /* 0x0017000001147983 */ /* 0x001ee80000300a00 */
[----:B------:R-:W3:Y:S01]  /*50190*/  LDL.LU.64 R22, [R1+0x1708] ;  /* 0x0017080001167983 */ /* 0x000ee20000300a00 */
[C---:B--2---:R-:W-:Y:S06]  /*501a0*/  HMMA.16816.F32 R4, R12.reuse, R18, R4 ;  /* 0x000000120c04723c */ /* 0x044fec0000001804 */
[----:B----4-:R-:W-:-:S15]  /*501b0*/  HMMA.16816.F32 R8, R12, R16, R8 ;  /* 0x000000100c08723c */ /* 0x010fde0000001808 */
[----:B------:R-:W-:-:S02]  /*501c0*/  NOP ;  /* 0x0000000000007918 */ /* 0x000fc40000000000 */
[----:B------:R-:W-:Y:S04]  /*501d0*/  STL.64 [R1+0x1720], R4 ;  /* 0x0017200401007387 */ /* 0x000fe80000100a00 */
[----:B------:R0:W-:Y:S04]  /*501e0*/  STL.64 [R1+0x1728], R6 ;  /* 0x0017280601007387 */ /* 0x0001e80000100a00 */
[----:B0-----:R-:W3:Y:S04]  /*501f0*/  LDL.LU.64 R6, [R1+0x8088] ;  /* 0x0080880001067983 */ /* 0x001ee80000300a00 */
[----:B------:R-:W2:Y:S04]  /*50200*/  LDL.LU.64 R4, [R1+0x8080] ;  /* 0x0080800001047983 */ /* 0x000ea80000300a00 */
[----:B------:R-:W-:Y:S04]  /*50210*/  STL.64 [R1+0x1710], R8 ;  /* 0x0017100801007387 */ /* 0x000fe80000100a00 */
[----:B------:R0:W-:Y:S04]  /*50220*/  STL.64 [R1+0x1718], R10 ;  /* 0x0017180a01007387 */ /* 0x0001e80000100a00 */
[----:B0-----:R-:W4:Y:S04]  /*50230*/  LDL.LU.64 R10, [R1+0x8078] ;  /* 0x00807800010a7983 */ /* 0x001f280000300a00 */
[----:B------:R-:W2:Y:S04]  /*50240*/  LDL.LU.64 R8, [R1+0x8070] ;  /* 0x0080700001087983 */ /* 0x000ea80000300a00 */
[----:B------:R-:W-:Y:S04]  /*50250*/  STL.64 [R1+0x7e98], R18 ;  /* 0x007e981201007387 */ /* 0x000fe80000100a00 */
[----:B------:R3:W-:Y:S02]  /*50260*/  STL.64 [R1+0x7e90], R16 ;  /* 0x007e901001007387 */ /* 0x0007e40000100a00 */
[----:B---3--:R-:W-:Y:S01]  /*50270*/  HMMA.16816.F32 R16, R12, R6, R20 ;  /* 0x000000060c10723c */ /* 0x008fe20000001814 */
[----:B--2---:R-:W-:-:S02]  /*50280*/  IMAD R8, R8, 0x100, R24 ;  /* 0x0000010008087824 */ /* 0x004fc400078e0218 */
[----:B------:R-:W-:Y:S02]  /*50290*/  IMAD R9, R9, 0x100, R25 ;  /* 0x0000010009097824 */ /* 0x000fe400078e0219 */
[----:B------:R-:W-:Y:S02]  /*502a0*/  IMAD.MOV.U32 R24, RZ, RZ, R5 ;  /* 0x000000ffff187224 */ /* 0x000fe400078e0005 */
[----:B------:R-:W-:-:S15]  /*502b0*/  IMAD.MOV.U32 R25, RZ, RZ, R4 ;  /* 0x000000ffff197224 */ /* 0x000fde00078e0004 */
[----:B------:R-:W-:-:S01]  /*502c0*/  NOP ;  /* 0x0000000000007918 */ /* 0x000fc20000000000 */
[----:B------:R-:W-:Y:S04]  /*502d0*/  STL.64 [R1+0x1700], R16 ;  /* 0x0017001001007387 */ /* 0x000fe80000100a00 */
[----:B------:R0:W-:Y:S04]  /*502e0*/  STL.64 [R1+0x1708], R18 ;  /* 0x0017081201007387 */ /* 0x0001e80000100a00 */
[----:B------:R-:W2:Y:S04]  /*502f0*/  LDL.LU R5, [R1+0x8068] ;  /* 0x0080680001057983 */ /* 0x000ea80000300800 */
[----:B------:R-:W3:Y:S01]  /*50300*/  LDL.LU R4, [R1+0x8064] ;  /* 0x0080640001047983 */ /* 0x000ee20000300800 */
[----:B------:R-:W-:-:S02]  /*50310*/  IMAD.MOV.U32 R22, RZ, RZ, R3 ;  /* 0x000000ffff167224 */ /* 0x000fc400078e0003 */
[----:B------:R-:W-:Y:S01]  /*50320*/  IMAD.MOV.U32 R23, RZ, RZ, R2 ;  /* 0x000000ffff177224 */ /* 0x000fe200078e0002 */
[----:B0-----:R-:W4:Y:S04]  /*50330*/  LDL R18, [R1+0xa8] ;  /* 0x0000a80001127983 */ /* 0x001f280000100800 */
[----:B------:R-:W4:Y:S04]  /*50340*/  LDL R19, [R1+0xac] ;  /* 0x0000ac0001137983 */ /* 0x000f280000100800 */
[----:B------:R-:W4:Y:S04]  /*50350*/  LDL.LU R3, [R1+0x8060] ;  /* 0x0080600001037983 */ /* 0x000f280000300800 */
[----:B------:R-:W4:Y:S01]  /*50360*/  LDL.LU R2, [R1+0x805c] ;  /* 0x00805c0001027983 */ /* 0x000f220000300800 */
[----:B--2---:R-:W-:-:S02]  /*50370*/  IMAD.MOV.U32 R20, RZ, RZ, R5 ;  /* 0x000000ffff147224 */ /* 0x004fc400078e0005 */
[----:B---3--:R-:W-:Y:S01]  /*50380*/  IMAD.MOV.U32 R21, RZ, RZ, R4 ;  /* 0x000000ffff157224 */ /* 0x008fe200078e0004 */
[----:B------:R-:W2:Y:S04]  /*50390*/  LDL.LU R5, [R1+0x8058] ;  /* 0x0080580001057983 */ /* 0x000ea80000300800 */
[----:B------:R-:W3:Y:S04]  /*503a0*/  LDL.LU R4, [R1+0x8054] ;  /* 0x0080540001047983 */ /* 0x000ee80000300800 */
[----:B------:R0:W-:Y:S01]  /*503b0*/  STL.64 [R1+0x7f60], R22 ;  /* 0x007f601601007387 */ /* 0x0001e20000100a00 */
[----:B----4-:R-:W-:-:S02]  /*503c0*/  IMAD R10, R10, 0x100, R26 ;  /* 0x000001000a0a7824 */ /* 0x010fc400078e021a */
[----:B------:R-:W-:Y:S01]  /*503d0*/  IMAD R11, R11, 0x100, R27 ;  /* 0x000001000b0b7824 */ /* 0x000fe200078e021b */
[----:B------:R2:W-:Y:S04]  /*503e0*/  STL.64 [R1+0x7f78], R20 ;  /* 0x007f781401007387 */ /* 0x0005e80000100a00 */
[----:B------:R-:W4:Y:S01]  /*503f0*/  LDL R26, [R1+0x40] ;  /* 0x00004000011a7983 */ /* 0x000f220000100800 */
[----:B------:R-:W-:-:S03]  /*50400*/  IMAD.MOV.U32 R27, RZ, RZ, R0 ;  /* 0x000000ffff1b7224 */ /* 0x000fc600078e0000 */
[----:B------:R-:W4:Y:S01]  /*50410*/  LDL.LU R0, [R1+0x8050] ;  /* 0x0080500001007983 */ /* 0x000f220000300800 */
[----:B0-----:R-:W-:Y:S02]  /*50420*/  IMAD.MOV.U32 R22, RZ, RZ, R2 ;  /* 0x000000ffff167224 */ /* 0x001fe400078e0002 */
[----:B------:R-:W-:Y:S01]  /*50430*/  IMAD.MOV.U32 R23, RZ, RZ, R3 ;  /* 0x000000ffff177224 */ /* 0x000fe200078e0003 */
[----:B------:R-:W4:Y:S04]  /*50440*/  LDL.LU R2, [R1+0x804c] ;  /* 0x00804c0001027983 */ /* 0x000f280000300800 */
[----:B------:R-:W4:Y:S01]  /*50450*/  LDL.LU R3, [R1+0x8048] ;  /* 0x0080480001037983 */ /* 0x000f220000300800 */
[----:B--2---:R-:W-:Y:S02]  /*50460*/  IMAD.MOV.U32 R21, RZ, RZ, R5 ;  /* 0x000000ffff157224 */ /* 0x004fe400078e0005 */
[----:B---3--:R-:W-:-:S02]  /*50470*/  IMAD.MOV.U32 R20, RZ, RZ, R4 ;  /* 0x000000ffff147224 */ /* 0x008fc400078e0004 */
[----:B------:R-:W2:Y:S04]  /*50480*/  LDL.LU R4, [R1+0x8044] ;  /* 0x0080440001047983 */ /* 0x000ea80000300800 */
[----:B------:R-:W2:Y:S04]  /*50490*/  LDL.LU R5, [R1+0x8040] ;  /* 0x0080400001057983 */ /* 0x000ea80000300800 */
[----:B------:R-:W-:Y:S04]  /*504a0*/  STL.64 [R1+0x7f90], R22 ;  /* 0x007f901601007387 */ /* 0x000fe80000100a00 */
[----:B------:R0:W-:Y:S04]  /*504b0*/  STL.64 [R1+0x7fa8], R20 ;  /* 0x007fa81401007387 */ /* 0x0001e80000100a00 */
[----:B0-----:R-:W2:Y:S04]  /*504c0*/  LDL.LU.64 R20, [R1+0x2180] ;  /* 0x0021800001147983 */ /* 0x001ea80000300a00 */
[----:B------:R-:W2:Y:S04]  /*504d0*/  LDL.LU.64 R22, [R1+0x2188] ;  /* 0x0021880001167983 */ /* 0x000ea80000300a00 */
[----:B----4-:R-:W-:Y:S04]  /*504e0*/  STL.64 [R1+0x7f70], R26 ;  /* 0x007f701a01007387 */ /* 0x010fe80000100a00 */
[----:B------:R0:W-:Y:S04]  /*504f0*/  STL.64 [R1+0x7f68], R24 ;  /* 0x007f681801007387 */ /* 0x0001e80000100a00 */
[----:B0-----:R-:W3:Y:S04]  /*50500*/  LDL.LU.64 R24, [R1+0x16f0] ;  /* 0x0016f00001187983 */ /* 0x001ee80000300a00 */
[----:B------:R-:W3:Y:S01]  /*50510*/  LDL.LU.64 R26, [R1+0x16f8] ;  /* 0x0016f800011a7983 */ /* 0x000ee20000300a00 */
[----:B--2---:R-:W-:-:S15]  /*50520*/  HMMA.16816.F32 R20, R12, R4, R20 ;  /* 0x000000040c14723c */ /* 0x004fde0000001814 */
[----:B------:R-:W-:-:S08]  /*50530*/  NOP ;  /* 0x0000000000007918 */ /* 0x000fd00000000000 */
[----:B------:R-:W-:Y:S04]  /*50540*/  STL.64 [R1+0x2180], R20 ;  /* 0x0021801401007387 */ /* 0x000fe80000100a00 */
[----:B------:R0:W-:Y:S04]  /*50550*/  STL.64 [R1+0x2188], R22 ;  /* 0x0021881601007387 */ /* 0x0001e80000100a00 */
[----:B0-----:R-:W2:Y:S01]  /*50560*/  LDL R22, [R1+0x70] ;  /* 0x0000700001167983 */ /* 0x001ea20000100800 */
[----:B------:R-:W-:-:S03]  /*50570*/  IMAD.MOV.U32 R23, RZ, RZ, R0 ;  /* 0x000000ffff177224 */ /* 0x000fc600078e0000 */
[----:B------:R-:W4:Y:S04]  /*50580*/  LDL.LU R0, [R1+0x803c] ;  /* 0x00803c0001007983 */ /* 0x000f280000300800 */
[----:B------:R-:W-:Y:S04]  /*50590*/  STL.64 [R1+0x7e78], R6 ;  /* 0x007e780601007387 */ /* 0x000fe80000100a00 */
[----:B------:R0:W-:Y:S04]  /*505a0*/  STL.64 [R1+0x7e70], R4 ;  /* 0x007e700401007387 */ /* 0x0001e80000100a00 */
[----:B0-----:R-:W3:Y:S04]  /*505b0*/  LDL.LU.64 R4, [R1+0x2170] ;  /* 0x0021700001047983 */ /* 0x001ee80000300a00 */
[----:B------:R-:W3:Y:S04]  /*505c0*/  LDL.LU.64 R6, [R1+0x2178] ;  /* 0x0021780001067983 */ /* 0x000ee80000300a00 */
[----:B------:R-:W4:Y:S01]  /*505d0*/  LDL.64 R20, [R1+0x78] ;  /* 0x0000780001147983 */ /* 0x000f220000100a00 */
[----:B---3--:R-:W-:Y:S03]  /*505e0*/  HMMA.16816.F32 R4, R12, R2, R4 ;  /* 0x000000020c04723c */ /* 0x008fe60000001804 */
[----:B--2---:R0:W-:-:S15]  /*505f0*/  STL.64 [R1+0x7fd8], R22 ;  /* 0x007fd81601007387 */ /* 0x0041de0000100a00 */
[----:B------:R-:W-:-:S05]  /*50600*/  NOP ;  /* 0x0000000000007918 */ /* 0x000fca0000000000 */
[----:B------:R-:W-:Y:S04]  /*50610*/  STL.64 [R1+0x2170], R4 ;  /* 0x0021700401007387 */ /* 0x000fe80000100a00 */
[----:B------:R1:W-:Y:S04]  /*50620*/  STL.64 [R1+0x2178], R6 ;  /* 0x0021780601007387 */ /* 0x0003e80000100a00 */
[----:B----4-:R2:W-:Y:S04]  /*50630*/  STL.64 [R1+0x7fd0], R20 ;  /* 0x007fd01401007387 */ /* 0x0105e80000100a00 */
[----:B------:R-:W-:Y:S04]  /*50640*/  STL [R1+0x7e6c], R2 ;  /* 0x007e6c0201007387 */ /* 0x000fe80000100800 */
[----:B------:R-:W-:Y:S04]  /*50650*/  STL [R1+0x7e68], R3 ;  /* 0x007e680301007387 */ /* 0x000fe80000100800 */
[----:B0-----:R-:W3:Y:S01]  /*50660*/  LDL R22, [R1+0x80] ;  /* 0x0000800001167983 */ /* 0x001ee20000100800 */
[----:B-1----:R-:W-:Y:S01]  /*50670*/  HMMA.16816.F32 R4, R12, R18, R24 ;  /* 0x000000120c04723c */ /* 0x002fe20000001818 */
[----:B------:R-:W-:-:S15]  /*50680*/  IMAD.MOV.U32 R23, RZ, RZ, R0 ;  /* 0x000000ffff177224 */ /* 0x000fde00078e0000 */
[----:B------:R-:W-:-:S07]  /*50690*/  NOP ;  /* 0x0000000000007918 */ /* 0x000fce0000000000 */
[----:B------:R-:W-:Y:S04]  /*506a0*/  STL.64 [R1+0x16f0], R4 ;  /* 0x0016f00401007387 */ /* 0x000fe80000100a00 */
[----:B------:R0:W-:Y:S04]  /*506b0*/  STL.64 [R1+0x16f8], R6 ;  /* 0x0016f80601007387 */ /* 0x0001e80000100a00 */
[----:B------:R-:W4:Y:S04]  /*506c0*/  LDL.LU R0, [R1+0x8038] ;  /* 0x0080380001007983 */ /* 0x000f280000300800 */
[----:B--2---:R-:W2:Y:S04]  /*506d0*/  LDL R20, [R1+0x88] ;  /* 0x0000880001147983 */ /* 0x004ea80000100800 */
[----:B------:R-:W2:Y:S04]  /*506e0*/  LDL R21, [R1+0x8c] ;  /* 0x00008c0001157983 */ /* 0x000ea80000100800 */
[----:B---3--:R1:W-:Y:S04]  /*506f0*/  STL.64 [R1+0x7ff0], R22 ;  /* 0x007ff01601007387 */ /* 0x0083e80000100a00 */
[----:B0-----:R-:W3:Y:S04]  /*50700*/  LDL R6, [R1+0x98] ;  /* 0x0000980001067983 */ /* 0x001ee80000100800 */
[----:B------:R-:W4:Y:S04]  /*50710*/  LDL.64 R4, [R1+0xa0] ;  /* 0x0000a00001047983 */ /* 0x000f280000100a00 */
[----:B-1----:R-:W3:Y:S04]  /*50720*/  LDL R22, [R1+0x90] ;  /* 0x0000900001167983 */ /* 0x002ee80000100800 */
[----:B------:R-:W3:Y:S04]  /*50730*/  LDL R23, [R1+0x94] ;  /* 0x0000940001177983 */ /* 0x000ee80000100800 */
[----:B--2---:R0:W-:Y:S04]  /*50740*/  STL.64 [R1+0x8008], R20 ;  /* 0x0080081401007387 */ /* 0x0041e80000100a00 */
[----:B---3--:R1:W-:Y:S04]  /*50750*/  STL.64 [R1+0x8020], R22 ;  /* 0x0080201601007387 */ /* 0x0083e80000100a00 */
[----:B0-----:R-:W2:Y:S04]  /*50760*/  LDL.LU.64 R20, [R1+0x560] ;  /* 0x0005600001147983 */ /* 0x001ea80000300a00 */
[----:B-1----:R-:W3:Y:S04]  /*50770*/  LDL.LU.64 R22, [R1+0x568] ;  /* 0x0005680001167983 */ /* 0x002ee80000300a00 */
        /* <DEDUP_REMOVED lines=29> */
[----:B------:R-:W-:-:S07]  /*50950*/  F2FP.F16.E5M2.UNPACK_B R11, R11 ;  /* 0x0000000bff0b723e */ /* 0x000fce00020004ff */
[----:B----4-:R-:W-:Y:S01]  /*50960*/  HMMA.16816.F32 R20, R8, R4, R20 ;  /* 0x000000040814723c */ /* 0x010fe20000001814 */
        /* <DEDUP_REMOVED lines=15> */
[----:B------:R-:W2:Y:S01]  /*50a60*/  LDL.LU.64 R20, [R1+0x8028] ;  /* 0x0080280001147983 */ /* 0x000ea20000300a00 */
[----:B------:R-:W-:-:S02]  /*50a70*/  IMAD.MOV.U32 R7, RZ, RZ, R0 ;  /* 0x000000ffff077224 */ /* 0x000fc400078e0000 */
[----:B------:R-:W-:Y:S02]  /*50a80*/  IMAD.MOV.U32 R2, RZ, RZ, R4 ;  /* 0x000000ffff027224 */ /* 0x000fe400078e0004 */
[----:B------:R-:W-:-:S03]  /*50a90*/  IMAD.MOV.U32 R3, RZ, RZ, R5 ;  /* 0x000000ffff037224 */ /* 0x000fc600078e0005 */
[----:B--2---:R-:W-:Y:S01]  /*50aa0*/  HMMA.16816.F32 R4, R8, R6, R20 ;  /* 0x000000060804723c */ /* 0x004fe20000001814 */
[----:B------:R-:W2:-:S15]  /*50ab0*/  LDL.LU.64 R22, [R1+0x8020] ;  /* 0x0080200001167983 */ /* 0x000e9e0000300a00 */
[----:B------:R-:W-:-:S07]  /*50ac0*/  NOP ;  /* 0x0000000000007918 */ /* 0x000fce0000000000 */
        /* <DEDUP_REMOVED lines=25> */
[----:B------:R-:W2:Y:S02]  /*50c60*/  LDL.LU.64 R20, [R1+0x7fd0] ;  /* 0x007fd00001147983 */ /* 0x000ea40000300a00 */
        /* <DEDUP_REMOVED lines=30> */
[----:B------:R-:W4:-:S15]  /*50e50*/  LDL.LU.64 R24, [R1+0x7f68] ;  /* 0x007f680001187983 */ /* 0x000f1e0000300a00 */
[----:B------:R-:W-:-:S02]  /*50e60*/  NOP ;  /* 0x0000000000007918 */ /* 0x000fc40000000000 */
[----:B------:R-:W-:Y:S04]  /*50e70*/  STL.64 [R1+0x1670], R20 ;  /* 0x0016701401007387 */ /* 0x000fe80000100a00 */
[----:B------:R0:W-:Y:S04]  /*50e80*/  STL.64 [R1+0x1678], R22 ;  /* 0x0016781601007387 */ /* 0x0001e80000100a00 */
[----:B0-----:R-:W3:Y:S02]  /*50e90*/  LDL.LU.64 R22, [R1+0x7f60] ;  /* 0x007f600001167983 */ /* 0x001ee40000300a00 */
[C---:B---3--:R-:W-:Y:S06]  /*50ea0*/  HMMA.16816.F32 R20, R8.reuse, R22, R12 ;  /* 0x000000160814723c */ /* 0x048fec000000180c */
[----:B----4-:R-:W-:Y:S01]  /*50eb0*/  HMMA.16816.F32 R12, R8, R24, R16 ;  /* 0x00000018080c723c */ /* 0x010fe20000001810 */
[----:B------:R-:W3:-:S15]  /*50ec0*/  LDL R18, [R1+0x10] ;  /* 0x0000100001127983 */ /* 0x000ede0000100800 */
[----:B------:R-:W-:-:S01]  /*50ed0*/  NOP ;  /* 0x0000000000007918 */ /* 0x000fc20000000000 */
[----:B------:R-:W-:Y:S04]  /*50ee0*/  STL.64 [R1+0x1660], R20 ;  /* 0x0016601401007387 */ /* 0x000fe80000100a00 */
[----:B------:R-:W-:Y:S04]  /*50ef0*/  STL.64 [R1+0x1668], R22 ;  /* 0x0016681601007387 */ /* 0x000fe80000100a00 */
[----:B------:R-:W-:Y:S04]  /*50f00*/  STL.64 [R1+0x1650], R12 ;  /* 0x0016500c01007387 */ /* 0x000fe80000100a00 */
[----:B------:R0:W-:Y:S04]  /*50f10*/  STL.64 [R1+0x1658], R14 ;  /* 0x0016580e01007387 */ /* 0x0001e80000100a00 */
[----:B------:R-:W3:Y:S01]  /*50f20*/  LDL R19, [R1+0x14] ;  /* 0x0000140001137983 */ /* 0x000ee20000100800 */
[C---:B--2---:R-:W-:Y:S03]  /*50f30*/  HMMA.16816.F32 R4, R8.reuse, R26, R4 ;  /* 0x0000001a0804723c */ /* 0x044fe60000001804 */
[----:B---3--:R1:W-:Y:S04]  /*50f40*/  STL.64 [R1+0x7ef8], R18 ;  /* 0x007ef81201007387 */ /* 0x0083e80000100a00 */
[----:B0-----:R-:W2:Y:S04]  /*50f50*/  LDL.LU R14, [R1+0x3164] ;  /* 0x00316400010e7983 */ /* 0x001ea80000300800 */
[----:B------:R-:W2:Y:S04]  /*50f60*/  LDL.LU R15, [R1+0x316c] ;  /* 0x00316c00010f7983 */ /* 0x000ea80000300800 */
[----:B------:R-:W3:Y:S08]  /*50f70*/  LDL R16, [R1+0x18] ;  /* 0x0000180001107983 */ /* 0x000ef00000100800 */
[----:B------:R0:W-:Y:S04]  /*50f80*/  STL.64 [R1+0x1640], R4 ;  /* 0x0016400401007387 */ /* 0x0001e80000100a00 */
[----:B------:R4:W-:Y:S04]  /*50f90*/  STL.64 [R1+0x1648], R6 ;  /* 0x0016480601007387 */ /* 0x0009e80000100a00 */
[----:B------:R-:W4:Y:S04]  /*50fa0*/  LDL R22, [R1+0x28] ;  /* 0x0000280001167983 */ /* 0x000f280000100800 */
[----:B------:R-:W4:Y:S04]  /*50fb0*/  LDL R23, [R1+0x2c] ;  /* 0x00002c0001177983 */ /* 0x000f280000100800 */
[----:B------:R-:W2:Y:S04]  /*50fc0*/  LDL R20, [R1+0x30] ;  /* 0x0000300001147983 */ /* 0x000ea80000100800 */
[----:B------:R-:W2:Y:S04]  /*50fd0*/  LDL R21, [R1+0x34] ;  /* 0x0000340001157983 */ /* 0x000ea80000100800 */
[----:B------:R-:W3:Y:S04]  /*50fe0*/  LDL R17, [R1+0x1c] ;  /* 0x00001c0001117983 */ /* 0x000ee80000100800 */
[----:B-1----:R-:W3:Y:S04]  /*50ff0*/  LDL R18, [R1+0x20] ;  /* 0x0000200001127983 */ /* 0x002ee80000100800 */
[----:B------:R-:W3:Y:S04]  /*51000*/  LDL R19, [R1+0x24] ;  /* 0x0000240001137983 */ /* 0x000ee80000100800 */
[----:B----4-:R1:W-:Y:S04]  /*51010*/  STL.64 [R1+0x7f30], R22 ;  /* 0x007f301601007387 */ /* 0x0103e80000100a00 */
[----:B--2---:R-:W-:Y:S04]  /*51020*/  STL.64 [R1+0x7f48], R20 ;  /* 0x007f481401007387 */ /* 0x004fe80000100a00 */
[----:B---3--:R-:W-:Y:S04]  /*51030*/  STL.64 [R1+0x7f10], R16 ;  /* 0x007f101001007387 */ /* 0x008fe80000100a00 */
[----:B------:R-:W-:Y:S04]  /*51040*/  STL.64 [R1+0x7f28], R18 ;  /* 0x007f281201007387 */ /* 0x000fe80000100a00 */
[----:B0-----:R-:W2:Y:S04]  /*51050*/  LDL.LU.64 R4, [R1+0x15b0] ;  /* 0x0015b00001047983 */ /* 0x001ea80000300a00 */
[----:B------:R-:W3:Y:S04]  /*51060*/  LDL.LU.64 R6, [R1+0x15b8] ;  /* 0x0015b80001067983 */ /* 0x000ee80000300a00 */
[----:B---3--:R0:W-:Y:S04]  /*51070*/  STL.64 [R1+0x7ed8], R6 ;  /* 0x007ed80601007387 */ /* 0x0081e80000100a00 */
[----:B-1----:R-:W3:Y:S04]  /*51080*/  LDL R22, [R1+0x38] ;  /* 0x0000380001167983 */ /* 0x002ee80000100800 */
[----:B------:R-:W3:Y:S04]  /*51090*/  LDL R23, [R1+0x3c] ;  /* 0x00003c0001177983 */ /* 0x000ee80000100800 */
[----:B0-----:R-:W4:Y:S04]  /*510a0*/  LDL R6, [R1+0x8] ;  /* 0x0000080001067983 */ /* 0x001f280000100800 */
[----:B------:R-:W4:Y:S04]  /*510b0*/  LDL R7, [R1+0xc] ;  /* 0x00000c0001077983 */ /* 0x000f280000100800 */
[----:B--2---:R-:W-:Y:S04]  /*510c0*/  STL.64 [R1+0x7ed0], R4 ;  /* 0x007ed00401007387 */ /* 0x004fe80000100a00 */
[----:B----4-:R-:W-:Y:S04]  /*510d0*/  STL.64 [R1+0x7ef0], R6 ;  /* 0x007ef00601007387 */ /* 0x010fe80000100a00 */
[----:B------:R-:W2:Y:S04]  /*510e0*/  LDL.LU R12, [R1+0x3154] ;  /* 0x00315400010c7983 */ /* 0x000ea80000300800 */
[----:B------:R-:W2:Y:S04]  /*510f0*/  LDL.LU R13, [R1+0x315c] ;  /* 0x00315c00010d7983 */ /* 0x000ea80000300800 */
[----:B------:R0:W-:Y:S04]  /*51100*/  STL.64 [R1+0x7e88], R14 ;  /* 0x007e880e01007387 */ /* 0x0001e80000100a00 */
[----:B0-----:R-:W4:Y:S04]  /*51110*/  LDL R14, [R1] ;  /* 0x00000000010e7983 */ /* 0x001f280000100800 */
[----:B------:R-:W4:Y:S04]  /*51120*/  LDL R15, [R1+0x4] ;  /* 0x00000400010f7983 */ /* 0x000f280000100800 */
[----:B------:R-:W3:Y:S04]  /*51130*/  LDL.LU.64 R16, [R1+0x1610] ;  /* 0x0016100001107983 */ /* 0x000ee80000300a00 */
[----:B------:R-:W2:Y:S04]  /*51140*/  LDL.LU.64 R18, [R1+0x1618] ;  /* 0x0016180001127983 */ /* 0x000ea80000300a00 */
[----:B--2---:R-:W-:Y:S04]  /*51150*/  STL.64 [R1+0x7f40], R18 ;  /* 0x007f401201007387 */ /* 0x004fe80000100a00 */
        /* <DEDUP_REMOVED lines=24> */
[----:B------:R-:W-:Y:S04]  /*512e0*/  STL.64 [R1+0x7e80], R12 ;  /* 0x007e800c01007387 */ /* 0x000fe80000100a00 */
        /* <DEDUP_REMOVED lines=13> */
[----:B------:R-:W2:-:S15]  /*513c0*/  LDL.LU.64 R18, [R1+0x7f28] ;  /* 0x007f280001127983 */ /* 0x000e9e0000300a00 */
[----:B------:R-:W-:-:S06]  /*513d0*/  NOP ;  /* 0x0000000000007918 */ /* 0x000fcc0000000000 */
[----:B------:R0:W-:Y:S04]  /*513e0*/  STL.64 [R1+0x1610], R20 ;  /* 0x0016101401007387 */ /* 0x0001e80000100a00 */
[----:B------:R1:W-:Y:S04]  /*513f0*/  STL.64 [R1+0x1618], R22 ;  /* 0x0016181601007387 */ /* 0x0003e80000100a00 */
[----:B0-----:R-:W4:Y:S04]  /*51400*/  LDL.LU.64 R20, [R1+0x1590] ;  /* 0x0015900001147983 */ /* 0x001f280000300a00 */
[----:B-1----:R-:W3:Y:S01]  /*51410*/  LDL.LU.64 R22, [R1+0x1598] ;  /* 0x0015980001167983 */ /* 0x002ee20000300a00 */
[C---:B--2---:R-:W-:Y:S03]  /*51420*/  HMMA.16816.F32 R16, R8.reuse, R18, R4 ;  /* 0x000000120810723c */ /* 0x044fe60000001804 */
[----:B---3--:R-:W-:Y:S04]  /*51430*/  STL.64 [R1+0x7eb8], R22 ;  /* 0x007eb81601007387 */ /* 0x008fe80000100a00 */
[----:B----4-:R0:W-:Y:S04]  /*51440*/  STL.64 [R1+0x7eb0], R20 ;  /* 0x007eb01401007387 */ /* 0x0101e80000100a00 */
        /* <DEDUP_REMOVED lines=27> */
[----:B0-----:R-:W2:Y:S04]  /*51600*/  LDL.LU.64 R6, [R1+0x7ed8] ;  /* 0x007ed80001067983 */ /* 0x001ea80000300a00 */
[----:B------:R-:W2:Y:S01]  /*51610*/  LDL.LU.64 R4, [R1+0x7ed0] ;  /* 0x007ed00001047983 */ /* 0x000ea20000300a00 */
[C---:B---3--:R-:W-:Y:S03]  /*51620*/  HMMA.16816.F32 R12, R8.reuse, R14, R24 ;  /* 0x0000000e080c723c */ /* 0x048fe60000001818 */
[----:B------:R-:W3:Y:S04]  /*51630*/  LDL.LU.64 R26, [R1+0x7ec8] ;  /* 0x007ec800011a7983 */ /* 0x000ee80000300a00 */
[----:B------:R-:W4:Y:S01]  /*51640*/  LDL.LU.64 R24, [R1+0x7ec0] ;  /* 0x007ec00001187983 */ /* 0x000f220000300a00 */
[----:B--2---:R-:W-:-:S15]  /*51650*/  HMMA.16816.F32 R4, R8, R28, R4 ;  /* 0x0000001c0804723c */ /* 0x004fde0000001804 */
        /* <DEDUP_REMOVED lines=22> */
[----:B------:R-:W4:Y:S04]  /*517c0*/  LDL.LU.64 R20, [R1+0x7ea0] ;  /* 0x007ea00001147983 */ /* 0x000f280000300a00 */
[----:B------:R-:W-:Y:S04]  /*517d0*/  STL.64 [R1+0x7d68], R26 ;  /* 0x007d681a01007387 */ /* 0x000fe80000100a00 */
[----:B------:R0:W-:Y:S04]  /*517e0*/  STL.64 [R1+0x7d60], R24 ;  /* 0x007d601801007387 */ /* 0x0001e80000100a00 */
[----:B0-----:R-:W4:Y:S04]  /*517f0*/  LDL.LU.64 R24, [R1+0x1570] ;  /* 0x0015700001187983 */ /* 0x001f280000300a00 */
[----:B------:R-:W4:Y:S01]  /*51800*/  LDL.LU.64 R26, [R1+0x1578] ;  /* 0x00157800011a7983 */ /* 0x000f220000300a00 */
[----:B---3--:R-:W-:-:S15]  /*51810*/  HMMA.16816.F32 R16, R8, R22, R16 ;  /* 0x000000160810723c */ /* 0x008fde0000001810 */
        /* <DEDUP_REMOVED lines=12> */
[----:B0-----:R-:W4:Y:S04]  /*518e0*/  LDL.64 R22, [R1+0xa8] ;  /* 0x0000a80001167983 */ /* 0x001f280000100a00 */
[----:B------:R0:W-:Y:S04]  /*518f0*/  STL.64 [R1+0x7d40], R20 ;  /* 0x007d401401007387 */ /* 0x0001e80000100a00 */
[----:B0-----:R-:W4:Y:S04]  /*51900*/  LDL.LU R20, [R1+0x3158] ;  /* 0x0031580001147983 */ /* 0x001f280000300800 */
[----:B------:R-:W4:Y:S01]  /*51910*/  LDL.LU R21, [R1+0x3160] ;  /* 0x0031600001157983 */ /* 0x000f220000300800 */
        /* <DEDUP_REMOVED lines=9> */
[----:B0-----:R-:W2:Y:S04]  /*519b0*/  LDL.LU.64 R6, [R1+0x7e78] ;  /* 0x007e780001067983 */ /* 0x001ea80000300a00 */
[----:B------:R-:W4:Y:S04]  /*519c0*/  LDL.LU.64 R4, [R1+0x7e70] ;  /* 0x007e700001047983 */ /* 0x000f280000300a00 */
[----:B------:R-:W-:Y:S04]  /*519d0*/  STL.64 [R1+0x7d30], R18 ;  /* 0x007d301201007387 */ /* 0x000fe80000100a00 */
[----:B------:R0:W-:Y:S04]  /*519e0*/  STL.64 [R1+0x7d28], R16 ;  /* 0x007d281001007387 */ /* 0x0001e80000100a00 */
[----:B0-----:R-:W2:Y:S04]  /*519f0*/  LDL.LU.64 R16, [R1+0x1540] ;  /* 0x0015400001107983 */ /* 0x001ea80000300a00 */
[----:B------:R-:W2:Y:S01]  /*51a00*/  LDL.LU.64 R18, [R1+0x1548] ;  /* 0x0015480001127983 */ /* 0x000ea20000300a00 */
[C---:B----4-:R-:W-:Y:S06]  /*51a10*/  HMMA.16816.F32 R24, R8.reuse, R4, R24 ;  /* 0x000000040818723c */ /* 0x050fec0000001818 */
[----:B--2---:R-:W-:Y:S01]  /*51a20*/  HMMA.16816.F32 R16, R8, R6, R16 ;  /* 0x000000060810723c */ /* 0x004fe20000001810 */
[----:B---3--:R-:W-:-:S02]  /*51a30*/  IMAD R12, R12, 0x100, R20 ;  /* 0x000001000c0c7824 */ /* 0x008fc400078e0214 */
[----:B------:R-:W-:Y:S02]  /*51a40*/  IMAD R14, R14, 0x100, R28 ;  /* 0x000001000e0e7824 */ /* 0x000fe400078e021c */
[----:B------:R-:W-:-:S15]  /*51a50*/  IMAD R15, R15, 0x100, R29 ;  /* 0x000001000f0f7824 */ /* 0x000fde00078e021d */
[----:B------:R-:W-:-:S03]  /*51a60*/  NOP ;  /* 0x0000000000007918 */ /* 0x000fc60000000000 */
[----:B------:R0:W-:Y:S04]  /*51a70*/  STL.64 [R1+0x1540], R16 ;  /* 0x0015401001007387 */ /* 0x0001e80000100a00 */
[----:B------:R1:W-:Y:S04]  /*51a80*/  STL.64 [R1+0x1548], R18 ;  /* 0x0015481201007387 */ /* 0x0003e80000100a00 */
[----:B0-----:R-:W2:Y:S04]  /*51a90*/  LDL.LU.64 R16, [R1+0x1530] ;  /* 0x0015300001107983 */ /* 0x001ea80000300a00 */
[----:B-1----:R-:W2:Y:S04]  /*51aa0*/  LDL.LU.64 R18, [R1+0x1538] ;  /* 0x0015380001127983 */ /* 0x002ea80000300a00 */
[----:B------:R0:W-:Y:S04]  /*51ab0*/  STL.64 [R1+0x2160], R24 ;  /* 0x0021601801007387 */ /* 0x0001e80000100a00 */
[----:B------:R-:W-:Y:S01]  /*51ac0*/  STL.64 [R1+0x2168], R26 ;  /* 0x0021681a01007387 */ /* 0x000fe20000100a00 */
[----:B0-----:R-:W-:-:S02]  /*51ad0*/  IMAD.MOV.U32 R24, RZ, RZ, R2 ;  /* 0x000000ffff187224 */ /* 0x001fc400078e0002 */
[----:B------:R-:W-:Y:S01]  /*51ae0*/  IMAD.MOV.U32 R25, RZ, RZ, R3 ;  /* 0x000000ffff197224 */ /* 0x000fe200078e0003 */
[----:B------:R-:W3:Y:S04]  /*51af0*/  LDL.LU R2, [R1+0x7e6c] ;  /* 0x007e6c0001027983 */ /* 0x000ee80000300800 */
[----:B------:R-:W3:Y:S04]  /*51b00*/  LDL.LU R3, [R1+0x7e68] ;  /* 0x007e680001037983 */ /* 0x000ee80000300800 */
[----:B------:R-:W4:Y:S04]  /*51b10*/  LDL R20, [R1+0x78] ;  /* 0x0000780001147983 */ /* 0x000f280000100800 */
[----:B------:R-:W4:Y:S04]  /*51b20*/  LDL.64 R28, [R1+0x80] ;  /* 0x00008000011c7983 */ /* 0x000f280000100a00 */
[----:B------:R-:W-:Y:S04]  /*51b30*/  STL [R1+0x7d00], R4 ;  /* 0x007d000401007387 */ /* 0x000fe80000100800 */
[----:B------:R0:W-:Y:S04]  /*51b40*/  STL [R1+0x7cfc], R5 ;  /* 0x007cfc0501007387 */ /* 0x0001e80000100800 */
[----:B------:R1:W-:Y:S04]  /*51b50*/  STL.64 [R1+0x7e40], R6 ;  /* 0x007e400601007387 */ /* 0x0003e80000100a00 */
[----:B0-----:R-:W3:Y:S04]  /*51b60*/  LDL.LU.64 R4, [R1+0x2150] ;  /* 0x0021500001047983 */ /* 0x001ee80000300a00 */
[----:B-1----:R-:W3:Y:S04]  /*51b70*/  LDL.LU.64 R6, [R1+0x2158] ;  /* 0x0021580001067983 */ /* 0x002ee80000300a00 */
[----:B------:R-:W4:Y:S01]  /*51b80*/  LDL.64 R26, [R1+0x70] ;  /* 0x00007000011a7983 */ /* 0x000f220000100a00 */
[----:B------:R-:W-:-:S02]  /*51b90*/  IMAD R13, R13, 0x100, R21 ;  /* 0x000001000d0d7824 */ /* 0x000fc400078e0215 */
[----:B------:R-:W-:Y:S02]  /*51ba0*/  IMAD.MOV.U32 R21, RZ, RZ, R0 ;  /* 0x000000ffff157224 */ /* 0x000fe400078e0000 */
[----:B------:R-:W-:Y:S01]  /*51bb0*/  IMAD.MOV.U32 R0, RZ, RZ, R23 ;  /* 0x000000ffff007224 */ /* 0x000fe200078e0017 */
[----:B---3--:R-:W-:Y:S06]  /*51bc0*/  HMMA.16816.F32 R4, R8, R2, R4 ;  /* 0x000000020804723c */ /* 0x008fec0000001804 */
[----:B------:R-:W-:-:S15]  /*51bd0*/  STL [R1+0x7d08], R2 ;  /* 0x007d080201007387 */ /* 0x000fde0000100800 */
[----:B------:R-:W-:-:S02]  /*51be0*/  NOP ;  /* 0x0000000000007918 */ /* 0x000fc40000000000 */
[----:B------:R-:W-:Y:S04]  /*51bf0*/  STL.64 [R1+0x2150], R4 ;  /* 0x0021500401007387 */ /* 0x000fe80000100a00 */
[----:B------:R2:W-:Y:S02]  /*51c00*/  STL.64 [R1+0x2158], R6 ;  /* 0x0021580601007387 */ /* 0x0005e40000100a00 */
[----:B--2---:R-:W-:Y:S02]  /*51c10*/  HMMA.16816.F32 R4, R8, R22, R16 ;  /* 0x000000160804723c */ /* 0x004fe40000001810 */
[----:B------:R0:W-:Y:S04]  /*51c20*/  STL [R1+0x7d04], R3 ;  /* 0x007d040301007387 */ /* 0x0001e80000100800 */
[----:B0-----:R-:W2:Y:S04]  /*51c30*/  LDL.64 R2, [R1+0x88] ;  /* 0x0000880001027983 */ /* 0x001ea80000100a00 */
[----:B------:R-:W3:-:S13]  /*51c40*/  LDL.LU.64 R16, [R1+0x550] ;  /* 0x0005500001107983 */ /* 0x000eda0000300a00 */
[----:B------:R0:W-:Y:S04]  /*51c50*/  STL.64 [R1+0x1530], R4 ;  /* 0x0015300401007387 */ /* 0x0001e80000100a00 */
[----:B------:R1:W-:Y:S04]  /*51c60*/  STL.64 [R1+0x1538], R6 ;  /* 0x0015380601007387 */ /* 0x0003e80000100a00 */
[----:B------:R-:W3:Y:S04]  /*51c70*/  LDL.LU.64 R18, [R1+0x558] ;  /* 0x0005580001127983 */ /* 0x000ee80000300a00 */
[----:B------:R-:W2:Y:S04]  /*51c80*/  LDL R10, [R1+0x90] ;  /* 0x00009000010a7983 */ /* 0x000ea80000100800 */
[----:B------:R-:W2:Y:S04]  /*51c90*/  LDL R11, [R1+0x94] ;  /* 0x00009400010b7983 */ /* 0x000ea80000100800 */
[----:B------:R-:W4:Y:S04]  /*51ca0*/  LDL R22, [R1+0x58] ;  /* 0x0000580001167983 */ /* 0x000f280000100800 */
[----:B------:R-:W4:Y:S04]  /*51cb0*/  LDL R23, [R1+0x5c] ;  /* 0x00005c0001177983 */ /* 0x000f280000100800 */
[----:B0-----:R-:W3:Y:S04]  /*51cc0*/  LDL.LU.64 R4, [R1+0x1510] ;  /* 0x0015100001047983 */ /* 0x001ee80000300a00 */
[----:B-1----:R-:W2:Y:S01]  /*51cd0*/  LDL.LU.64 R6, [R1+0x1518] ;  /* 0x0015180001067983 */ /* 0x002ea20000300a00 */
[----:B------:R-:W-:-:S02]  /*51ce0*/  F2FP.F16.E5M2.UNPACK_B R12, R12 ;  /* 0x0000000cff0c723e */ /* 0x000fc400020004ff */
[----:B------:R-:W-:Y:S02]  /*51cf0*/  F2FP.F16.E5M2.UNPACK_B R13, R13 ;  /* 0x0000000dff0d723e */ /* 0x000fe400020004ff */
[----:B------:R-:W-:Y:S02]  /*51d00*/  F2FP.F16.E5M2.UNPACK_B R14, R14 ;  /* 0x0000000eff0e723e */ /* 0x000fe400020004ff */
[----:B------:R-:W-:Y:S01]  /*51d10*/  F2FP.F16.E5M2.UNPACK_B R15, R15 ;  /* 0x0000000fff0f723e */ /* 0x000fe200020004ff */
        /* <DEDUP_REMOVED lines=9> */
[----:B----4-:R-:W-:Y:S04]  /*51db0*/  STL.64 [R1+0x7e38], R22 ;  /* 0x007e381601007387 */ /* 0x010fe80000100a00 */
[----:B------:R0:W-:Y:S04]  /*51dc0*/  STL.64 [R1+0x7e30], R20 ;  /* 0x007e301401007387 */ /* 0x0001e80000100a00 */
[----:B------:R-:W-:Y:S04]  /*51dd0*/  STL [R1+0x7cf8], R0 ;  /* 0x007cf80001007387 */ /* 0x000fe80000100800 */
[----:B0-----:R-:W3:Y:S04]  /*51de0*/  LDL.LU.64 R20, [R1+0x1500] ;  /* 0x0015000001147983 */ /* 0x001ee80000300a00 */
[----:B------:R-:W3:Y:S04]  /*51df0*/  LDL.LU.64 R22, [R1+0x1508] ;  /* 0x0015080001167983 */ /* 0x000ee80000300a00 */
[----:B------:R0:W-:Y:S04]  /*51e00*/  STL.64 [R1+0x550], R16 ;  /* 0x0005501001007387 */ /* 0x0001e80000100a00 */
[----:B------:R1:W-:Y:S04]  /*51e10*/  STL.64 [R1+0x558], R18 ;  /* 0x0005581201007387 */ /* 0x0003e80000100a00 */
[----:B------:R-:W4:Y:S04]  /*51e20*/  LDL R24, [R1+0x68] ;  /* 0x0000680001187983 */ /* 0x000f280000100800 */
[----:B------:R-:W4:Y:S04]  /*51e30*/  LDL R25, [R1+0x6c] ;  /* 0x00006c0001197983 */ /* 0x000f280000100800 */
[----:B0-----:R-:W4:Y:S04]  /*51e40*/  LDL.LU.64 R16, [R1+0x14f0] ;  /* 0x0014f00001107983 */ /* 0x001f280000300a00 */
[----:B-1----:R-:W4:Y:S04]  /*51e50*/  LDL.LU.64 R18, [R1+0x14f8] ;  /* 0x0014f80001127983 */ /* 0x002f280000300a00 */
[----:B------:R-:W2:Y:S04]  /*51e60*/  LDL R8, [R1+0x60] ;  /* 0x0000600001087983 */ /* 0x000ea80000100800 */
[----:B------:R-:W2:Y:S04]  /*51e70*/  LDL R9, [R1+0x64] ;  /* 0x0000640001097983 */ /* 0x000ea80000100800 */
[----:B--2---:R0:W-:Y:S04]  /*51e80*/  STL.64 [R1+0x7e20], R8 ;  /* 0x007e200801007387 */ /* 0x0041e80000100a00 */
[----:B0-----:R-:W2:Y:S02]  /*51e90*/  LDL.64 R8, [R1+0x98] ;  /* 0x0000980001087983 */ /* 0x001ea40000100a00 */
        /* <DEDUP_REMOVED lines=8> */
[C---:B--2---:R-:W-:Y:S03]  /*51f20*/  HMMA.16816.F32 R8, R12.reuse, R10, R4 ;  /* 0x0000000a0c08723c */ /* 0x044fe60000001804 */
[----:B------:R-:W2:Y:S04]  /*51f30*/  LDL.LU.64 R6, [R1+0x7e50] ;  /* 0x007e500001067983 */ /* 0x000ea80000300a00 */
[----:B------:R-:W2:Y:S01]  /*51f40*/  LDL.LU.64 R4, [R1+0x7e48] ;  /* 0x007e480001047983 */ /* 0x000ea20000300a00 */
[----:B---3--:R-:W-:-:S15]  /*51f50*/  HMMA.16816.F32 R20, R12, R28, R20 ;  /* 0x0000001c0c14723c */ /* 0x008fde0000001814 */
[----:B------:R0:W-:Y:S04]  /*51f60*/  STL.64 [R1+0x1520], R8 ;  /* 0x0015200801007387 */ /* 0x0001e80000100a00 */
[----:B------:R1:W-:Y:S04]  /*51f70*/  STL.64 [R1+0x1528], R10 ;  /* 0x0015280a01007387 */ /* 0x0003e80000100a00 */
[----:B0-----:R-:W3:Y:S04]  /*51f80*/  LDL.LU.64 R8, [R1+0x14e0] ;  /* 0x0014e00001087983 */ /* 0x001ee80000300a00 */
[----:B-1----:R-:W3:Y:S01]  /*51f90*/  LDL.LU.64 R10, [R1+0x14e8] ;  /* 0x0014e800010a7983 */ /* 0x002ee20000300a00 */
[----:B--2---:R-:W-:-:S15]  /*51fa0*/  HMMA.16816.F32 R4, R12, R2, R4 ;  /* 0x000000020c04723c */ /* 0x004fde0000001804 */
[----:B------:R-:W-:-:S08]  /*51fb0*/  NOP ;  /* 0x0000000000007918 */ /* 0x000fd00000000000 */
[----:B------:R0:W-:Y:S04]  /*51fc0*/  STL.64 [R1+0x1510], R4 ;  /* 0x0015100401007387 */ /* 0x0001e80000100a00 */
[----:B------:R1:W-:Y:S01]  /*51fd0*/  STL.64 [R1+0x1518], R6 ;  /* 0x0015180601007387 */ /* 0x0003e20000100a00 */
[----:B0-----:R-:W-:-:S03]  /*51fe0*/  IMAD.MOV.U32 R4, RZ, RZ, R2 ;  /* 0x000000ffff047224 */ /* 0x001fc600078e0002 */
[----:B-1----:R-:W2:Y:S04]  /*51ff0*/  LDL.LU.64 R6, [R1+0x7e40] ;  /* 0x007e400001067983 */ /* 0x002ea80000300a00 */
[----:B------:R-:W-:Y:S04]  /*52000*/  STL [R1+0x7d10], R4 ;  /* 0x007d100401007387 */ /* 0x000fe80000100800 */
[----:B------:R-:W-:Y:S04]  /*52010*/  STL.64 [R1+0x1500], R20 ;  /* 0x0015001401007387 */ /* 0x000fe80000100a00 */
[----:B------:R0:W-:Y:S04]  /*52020*/  STL.64 [R1+0x1508], R22 ;  /* 0x0015081601007387 */ /* 0x0001e80000100a00 */
[----:B0-----:R-:W2:Y:S04]  /*52030*/  LDL.LU.64 R22, [R1+0x7e38] ;  /* 0x007e380001167983 */ /* 0x001ea80000300a00 */
[----:B------:R-:W4:Y:S01]  /*52040*/  LDL.LU.64 R20, [R1+0x7e30] ;  /* 0x007e300001147983 */ /* 0x000f220000300a00 */
[----:B------:R-:W-:-:S02]  /*52050*/  IMAD.MOV.U32 R5, RZ, RZ, R3 ;  /* 0x000000ffff057224 */ /* 0x000fc400078e0003 */
[----:B------:R-:W-:Y:S02]  /*52060*/  IMAD.MOV.U32 R2, RZ, RZ, R28 ;  /* 0x000000ffff027224 */ /* 0x000fe400078e001c */
[----:B------:R-:W-:Y:S02]  /*52070*/  IMAD.MOV.U32 R3, RZ, RZ, R29 ;  /* 0x000000ffff037224 */ /* 0x000fe400078e001d */
[----:B------:R-:W2:Y:S01]  /*52080*/  LDL.LU.64 R28, [R1+0x7e28] ;  /* 0x007e2800011c7983 */ /* 0x000ea20000300a00 */
[----:B----4-:R-:W-:-:S15]  /*52090*/  HMMA.16816.F32 R16, R12, R20, R16 ;  /* 0x000000140c10723c */ /* 0x010fde0000001810 */
[----:B------:R-:W-:-:S08]  /*520a0*/  NOP ;  /* 0x0000000000007918 */ /* 0x000fd00000000000 */
[----:B------:R0:W-:Y:S04]  /*520b0*/  STL.64 [R1+0x14f0], R16 ;  /* 0x0014f01001007387 */ /* 0x0001e80000100a00 */
[----:B------:R1:W-:Y:S04]  /*520c0*/  STL.64 [R1+0x14f8], R18 ;  /* 0x0014f81201007387 */ /* 0x0003e80000100a00 */
[----:B0-----:R-:W4:Y:S04]  /*520d0*/  LDL.LU.64 R16, [R1+0x14b0] ;  /* 0x0014b00001107983 */ /* 0x001f280000300a00 */
[----:B-1----:R-:W2:Y:S01]  /*520e0*/  LDL.LU.64 R18, [R1+0x14b8] ;  /* 0x0014b80001127983 */ /* 0x002ea20000300a00 */
[----:B---3--:R-:W-:Y:S06]  /*520f0*/  HMMA.16816.F32 R8, R12, R26, R8 ;  /* 0x0000001a0c08723c */ /* 0x008fec0000001808 */
[----:B------:R-:W-:-:S02]  /*52100*/  IMAD.MOV.U32 R4, RZ, RZ, R26 ;  /* 0x000000ffff047224 */ /* 0x000fc400078e001a */
[----:B------:R-:W-:Y:S01]  /*52110*/  IMAD.MOV.U32 R0, RZ, RZ, R27 ;  /* 0x000000ffff007224 */ /* 0x000fe200078e001b */
[----:B--2---:R-:W-:Y:S04]  /*52120*/  STL.64 [R1+0x7e18], R18 ;  /* 0x007e181201007387 */ /* 0x004fe80000100a00 */
[----:B----4-:R0:W-:Y:S04]  /*52130*/  STL.64 [R1+0x7e10], R16 ;  /* 0x007e101001007387 */ /* 0x0101e80000100a00 */
[----:B0-----:R-:W2:Y:S04]  /*52140*/  LDL.LU.64 R16, [R1+0x14d0] ;  /* 0x0014d00001107983 */ /* 0x001ea80000300a00 */
[----:B------:R-:W2:Y:S04]  /*52150*/  LDL.LU.64 R18, [R1+0x14d8] ;  /* 0x0014d80001127983 */ /* 0x000ea80000300a00 */
[----:B------:R-:W3:Y:S04]  /*52160*/  LDL R20, [R1+0x30] ;  /* 0x0000300001147983 */ /* 0x000ee80000100800 */
[----:B------:R-:W3:Y:S04]  /*52170*/  LDL R21, [R1+0x34] ;  /* 0x0000340001157983 */ /* 0x000ee80000100800 */
[----:B------:R0:W-:Y:S04]  /*52180*/  STL.64 [R1+0x14e0], R8 ;  /* 0x0014e00801007387 */ /* 0x0001e80000100a00 */
[----:B------:R1:W-:Y:S04]  /*52190*/  STL.64 [R1+0x14e8], R10 ;  /* 0x0014e80a01007387 */ /* 0x0003e80000100a00 */
[----:B0-----:R-:W4:Y:S04]  /*521a0*/  LDL.LU.64 R8, [R1+0x7e20] ;  /* 0x007e200001087983 */ /* 0x001f280000300a00 */
[----:B------:R-:W2:Y:S04]  /*521b0*/  LDL R26, [R1] ;  /* 0x00000000011a7983 */ /* 0x000ea80000100800 */
[----:B------:R-:W2:Y:S04]  /*521c0*/  LDL R27, [R1+0x4] ;  /* 0x00000400011b7983 */ /* 0x000ea80000100800 */
[----:B-1----:R-:W3:Y:S04]  /*521d0*/  LDL R10, [R1+0x38] ;  /* 0x00003800010a7983 */ /* 0x002ee80000100800 */
[----:B------:R-:W3:Y:S04]  /*521e0*/  LDL R11, [R1+0x3c] ;  /* 0x00003c00010b7983 */ /* 0x000ee80000100800 */
[----:B--2---:R0:W-:Y:S02]  /*521f0*/  STL.64 [R1+0x7d80], R26 ;  /* 0x007d801a01007387 */ /* 0x0041e40000100a00 */
[C---:B0-----:R-:W-:Y:S02]  /*52200*/  HMMA.16816.F32 R24, R12.reuse, R24, R16 ;  /* 0x000000180c18723c */ /* 0x041fe40000001810 */
[----:B------:R-:W-:Y:S04]  /*52210*/  STL.64 [R1+0x7d20], R6 ;  /* 0x007d200601007387 */ /* 0x000fe80000100a00 */
[----:B------:R0:W-:Y:S04]  /*52220*/  STL.64 [R1+0x7d18], R4 ;  /* 0x007d180401007387 */ /* 0x0001e80000100a00 */
[----:B0-----:R-:W4:Y:S04]  /*52230*/  LDL.LU.64 R4, [R1+0x14c0] ;  /* 0x0014c00001047983 */ /* 0x001f280000300a00 */
[----:B------:R-:W4:Y:S04]  /*52240*/  LDL.LU.64 R6, [R1+0x14c8] ;  /* 0x0014c80001067983 */ /* 0x000f280000300a00 */
[----:B------:R-:W2:Y:S04]  /*52250*/  LDL.LU.64 R18, [R1+0x7e18] ;  /* 0x007e180001127983 */ /* 0x000ea80000300a00 */
[----:B------:R-:W2:Y:S04]  /*52260*/  LDL.LU.64 R16, [R1+0x7e10] ;  /* 0x007e100001107983 */ /* 0x000ea80000300a00 */
[----:B------:R0:W-:Y:S04]  /*52270*/  STL.64 [R1+0x14d0], R24 ;  /* 0x0014d01801007387 */ /* 0x0001e80000100a00 */
[----:B------:R-:W-:Y:S04]  /*52280*/  STL.64 [R1+0x14d8], R26 ;  /* 0x0014d81a01007387 */ /* 0x000fe80000100a00 */
[----:B0-----:R-:W3:Y:S04]  /*52290*/  LDL R24, [R1+0x8] ;  /* 0x0000080001187983 */ /* 0x001ee80000100800 */
[----:B------:R-:W3:Y:S04]  /*522a0*/  LDL R25, [R1+0xc] ;  /* 0x00000c0001197983 */ /* 0x000ee80000100800 */
[----:B---3--:R4:W-:Y:S02]  /*522b0*/  STL.64 [R1+0x7d98], R24 ;  /* 0x007d981801007387 */ /* 0x0089e40000100a00 */
[C---:B----4-:R-:W-:Y:S06]  /*522c0*/  HMMA.16816.F32 R24, R12.reuse, R8, R4 ;  /* 0x000000080c18723c */ /* 0x050fec0000001804 */
[----:B--2---:R-:W-:-:S15]  /*522d0*/  HMMA.16816.F32 R4, R12, R22, R16 ;  /* 0x000000160c04723c */ /* 0x004fde0000001810 */
[----:B------:R-:W-:-:S02]  /*522e0*/  NOP ;  /* 0x0000000000007918 */ /* 0x000fc40000000000 */
[----:B------:R-:W-:Y:S04]  /*522f0*/  STL.64 [R1+0x14c0], R24 ;  /* 0x0014c01801007387 */ /* 0x000fe80000100a00 */
[----:B------:R0:W-:Y:S04]  /*52300*/  STL.64 [R1+0x14c8], R26 ;  /* 0x0014c81a01007387 */ /* 0x0001e80000100a00 */
[----:B0-----:R-:W2:Y:S04]  /*52310*/  LDL R26, [R1+0x10] ;  /* 0x00001000011a7983 */ /* 0x001ea80000100800 */
[----:B------:R0:W-:Y:S04]  /*52320*/  STL.64 [R1+0x14b0], R4 ;  /* 0x0014b00401007387 */ /* 0x0001e80000100a00 */
[----:B------:R1:W-:Y:S04]  /*52330*/  STL.64 [R1+0x14b8], R6 ;  /* 0x0014b80601007387 */ /* 0x0003e80000100a00 */
[----:B------:R-:W2:Y:S04]  /*52340*/  LDL R27, [R1+0x14] ;  /* 0x00001400011b7983 */ /* 0x000ea80000100800 */
[----:B0-----:R-:W3:Y:S04]  /*52350*/  LDL.LU.64 R4, [R1+0x1460] ;  /* 0x0014600001047983 */ /* 0x001ee80000300a00 */
[----:B-1----:R-:W4:Y:S04]  /*52360*/  LDL.LU.64 R6, [R1+0x1468] ;  /* 0x0014680001067983 */ /* 0x002f280000300a00 */
[----:B----4-:R-:W-:Y:S04]  /*52370*/  STL.64 [R1+0x7dd0], R6 ;  /* 0x007dd00601007387 */ /* 0x010fe80000100a00 */
[----:B---3--:R-:W-:Y:S04]  /*52380*/  STL.64 [R1+0x7dc8], R4 ;  /* 0x007dc80401007387 */ /* 0x008fe80000100a00 */
[----:B------:R-:W3:Y:S04]  /*52390*/  LDL R22, [R1+0x28] ;  /* 0x0000280001167983 */ /* 0x000ee80000100800 */
[----:B------:R-:W3:Y:S04]  /*523a0*/  LDL R23, [R1+0x2c] ;  /* 0x00002c0001177983 */ /* 0x000ee80000100800 */
[----:B---3--:R0:W-:Y:S04]  /*523b0*/  STL.64 [R1+0x7de0], R22 ;  /* 0x007de01601007387 */ /* 0x0081e80000100a00 */
[----:B0-----:R-:W3:Y:S04]  /*523c0*/  LDL R22, [R1+0x48] ;  /* 0x0000480001167983 */ /* 0x001ee80000100800 */
[----:B------:R-:W3:Y:S04]  /*523d0*/  LDL R23, [R1+0x4c] ;  /* 0x00004c0001177983 */ /* 0x000ee80000100800 */
[----:B------:R0:W-:Y:S04]  /*523e0*/  STL.64 [R1+0x7dd8], R20 ;  /* 0x007dd81401007387 */ /* 0x0001e80000100a00 */
[----:B0-----:R-:W4:Y:S04]  /*523f0*/  LDL R20, [R1+0x50] ;  /* 0x0000500001147983 */ /* 0x001f280000100800 */
[----:B------:R-:W4:Y:S04]  /*52400*/  LDL R21, [R1+0x54] ;  /* 0x0000540001157983 */ /* 0x000f280000100800 */
[----:B---3--:R-:W-:Y:S04]  /*52410*/  STL.64 [R1+0x7df8], R22 ;  /* 0x007df81601007387 */ /* 0x008fe80000100a00 */
        /* <DEDUP_REMOVED lines=8> */
[----:B0-----:R-:W4:Y:S04]  /*524a0*/  LDL.LU.64 R4, [R1+0x14a0] ;  /* 0x0014a00001047983 */ /* 0x001f280000300a00 */
[----:B------:R-:W4:Y:S04]  /*524b0*/  LDL.LU.64 R6, [R1+0x14a8] ;  /* 0x0014a80001067983 */ /* 0x000f280000300a00 */
[----:B------:R0:W-:Y:S04]  /*524c0*/  STL.64 [R1+0x7db0], R26 ;  /* 0x007db01a01007387 */ /* 0x0001e80000100a00 */
[----:B------:R-:W2:Y:S04]  /*524d0*/  LDL.LU.64 R24, [R1+0x1470] ;  /* 0x0014700001187983 */ /* 0x000ea80000300a00 */
[----:B0-----:R-:W2:Y:S04]  /*524e0*/  LDL.LU.64 R26, [R1+0x1478] ;  /* 0x00147800011a7983 */ /* 0x001ea80000300a00 */
[----:B------:R-:W3:Y:S04]  /*524f0*/  LDL R18, [R1+0x18] ;  /* 0x0000180001127983 */ /* 0x000ee80000100800 */
[----:B------:R-:W3:Y:S04]  /*52500*/  LDL R19, [R1+0x1c] ;  /* 0x00001c0001137983 */ /* 0x000ee80000100800 */
[----:B------:R-:W4:Y:S04]  /*52510*/  LDL R16, [R1+0x20] ;  /* 0x0000200001107983 */ /* 0x000f280000100800 */
[----:B------:R-:W4:Y:S04]  /*52520*/  LDL R17, [R1+0x24] ;  /* 0x0000240001117983 */ /* 0x000f280000100800 */
[----:B---3--:R0:W-:Y:S04]  /*52530*/  STL.64 [R1+0x7dc0], R18 ;  /* 0x007dc01201007387 */ /* 0x0081e80000100a00 */
[----:B0-----:R-:W3:Y:S04]  /*52540*/  LDL R18, [R1+0x40] ;  /* 0x0000400001127983 */ /* 0x001ee80000100800 */
[----:B------:R-:W3:Y:S04]  /*52550*/  LDL R19, [R1+0x44] ;  /* 0x0000440001137983 */ /* 0x000ee80000100800 */
[----:B----4-:R-:W-:Y:S04]  /*52560*/  STL.64 [R1+0x7db8], R16 ;  /* 0x007db81001007387 */ /* 0x010fe80000100a00 */
[----:B------:R-:W4:Y:S04]  /*52570*/  LDL.LU R8, [R1+0x3174] ;  /* 0x0031740001087983 */ /* 0x000f280000300800 */
[----:B------:R-:W4:Y:S01]  /*52580*/  LDL.LU R9, [R1+0x317c] ;  /* 0x00317c0001097983 */ /* 0x000f220000300800 */
[----:B------:R-:W-:Y:S03]  /*52590*/  HMMA.16816.F32 R20, R12, R20, R4 ;  /* 0x000000140c14723c */ /* 0x000fe60000001804 */
[----:B----4-:R-:W-:Y:S04]  /*525a0*/  STL.64 [R1+0x7d38], R8 ;  /* 0x007d380801007387 */ /* 0x010fe80000100a00 */
[----:B------:R-:W4:Y:S04]  /*525b0*/  LDL.LU.64 R6, [R1+0x7e08] ;  /* 0x007e080001067983 */ /* 0x000f280000300a00 */
[----:B------:R-:W4:-:S12]  /*525c0*/  LDL.LU.64 R4, [R1+0x7e00] ;  /* 0x007e000001047983 */ /* 0x000f180000300a00 */
[----:B------:R-:W-:Y:S04]  /*525d0*/  STL.64 [R1+0x14a0], R20 ;  /* 0x0014a01401007387 */ /* 0x000fe80000100a00 */
[----:B------:R0:W-:Y:S04]  /*525e0*/  STL.64 [R1+0x14a8], R22 ;  /* 0x0014a81601007387 */ /* 0x0001e80000100a00 */
[----:B0-----:R-:W4:Y:S02]  /*525f0*/  LDL.LU.64 R22, [R1+0x7df8] ;  /* 0x007df80001167983 */ /* 0x001f240000300a00 */
[----:B----4-:R-:W-:Y:S02]  /*52600*/  HMMA.16816.F32 R20, R12, R22, R4 ;  /* 0x000000160c14723c */ /* 0x010fe40000001804 */
[----:B------:R-:W3:Y:S04]  /*52610*/  LDL.LU.64 R6, [R1+0x7df0] ;  /* 0x007df00001067983 */ /* 0x000ee80000300a00 */
[----:B------:R-:W3:-:S15]  /*52620*/  LDL.LU.64 R4, [R1+0x7de8] ;  /* 0x007de80001047983 */ /* 0x000ede0000300a00 */
[----:B------:R-:W-:-:S02]  /*52630*/  NOP ;  /* 0x0000000000007918 */ /* 0x000fc40000000000 */
[----:B------:R-:W-:Y:S04]  /*52640*/  STL.64 [R1+0x1490], R20 ;  /* 0x0014901401007387 */ /* 0x000fe80000100a00 */
[----:B------:R0:W-:Y:S04]  /*52650*/  STL.64 [R1+0x1498], R22 ;  /* 0x0014981601007387 */ /* 0x0001e80000100a00 */
[----:B0-----:R-:W4:Y:S04]  /*52660*/  LDL.LU.64 R22, [R1+0x7de0] ;  /* 0x007de00001167983 */ /* 0x001f280000300a00 */
[----:B------:R-:W4:Y:S01]  /*52670*/  LDL.LU.64 R20, [R1+0x7dd8] ;  /* 0x007dd80001147983 */ /* 0x000f220000300a00 */
[C---:B---3--:R-:W-:Y:S03]  /*52680*/  HMMA.16816.F32 R16, R12.reuse, R18, R4 ;  /* 0x000000120c10723c */ /* 0x048fe60000001804 */
[----:B------:R-:W4:Y:S04]  /*52690*/  LDL.LU.64 R6, [R1+0x7dd0] ;  /* 0x007dd00001067983 */ /* 0x000f280000300a00 */
[----:B------:R-:W4:Y:S01]  /*526a0*/  LDL.LU.64 R4, [R1+0x7dc8] ;  /* 0x007dc80001047983 */ /* 0x000f220000300a00 */
[----:B--2---:R-:W-:-:S15]  /*526b0*/  HMMA.16816.F32 R8, R12, R10, R24 ;  /* 0x0000000a0c08723c */ /* 0x004fde0000001818 */
[----:B------:R0:W-:Y:S04]  /*526c0*/  STL.64 [R1+0x1480], R16 ;  /* 0x0014801001007387 */ /* 0x0001e80000100a00 */
[----:B------:R1:W-:Y:S04]  /*526d0*/  STL.64 [R1+0x1488], R18 ;  /* 0x0014881201007387 */ /* 0x0003e80000100a00 */
[----:B0-----:R-:W2:Y:S04]  /*526e0*/  LDL.LU.64 R16, [R1+0x1450] ;  /* 0x0014500001107983 */ /* 0x001ea80000300a00 */
[----:B------:R0:W-:Y:S04]  /*526f0*/  STL.64 [R1+0x1470], R8 ;  /* 0x0014700801007387 */ /* 0x0001e80000100a00 */
[----:B------:R3:W-:Y:S04]  /*52700*/  STL.64 [R1+0x1478], R10 ;  /* 0x0014780a01007387 */ /* 0x0007e80000100a00 */
[----:B-1----:R-:W2:Y:S01]  /*52710*/  LDL.LU.64 R18, [R1+0x1458] ;  /* 0x0014580001127983 */ /* 0x002ea20000300a00 */
[----:B----4-:R-:W-:-:S15]  /*52720*/  HMMA.16816.F32 R4, R12, R20, R4 ;  /* 0x000000140c04723c */ /* 0x010fde0000001804 */
[----:B------:R-:W-:-:S08]  /*52730*/  NOP ;  /* 0x0000000000007918 */ /* 0x000fd00000000000 */
[----:B------:R1:W-:Y:S04]  /*52740*/  STL.64 [R1+0x1460], R4 ;  /* 0x0014600401007387 */ /* 0x0003e80000100a00 */
[----:B------:R4:W-:Y:S04]  /*52750*/  STL.64 [R1+0x1468], R6 ;  /* 0x0014680601007387 */ /* 0x0009e80000100a00 */
[----:B------:R-:W2:Y:S04]  /*52760*/  LDL.LU.64 R24, [R1+0x1440] ;  /* 0x0014400001187983 */ /* 0x000ea80000300a00 */
[----:B------:R-:W2:Y:S04]  /*52770*/  LDL.LU.64 R26, [R1+0x1448] ;  /* 0x00144800011a7983 */ /* 0x000ea80000300a00 */
[----:B0-----:R-:W2:Y:S04]  /*52780*/  LDL.LU.64 R8, [R1+0x1430] ;  /* 0x0014300001087983 */ /* 0x001ea80000300a00 */
[----:B---3--:R-:W3:Y:S04]  /*52790*/  LDL.LU.64 R10, [R1+0x1438] ;  /* 0x00143800010a7983 */ /* 0x008ee80000300a00 */
[----:B-1----:R-:W2:Y:S04]  /*527a0*/  LDL.LU.64 R4, [R1+0x13f0] ;  /* 0x0013f00001047983 */ /* 0x002ea80000300a00 */
[----:B----4-:R-:W4:Y:S04]  /*527b0*/  LDL.LU.64 R6, [R1+0x13f8] ;  /* 0x0013f80001067983 */ /* 0x010f280000300a00 */
        /* <DEDUP_REMOVED lines=8> */
[C---:B------:R-:W-:Y:S03]  /*52840*/  HMMA.16816.F32 R20, R12.reuse, R22, R16 ;  /* 0x000000160c14723c */ /* 0x040fe60000001810 */
[----:B----4-:R-:W-:Y:S04]  /*52850*/  STL.64 [R1+0x7da8], R6 ;  /* 0x007da80601007387 */ /* 0x010fe80000100a00 */
[----:B--2---:R0:W-:Y:S04]  /*52860*/  STL.64 [R1+0x7da0], R4 ;  /* 0x007da00401007387 */ /* 0x0041e80000100a00 */
[----:B0-----:R-:W2:Y:S04]  /*52870*/  LDL.LU.64 R4, [R1+0x1420] ;  /* 0x0014200001047983 */ /* 0x001ea80000300a00 */
[----:B------:R-:W2:Y:S04]  /*52880*/  LDL.LU.64 R6, [R1+0x1428] ;  /* 0x0014280001067983 */ /* 0x000ea80000300a00 */
[----:B------:R-:W3:Y:S04]  /*52890*/  LDL.LU.64 R18, [R1+0x7dc0] ;  /* 0x007dc00001127983 */ /* 0x000ee80000300a00 */
[----:B------:R-:W4:Y:S04]  /*528a0*/  LDL.LU.64 R16, [R1+0x7db8] ;  /* 0x007db80001107983 */ /* 0x000f280000300a00 */
[----:B------:R0:W-:Y:S04]  /*528b0*/  STL.64 [R1+0x1450], R20 ;  /* 0x0014501401007387 */ /* 0x0001e80000100a00 */
[----:B------:R1:W-:Y:S04]  /*528c0*/  STL.64 [R1+0x1458], R22 ;  /* 0x0014581601007387 */ /* 0x0003e80000100a00 */
[----:B0-----:R-:W2:Y:S04]  /*528d0*/  LDL.LU.64 R20, [R1+0x13d0] ;  /* 0x0013d00001147983 */ /* 0x001ea80000300a00 */
[----:B-1----:R-:W3:Y:S01]  /*528e0*/  LDL.LU.64 R22, [R1+0x13d8] ;  /* 0x0013d80001167983 */ /* 0x002ee20000300a00 */
[C---:B----4-:R-:W-:Y:S03]  /*528f0*/  HMMA.16816.F32 R24, R12.reuse, R16, R24 ;  /* 0x000000100c18723c */ /* 0x050fe60000001818 */
[----:B---3--:R-:W-:Y:S04]  /*52900*/  STL.64 [R1+0x7d58], R22 ;  /* 0x007d581601007387 */ /* 0x008fe80000100a00 */
[----:B--2---:R0:W-:Y:S04]  /*52910*/  STL.64 [R1+0x7d50], R20 ;  /* 0x007d501401007387 */ /* 0x0041e80000100a00 */
[----:B0-----:R-:W2:Y:S04]  /*52920*/  LDL.LU.64 R20, [R1+0x13e0] ;  /* 0x0013e00001147983 */ /* 0x001ea80000300a00 */
[----:B------:R-:W2:Y:S08]  /*52930*/  LDL.LU.64 R22, [R1+0x13e8] ;  /* 0x0013e80001167983 */ /* 0x000eb00000300a00 */
[----:B------:R-:W-:Y:S04]  /*52940*/  STL.64 [R1+0x1440], R24 ;  /* 0x0014401801007387 */ /* 0x000fe80000100a00 */
[----:B------:R0:W-:Y:S04]  /*52950*/  STL.64 [R1+0x1448], R26 ;  /* 0x0014481a01007387 */ /* 0x0001e80000100a00 */
[----:B0-----:R-:W3:Y:S01]  /*52960*/  LDL.LU.64 R26, [R1+0x7db0] ;  /* 0x007db000011a7983 */ /* 0x001ee20000300a00 */
[----:B------:R-:W-:Y:S03]  /*52970*/  HMMA.16816.F32 R16, R12, R18, R8 ;  /* 0x000000120c10723c */ /* 0x000fe60000001808 */
[----:B------:R-:W4:Y:S04]  /*52980*/  LDL.LU.64 R8, [R1+0x13c0] ;  /* 0x0013c00001087983 */ /* 0x000f280000300a00 */
[----:B------:R-:W4:-:S15]  /*52990*/  LDL.LU.64 R10, [R1+0x13c8] ;  /* 0x0013c800010a7983 */ /* 0x000f1e0000300a00 */
[----:B------:R-:W-:-:S01]  /*529a0*/  NOP ;  /* 0x0000000000007918 */ /* 0x000fc20000000000 */
        /* <DEDUP_REMOVED lines=25> */
[----:B------:R-:W4:Y:S01]  /*52b40*/  LDL.LU.64 R24, [R1+0x7d60] ;  /* 0x007d600001187983 */ /* 0x000f220000300a00 */
[C---:B---3--:R-:W-:Y:S06]  /*52b50*/  HMMA.16816.F32 R4, R12.reuse, R28, R4 ;  /* 0x0000001c0c04723c */ /* 0x048fec0000001804 */
[----:B--2---:R-:W-:-:S15]  /*52b60*/  HMMA.16816.F32 R20, R12, R26, R20 ;  /* 0x0000001a0c14723c */ /* 0x004fde0000001814 */
[----:B------:R-:W-:-:S02]  /*52b70*/  NOP ;  /* 0x0000000000007918 */ /* 0x000fc40000000000 */
[----:B------:R0:W-:Y:S04]  /*52b80*/  STL.64 [R1+0x13f0], R4 ;  /* 0x0013f00401007387 */ /* 0x0001e80000100a00 */
[----:B------:R1:W-:Y:S04]  /*52b90*/  STL.64 [R1+0x13f8], R6 ;  /* 0x0013f80601007387 */ /* 0x0003e80000100a00 */
[----:B0-----:R-:W2:Y:S04]  /*52ba0*/  LDL.LU.64 R4, [R1+0x13a0] ;  /* 0x0013a00001047983 */ /* 0x001ea80000300a00 */
[----:B-1----:R-:W2:Y:S04]  /*52bb0*/  LDL.LU.64 R6, [R1+0x13a8] ;  /* 0x0013a80001067983 */ /* 0x002ea80000300a00 */
[----:B------:R0:W-:Y:S04]  /*52bc0*/  STL.64 [R1+0x7c68], R28 ;  /* 0x007c681c01007387 */ /* 0x0001e80000100a00 */
[----:B0-----:R-:W3:Y:S04]  /*52bd0*/  LDL.LU R28, [R1+0x3178] ;  /* 0x00317800011c7983 */ /* 0x001ee80000300800 */
[----:B------:R-:W3:Y:S04]  /*52be0*/  LDL.LU R29, [R1+0x3180] ;  /* 0x00318000011d7983 */ /* 0x000ee80000300800 */
        /* <DEDUP_REMOVED lines=8> */
[----:B0-----:R-:W4:Y:S04]  /*52c70*/  LDL.LU.64 R22, [R1+0x7d48] ;  /* 0x007d480001167983 */ /* 0x001f280000300a00 */
[----:B------:R-:W2:Y:S04]  /*52c80*/  LDL.LU.64 R20, [R1+0x7d40] ;  /* 0x007d400001147983 */ /* 0x000ea80000300a00 */
[----:B------:R-:W-:Y:S04]  /*52c90*/  STL.64 [R1+0x7bc8], R26 ;  /* 0x007bc81a01007387 */ /* 0x000fe80000100a00 */
[----:B------:R0:W-:Y:S04]  /*52ca0*/  STL.64 [R1+0x7bc0], R24 ;  /* 0x007bc01801007387 */ /* 0x0001e80000100a00 */
[----:B0-----:R-:W3:Y:S04]  /*52cb0*/  LDL.LU.64 R24, [R1+0x1390] ;  /* 0x0013900001187983 */ /* 0x001ee80000300a00 */
[----:B------:R-:W3:Y:S01]  /*52cc0*/  LDL.LU.64 R26, [R1+0x1398] ;  /* 0x00139800011a7983 */ /* 0x000ee20000300a00 */
[C---:B----4-:R-:W-:Y:S06]  /*52cd0*/  HMMA.16816.F32 R8, R12.reuse, R22, R8 ;  /* 0x000000160c08723c */ /* 0x050fec0000001808 */
[----:B--2---:R-:W-:-:S15]  /*52ce0*/  HMMA.16816.F32 R16, R12, R20, R16 ;  /* 0x000000140c10723c */ /* 0x004fde0000001810 */
[----:B------:R-:W-:-:S02]  /*52cf0*/  NOP ;  /* 0x0000000000007918 */ /* 0x000fc40000000000 */
[----:B------:R0:W-:Y:S04]  /*52d00*/  STL.64 [R1+0x13c0], R8 ;  /* 0x0013c00801007387 */ /* 0x0001e80000100a00 */
[----:B------:R-:W-:Y:S04]  /*52d10*/  STL.64 [R1+0x13c8], R10 ;  /* 0x0013c80a01007387 */ /* 0x000fe80000100a00 */
[----:B0-----:R-:W2:Y:S04]  /*52d20*/  LDL.LU.64 R8, [R1+0x7d38] ;  /* 0x007d380001087983 */ /* 0x001ea80000300a00 */
[----:B------:R-:W-:Y:S04]  /*52d30*/  STL.64 [R1+0x13b0], R16 ;  /* 0x0013b01001007387 */ /* 0x000fe80000100a00 */
[----:B------:R0:W-:Y:S04]  /*52d40*/  STL.64 [R1+0x13b8], R18 ;  /* 0x0013b81201007387 */ /* 0x0001e80000100a00 */
[----:B0-----:R-:W4:Y:S04]  /*52d50*/  LDL.LU.64 R18, [R1+0x7d30] ;  /* 0x007d300001127983 */ /* 0x001f280000300a00 */
[----:B------:R-:W3:Y:S04]  /*52d60*/  LDL.LU.64 R16, [R1+0x7d28] ;  /* 0x007d280001107983 */ /* 0x000ee80000300a00 */
[----:B------:R-:W2:Y:S04]  /*52d70*/  LDL.LU R10, [R1+0x3184] ;  /* 0x00318400010a7983 */ /* 0x000ea80000300800 */
[----:B------:R-:W2:Y:S04]  /*52d80*/  LDL.LU R11, [R1+0x318c] ;  /* 0x00318c00010b7983 */ /* 0x000ea80000300800 */
[----:B------:R-:W-:Y:S04]  /*52d90*/  STL.64 [R1+0x7bb0], R22 ;  /* 0x007bb01601007387 */ /* 0x000fe80000100a00 */
[----:B------:R0:W-:Y:S04]  /*52da0*/  STL.64 [R1+0x7ba8], R20 ;  /* 0x007ba81401007387 */ /* 0x0001e80000100a00 */
[----:B0-----:R-:W2:Y:S04]  /*52db0*/  LDL.LU.64 R20, [R1+0x1380] ;  /* 0x0013800001147983 */ /* 0x001ea80000300a00 */
[----:B------:R-:W2:Y:S01]  /*52dc0*/  LDL.LU.64 R22, [R1+0x1388] ;  /* 0x0013880001167983 */ /* 0x000ea20000300a00 */
[----:B----4-:R-:W-:-:S15]  /*52dd0*/  HMMA.16816.F32 R4, R12, R18, R4 ;  /* 0x000000120c04723c */ /* 0x010fde0000001804 */
[----:B------:R-:W-:-:S08]  /*52de0*/  NOP ;  /* 0x0000000000007918 */ /* 0x000fd00000000000 */
[----:B------:R-:W-:Y:S04]  /*52df0*/  STL.64 [R1+0x13a0], R4 ;  /* 0x0013a00401007387 */ /* 0x000fe80000100a00 */
[----:B------:R0:W-:Y:S04]  /*52e00*/  STL.64 [R1+0x13a8], R6 ;  /* 0x0013a80601007387 */ /* 0x0001e80000100a00 */
[----:B0-----:R-:W2:Y:S01]  /*52e10*/  LDL.LU.64 R6, [R1+0x7d20] ;  /* 0x007d200001067983 */ /* 0x001ea20000300a00 */
[----:B---3--:R-:W-:Y:S03]  /*52e20*/  HMMA.16816.F32 R24, R12, R16, R24 ;  /* 0x000000100c18723c */ /* 0x008fe60000001818 */
[----:B------:R-:W3:Y:S04]  /*52e30*/  LDL.LU.64 R4, [R1+0x7d18] ;  /* 0x007d180001047983 */ /* 0x000ee80000300a00 */
[----:B------:R-:W-:Y:S04]  /*52e40*/  STL.64 [R1+0x7b90], R18 ;  /* 0x007b901201007387 */ /* 0x000fe80000100a00 */
[----:B------:R-:W-:-:S12]  /*52e50*/  STL.64 [R1+0x7b88], R16 ;  /* 0x007b881001007387 */ /* 0x000fd80000100a00 */
[----:B------:R-:W-:Y:S04]  /*52e60*/  STL.64 [R1+0x1390], R24 ;  /* 0x0013901801007387 */ /* 0x000fe80000100a00 */
[----:B------:R0:W-:Y:S04]  /*52e70*/  STL.64 [R1+0x1398], R26 ;  /* 0x0013981a01007387 */ /* 0x0001e80000100a00 */
[----:B0-----:R-:W4:Y:S01]  /*52e80*/  LDL.LU.64 R26, [R1+0x68] ;  /* 0x00006800011a7983 */ /* 0x001f220000300a00 */
[----:B--2---:R-:W-:Y:S03]  /*52e90*/  HMMA.16816.F32 R16, R12, R6, R20 ;  /* 0x000000060c10723c */ /* 0x004fe60000001814 */
[----:B------:R-:W2:Y:S01]  /*52ea0*/  LDL.64 R22, [R1+0x78] ;  /* 0x0000780001167983 */ /* 0x000ea20000100a00 */
[----:B---3--:R-:W-:-:S02]  /*52eb0*/  IMAD.MOV.U32 R24, RZ, RZ, R4 ;  /* 0x000000ffff187224 */ /* 0x008fc400078e0004 */
[----:B------:R-:W-:Y:S01]  /*52ec0*/  IMAD.MOV.U32 R25, RZ, RZ, R0 ;  /* 0x000000ffff197224 */ /* 0x000fe200078e0000 */
[----:B--2---:R0:W-:-:S15]  /*52ed0*/  STL.64 [R1+0x7c80], R22 ;  /* 0x007c801601007387 */ /* 0x0041de0000100a00 */
[----:B------:R-:W-:-:S01]  /*52ee0*/  NOP ;  /* 0x0000000000007918 */ /* 0x000fc20000000000 */
[----:B------:R-:W-:Y:S04]  /*52ef0*/  STL.64 [R1+0x1380], R16 ;  /* 0x0013801001007387 */ /* 0x000fe80000100a00 */
[----:B------:R-:W-:Y:S04]  /*52f00*/  STL.64 [R1+0x1388], R18 ;  /* 0x0013881201007387 */ /* 0x000fe80000100a00 */
[----:B------:R-:W2:Y:S04]  /*52f10*/  LDL.LU R4, [R1+0x7d10] ;  /* 0x007d100001047983 */ /* 0x000ea80000300800 */
[----:B------:R-:W3:Y:S04]  /*52f20*/  LDL.LU R0, [R1+0x7d0c] ;  /* 0x007d0c0001007983 */ /* 0x000ee80000300800 */
[----:B----4-:R-:W-:Y:S04]  /*52f30*/  STL.64 [R1+0x7c90], R26 ;  /* 0x007c901a01007387 */ /* 0x010fe80000100a00 */
[----:B------:R1:W-:Y:S01]  /*52f40*/  STL.64 [R1+0x7c88], R24 ;  /* 0x007c881801007387 */ /* 0x0003e20000100a00 */
[----:B------:R-:W-:-:S02]  /*52f50*/  IMAD.MOV.U32 R20, RZ, RZ, R2 ;  /* 0x000000ffff147224 */ /* 0x000fc400078e0002 */
[----:B------:R-:W-:Y:S02]  /*52f60*/  IMAD.MOV.U32 R21, RZ, RZ, R3 ;  /* 0x000000ffff157224 */ /* 0x000fe400078e0003 */
[----:B------:R-:W-:Y:S02]  /*52f70*/  IMAD R8, R8, 0x100, R28 ;  /* 0x0000010008087824 */ /* 0x000fe400078e021c */
[----:B0-----:R-:W-:Y:S01]  /*52f80*/  IMAD.MOV.U32 R23, RZ, RZ, R5 ;  /* 0x000000ffff177224 */ /* 0x001fe200078e0005 */
[----:B-1----:R-:W4:Y:S04]  /*52f90*/  LDL.LU.64 R24, [R1+0x2140] ;  /* 0x0021400001187983 */ /* 0x002f280000300a00 */
[----:B------:R-:W4:Y:S04]  /*52fa0*/  LDL.LU.64 R26, [R1+0x2148] ;  /* 0x00214800011a7983 */ /* 0x000f280000300a00 */
[----:B------:R-:W3:Y:S04]  /*52fb0*/  LDL.LU R2, [R1+0x7d08] ;  /* 0x007d080001027983 */ /* 0x000ee80000300800 */
[----:B------:R-:W3:Y:S01]  /*52fc0*/  LDL.LU R3, [R1+0x7d04] ;  /* 0x007d040001037983 */ /* 0x000ee20000300800 */
[----:B------:R-:W-:-:S02]  /*52fd0*/  IMAD R9, R9, 0x100, R29 ;  /* 0x0000010009097824 */ /* 0x000fc400078e021d */
[----:B--2---:R-:W-:Y:S02]  /*52fe0*/  IMAD.MOV.U32 R22, RZ, RZ, R4 ;  /* 0x000000ffff167224 */ /* 0x004fe400078e0004 */
[----:B------:R-:W2:Y:S04]  /*52ff0*/  LDL.LU R4, [R1+0x7d00] ;  /* 0x007d000001047983 */ /* 0x000ea80000300800 */
[----:B------:R-:W4:Y:S04]  /*53000*/  LDL.LU R5, [R1+0x7cfc] ;  /* 0x007cfc0001057983 */ /* 0x000f280000300800 */
[----:B------:R-:W3:Y:S04]  /*53010*/  LDL.LU.64 R16, [R1+0x2130] ;  /* 0x0021300001107983 */ /* 0x000ee80000300a00 */
[----:B------:R-:W3:Y:S04]  /*53020*/  LDL.LU.64 R18, [R1+0x2138] ;  /* 0x0021380001127983 */ /* 0x000ee80000300a00 */
[----:B------:R-:W3:Y:S04]  /*53030*/  LDL.64 R28, [R1+0x90] ;  /* 0x00009000011c7983 */ /* 0x000ee80000100a00 */
[----:B------:R0:W-:Y:S04]  /*53040*/  STL.64 [R1+0x7c98], R20 ;  /* 0x007c981401007387 */ /* 0x0001e80000100a00 */
[----:B0-----:R-:W3:Y:S04]  /*53050*/  LDL.LU R20, [R1+0x3188] ;  /* 0x0031880001147983 */ /* 0x001ee80000300800 */
[----:B------:R-:W3:Y:S04]  /*53060*/  LDL.LU R21, [R1+0x3190] ;  /* 0x0031900001157983 */ /* 0x000ee80000300800 */
[----:B------:R0:W-:Y:S04]  /*53070*/  STL.64 [R1+0x7cb0], R22 ;  /* 0x007cb01601007387 */ /* 0x0001e80000100a00 */
[----:B------:R-:W-:Y:S04]  /*53080*/  STL [R1+0x7b60], R6 ;  /* 0x007b600601007387 */ /* 0x000fe80000100800 */
[----:B------:R-:W-:Y:S01]  /*53090*/  STL [R1+0x7b5c], R7 ;  /* 0x007b5c0701007387 */ /* 0x000fe20000100800 */
[----:B------:R-:W-:-:S02]  /*530a0*/  F2FP.F16.E5M2.UNPACK_B R8, R8 ;  /* 0x00000008ff08723e */ /* 0x000fc400020004ff */
[----:B------:R-:W-:Y:S01]  /*530b0*/  F2FP.F16.E5M2.UNPACK_B R9, R9 ;  /* 0x00000009ff09723e */ /* 0x000fe200020004ff */
[----:B--2---:R-:W-:Y:S04]  /*530c0*/  STL [R1+0x7b44], R4 ;  /* 0x007b440401007387 */ /* 0x004fe80000100800 */
[----:B----4-:R1:W-:Y:S01]  /*530d0*/  STL [R1+0x7b40], R5 ;  /* 0x007b400501007387 */ /* 0x0103e20000100800 */
[----:B---3--:R-:W-:Y:S02]  /*530e0*/  IMAD R10, R10, 0x100, R20 ;  /* 0x000001000a0a7824 */ /* 0x008fe400078e0214 */
[----:B------:R-:W-:Y:S02]  /*530f0*/  IMAD R11, R11, 0x100, R21 ;  /* 0x000001000b0b7824 */ /* 0x000fe400078e0215 */
[C---:B0-----:R-:W-:Y:S06]  /*53100*/  HMMA.16816.F32 R20, R12.reuse, R4, R24 ;  /* 0x000000040c14723c */ /* 0x041fec0000001818 */
[----:B-1----:R-:W-:Y:S01]  /*53110*/  HMMA.16816.F32 R4, R12, R2, R16 ;  /* 0x000000020c04723c */ /* 0x002fe20000001810 */
[----:B------:R-:W-:-:S02]  /*53120*/  F2FP.F16.E5M2.UNPACK_B R10, R10 ;  /* 0x0000000aff0a723e */ /* 0x000fc400020004ff */
[----:B------:R-:W-:-:S14]  /*53130*/  F2FP.F16.E5M2.UNPACK_B R11, R11 ;  /* 0x0000000bff0b723e */ /* 0x000fdc00020004ff */
[----:B------:R-:W-:Y:S04]  /*53140*/  STL.64 [R1+0x2140], R20 ;  /* 0x0021401401007387 */ /* 0x000fe80000100a00 */
[----:B------:R-:W-:Y:S04]  /*53150*/  STL.64 [R1+0x2148], R22 ;  /* 0x0021481601007387 */ /* 0x000fe80000100a00 */
[----:B------:R-:W-:Y:S04]  /*53160*/  STL.64 [R1+0x7cf0], R10 ;  /* 0x007cf00a01007387 */ /* 0x000fe80000100a00 */
[----:B------:R0:W-:Y:S04]  /*53170*/  STL.64 [R1+0x7ce8], R8 ;  /* 0x007ce80801007387 */ /* 0x0001e80000100a00 */
[----:B0-----:R-:W2:Y:S04]  /*53180*/  LDL.LU.64 R8, [R1+0x1370] ;  /* 0x0013700001087983 */ /* 0x001ea80000300a00 */
[----:B------:R-:W2:Y:S04]  /*53190*/  LDL.LU.64 R10, [R1+0x1378] ;  /* 0x00137800010a7983 */ /* 0x000ea80000300a00 */
[----:B------:R-:W-:Y:S04]  /*531a0*/  STL.64 [R1+0x2130], R4 ;  /* 0x0021300401007387 */ /* 0x000fe80000100a00 */
[----:B------:R-:W-:Y:S04]  /*531b0*/  STL.64 [R1+0x2138], R6 ;  /* 0x0021380601007387 */ /* 0x000fe80000100a00 */
[----:B------:R-:W3:Y:S04]  /*531c0*/  LDL.LU.64 R20, [R1+0x1360] ;  /* 0x0013600001147983 */ /* 0x000ee80000300a00 */
[----:B------:R-:W4:Y:S04]  /*531d0*/  LDL.LU.64 R22, [R1+0x1368] ;  /* 0x0013680001167983 */ /* 0x000f280000300a00 */
[----:B----4-:R0:W-:Y:S04]  /*531e0*/  STL.64 [R1+0x7cc0], R22 ;  /* 0x007cc01601007387 */ /* 0x0101e80000100a00 */
[----:B0-----:R-:W4:Y:S01]  /*531f0*/  LDL R22, [R1+0x98] ;  /* 0x0000980001167983 */ /* 0x001f220000100800 */
[----:B------:R-:W-:-:S03]  /*53200*/  IMAD.MOV.U32 R23, RZ, RZ, R0 ;  /* 0x000000ffff177224 */ /* 0x000fc600078e0000 */
[----:B------:R-:W2:Y:S04]  /*53210*/  LDL.LU R0, [R1+0x7cf8] ;  /* 0x007cf80001007983 */ /* 0x000ea80000300800 */
[----:B---3--:R0:W-:Y:S04]  /*53220*/  STL.64 [R1+0x7cb8], R20 ;  /* 0x007cb81401007387 */ /* 0x0081e80000100a00 */
[----:B0-----:R-:W3:Y:S04]  /*53230*/  LDL.64 R20, [R1+0xa0] ;  /* 0x0000a00001147983 */ /* 0x001ee80000100a00 */
        /* <DEDUP_REMOVED lines=16> */
[----:B------:R-:W4:Y:S04]  /*53340*/  LDL.LU.64 R4, [R1+0x1310] ;  /* 0x0013100001047983 */ /* 0x000f280000300a00 */
[----:B------:R-:W4:Y:S04]  /*53350*/  LDL.LU.64 R6, [R1+0x1318] ;  /* 0x0013180001067983 */ /* 0x000f280000300a00 */
[----:B------:R0:W-:Y:S04]  /*53360*/  STL [R1+0x7b3c], R2 ;  /* 0x007b3c0201007387 */ /* 0x0001e80000100800 */
[----:B------:R1:W-:Y:S04]  /*53370*/  STL [R1+0x7b38], R3 ;  /* 0x007b380301007387 */ /* 0x0003e80000100800 */
[----:B0-----:R-:W3:Y:S01]  /*53380*/  LDL R2, [R1+0xa8] ;  /* 0x0000a80001027983 */ /* 0x001ee20000100800 */
[----:B-1----:R-:W-:-:S07]  /*53390*/  IMAD.MOV.U32 R3, RZ, RZ, R0 ;  /* 0x000000ffff037224 */ /* 0x002fce00078e0000 */
[----:B---3--:R-:W-:Y:S01]  /*533a0*/  HMMA.16816.F32 R12, R12, R2, R8 ;  /* 0x000000020c0c723c */ /* 0x008fe20000001808 */
[----:B------:R-:W3:Y:S04]  /*533b0*/  LDL.LU.64 R10, [R1+0x7cf0] ;  /* 0x007cf000010a7983 */ /* 0x000ee80000300a00 */
[----:B------:R-:W3:-:S15]  /*533c0*/  LDL.LU.64 R8, [R1+0x7ce8] ;  /* 0x007ce80001087983 */ /* 0x000ede0000300a00 */
[----:B------:R-:W-:-:S03]  /*533d0*/  NOP ;  /* 0x0000000000007918 */ /* 0x000fc60000000000 */
[----:B------:R0:W-:Y:S04]  /*533e0*/  STL.64 [R1+0x1370], R12 ;  /* 0x0013700c01007387 */ /* 0x0001e80000100a00 */
[----:B------:R1:W-:Y:S04]  /*533f0*/  STL.64 [R1+0x1378], R14 ;  /* 0x0013780e01007387 */ /* 0x0003e80000100a00 */
[----:B0-----:R-:W2:Y:S04]  /*53400*/  LDL.LU.64 R12, [R1+0x1330] ;  /* 0x00133000010c7983 */ /* 0x001ea80000300a00 */
[----:B-1----:R-:W2:Y:S01]  /*53410*/  LDL.LU.64 R14, [R1+0x1338] ;  /* 0x00133800010e7983 */ /* 0x002ea20000300a00 */
[----:B---3--:R-:W-:-:S15]  /*53420*/  HMMA.16816.F32 R24, R8, R20, R24 ;  /* 0x000000140818723c */ /* 0x008fde0000001818 */
[----:B------:R-:W-:-:S08]  /*53430*/  NOP ;  /* 0x0000000000007918 */ /* 0x000fd00000000000 */
        /* <DEDUP_REMOVED lines=18> */
[----:B0-----:R-:W3:Y:S01]  /*53560*/  LDL.LU.64 R22, [R1+0x7cb0] ;  /* 0x007cb00001167983 */ /* 0x001ee20000300a00 */
[----:B------:R-:W-:-:S03]  /*53570*/  IMAD.MOV.U32 R0, RZ, RZ, R28 ;  /* 0x000000ffff007224 */ /* 0x000fc600078e001c */
[----:B------:R-:W4:Y:S04]  /*53580*/  LDL.LU.64 R28, [R1+0x60] ;  /* 0x00006000011c7983 */ /* 0x000f280000300a00 */
[----:B------:R-:W-:Y:S01]  /*53590*/  STL [R1+0x7b34], R0 ;  /* 0x007b340001007387 */ /* 0x000fe20000100800 */
        /* <DEDUP_REMOVED lines=9> */
[----:B------:R-:W4:-:S15]  /*53630*/  LDL.LU.64 R24, [R1+0x7c88] ;  /* 0x007c880001187983 */ /* 0x000f1e0000300a00 */
[----:B------:R-:W-:-:S02]  /*53640*/  NOP ;  /* 0x0000000000007918 */ /* 0x000fc40000000000 */
[----:B------:R-:W-:Y:S04]  /*53650*/  STL.64 [R1+0x1340], R20 ;  /* 0x0013401401007387 */ /* 0x000fe80000100a00 */
[----:B------:R0:W-:Y:S04]  /*53660*/  STL.64 [R1+0x1348], R22 ;  /* 0x0013481601007387 */ /* 0x0001e80000100a00 */
[----:B0-----:R-:W2:Y:S01]  /*53670*/  LDL.LU.64 R22, [R1+0x7c80] ;  /* 0x007c800001167983 */ /* 0x001ea20000300a00 */
[C---:B---3--:R-:W-:Y:S06]  /*53680*/  HMMA.16816.F32 R4, R8.reuse, R26, R4 ;  /* 0x0000001a0804723c */ /* 0x048fec0000001804 */
[----:B--2---:R-:W-:Y:S06]  /*53690*/  HMMA.16816.F32 R12, R8, R22, R12 ;  /* 0x00000016080c723c */ /* 0x004fec000000180c */
[----:B------:R-:W-:-:S05]  /*536a0*/  IMAD.MOV.U32 R0, RZ, RZ, R23 ;  /* 0x000000ffff007224 */ /* 0x000fca00078e0017 */
[----:B------:R-:W-:-:S12]  /*536b0*/  STL [R1+0x7b48], R0 ;  /* 0x007b480001007387 */ /* 0x000fd80000100800 */
[----:B------:R-:W-:Y:S04]  /*536c0*/  STL.64 [R1+0x1330], R12 ;  /* 0x0013300c01007387 */ /* 0x000fe80000100a00 */
[----:B------:R4:W-:Y:S02]  /*536d0*/  STL.64 [R1+0x1338], R14 ;  /* 0x0013380e01007387 */ /* 0x0009e40000100a00 */
[----:B----4-:R-:W-:Y:S01]  /*536e0*/  HMMA.16816.F32 R12, R8, R24, R16 ;  /* 0x00000018080c723c */ /* 0x010fe20000001810 */
[----:B------:R-:W-:Y:S02]  /*536f0*/  IMAD.MOV.U32 R2, RZ, RZ, R26 ;  /* 0x000000ffff027224 */ /* 0x000fe400078e001a */
[----:B------:R-:W-:-:S15]  /*53700*/  IMAD.MOV.U32 R3, RZ, RZ, R27 ;  /* 0x000000ffff037224 */ /* 0x000fde00078e001b */
[----:B------:R-:W-:-:S05]  /*53710*/  NOP ;  /* 0x0000000000007918 */ /* 0x000fca0000000000 */
[----:B------:R-:W-:Y:S04]  /*53720*/  STL.64 [R1+0x1320], R12 ;  /* 0x0013200c01007387 */ /* 0x000fe80000100a00 */
[----:B------:R-:W-:Y:S04]  /*53730*/  STL.64 [R1+0x1328], R14 ;  /* 0x0013280e01007387 */ /* 0x000fe80000100a00 */
[----:B------:R0:W-:Y:S04]  /*53740*/  STL.64 [R1+0x1310], R4 ;  /* 0x0013100401007387 */ /* 0x0001e80000100a00 */
[----:B------:R1:W-:Y:S04]  /*53750*/  STL.64 [R1+0x1318], R6 ;  /* 0x0013180601007387 */ /* 0x0003e80000100a00 */
[----:B0-----:R-:W2:Y:S04]  /*53760*/  LDL.LU.64 R4, [R1+0x1300] ;  /* 0x0013000001047983 */ /* 0x001ea80000300a00 */
[----:B-1----:R-:W2:Y:S04]  /*53770*/  LDL.LU.64 R6, [R1+0x1308] ;  /* 0x0013080001067983 */ /* 0x002ea80000300a00 */
[----:B------:R-:W3:Y:S04]  /*53780*/  LDL.LU.64 R20, [R1+0x58] ;  /* 0x0000580001147983 */ /* 0x000ee80000300a00 */
[----:B------:R-:W4:Y:S04]  /*53790*/  LDL.LU.64 R22, [R1+0x50] ;  /* 0x0000500001167983 */ /* 0x000f280000300a00 */
[----:B------:R-:W2:Y:S04]  /*537a0*/  LDL R26, [R1+0x10] ;  /* 0x00001000011a7983 */ /* 0x000ea80000100800 */
[----:B------:R-:W2:Y:S04]  /*537b0*/  LDL R27, [R1+0x14] ;  /* 0x00001400011b7983 */ /* 0x000ea80000100800 */
[----:B------:R-:W3:Y:S04]  /*537c0*/  LDL R24, [R1+0x18] ;  /* 0x0000180001187983 */ /* 0x000ee80000100800 */
[----:B------:R-:W3:Y:S04]  /*537d0*/  LDL R25, [R1+0x1c] ;  /* 0x00001c0001197983 */ /* 0x000ee80000100800 */
[----:B--2---:R0:W-:Y:S04]  /*537e0*/  STL.64 [R1+0x7c10], R26 ;  /* 0x007c101a01007387 */ /* 0x0041e80000100a00 */
[----:B---3--:R1:W-:Y:S04]  /*537f0*/  STL.64 [R1+0x7c08], R24 ;  /* 0x007c081801007387 */ /* 0x0083e80000100a00 */
[----:B------:R-:W2:Y:S04]  /*53800*/  LDL R14, [R1+0x20] ;  /* 0x00002000010e7983 */ /* 0x000ea80000100800 */
[----:B------:R-:W2:Y:S04]  /*53810*/  LDL R15, [R1+0x24] ;  /* 0x00002400010f7983 */ /* 0x000ea80000100800 */
[----:B0-----:R-:W3:Y:S04]  /*53820*/  LDL R26, [R1+0x28] ;  /* 0x00002800011a7983 */ /* 0x001ee80000100800 */
[----:B------:R-:W3:Y:S04]  /*53830*/  LDL R27, [R1+0x2c] ;  /* 0x00002c00011b7983 */ /* 0x000ee80000100800 */
[----:B-1----:R-:W4:Y:S04]  /*53840*/  LDL R24, [R1+0x30] ;  /* 0x0000300001187983 */ /* 0x002f280000100800 */
[----:B------:R-:W4:Y:S04]  /*53850*/  LDL R25, [R1+0x34] ;  /* 0x0000340001197983 */ /* 0x000f280000100800 */
[----:B------:R-:W2:Y:S04]  /*53860*/  LDL.LU.64 R16, [R1+0x12e0] ;  /* 0x0012e00001107983 */ /* 0x000ea80000300a00 */
[----:B------:R-:W2:Y:S04]  /*53870*/  LDL.LU.64 R18, [R1+0x12e8] ;  /* 0x0012e80001127983 */ /* 0x000ea80000300a00 */
[----:B---3--:R-:W-:Y:S04]  /*53880*/  STL.64 [R1+0x7c28], R26 ;  /* 0x007c281a01007387 */ /* 0x008fe80000100a00 */
[----:B----4-:R0:W-:Y:S02]  /*53890*/  STL.64 [R1+0x7c40], R24 ;  /* 0x007c401801007387 */ /* 0x0101e40000100a00 */
[----:B0-----:R-:W-:Y:S02]  /*538a0*/  HMMA.16816.F32 R24, R8, R28, R4 ;  /* 0x0000001c0818723c */ /* 0x001fe40000001804 */
[----:B------:R-:W-:Y:S04]  /*538b0*/  STL [R1+0x7b50], R3 ;  /* 0x007b500301007387 */ /* 0x000fe80000100800 */
[----:B------:R-:W-:-:S15]  /*538c0*/  STL [R1+0x7b4c], R2 ;  /* 0x007b4c0201007387 */ /* 0x000fde0000100800 */
[----:B------:R-:W-:-:S02]  /*538d0*/  NOP ;  /* 0x0000000000007918 */ /* 0x000fc40000000000 */
[----:B------:R0:W-:Y:S04]  /*538e0*/  STL.64 [R1+0x1300], R24 ;  /* 0x0013001801007387 */ /* 0x0001e80000100a00 */
[----:B------:R1:W-:Y:S04]  /*538f0*/  STL.64 [R1+0x1308], R26 ;  /* 0x0013081a01007387 */ /* 0x0003e80000100a00 */
[----:B0-----:R-:W3:Y:S04]  /*53900*/  LDL.LU.64 R24, [R1+0x40] ;  /* 0x0000400001187983 */ /* 0x001ee80000300a00 */
[----:B-1----:R-:W4:Y:S04]  /*53910*/  LDL R26, [R1+0x38] ;  /* 0x00003800011a7983 */ /* 0x002f280000100800 */
[----:B------:R-:W4:Y:S01]  /*53920*/  LDL R27, [R1+0x3c] ;  /* 0x00003c00011b7983 */ /* 0x000f220000100800 */
[----:B------:R-:W-:-:S02]  /*53930*/  IMAD.MOV.U32 R5, RZ, RZ, R29 ;  /* 0x000000ffff057224 */ /* 0x000fc400078e001d */
[----:B------:R-:W-:Y:S01]  /*53940*/  IMAD.MOV.U32 R4, RZ, RZ, R28 ;  /* 0x000000ffff047224 */ /* 0x000fe200078e001c */
[----:B----4-:R-:W-:Y:S04]  /*53950*/  STL.64 [R1+0x7c78], R26 ;  /* 0x007c781a01007387 */ /* 0x010fe80000100a00 */
[----:B---3--:R0:W-:Y:S04]  /*53960*/  STL.64 [R1+0x7c70], R24 ;  /* 0x007c701801007387 */ /* 0x0081e80000100a00 */
[----:B0-----:R-:W3:Y:S04]  /*53970*/  LDL.LU.64 R24, [R1+0x12f0] ;  /* 0x0012f00001187983 */ /* 0x001ee80000300a00 */
[----:B------:R-:W3:Y:S04]  /*53980*/  LDL.LU.64 R26, [R1+0x12f8] ;  /* 0x0012f800011a7983 */ /* 0x000ee80000300a00 */
[----:B------:R-:W4:Y:S04]  /*53990*/  LDL.LU.64 R28, [R1+0x48] ;  /* 0x00004800011c7983 */ /* 0x000f280000300a00 */
[----:B------:R-:W-:Y:S04]  /*539a0*/  STL [R1+0x7b58], R5 ;  /* 0x007b580501007387 */ /* 0x000fe80000100800 */
[----:B------:R3:W-:Y:S01]  /*539b0*/  STL [R1+0x7b54], R4 ;  /* 0x007b540401007387 */ /* 0x0007e20000100800 */
[----:B--2---:R-:W-:Y:S01]  /*539c0*/  HMMA.16816.F32 R16, R8, R22, R16 ;  /* 0x000000160810723c */ /* 0x004fe20000001810 */
[----:B------:R-:W-:-:S02]  /*539d0*/  IMAD.MOV.U32 R2, RZ, RZ, R20 ;  /* 0x000000ffff027224 */ /* 0x000fc400078e0014 */
[----:B------:R-:W-:-:S03]  /*539e0*/  IMAD.MOV.U32 R0, RZ, RZ, R21 ;  /* 0x000000ffff007224 */ /* 0x000fc600078e0015 */
[----:B------:R-:W-:Y:S01]  /*539f0*/  IMAD.MOV.U32 R3, RZ, RZ, R23 ;  /* 0x000000ffff037224 */ /* 0x000fe200078e0017 */
[----:B---3--:R-:W-:-:S15]  /*53a00*/  HMMA.16816.F32 R4, R8, R20, R24 ;  /* 0x000000140804723c */ /* 0x008fde0000001818 */
[----:B------:R-:W-:-:S08]  /*53a10*/  NOP ;  /* 0x0000000000007918 */ /* 0x000fd00000000000 */
[----:B------:R0:W-:Y:S04]  /*53a20*/  STL.64 [R1+0x12f0], R4 ;  /* 0x0012f00401007387 */ /* 0x0001e80000100a00 */
[----:B------:R-:W-:Y:S04]  /*53a30*/  STL.64 [R1+0x12f8], R6 ;  /* 0x0012f80601007387 */ /* 0x000fe80000100a00 */
[----:B------:R-:W-:Y:S04]  /*53a40*/  STL [R1+0x7b64], R2 ;  /* 0x007b640201007387 */ /* 0x000fe80000100800 */
[----:B------:R-:W-:Y:S04]  /*53a50*/  STL.64 [R1+0x12e0], R16 ;  /* 0x0012e01001007387 */ /* 0x000fe80000100a00 */
[----:B------:R-:W-:Y:S04]  /*53a60*/  STL.64 [R1+0x12e8], R18 ;  /* 0x0012e81201007387 */ /* 0x000fe80000100a00 */
[----:B------:R-:W4:Y:S04]  /*53a70*/  LDL.LU.64 R24, [R1+0x12d0] ;  /* 0x0012d00001187983 */ /* 0x000f280000300a00 */
[----:B------:R-:W4:Y:S04]  /*53a80*/  LDL.LU.64 R26, [R1+0x12d8] ;  /* 0x0012d800011a7983 */ /* 0x000f280000300a00 */
[----:B------:R-:W2:Y:S01]  /*53a90*/  LDL.LU.64 R20, [R1+0x1270] ;  /* 0x0012700001147983 */ /* 0x000ea20000300a00 */
[----:B0-----:R-:W-:-:S03]  /*53aa0*/  IMAD.MOV.U32 R4, RZ, RZ, R22 ;  /* 0x000000ffff047224 */ /* 0x001fc600078e0016 */
        /* <DEDUP_REMOVED lines=9> */
[----:B----4-:R-:W-:Y:S03]  /*53b40*/  HMMA.16816.F32 R24, R8, R28, R24 ;  /* 0x0000001c0818723c */ /* 0x010fe60000001818 */
        /* <DEDUP_REMOVED lines=10> */
[----:B------:R-:W4:Y:S04]  /*53bf0*/  LDL.LU R12, [R1+0x3194] ;  /* 0x00319400010c7983 */ /* 0x000f280000300800 */
[----:B------:R-:W-:Y:S04]  /*53c00*/  STL.64 [R1+0x12d0], R24 ;  /* 0x0012d01801007387 */ /* 0x000fe80000100a00 */
[----:B------:R0:W-:Y:S04]  /*53c10*/  STL.64 [R1+0x12d8], R26 ;  /* 0x0012d81a01007387 */ /* 0x0001e80000100a00 */
[----:B0-----:R-:W3:Y:S04]  /*53c20*/  LDL.LU.64 R26, [R1+0x7c78] ;  /* 0x007c7800011a7983 */ /* 0x001ee80000300a00 */
[----:B------:R-:W2:Y:S01]  /*53c30*/  LDL.LU.64 R24, [R1+0x7c70] ;  /* 0x007c700001187983 */ /* 0x000ea20000300a00 */
[----:B------:R-:W-:-:S02]  /*53c40*/  IMAD.MOV.U32 R7, RZ, RZ, R28 ;  /* 0x000000ffff077224 */ /* 0x000fc400078e001c */
[----:B------:R-:W-:Y:S02]  /*53c50*/  IMAD.MOV.U32 R5, RZ, RZ, R29 ;  /* 0x000000ffff057224 */ /* 0x000fe400078e001d */
[----:B------:R-:W4:Y:S01]  /*53c60*/  LDL.LU.64 R28, [R1+0x7c68] ;  /* 0x007c6800011c7983 */ /* 0x000f220000300a00 */
[----:B--2---:R-:W-:-:S15]  /*53c70*/  HMMA.16816.F32 R20, R8, R24, R20 ;  /* 0x000000180814723c */ /* 0x004fde0000001814 */
[----:B------:R-:W-:-:S08]  /*53c80*/  NOP ;  /* 0x0000000000007918 */ /* 0x000fd00000000000 */
[----:B------:R-:W-:Y:S04]  /*53c90*/  STL.64 [R1+0x12c0], R20 ;  /* 0x0012c01401007387 */ /* 0x000fe80000100a00 */
[----:B------:R0:W-:Y:S04]  /*53ca0*/  STL.64 [R1+0x12c8], R22 ;  /* 0x0012c81601007387 */ /* 0x0001e80000100a00 */
[----:B0-----:R-:W3:Y:S04]  /*53cb0*/  LDL.LU.64 R22, [R1+0x7c60] ;  /* 0x007c600001167983 */ /* 0x001ee80000300a00 */
[----:B------:R-:W3:Y:S01]  /*53cc0*/  LDL.LU.64 R20, [R1+0x7c58] ;  /* 0x007c580001147983 */ /* 0x000ee20000300a00 */
[----:B------:R-:W-:-:S02]  /*53cd0*/  IMAD.MOV.U32 R2, RZ, RZ, R24 ;  /* 0x000000ffff027224 */ /* 0x000fc400078e0018 */
[----:B------:R-:W-:-:S05]  /*53ce0*/  IMAD.MOV.U32 R6, RZ, RZ, R25 ;  /* 0x000000ffff067224 */ /* 0x000fca00078e0019 */
[----:B------:R-:W-:Y:S04]  /*53cf0*/  STL.64 [R1+0x7b70], R6 ;  /* 0x007b700601007387 */ /* 0x000fe80000100a00 */
[----:B------:R0:W-:Y:S04]  /*53d00*/  STL.64 [R1+0x7b68], R4 ;  /* 0x007b680401007387 */ /* 0x0001e80000100a00 */
[----:B0-----:R-:W2:Y:S04]  /*53d10*/  LDL.LU.64 R4, [R1+0x1280] ;  /* 0x0012800001047983 */ /* 0x001ea80000300a00 */
[----:B------:R-:W2:Y:S01]  /*53d20*/  LDL.LU.64 R6, [R1+0x1288] ;  /* 0x0012880001067983 */ /* 0x000ea20000300a00 */
        /* <DEDUP_REMOVED lines=20> */
[----:B0-----:R-:W3:Y:S04]  /*53e70*/  LDL.LU.64 R26, [R1+0x7c10] ;  /* 0x007c1000011a7983 */ /* 0x001ee80000300a00 */
[----:B------:R-:W3:Y:S04]  /*53e80*/  LDL.LU.64 R24, [R1+0x7c08] ;  /* 0x007c080001187983 */ /* 0x000ee80000300a00 */
[----:B------:R-:W4:Y:S01]  /*53e90*/  LDL.LU R13, [R1+0x319c] ;  /* 0x00319c00010d7983 */ /* 0x000f220000300800 */
[C---:B--2---:R-:W-:Y:S03]  /*53ea0*/  HMMA.16816.F32 R4, R8.reuse, R14, R4 ;  /* 0x0000000e0804723c */ /* 0x044fe60000001804 */
[----:B----4-:R3:W-:Y:S03]  /*53eb0*/  STL.64 [R1+0x7bb8], R12 ;  /* 0x007bb80c01007387 */ /* 0x0107e60000100a00 */
[----:B---3--:R-:W-:-:S15]  /*53ec0*/  HMMA.16816.F32 R12, R8, R24, R20 ;  /* 0x00000018080c723c */ /* 0x008fde0000001814 */
[----:B------:R-:W-:-:S02]  /*53ed0*/  NOP ;  /* 0x0000000000007918 */ /* 0x000fc40000000000 */
[----:B------:R-:W-:Y:S04]  /*53ee0*/  STL.64 [R1+0x1280], R4 ;  /* 0x0012800401007387 */ /* 0x000fe80000100a00 */
[----:B------:R0:W-:Y:S04]  /*53ef0*/  STL.64 [R1+0x1288], R6 ;  /* 0x0012880601007387 */ /* 0x0001e80000100a00 */
[----:B------:R-:W2:Y:S01]  /*53f00*/  LDL.LU.64 R24, [R1+0x1230] ;  /* 0x0012300001187983 */ /* 0x000ea20000300a00 */
[----:B0-----:R-:W-:Y:S03]  /*53f10*/  HMMA.16816.F32 R4, R8, R26, R16 ;  /* 0x0000001a0804723c */ /* 0x001fe60000001810 */
[----:B------:R-:W-:Y:S04]  /*53f20*/  STL.64 [R1+0x1270], R12 ;  /* 0x0012700c01007387 */ /* 0x000fe80000100a00 */
[----:B------:R-:W-:Y:S04]  /*53f30*/  STL.64 [R1+0x1278], R14 ;  /* 0x0012780e01007387 */ /* 0x000fe80000100a00 */
[----:B------:R-:W3:-:S12]  /*53f40*/  LDL.LU.64 R26, [R1+0x1238] ;  /* 0x00123800011a7983 */ /* 0x000ed80000300a00 */
[----:B------:R-:W-:Y:S04]  /*53f50*/  STL.64 [R1+0x1260], R4 ;  /* 0x0012600401007387 */ /* 0x000fe80000100a00 */
[----:B------:R-:W-:Y:S04]  /*53f60*/  STL.64 [R1+0x1268], R6 ;  /* 0x0012680601007387 */ /* 0x000fe80000100a00 */
[----:B---3--:R0:W-:Y:S04]  /*53f70*/  STL.64 [R1+0x7bd8], R26 ;  /* 0x007bd81a01007387 */ /* 0x0081e80000100a00 */
[----:B0-----:R-:W3:Y:S04]  /*53f80*/  LDL R26, [R1] ;  /* 0x00000000011a7983 */ /* 0x001ee80000100800 */
        /* <DEDUP_REMOVED lines=22> */
[----:B------:R-:W2:Y:S04]  /*540f0*/  LDL.LU.64 R18, [R1+0x1208] ;  /* 0x0012080001127983 */ /* 0x000ea80000300a00 */
[----:B------:R-:W4:Y:S04]  /*54100*/  LDL.LU.64 R4, [R1+0x11d0] ;  /* 0x0011d00001047983 */ /* 0x000f280000300a00 */
[----:B------:R-:W3:Y:S01]  /*54110*/  LDL.LU.64 R6, [R1+0x11d8] ;  /* 0x0011d80001067983 */ /* 0x000ee20000300a00 */
[C---:B------:R-:W-:Y:S03]  /*54120*/  HMMA.16816.F32 R24, R8.reuse, R24, R12 ;  /* 0x000000180818723c */ /* 0x040fe6000000180c */
[----:B---3--:R-:W-:Y:S04]  /*54130*/  STL.64 [R1+0x7b80], R6 ;  /* 0x007b800601007387 */ /* 0x008fe80000100a00 */
[----:B----4-:R0:W-:Y:S04]  /*54140*/  STL.64 [R1+0x7b78], R4 ;  /* 0x007b780401007387 */ /* 0x0101e80000100a00 */
[----:B0-----:R-:W3:Y:S04]  /*54150*/  LDL.LU.64 R4, [R1+0x11e0] ;  /* 0x0011e00001047983 */ /* 0x001ee80000300a00 */
[----:B------:R-:W3:Y:S04]  /*54160*/  LDL.LU.64 R6, [R1+0x11e8] ;  /* 0x0011e80001067983 */ /* 0x000ee80000300a00 */
[----:B------:R-:W4:Y:S04]  /*54170*/  LDL.LU.64 R14, [R1+0x7c00] ;  /* 0x007c0000010e7983 */ /* 0x000f280000300a00 */
[----:B------:R-:W4:Y:S04]  /*54180*/  LDL.LU.64 R12, [R1+0x7bf8] ;  /* 0x007bf800010c7983 */ /* 0x000f280000300a00 */
        /* <DEDUP_REMOVED lines=20> */
[----:B------:R0:W-:Y:S04]  /*542d0*/  STL.64 [R1+0x1220], R12 ;  /* 0x0012200c01007387 */ /* 0x0001e80000100a00 */
[----:B------:R1:W-:Y:S04]  /*542e0*/  STL.64 [R1+0x1228], R14 ;  /* 0x0012280e01007387 */ /* 0x0003e80000100a00 */
[----:B0-----:R-:W2:Y:S04]  /*542f0*/  LDL.LU.64 R12, [R1+0x7bb8] ;  /* 0x007bb800010c7983 */ /* 0x001ea80000300a00 */
[----:B-1----:R-:W4:Y:S04]  /*54300*/  LDL.LU R14, [R1+0x31a4] ;  /* 0x0031a400010e7983 */ /* 0x002f280000300800 */
[----:B------:R-:W-:Y:S04]  /*54310*/  STL.64 [R1+0x1210], R20 ;  /* 0x0012101401007387 */ /* 0x000fe80000100a00 */
[----:B------:R0:W-:Y:S04]  /*54320*/  STL.64 [R1+0x1218], R22 ;  /* 0x0012181601007387 */ /* 0x0001e80000100a00 */
[----:B0-----:R-:W3:Y:S04]  /*54330*/  LDL.LU.64 R22, [R1+0x7bb0] ;  /* 0x007bb00001167983 */ /* 0x001ee80000300a00 */
[----:B------:R-:W2:Y:S04]  /*54340*/  LDL.LU.64 R20, [R1+0x7ba8] ;  /* 0x007ba80001147983 */ /* 0x000ea80000300a00 */
[----:B------:R-:W-:Y:S04]  /*54350*/  STL.64 [R1+0x7970], R26 ;  /* 0x0079701a01007387 */ /* 0x000fe80000100a00 */
[----:B------:R0:W-:Y:S04]  /*54360*/  STL.64 [R1+0x7968], R24 ;  /* 0x0079681801007387 */ /* 0x0001e80000100a00 */
[----:B0-----:R-:W4:Y:S01]  /*54370*/  LDL.LU R25, [R1+0x3198] ;  /* 0x0031980001197983 */ /* 0x001f220000300800 */
[----:B---3--:R-:W-:-:S15]  /*54380*/  HMMA.16816.F32 R16, R8, R22, R16 ;  /* 0x000000160810723c */ /* 0x008fde0000001810 */
[----:B------:R-:W-:-:S08]  /*54390*/  NOP ;  /* 0x0000000000007918 */ /* 0x000fd00000000000 */
[----:B------:R-:W-:Y:S04]  /*543a0*/  STL.64 [R1+0x1200], R16 ;  /* 0x0012001001007387 */ /* 0x000fe80000100a00 */
[----:B------:R0:W-:Y:S04]  /*543b0*/  STL.64 [R1+0x1208], R18 ;  /* 0x0012081201007387 */ /* 0x0001e80000100a00 */
[----:B0-----:R-:W2:Y:S04]  /*543c0*/  LDL.LU.64 R18, [R1+0x7ba0] ;  /* 0x007ba00001127983 */ /* 0x001ea80000300a00 */
[----:B------:R-:W2:Y:S04]  /*543d0*/  LDL.LU.64 R16, [R1+0x7b98] ;  /* 0x007b980001107983 */ /* 0x000ea80000300a00 */
[----:B------:R-:W3:Y:S01]  /*543e0*/  LDL.LU R15, [R1+0x31ac] ;  /* 0x0031ac00010f7983 */ /* 0x000ee20000300800 */
[----:B--2---:R-:W-:-:S15]  /*543f0*/  HMMA.16816.F32 R16, R8, R20, R16 ;  /* 0x000000140810723c */ /* 0x004fde0000001810 */
[----:B------:R-:W-:-:S08]  /*54400*/  NOP ;  /* 0x0000000000007918 */ /* 0x000fd00000000000 */
[----:B------:R-:W-:Y:S04]  /*54410*/  STL.64 [R1+0x11f0], R16 ;  /* 0x0011f01001007387 */ /* 0x000fe80000100a00 */
[----:B------:R0:W-:Y:S04]  /*54420*/  STL.64 [R1+0x11f8], R18 ;  /* 0x0011f81201007387 */ /* 0x0001e80000100a00 */
[----:B0-----:R-:W2:Y:S04]  /*54430*/  LDL.LU.64 R18, [R1+0x7b90] ;  /* 0x007b900001127983 */ /* 0x001ea80000300a00 */
[----:B------:R-:W4:Y:S04]  /*54440*/  LDL.LU.64 R16, [R1+0x7b88] ;  /* 0x007b880001107983 */ /* 0x000f280000300a00 */
[----:B------:R0:W-:Y:S04]  /*54450*/  STL.64 [R1+0x7950], R22 ;  /* 0x0079501601007387 */ /* 0x0001e80000100a00 */
[----:B0-----:R-:W3:Y:S04]  /*54460*/  LDL.LU R23, [R1+0x31a0] ;  /* 0x0031a00001177983 */ /* 0x001ee80000300800 */
        /* <DEDUP_REMOVED lines=12> */
[----:B------:R-:W4:Y:S01]  /*54530*/  LDL.LU.64 R4, [R1+0x7b68] ;  /* 0x007b680001047983 */ /* 0x000f220000300a00 */
[----:B------:R-:W-:-:S03]  /*54540*/  IMAD.MOV.U32 R26, RZ, RZ, R2 ;  /* 0x000000ffff1a7224 */ /* 0x000fc600078e0002 */
[----:B------:R-:W3:Y:S01]  /*54550*/  LDL.LU R2, [R1+0x7b64] ;  /* 0x007b640001027983 */ /* 0x000ee20000300800 */
[----:B------:R-:W-:Y:S02]  /*54560*/  IMAD R12, R12, 0x100, R25 ;  /* 0x000001000c0c7824 */ /* 0x000fe400078e0219 */
[----:B--2---:R-:W-:Y:S02]  /*54570*/  IMAD.MOV.U32 R27, RZ, RZ, R6 ;  /* 0x000000ffff1b7224 */ /* 0x004fe400078e0006 */
[----:B------:R-:W2:Y:S04]  /*54580*/  LDL.LU R6, [R1+0x7b60] ;  /* 0x007b600001067983 */ /* 0x000ea80000300800 */
[----:B------:R0:W-:Y:S01]  /*54590*/  STL.64 [R1+0x7930], R18 ;  /* 0x0079301201007387 */ /* 0x0001e20000100a00 */
[----:B------:R-:W-:-:S02]  /*545a0*/  IMAD.MOV.U32 R24, RZ, RZ, R7 ;  /* 0x000000ffff187224 */ /* 0x000fc400078e0007 */
[----:B----4-:R-:W-:Y:S01]  /*545b0*/  IMAD.MOV.U32 R25, RZ, RZ, R5 ;  /* 0x000000ffff197224 */ /* 0x010fe200078e0005 */
[----:B0-----:R-:W4:Y:S04]  /*545c0*/  LDL.LU R19, [R1+0x31a8] ;  /* 0x0031a80001137983 */ /* 0x001f280000300800 */
[----:B------:R-:W-:Y:S04]  /*545d0*/  STL.64 [R1+0x7928], R16 ;  /* 0x0079281001007387 */ /* 0x000fe80000100a00 */
[----:B------:R-:W2:Y:S04]  /*545e0*/  LDL.LU R7, [R1+0x7b5c] ;  /* 0x007b5c0001077983 */ /* 0x000ea80000300800 */
[----:B------:R-:W4:Y:S04]  /*545f0*/  LDL.LU R5, [R1+0x7b58] ;  /* 0x007b580001057983 */ /* 0x000f280000300800 */
[----:B------:R-:W-:Y:S04]  /*54600*/  STL.64 [R1+0x7a38], R26 ;  /* 0x007a381a01007387 */ /* 0x000fe80000100a00 */
[----:B------:R0:W-:Y:S04]  /*54610*/  STL.64 [R1+0x7a30], R24 ;  /* 0x007a301801007387 */ /* 0x0001e80000100a00 */
[----:B0-----:R-:W2:Y:S04]  /*54620*/  LDL.LU.64 R24, [R1+0x11c0] ;  /* 0x0011c00001187983 */ /* 0x001ea80000300a00 */
[----:B------:R-:W2:Y:S01]  /*54630*/  LDL.LU.64 R26, [R1+0x11c8] ;  /* 0x0011c800011a7983 */ /* 0x000ea20000300a00 */
[----:B------:R-:W-:-:S03]  /*54640*/  IMAD.MOV.U32 R22, RZ, RZ, R4 ;  /* 0x000000ffff167224 */ /* 0x000fc600078e0004 */
[----:B------:R-:W4:Y:S01]  /*54650*/  LDL.LU R4, [R1+0x7b54] ;  /* 0x007b540001047983 */ /* 0x000f220000300800 */
[----:B---3--:R-:W-:Y:S02]  /*54660*/  IMAD R13, R13, 0x100, R23 ;  /* 0x000001000d0d7824 */ /* 0x008fe400078e0217 */
[----:B------:R-:W-:Y:S02]  /*54670*/  IMAD.MOV.U32 R23, RZ, RZ, R3 ;  /* 0x000000ffff177224 */ /* 0x000fe400078e0003 */
[----:B------:R-:W3:Y:S01]  /*54680*/  LDL.LU R3, [R1+0x7b50] ;  /* 0x007b500001037983 */ /* 0x000ee20000300800 */
[----:B------:R-:W-:Y:S02]  /*54690*/  IMAD.MOV.U32 R20, RZ, RZ, R2 ;  /* 0x000000ffff147224 */ /* 0x000fe400078e0002 */
[----:B------:R-:W-:Y:S01]  /*546a0*/  IMAD.MOV.U32 R21, RZ, RZ, R0 ;  /* 0x000000ffff157224 */ /* 0x000fe200078e0000 */
[----:B--2---:R-:W-:-:S15]  /*546b0*/  HMMA.16816.F32 R24, R8, R6, R24 ;  /* 0x000000060818723c */ /* 0x004fde0000001818 */
[----:B------:R-:W-:-:S08]  /*546c0*/  NOP ;  /* 0x0000000000007918 */ /* 0x000fd00000000000 */
[----:B------:R0:W-:Y:S04]  /*546d0*/  STL.64 [R1+0x11c0], R24 ;  /* 0x0011c01801007387 */ /* 0x0001e80000100a00 */
[----:B------:R1:W-:Y:S04]  /*546e0*/  STL.64 [R1+0x11c8], R26 ;  /* 0x0011c81a01007387 */ /* 0x0003e80000100a00 */
[----:B0-----:R-:W2:Y:S04]  /*546f0*/  LDL.LU.64 R24, [R1+0x2120] ;  /* 0x0021200001187983 */ /* 0x001ea80000300a00 */
[----:B-1----:R-:W2:Y:S04]  /*54700*/  LDL.LU.64 R26, [R1+0x2128] ;  /* 0x00212800011a7983 */ /* 0x002ea80000300a00 */
[----:B------:R-:W3:Y:S04]  /*54710*/  LDL.LU R2, [R1+0x7b4c] ;  /* 0x007b4c0001027983 */ /* 0x000ee80000300800 */
[----:B------:R-:W2:Y:S04]  /*54720*/  LDL.LU R0, [R1+0x7b48] ;  /* 0x007b480001007983 */ /* 0x000ea80000300800 */
[----:B------:R4:W-:Y:S04]  /*54730*/  STL.64 [R1+0x7a48], R22 ;  /* 0x007a481601007387 */ /* 0x0009e80000100a00 */
[----:B------:R0:W-:Y:S01]  /*54740*/  STL.64 [R1+0x7a40], R20 ;  /* 0x007a401401007387 */ /* 0x0001e20000100a00 */
[----:B----4-:R-:W-:-:S03]  /*54750*/  IMAD.MOV.U32 R22, RZ, RZ, R4 ;  /* 0x000000ffff167224 */ /* 0x010fc600078e0004 */
[----:B0-----:R-:W4:Y:S04]  /*54760*/  LDL.LU R21, [R1+0x31b0] ;  /* 0x0031b00001157983 */ /* 0x001f280000300800 */
[----:B------:R-:W2:Y:S01]  /*54770*/  LDL.LU R4, [R1+0x7b44] ;  /* 0x007b440001047983 */ /* 0x000ea20000300800 */
[----:B------:R-:W-:-:S03]  /*54780*/  IMAD.MOV.U32 R23, RZ, RZ, R5 ;  /* 0x000000ffff177224 */ /* 0x000fc600078e0005 */
[----:B------:R-:W2:Y:S01]  /*54790*/  LDL.LU R5, [R1+0x7b40] ;  /* 0x007b400001057983 */ /* 0x000ea20000300800 */
[----:B------:R-:W-:-:S03]  /*547a0*/  IMAD R14, R14, 0x100, R19 ;  /* 0x000001000e0e7824 */ /* 0x000fc600078e0213 */
[----:B------:R-:W4:Y:S04]  /*547b0*/  LDL.LU.64 R16, [R1+0x2110] ;  /* 0x0021100001107983 */ /* 0x000f280000300a00 */
[----:B------:R-:W4:Y:S04]  /*547c0*/  LDL.LU.64 R18, [R1+0x2118] ;  /* 0x0021180001127983 */ /* 0x000f280000300a00 */
[----:B------:R0:W-:Y:S01]  /*547d0*/  STL.64 [R1+0x7a60], R22 ;  /* 0x007a601601007387 */ /* 0x0001e20000100a00 */
[----:B---3--:R-:W-:-:S03]  /*547e0*/  IMAD.MOV.U32 R20, RZ, RZ, R2 ;  /* 0x000000ffff147224 */ /* 0x008fc600078e0002 */
[----:B------:R-:W3:Y:S01]  /*547f0*/  LDL.LU R2, [R1+0x7b3c] ;  /* 0x007b3c0001027983 */ /* 0x000ee20000300800 */
[----:B--2---:R-:W-:Y:S01]  /*54800*/  HMMA.16816.F32 R24, R8, R4, R24 ;  /* 0x000000040818723c */ /* 0x004fe20000001818 */
[----:B----4-:R-:W-:Y:S02]  /*54810*/  IMAD R15, R15, 0x100, R21 ;  /* 0x000001000f0f7824 */ /* 0x010fe400078e0215 */
[----:B------:R-:W-:Y:S02]  /*54820*/  IMAD.MOV.U32 R21, RZ, RZ, R3 ;  /* 0x000000ffff157224 */ /* 0x000fe400078e0003 */
[----:B------:R-:W3:Y:S04]  /*54830*/  LDL.LU R3, [R1+0x7b38] ;  /* 0x007b380001037983 */ /* 0x000ee80000300800 */
[----:B------:R1:W-:Y:S04]  /*54840*/  STL.64 [R1+0x7a78], R20 ;  /* 0x007a781401007387 */ /* 0x0003e80000100a00 */
[----:B0-----:R-:W2:Y:S10]  /*54850*/  LDL.LU R22, [R1+0x70] ;  /* 0x0000700001167983 */ /* 0x001eb40000300800 */
[----:B------:R-:W-:Y:S04]  /*54860*/  STL.64 [R1+0x2120], R24 ;  /* 0x0021201801007387 */ /* 0x000fe80000100a00 */
[----:B------:R-:W-:Y:S04]  /*54870*/  STL.64 [R1+0x2128], R26 ;  /* 0x0021281a01007387 */ /* 0x000fe80000100a00 */
[----:B------:R-:W2:Y:S01]  /*54880*/  LDL.LU R23, [R1+0x74] ;  /* 0x0000740001177983 */ /* 0x000ea20000300800 */
[----:B------:R-:W-:-:S02]  /*54890*/  F2FP.F16.E5M2.UNPACK_B R14, R14 ;  /* 0x0000000eff0e723e */ /* 0x000fc400020004ff */
[----:B------:R-:W-:Y:S02]  /*548a0*/  F2FP.F16.E5M2.UNPACK_B R15, R15 ;  /* 0x0000000fff0f723e */ /* 0x000fe400020004ff */
[----:B------:R-:W-:Y:S02]  /*548b0*/  F2FP.F16.E5M2.UNPACK_B R12, R12 ;  /* 0x0000000cff0c723e */ /* 0x000fe400020004ff */
[----:B------:R-:W-:Y:S01]  /*548c0*/  F2FP.F16.E5M2.UNPACK_B R13, R13 ;  /* 0x0000000dff0d723e */ /* 0x000fe200020004ff */
[----:B--2---:R-:W-:Y:S04]  /*548d0*/  STL.64 [R1+0x7a90], R22 ;  /* 0x007a901601007387 */ /* 0x004fe80000100a00 */
[----:B------:R-:W-:Y:S04]  /*548e0*/  STL.64 [R1+0x7940], R6 ;  /* 0x0079400601007387 */ /* 0x000fe80000100a00 */
[----:B------:R3:W-:Y:S04]  /*548f0*/  STL.64 [R1+0x7938], R4 ;  /* 0x0079380401007387 */ /* 0x0007e80000100a00 */
[----:B------:R-:W-:Y:S04]  /*54900*/  STL.64 [R1+0x7b28], R14 ;  /* 0x007b280e01007387 */ /* 0x000fe80000100a00 */
[----:B------:R-:W-:Y:S04]  /*54910*/  STL.64 [R1+0x7b20], R12 ;  /* 0x007b200c01007387 */ /* 0x000fe80000100a00 */
[----:B-1----:R-:W2:Y:S01]  /*54920*/  LDL.LU R20, [R1+0x78] ;  /* 0x0000780001147983 */ /* 0x002ea20000300800 */
[----:B---3--:R-:W-:Y:S01]  /*54930*/  HMMA.16816.F32 R4, R8, R2, R16 ;  /* 0x000000020804723c */ /* 0x008fe20000001810 */
[----:B------:R-:W-:-:S15]  /*54940*/  IMAD.MOV.U32 R21, RZ, RZ, R0 ;  /* 0x000000ffff157224 */ /* 0x000fde00078e0000 */
[----:B------:R-:W-:-:S07]  /*54950*/  NOP ;  /* 0x0000000000007918 */ /* 0x000fce0000000000 */
[----:B------:R-:W-:Y:S04]  /*54960*/  STL.64 [R1+0x2110], R4 ;  /* 0x0021100401007387 */ /* 0x000fe80000100a00 */
[----:B------:R-:W-:Y:S04]  /*54970*/  STL.64 [R1+0x2118], R6 ;  /* 0x0021180601007387 */ /* 0x000fe80000100a00 */
[----:B------:R-:W3:Y:S04]  /*54980*/  LDL.LU R0, [R1+0x7b34] ;  /* 0x007b340001007983 */ /* 0x000ee80000300800 */
[----:B------:R-:W4:Y:S04]  /*54990*/  LDL.LU R22, [R1+0x80] ;  /* 0x0000800001167983 */ /* 0x000f280000300800 */
[----:B------:R-:W4:Y:S04]  /*549a0*/  LDL.LU R23, [R1+0x84] ;  /* 0x0000840001177983 */ /* 0x000f280000300800 */
[----:B--2---:R0:W-:Y:S04]  /*549b0*/  STL.64 [R1+0x7aa8], R20 ;  /* 0x007aa81401007387 */ /* 0x0041e80000100a00 */
[----:B0-----:R-:W2:Y:S04]  /*549c0*/  LDL.LU R20, [R1+0x88] ;  /* 0x0000880001147983 */ /* 0x001ea80000300800 */
[----:B------:R-:W2:Y:S04]  /*549d0*/  LDL.LU R21, [R1+0x8c] ;  /* 0x00008c0001157983 */ /* 0x000ea80000300800 */
[----:B----4-:R3:W-:Y:S02]  /*549e0*/  STL.64 [R1+0x7ac0], R22 ;  /* 0x007ac01601007387 */ /* 0x0107e40000100a00 */
[----:B---3--:R-:W-:-:S02]  /*549f0*/  IMAD.MOV.U32 R22, RZ, RZ, R0 ;  /* 0x000000ffff167224 */ /* 0x008fc400078e0000 */
[----:B------:R-:W3:Y:S04]  /*54a00*/  LDL.LU R0, [R1+0x7b30] ;  /* 0x007b300001007983 */ /* 0x000ee80000300800 */
[----:B------:R-:W4:Y:S04]  /*54a10*/  LDL.LU R23, [R1+0x94] ;  /* 0x0000940001177983 */ /* 0x000f280000300800 */
[----:B--2---:R0:W-:Y:S04]  /*54a20*/  STL.64 [R1+0x7ad8], R20 ;  /* 0x007ad81401007387 */ /* 0x0041e80000100a00 */
[----:B0-----:R-:W2:Y:S04]  /*54a30*/  LDL.LU R20, [R1+0x98] ;  /* 0x0000980001147983 */ /* 0x001ea80000300800 */
[----:B------:R-:W2:Y:S04]  /*54a40*/  LDL.LU R21, [R1+0x9c] ;  /* 0x00009c0001157983 */ /* 0x000ea80000300800 */
[----:B----4-:R0:W-:Y:S04]  /*54a50*/  STL.64 [R1+0x7af0], R22 ;  /* 0x007af01601007387 */ /* 0x0101e80000100a00 */
[----:B0-----:R-:W4:Y:S04]  /*54a60*/  LDL.LU R22, [R1+0xa0] ;  /* 0x0000a00001167983 */ /* 0x001f280000300800 */
[----:B------:R-:W3:Y:S04]  /*54a70*/  LDL.LU.64 R12, [R1+0x11b0] ;  /* 0x0011b000010c7983 */ /* 0x000ee80000300a00 */
[----:B------:R-:W3:Y:S04]  /*54a80*/  LDL.LU.64 R14, [R1+0x11b8] ;  /* 0x0011b800010e7983 */ /* 0x000ee80000300a00 */
[----:B--2---:R0:W-:Y:S04]  /*54a90*/  STL.64 [R1+0x7b08], R20 ;  /* 0x007b081401007387 */ /* 0x0041e80000100a00 */
[----:B0-----:R-:W3:Y:S04]  /*54aa0*/  LDL.LU.64 R20, [R1+0xa8] ;  /* 0x0000a80001147983 */ /* 0x001ee80000300a00 */
        /* <DEDUP_REMOVED lines=34> */
[----:B---3--:R-:W-:Y:S03]  /*54cd0*/  HMMA.16816.F32 R8, R8, R20, R12 ;  /* 0x000000140808723c */ /* 0x008fe6000000180c */
[----:B----4-:R-:W-:Y:S04]  /*54ce0*/  STL.64 [R1+0x7b18], R26 ;  /* 0x007b181a01007387 */ /* 0x010fe80000100a00 */
[----:B--2---:R0:W-:Y:S04]  /*54cf0*/  STL.64 [R1+0x7b10], R24 ;  /* 0x007b101801007387 */ /* 0x0041e80000100a00 */
[----:B0-----:R-:W2:Y:S04]  /*54d00*/  LDL.LU.64 R24, [R1+0x490] ;  /* 0x0004900001187983 */ /* 0x001ea80000300a00 */
[----:B------:R-:W2:Y:S04]  /*54d10*/  LDL.LU.64 R26, [R1+0x498] ;  /* 0x00049800011a7983 */ /* 0x000ea80000300a00 */
[----:B------:R-:W3:Y:S04]  /*54d20*/  LDL.LU.64 R16, [R1+0x10e0] ;  /* 0x0010e00001107983 */ /* 0x000ee80000300a00 */
[----:B------:R-:W3:Y:S04]  /*54d30*/  LDL.LU.64 R18, [R1+0x10e8] ;  /* 0x0010e80001127983 */ /* 0x000ee80000300a00 */
[----:B------:R-:W4:Y:S04]  /*54d40*/  LDL.LU.64 R4, [R1+0x10d0] ;  /* 0x0010d00001047983 */ /* 0x000f280000300a00 */
[----:B------:R-:W4:Y:S04]  /*54d50*/  LDL.LU.64 R6, [R1+0x10d8] ;  /* 0x0010d80001067983 */ /* 0x000f280000300a00 */
[----:B------:R0:W-:Y:S04]  /*54d60*/  STL [R1+0x7900], R2 ;  /* 0x0079000201007387 */ /* 0x0001e80000100800 */
[----:B------:R-:W-:Y:S04]  /*54d70*/  STL [R1+0x78fc], R3 ;  /* 0x0078fc0301007387 */ /* 0x000fe80000100800 */
[----:B------:R-:W2:Y:S04]  /*54d80*/  LDL.LU.64 R14, [R1+0x7b28] ;  /* 0x007b2800010e7983 */ /* 0x000ea80000300a00 */
[----:B------:R-:W2:Y:S01]  /*54d90*/  LDL.LU.64 R12, [R1+0x7b20] ;  /* 0x007b2000010c7983 */ /* 0x000ea20000300a00 */
[----:B------:R-:W-:-:S02]  /*54da0*/  IMAD.MOV.U32 R23, RZ, RZ, R0 ;  /* 0x000000ffff177224 */ /* 0x000fc400078e0000 */
[----:B------:R-:W-:Y:S02]  /*54db0*/  IMAD.MOV.U32 R0, RZ, RZ, R21 ;  /* 0x000000ffff007224 */ /* 0x000fe400078e0015 */
[----:B0-----:R-:W-:Y:S01]  /*54dc0*/  IMAD.MOV.U32 R2, RZ, RZ, R20 ;  /* 0x000000ffff027224 */ /* 0x001fe200078e0014 */
[----:B------:R0:W-:Y:S04]  /*54dd0*/  STL.64 [R1+0x11b0], R8 ;  /* 0x0011b00801007387 */ /* 0x0001e80000100a00 */
[----:B------:R1:W-:Y:S04]  /*54de0*/  STL.64 [R1+0x11b8], R10 ;  /* 0x0011b80a01007387 */ /* 0x0003e80000100a00 */
[----:B0-----:R-:W3:Y:S04]  /*54df0*/  LDL.LU.64 R8, [R1+0x10f0] ;  /* 0x0010f00001087983 */ /* 0x001ee80000300a00 */
[----:B-1----:R-:W3:Y:S01]  /*54e00*/  LDL.LU.64 R10, [R1+0x10f8] ;  /* 0x0010f800010a7983 */ /* 0x002ee20000300a00 */
        /* <DEDUP_REMOVED lines=68> */
[----:B0-----:R-:W4:Y:S04]  /*55250*/  LDL.LU.64 R26, [R1+0x7a38] ;  /* 0x007a3800011a7983 */ /* 0x001f280000300a00 */
[----:B------:R-:W2:Y:S01]  /*55260*/  LDL.LU.64 R24, [R1+0x7a30] ;  /* 0x007a300001187983 */ /* 0x000ea20000300a00 */
[----:B---3--:R-:W-:-:S15]  /*55270*/  HMMA.16816.F32 R20, R12, R22, R8 ;  /* 0x000000160c14723c */ /* 0x008fde0000001808 */
[----:B------:R-:W-:-:S08]  /*55280*/  NOP ;  /* 0x0000000000007918 */ /* 0x000fd00000000000 */
[----:B------:R-:W-:Y:S04]  /*55290*/  STL.64 [R1+0x10f0], R20 ;  /* 0x0010f01401007387 */ /* 0x000fe80000100a00 */
[----:B------:R-:W-:Y:S01]  /*552a0*/  STL.64 [R1+0x10f8], R22 ;  /* 0x0010f81601007387 */ /* 0x000fe20000100a00 */
[C---:B--2---:R-:W-:Y:S03]  /*552b0*/  HMMA.16816.F32 R8, R12.reuse, R24, R16 ;  /* 0x000000180c08723c */ /* 0x044fe60000001810 */
[----:B------:R-:W2:Y:S03]  /*552c0*/  LDL.LU.64 R24, [R1+0x430] ;  /* 0x0004300001187983 */ /* 0x000ea60000300a00 */
[----:B----4-:R-:W-:-:S15]  /*552d0*/  HMMA.16816.F32 R4, R12, R26, R4 ;  /* 0x0000001a0c04723c */ /* 0x010fde0000001804 */
[----:B------:R-:W-:-:S02]  /*552e0*/  NOP ;  /* 0x0000000000007918 */ /* 0x000fc40000000000 */
[----:B------:R-:W-:Y:S04]  /*552f0*/  STL.64 [R1+0x10e0], R8 ;  /* 0x0010e00801007387 */ /* 0x000fe80000100a00 */
[----:B------:R-:W-:Y:S04]  /*55300*/  STL.64 [R1+0x10e8], R10 ;  /* 0x0010e80a01007387 */ /* 0x000fe80000100a00 */
[----:B------:R-:W3:Y:S04]  /*55310*/  LDL.LU.64 R26, [R1+0x438] ;  /* 0x00043800011a7983 */ /* 0x000ee80000300a00 */
[----:B------:R-:W-:Y:S04]  /*55320*/  STL.64 [R1+0x10d0], R4 ;  /* 0x0010d00401007387 */ /* 0x000fe80000100a00 */
[----:B------:R-:W-:Y:S04]  /*55330*/  STL.64 [R1+0x10d8], R6 ;  /* 0x0010d80601007387 */ /* 0x000fe80000100a00 */
[----:B---3--:R0:W-:Y:S04]  /*55340*/  STL.64 [R1+0x7980], R26 ;  /* 0x0079801a01007387 */ /* 0x0081e80000100a00 */
[----:B0-----:R-:W3:Y:S04]  /*55350*/  LDL.LU R26, [R1] ;  /* 0x00000000011a7983 */ /* 0x001ee80000300800 */
[----:B------:R-:W3:Y:S04]  /*55360*/  LDL.LU R27, [R1+0x4] ;  /* 0x00000400011b7983 */ /* 0x000ee80000300800 */
[----:B--2---:R0:W-:Y:S04]  /*55370*/  STL.64 [R1+0x7978], R24 ;  /* 0x0079781801007387 */ /* 0x0041e80000100a00 */
[----:B0-----:R-:W2:Y:S04]  /*55380*/  LDL.LU R24, [R1+0x8] ;  /* 0x0000080001187983 */ /* 0x001ea80000300800 */
[----:B------:R-:W2:Y:S04]  /*55390*/  LDL.LU R25, [R1+0xc] ;  /* 0x00000c0001197983 */ /* 0x000ea80000300800 */
[----:B------:R-:W4:Y:S04]  /*553a0*/  LDL.LU R10, [R1+0x18] ;  /* 0x00001800010a7983 */ /* 0x000f280000300800 */
[----:B------:R-:W4:Y:S04]  /*553b0*/  LDL.LU R11, [R1+0x1c] ;  /* 0x00001c00010b7983 */ /* 0x000f280000300800 */
[----:B------:R-:W3:Y:S04]  /*553c0*/  LDL.LU R8, [R1+0x20] ;  /* 0x0000200001087983 */ /* 0x000ee80000300800 */
[----:B------:R-:W3:Y:S04]  /*553d0*/  LDL.LU R9, [R1+0x24] ;  /* 0x0000240001097983 */ /* 0x000ee80000300800 */
[----:B----4-:R-:W-:Y:S04]  /*553e0*/  STL.64 [R1+0x79d0], R10 ;  /* 0x0079d00a01007387 */ /* 0x010fe80000100a00 */
[----:B---3--:R-:W-:Y:S04]  /*553f0*/  STL.64 [R1+0x79e8], R8 ;  /* 0x0079e80801007387 */ /* 0x008fe80000100a00 */
[----:B------:R0:W-:Y:S04]  /*55400*/  STL.64 [R1+0x7998], R26 ;  /* 0x0079981a01007387 */ /* 0x0001e80000100a00 */
[----:B0-----:R-:W3:Y:S04]  /*55410*/  LDL.LU R26, [R1+0x10] ;  /* 0x00001000011a7983 */ /* 0x001ee80000300800 */
[----:B------:R-:W3:Y:S04]  /*55420*/  LDL.LU R27, [R1+0x14] ;  /* 0x00001400011b7983 */ /* 0x000ee80000300800 */
[----:B------:R-:W4:Y:S04]  /*55430*/  LDL.LU R10, [R1+0x28] ;  /* 0x00002800010a7983 */ /* 0x000f280000300800 */
[----:B------:R-:W4:Y:S04]  /*55440*/  LDL.LU R11, [R1+0x2c] ;  /* 0x00002c00010b7983 */ /* 0x000f280000300800 */
[----:B------:R-:W2:Y:S04]  /*55450*/  LDL.LU R8, [R1+0x30] ;  /* 0x0000300001087983 */ /* 0x000ea80000300800 */
[----:B------:R-:W2:Y:S04]  /*55460*/  LDL.LU R9, [R1+0x34] ;  /* 0x0000340001097983 */ /* 0x000ea80000300800 */
[----:B----4-:R0:W-:Y:S04]  /*55470*/  STL.64 [R1+0x7a00], R10 ;  /* 0x007a000a01007387 */ /* 0x0101e80000100a00 */
[----:B0-----:R-:W4:Y:S04]  /*55480*/  LDL.LU R10, [R1+0x38] ;  /* 0x00003800010a7983 */ /* 0x001f280000300800 */
[----:B------:R-:W4:Y:S04]  /*55490*/  LDL.LU R11, [R1+0x3c] ;  /* 0x00003c00010b7983 */ /* 0x000f280000300800 */
[----:B--2---:R-:W-:Y:S04]  /*554a0*/  STL.64 [R1+0x7a18], R8 ;  /* 0x007a180801007387 */ /* 0x004fe80000100a00 */
[----:B------:R0:W-:Y:S04]  /*554b0*/  STL.64 [R1+0x79b0], R24 ;  /* 0x0079b01801007387 */ /* 0x0001e80000100a00 */
[----:B---3--:R1:W-:Y:S04]  /*554c0*/  STL.64 [R1+0x79c8], R26 ;  /* 0x0079c81a01007387 */ /* 0x0083e80000100a00 */
[----:B0-----:R-:W2:Y:S04]  /*554d0*/  LDL.LU.64 R24, [R1+0x1080] ;  /* 0x0010800001187983 */ /* 0x001ea80000300a00 */
[----:B-1----:R-:W3:Y:S04]  /*554e0*/  LDL.LU.64 R26, [R1+0x1088] ;  /* 0x00108800011a7983 */ /* 0x002ee80000300a00 */
        /* <DEDUP_REMOVED lines=26> */
[C---:B----4-:R-:W-:Y:S03]  /*55690*/  HMMA.16816.F32 R8, R12.reuse, R10, R24 ;  /* 0x0000000a0c08723c */ /* 0x050fe60000001818 */
        /* <DEDUP_REMOVED lines=81> */
[----:B------:R-:W4:-:S15]  /*55bb0*/  LDL.LU.64 R20, [R1+0x7948] ;  /* 0x0079480001147983 */ /* 0x000f1e0000300a00 */
[----:B------:R-:W-:-:S02]  /*55bc0*/  NOP ;  /* 0x0000000000007918 */ /* 0x000fc40000000000 */
[----:B------:R0:W-:Y:S04]  /*55bd0*/  STL.64 [R1+0x3f0], R24 ;  /* 0x0003f01801007387 */ /* 0x0001e80000100a00 */
[----:B------:R1:W-:Y:S04]  /*55be0*/  STL.64 [R1+0x3f8], R26 ;  /* 0x0003f81a01007387 */ /* 0x0003e80000100a00 */
[----:B0-----:R-:W3:Y:S04]  /*55bf0*/  LDL.LU.64 R24, [R1+0x390] ;  /* 0x0003900001187983 */ /* 0x001ee80000300a00 */
[----:B-1----:R-:W3:Y:S01]  /*55c00*/  LDL.LU.64 R26, [R1+0x398] ;  /* 0x00039800011a7983 */ /* 0x002ee20000300a00 */
[C---:B--2---:R-:W-:Y:S06]  /*55c10*/  HMMA.16816.F32 R4, R12.reuse, R22, R4 ;  /* 0x000000160c04723c */ /* 0x044fec0000001804 */
[----:B----4-:R-:W-:-:S15]  /*55c20*/  HMMA.16816.F32 R20, R12, R20, R16 ;  /* 0x000000140c14723c */ /* 0x010fde0000001810 */
[----:B------:R-:W-:-:S02]  /*55c30*/  NOP ;  /* 0x0000000000007918 */ /* 0x000fc40000000000 */
[----:B------:R-:W-:Y:S04]  /*55c40*/  STL.64 [R1+0x3d0], R4 ;  /* 0x0003d00401007387 */ /* 0x000fe80000100a00 */
[----:B------:R0:W-:Y:S04]  /*55c50*/  STL.64 [R1+0x3d8], R6 ;  /* 0x0003d80601007387 */ /* 0x0001e80000100a00 */
[----:B0-----:R-:W2:Y:S04]  /*55c60*/  LDL.LU.64 R6, [R1+0x7940] ;  /* 0x0079400001067983 */ /* 0x001ea80000300a00 */
[----:B------:R-:W4:Y:S04]  /*55c70*/  LDL.LU.64 R4, [R1+0x7938] ;  /* 0x0079380001047983 */ /* 0x000f280000300a00 */
[----:B------:R-:W3:Y:S04]  /*55c80*/  LDL.LU.64 R18, [R1+0x7930] ;  /* 0x0079300001127983 */ /* 0x000ee80000300a00 */
[----:B------:R-:W2:Y:S04]  /*55c90*/  LDL.LU.64 R16, [R1+0x7928] ;  /* 0x0079280001107983 */ /* 0x000ea80000300a00 */
[----:B------:R-:W-:Y:S04]  /*55ca0*/  STL.64 [R1+0x3b0], R20 ;  /* 0x0003b01401007387 */ /* 0x000fe80000100a00 */
[----:B------:R3:W-:Y:S02]  /*55cb0*/  STL.64 [R1+0x3b8], R22 ;  /* 0x0003b81601007387 */ /* 0x0007e40000100a00 */
[----:B---3--:R-:W-:Y:S07]  /*55cc0*/  HMMA.16816.F32 R20, R12, R18, R24 ;  /* 0x000000120c14723c */ /* 0x008fee0000001818 */
[----:B------:R-:W-:-:S15]  /*55cd0*/  IMAD.MOV.U32 R18, RZ, RZ, R2 ;  /* 0x000000ffff127224 */ /* 0x000fde00078e0002 */
[----:B------:R-:W-:-:S01]  /*55ce0*/  NOP ;  /* 0x0000000000007918 */ /* 0x000fc20000000000 */
[----:B------:R-:W-:Y:S04]  /*55cf0*/  STL.64 [R1+0x390], R20 ;  /* 0x0003901401007387 */ /* 0x000fe80000100a00 */
[----:B------:R-:W-:Y:S04]  /*55d00*/  STL.64 [R1+0x398], R22 ;  /* 0x0003981601007387 */ /* 0x000fe80000100a00 */
[----:B------:R-:W3:Y:S01]  /*55d10*/  LDL.LU R2, [R1+0x31c0] ;  /* 0x0031c00001027983 */ /* 0x000ee20000300800 */
[----:B------:R-:W-:Y:S01]  /*55d20*/  IMAD.MOV.U32 R19, RZ, RZ, R0 ;  /* 0x000000ffff137224 */ /* 0x000fe200078e0000 */
[C---:B--2---:R-:W-:Y:S02]  /*55d30*/  HMMA.16816.F32 R8, R12.reuse, R16, R8 ;  /* 0x000000100c08723c */ /* 0x044fe40000001808 */
[----:B---3--:R0:W-:Y:S04]  /*55d40*/  STL [R1+0x7904], R2 ;  /* 0x0079040201007387 */ /* 0x0081e80000100800 */
[----:B0-----:R-:W2:Y:S04]  /*55d50*/  LDL.LU R2, [R1+0x31b8] ;  /* 0x0031b80001027983 */ /* 0x001ea80000300800 */
[----:B------:R-:W3:Y:S04]  /*55d60*/  LDL.LU R3, [R1+0x31c8] ;  /* 0x0031c80001037983 */ /* 0x000ee80000300800 */
[----:B------:R-:W3:Y:S04]  /*55d70*/  LDL.LU R0, [R1+0x31d0] ;  /* 0x0031d00001007983 */ /* 0x000ee80000300800 */
[----:B------:R-:W4:Y:S04]  /*55d80*/  LDL.LU R17, [R1+0xc0] ;  /* 0x0000c00001117983 */ /* 0x000f280000300800 */
[----:B------:R-:W-:Y:S04]  /*55d90*/  STL.64 [R1+0x78f0], R18 ;  /* 0x0078f01201007387 */ /* 0x000fe80000100a00 */
[----:B------:R-:W-:Y:S04]  /*55da0*/  STL.64 [R1+0x240], R8 ;  /* 0x0002400801007387 */ /* 0x000fe80000100a00 */
[----:B------:R-:W-:Y:S04]  /*55db0*/  STL.64 [R1+0x248], R10 ;  /* 0x0002480a01007387 */ /* 0x000fe80000100a00 */
[----:B----4-:R0:W-:Y:S04]  /*55dc0*/  STL [R1+0x78e8], R17 ;  /* 0x0078e81101007387 */ /* 0x0101e80000100800 */
[----:B------:R-:W4:Y:S04]  /*55dd0*/  LDL.LU R20, [R1+0x210] ;  /* 0x0002100001147983 */ /* 0x000f280000300800 */
[----:B------:R-:W4:Y:S04]  /*55de0*/  LDL.LU R21, [R1+0x214] ;  /* 0x0002140001157983 */ /* 0x000f280000300800 */
[----:B------:R-:W2:Y:S04]  /*55df0*/  LDL.LU R22, [R1+0x218] ;  /* 0x0002180001167983 */ /* 0x000ea80000300800 */
[----:B------:R-:W2:Y:S04]  /*55e00*/  LDL.LU R23, [R1+0x21c] ;  /* 0x00021c0001177983 */ /* 0x000ea80000300800 */
        /* <DEDUP_REMOVED lines=10> */
[----:B--2---:R-:W-:Y:S04]  /*55eb0*/  STL.64 [R1+0x78e0], R22 ;  /* 0x0078e01601007387 */ /* 0x004fe80000100a00 */
[----:B------:R0:W-:Y:S04]  /*55ec0*/  STL.64 [R1+0x78d8], R20 ;  /* 0x0078d81401007387 */ /* 0x0001e80000100a00 */
[----:B0-----:R-:W2:Y:S04]  /*55ed0*/  LDL.LU.64 R20, [R1+0x1d0] ;  /* 0x0001d00001147983 */ /* 0x001ea80000300a00 */
[----:B------:R-:W2:Y:S04]  /*55ee0*/  LDL.LU.64 R22, [R1+0x1d8] ;  /* 0x0001d80001167983 */ /* 0x000ea80000300a00 */
        /* <DEDUP_REMOVED lines=10> */
[----:B---3--:R-:W-:-:S15]  /*55f90*/  HMMA.16816.F32 R16, R12, R6, R16 ;  /* 0x000000060c10723c */ /* 0x008fde0000001810 */
[----:B------:R-:W-:-:S08]  /*55fa0*/  NOP ;  /* 0x0000000000007918 */ /* 0x000fd00000000000 */
[----:B------:R-:W-:Y:S04]  /*55fb0*/  STL.64 [R1+0x220], R16 ;  /* 0x0002201001007387 */ /* 0x000fe80000100a00 */
[----:B------:R0:W-:Y:S04]  /*55fc0*/  STL.64 [R1+0x228], R18 ;  /* 0x0002281201007387 */ /* 0x0001e80000100a00 */
[----:B0-----:R-:W3:Y:S04]  /*55fd0*/  LDL.LU.64 R18, [R1+0x7920] ;  /* 0x0079200001127983 */ /* 0x001ee80000300a00 */
[----:B------:R-:W3:Y:S04]  /*55fe0*/  LDL.LU.64 R16, [R1+0x7918] ;  /* 0x0079180001107983 */ /* 0x000ee80000300a00 */
[----:B------:R-:W2:Y:S04]  /*55ff0*/  LDL.LU R6, [R1+0x31c4] ;  /* 0x0031c40001067983 */ /* 0x000ea80000300800 */
        /* <DEDUP_REMOVED lines=9> */
[----:B--2---:R-:W-:-:S03]  /*56090*/  IMAD R4, R4, 0x100, R2 ;  /* 0x0000010004047824 */ /* 0x004fc600078e0202 */
[----:B------:R-:W4:Y:S01]  /*560a0*/  LDL.LU R2, [R1+0x7904] ;  /* 0x0079040001027983 */ /* 0x000f220000300800 */
[----:B------:R-:W-:Y:S02]  /*560b0*/  IMAD R6, R6, 0x100, R3 ;  /* 0x0000010006067824 */ /* 0x000fe400078e0203 */
[----:B----4-:R-:W-:Y:S02]  /*560c0*/  IMAD R5, R5, 0x100, R2 ;  /* 0x0000010005057824 */ /* 0x010fe400078e0202 */
[----:B------:R-:W3:Y:S04]  /*560d0*/  LDL.LU R2, [R1+0x7900] ;  /* 0x0079000001027983 */ /* 0x000ee80000300800 */
[----:B------:R-:W3:Y:S01]  /*560e0*/  LDL.LU R3, [R1+0x78fc] ;  /* 0x0078fc0001037983 */ /* 0x000ee20000300800 */
[----:B------:R-:W-:-:S03]  /*560f0*/  IMAD R7, R7, 0x100, R0 ;  /* 0x0000010007077824 */ /* 0x000fc600078e0200 */
[----:B------:R-:W2:Y:S01]  /*56100*/  LDL.LU R0, [R1+0x78f8] ;  /* 0x0078f80001007983 */ /* 0x000ea20000300800 */
[----:B---3--:R-:W-:-:S15]  /*56110*/  HMMA.16816.F32 R16, R12, R2, R16 ;  /* 0x000000020c10723c */ /* 0x008fde0000001810 */
[----:B------:R-:W-:-:S08]  /*56120*/  NOP ;  /* 0x0000000000007918 */ /* 0x000fd00000000000 */
[----:B------:R-:W-:Y:S04]  /*56130*/  STL.64 [R1+0x1e0], R16 ;  /* 0x0001e01001007387 */ /* 0x000fe80000100a00 */
[----:B------:R0:W-:Y:S04]  /*56140*/  STL.64 [R1+0x1e8], R18 ;  /* 0x0001e81201007387 */ /* 0x0001e80000100a00 */
[----:B0-----:R-:W3:Y:S04]  /*56150*/  LDL.LU.64 R18, [R1+0x78f0] ;  /* 0x0078f00001127983 */ /* 0x001ee80000300a00 */
[----:B------:R-:W4:Y:S01]  /*56160*/  LDL.LU R17, [R1+0x78e8] ;  /* 0x0078e80001117983 */ /* 0x000f220000300800 */
[----:B---3--:R-:W-:Y:S03]  /*56170*/  HMMA.16816.F32 R12, R12, R18, R20 ;  /* 0x000000120c0c723c */ /* 0x008fe60000001814 */
[----:B------:R-:W3:Y:S04]  /*56180*/  LDL.LU.64 R22, [R1+0x78e0] ;  /* 0x0078e00001167983 */ /* 0x000ee80000300a00 */
[----:B------:R-:W3:Y:S01]  /*56190*/  LDL.LU.64 R20, [R1+0x78d8] ;  /* 0x0078d80001147983 */ /* 0x000ee20000300a00 */
[----:B----4-:R-:W-:-:S02]  /*561a0*/  F2FP.F16.E5M2.UNPACK_B R16, R17.H1 ;  /* 0x00000011ff10723e */ /* 0x010fc400030004ff */
[----:B--2---:R-:W-:-:S13]  /*561b0*/  F2FP.F16.E5M2.UNPACK_B R17, R0.H1 ;  /* 0x00000000ff11723e */ /* 0x004fda00030004ff */
[----:B------:R0:W-:Y:S04]  /*561c0*/  STL.64 [R1+0x1d0], R12 ;  /* 0x0001d00c01007387 */ /* 0x0001e80000100a00 */
[----:B------:R1:W-:Y:S01]  /*561d0*/  STL [R1+0x1d8], R14 ;  /* 0x0001d80e01007387 */ /* 0x0003e20000100800 */
[----:B------:R-:W-:-:S03]  /*561e0*/  IMAD.MOV.U32 R0, RZ, RZ, R15 ;  /* 0x000000ffff007224 */ /* 0x000fc600078e000f */
[----:B0-----:R-:W2:Y:S04]  /*561f0*/  LDL.LU R12, [R1+0x1f0] ;  /* 0x0001f000010c7983 */ /* 0x001ea80000300800 */
[----:B------:R-:W2:Y:S04]  /*56200*/  LDL.LU R13, [R1+0x1f4] ;  /* 0x0001f400010d7983 */ /* 0x000ea80000300800 */
[----:B-1----:R-:W2:Y:S04]  /*56210*/  LDL.LU R14, [R1+0x1f8] ;  /* 0x0001f800010e7983 */ /* 0x002ea80000300800 */
[----:B------:R-:W2:Y:S01]  /*56220*/  LDL.LU R15, [R1+0x1fc] ;  /* 0x0001fc00010f7983 */ /* 0x000ea20000300800 */
[----:B------:R-:W-:-:S02]  /*56230*/  F2FP.F16.E5M2.UNPACK_B R4, R4 ;  /* 0x00000004ff04723e */ /* 0x000fc400020004ff */
[----:B------:R-:W-:Y:S02]  /*56240*/  F2FP.F16.E5M2.UNPACK_B R5, R5 ;  /* 0x00000005ff05723e */ /* 0x000fe400020004ff */
[----:B------:R-:W-:Y:S02]  /*56250*/  F2FP.F16.E5M2.UNPACK_B R6, R6 ;  /* 0x00000006ff06723e */ /* 0x000fe400020004ff */
[----:B------:R-:W-:Y:S02]  /*56260*/  F2FP.F16.E5M2.UNPACK_B R7, R7 ;  /* 0x00000007ff07723e */ /* 0x000fe400020004ff */
[----:B------:R-:W-:Y:S02]  /*56270*/  F2FP.F16.E5M2.UNPACK_B R8, R8.H1 ;  /* 0x00000008ff08723e */ /* 0x000fe400030004ff */
[----:B------:R-:W-:Y:S01]  /*56280*/  F2FP.F16.E5M2.UNPACK_B R9, R9.H1 ;  /* 0x00000009ff09723e */ /* 0x000fe200030004ff */
[----:B------:R-:W-:Y:S04]  /*56290*/  STL [R1+0xb0], R16 ;  /* 0x0000b01001007387 */ /* 0x000fe80000100800 */
[----:B------:R0:W-:Y:S04]  /*562a0*/  STL [R1+0x56f8], R0 ;  /* 0x0056f80001007387 */ /* 0x0001e80000100800 */
[----:B------:R-:W-:Y:S04]  /*562b0*/  STL [R1+0xb4], R17 ;  /* 0x0000b41101007387 */ /* 0x000fe80000100800 */
[----:B------:R-:W-:Y:S01]  /*562c0*/  STL [R1+0xa0], R8 ;  /* 0x0000a00801007387 */ /* 0x000fe20000100800 */
[----:B------:R-:W-:-:S02]  /*562d0*/  F2FP.F16.E5M2.UNPACK_B R2, R28.H1 ;  /* 0x0000001cff02723e */ /* 0x000fc400030004ff */
[----:B------:R-:W-:Y:S01]  /*562e0*/  F2FP.F16.E5M2.UNPACK_B R3, R29.H1 ;  /* 0x0000001dff03723e */ /* 0x000fe200030004ff */
[----:B0-----:R-:W-:Y:S01]  /*562f0*/  IMAD.MOV.U32 R0, RZ, RZ, R17 ;  /* 0x000000ffff007224 */ /* 0x001fe200078e0011 */
[----:B--2---:R-:W-:-:S15]  /*56300*/  HMMA.16816.F32 R12, R4, R16, R12 ;  /* 0x00000010040c723c */ /* 0x004fde000000180c */
[----:B------:R-:W-:-:S08]  /*56310*/  NOP ;  /* 0x0000000000007918 */ /* 0x000fd00000000000 */
[----:B------:R-:W-:Y:S04]  /*56320*/  STL.64 [R1+0x1f0], R12 ;  /* 0x0001f00c01007387 */ /* 0x000fe80000100a00 */
[----:B------:R3:W-:Y:S02]  /*56330*/  STL.64 [R1+0x1f8], R14 ;  /* 0x0001f80e01007387 */ /* 0x0007e40000100a00 */
[----:B---3--:R-:W-:Y:S02]  /*56340*/  HMMA.16816.F32 R12, R4, R8, R20 ;  /* 0x00000008040c723c */ /* 0x008fe40000001814 */
[----:B------:R-:W-:Y:S04]  /*56350*/  STL [R1+0x7728], R0 ;  /* 0x0077280001007387 */ /* 0x000fe80000100800 */
[----:B------:R-:W-:Y:S04]  /*56360*/  STL [R1+0xa4], R9 ;  /* 0x0000a40901007387 */ /* 0x000fe80000100800 */
[----:B------:R-:W-:-:S13]  /*56370*/  STL [R1+0x98], R2 ;  /* 0x0000980201007387 */ /* 0x000fda0000100800 */
[----:B------:R-:W-:Y:S04]  /*56380*/  STL.64 [R1+0x210], R12 ;  /* 0x0002100c01007387 */ /* 0x000fe80000100a00 */
[----:B------:R0:W-:Y:S02]  /*56390*/  STL.64 [R1+0x218], R14 ;  /* 0x0002180e01007387 */ /* 0x0001e40000100a00 */
[----:B0-----:R-:W-:Y:S01]  /*563a0*/  HMMA.16816.F32 R12, R4, R2, R24 ;  /* 0x00000002040c723c */ /* 0x001fe20000001818 */
[----:B------:R-:W-:Y:S01]  /*563b0*/  IMAD.MOV.U32 R0, RZ, RZ, R9 ;  /* 0x000000ffff007224 */ /* 0x000fe200078e0009 */
[----:B------:R-:W-:Y:S02]  /*563c0*/  F2FP.F16.E5M2.UNPACK_B R9, R10.H1 ;  /* 0x0000000aff09723e */ /* 0x000fe400030004ff */
[----:B------:R-:W-:-:S02]  /*563d0*/  F2FP.F16.E5M2.UNPACK_B R8, R11.H1 ;  /* 0x0000000bff08723e */ /* 0x000fc400030004ff */
[----:B------:R0:W-:Y:S04]  /*563e0*/  STL [R1+0x772c], R0 ;  /* 0x00772c0001007387 */ /* 0x0001e80000100800 */
[----:B------:R1:W-:Y:S04]  /*563f0*/  STL [R1+0x9c], R3 ;  /* 0x00009c0301007387 */ /* 0x0003e80000100800 */
[----:B------:R-:W-:Y:S09]  /*56400*/  STL [R1+0x90], R9 ;  /* 0x0000900901007387 */ /* 0x000ff20000100800 */
[----:B------:R-:W-:Y:S04]  /*56410*/  STL.64 [R1+0x230], R12 ;  /* 0x0002300c01007387 */ /* 0x000fe80000100a00 */
[----:B------:R-:W-:Y:S04]  /*56420*/  STL.64 [R1+0x238], R14 ;  /* 0x0002380e01007387 */ /* 0x000fe80000100a00 */
[----:B------:R-:W2:Y:S04]  /*56430*/  LDL.LU R24, [R1+0x2b0] ;  /* 0x0002b00001187983 */ /* 0x000ea80000300800 */
[----:B------:R-:W-:Y:S04]  /*56440*/  STL [R1+0x94], R8 ;  /* 0x0000940801007387 */ /* 0x000fe80000100800 */
[----:B------:R-:W2:Y:S04]  /*56450*/  LDL.LU R25, [R1+0x2b4] ;  /* 0x0002b40001197983 */ /* 0x000ea80000300800 */
[----:B------:R-:W3:Y:S04]  /*56460*/  LDL.LU R26, [R1+0x2b8] ;  /* 0x0002b800011a7983 */ /* 0x000ee80000300800 */
[----:B------:R-:W3:Y:S04]  /*56470*/  LDL.LU R27, [R1+0x2bc] ;  /* 0x0002bc00011b7983 */ /* 0x000ee80000300800 */
[----:B---3--:R-:W-:Y:S04]  /*56480*/  STL.64 [R1+0x7880], R26 ;  /* 0x0078801a01007387 */ /* 0x008fe80000100a00 */
[----:B--2---:R2:W-:Y:S04]  /*56490*/  STL.64 [R1+0x7878], R24 ;  /* 0x0078781801007387 */ /* 0x0045e80000100a00 */
[----:B------:R-:W3:Y:S04]  /*564a0*/  LDL.LU R16, [R1+0x290] ;  /* 0x0002900001107983 */ /* 0x000ee80000300800 */
[----:B------:R-:W3:Y:S04]  /*564b0*/  LDL.LU R17, [R1+0x294] ;  /* 0x0002940001117983 */ /* 0x000ee80000300800 */
[----:B---3--:R3:W-:Y:S04]  /*564c0*/  STL.64 [R1+0x7888], R16 ;  /* 0x0078881001007387 */ /* 0x0087e80000100a00 */
[----:B------:R-:W4:Y:S04]  /*564d0*/  LDL.LU R18, [R1+0x298] ;  /* 0x0002980001127983 */ /* 0x000f280000300800 */
[----:B------:R-:W4:Y:S01]  /*564e0*/  LDL.LU R19, [R1+0x29c] ;  /* 0x00029c0001137983 */ /* 0x000f220000300800 */
[----:B0-----:R-:W-:-:S03]  /*564f0*/  IMAD.MOV.U32 R0, RZ, RZ, R3 ;  /* 0x000000ffff007224 */ /* 0x001fc600078e0003 */
[----:B----4-:R-:W-:Y:S04]  /*56500*/  STL.64 [R1+0x78a0], R18 ;  /* 0x0078a01201007387 */ /* 0x010fe80000100a00 */
[----:B------:R-:W4:Y:S04]  /*56510*/  LDL.LU R2, [R1+0x108] ;  /* 0x0001080001027983 */ /* 0x000f280000300800 */
[----:B-1----:R-:W4:Y:S04]  /*56520*/  LDL.LU R3, [R1+0x10c] ;  /* 0x00010c0001037983 */ /* 0x002f280000300800 */
[----:B--2---:R-:W2:Y:S04]  /*56530*/  LDL.LU R24, [R1+0x280] ;  /* 0x0002800001187983 */ /* 0x004ea80000300800 */
[----:B------:R-:W2:Y:S04]  /*56540*/  LDL.LU R25, [R1+0x284] ;  /* 0x0002840001197983 */ /* 0x000ea80000300800 */
[----:B------:R-:W4:Y:S04]  /*56550*/  LDL.LU R26, [R1+0x288] ;  /* 0x00028800011a7983 */ /* 0x000f280000300800 */
[----:B------:R-:W4:Y:S04]  /*56560*/  LDL.LU R27, [R1+0x28c] ;  /* 0x00028c00011b7983 */ /* 0x000f280000300800 */
[----:B---3--:R-:W3:Y:S04]  /*56570*/  LDL.LU R16, [R1+0xf8] ;  /* 0x0000f80001107983 */ /* 0x008ee80000300800 */
[----:B------:R-:W3:Y:S04]  /*56580*/  LDL.LU R17, [R1+0xfc] ;  /* 0x0000fc0001117983 */ /* 0x000ee80000300800 */
[----:B------:R-:W3:Y:S04]  /*56590*/  LDL.LU R12, [R1+0x100] ;  /* 0x00010000010c7983 */ /* 0x000ee80000300800 */
[----:B------:R-:W3:Y:S04]  /*565a0*/  LDL.LU R13, [R1+0x104] ;  /* 0x00010400010d7983 */ /* 0x000ee80000300800 */
[----:B----4-:R-:W-:Y:S04]  /*565b0*/  STL.64 [R1+0x7898], R26 ;  /* 0x0078981a01007387 */ /* 0x010fe80000100a00 */
        /* <DEDUP_REMOVED lines=13> */
[----:B----4-:R-:W-:Y:S04]  /*56690*/  STL.64 [R1+0x78c0], R26 ;  /* 0x0078c01a01007387 */ /* 0x010fe80000100a00 */
[----:B--2---:R-:W-:Y:S04]  /*566a0*/  STL.64 [R1+0x78b8], R24 ;  /* 0x0078b81801007387 */ /* 0x004fe80000100a00 */
[----:B------:R-:W2:Y:S04]  /*566b0*/  LDL.LU R14, [R1+0x110] ;  /* 0x00011000010e7983 */ /* 0x000ea80000300800 */
[----:B------:R-:W2:Y:S04]  /*566c0*/  LDL.LU R15, [R1+0x114] ;  /* 0x00011400010f7983 */ /* 0x000ea80000300800 */
[----:B--2---:R-:W-:Y:S04]  /*566d0*/  STL.64 [R1+0x78d0], R14 ;  /* 0x0078d00e01007387 */ /* 0x004fe80000100a00 */
[----:B---3--:R0:W-:Y:S04]  /*566e0*/  STL.64 [R1+0x78c8], R12 ;  /* 0x0078c80c01007387 */ /* 0x0081e80000100a00 */
[----:B0-----:R-:W2:Y:S04]  /*566f0*/  LDL.LU R12, [R1+0x250] ;  /* 0x00025000010c7983 */ /* 0x001ea80000300800 */
[----:B------:R-:W2:Y:S04]  /*56700*/  LDL.LU R13, [R1+0x254] ;  /* 0x00025400010d7983 */ /* 0x000ea80000300800 */
[----:B------:R-:W2:Y:S04]  /*56710*/  LDL.LU R14, [R1+0x258] ;  /* 0x00025800010e7983 */ /* 0x000ea80000300800 */
[----:B------:R-:W2:Y:S01]  /*56720*/  LDL.LU R15, [R1+0x25c] ;  /* 0x00025c00010f7983 */ /* 0x000ea20000300800 */
[----:B------:R-:W-:-:S02]  /*56730*/  IMAD.MOV.U32 R26, RZ, RZ, R9 ;  /* 0x000000ffff1a7224 */ /* 0x000fc400078e0009 */
[----:B------:R-:W-:Y:S01]  /*56740*/  IMAD.MOV.U32 R27, RZ, RZ, R8 ;  /* 0x000000ffff1b7224 */ /* 0x000fe200078e0008 */
[----:B------:R-:W3:Y:S04]  /*56750*/  LDL.LU R20, [R1+0x2a0] ;  /* 0x0002a00001147983 */ /* 0x000ee80000300800 */
[----:B------:R-:W3:Y:S04]  /*56760*/  LDL.LU R21, [R1+0x2a4] ;  /* 0x0002a40001157983 */ /* 0x000ee80000300800 */
[----:B------:R-:W3:Y:S04]  /*56770*/  LDL.LU R22, [R1+0x2a8] ;  /* 0x0002a80001167983 */ /* 0x000ee80000300800 */
[----:B------:R-:W3:Y:S04]  /*56780*/  LDL.LU R23, [R1+0x2ac] ;  /* 0x0002ac0001177983 */ /* 0x000ee80000300800 */
[----:B------:R-:W4:Y:S04]  /*56790*/  LDL.LU R28, [R1+0x118] ;  /* 0x00011800011c7983 */ /* 0x000f280000300800 */
[----:B------:R-:W3:Y:S04]  /*567a0*/  LDL.LU R29, [R1+0x11c] ;  /* 0x00011c00011d7983 */ /* 0x000ee80000300800 */
[----:B------:R-:W3:Y:S04]  /*567b0*/  LDL.LU R8, [R1+0x120] ;  /* 0x0001200001087983 */ /* 0x000ee80000300800 */
[----:B------:R-:W3:Y:S04]  /*567c0*/  LDL.LU R9, [R1+0x124] ;  /* 0x0001240001097983 */ /* 0x000ee80000300800 */
[----:B------:R-:W3:Y:S04]  /*567d0*/  LDL.LU R10, [R1+0x128] ;  /* 0x00012800010a7983 */ /* 0x000ee80000300800 */
[----:B------:R-:W3:Y:S04]  /*567e0*/  LDL.LU R11, [R1+0x12c] ;  /* 0x00012c00010b7983 */ /* 0x000ee80000300800 */
[----:B------:R-:W-:Y:S01]  /*567f0*/  STL [R1+0x7730], R0 ;  /* 0x0077300001007387 */ /* 0x000fe20000100800 */
[----:B--2---:R-:W-:Y:S03]  /*56800*/  HMMA.16816.F32 R24, R4, R26, R12 ;  /* 0x0000001a0418723c */ /* 0x004fe6000000180c */
[----:B------:R-:W2:Y:S04]  /*56810*/  LDL.LU.64 R14, [R1+0x78d0] ;  /* 0x0078d000010e7983 */ /* 0x000ea80000300a00 */
[----:B------:R-:W4:-:S15]  /*56820*/  LDL.LU.64 R12, [R1+0x78c8] ;  /* 0x0078c800010c7983 */ /* 0x000f1e0000300a00 */
[----:B------:R-:W-:-:S01]  /*56830*/  NOP ;  /* 0x0000000000007918 */ /* 0x000fc20000000000 */
[----:B------:R-:W-:Y:S04]  /*56840*/  STL.64 [R1+0x250], R24 ;  /* 0x0002501801007387 */ /* 0x000fe80000100a00 */
[----:B------:R0:W-:Y:S04]  /*56850*/  STL.64 [R1+0x258], R26 ;  /* 0x0002581a01007387 */ /* 0x0001e80000100a00 */
[----:B0-----:R-:W3:Y:S04]  /*56860*/  LDL.LU.64 R26, [R1+0x78c0] ;  /* 0x0078c000011a7983 */ /* 0x001ee80000300a00 */
[----:B------:R-:W3:Y:S01]  /*56870*/  LDL.LU.64 R24, [R1+0x78b8] ;  /* 0x0078b80001187983 */ /* 0x000ee20000300a00 */
[----:B------:R-:W-:-:S02]  /*56880*/  F2FP.F16.E5M2.UNPACK_B R18, R18.H1 ;  /* 0x00000012ff12723e */ /* 0x000fc400030004ff */
[----:B------:R-:W-:-:S03]  /*56890*/  F2FP.F16.E5M2.UNPACK_B R19, R19.H1 ;  /* 0x00000013ff13723e */ /* 0x000fc600030004ff */
[----:B------:R-:W-:Y:S04]  /*568a0*/  STL [R1+0x88], R18 ;  /* 0x0000881201007387 */ /* 0x000fe80000100800 */
[----:B------:R-:W-:Y:S01]  /*568b0*/  STL [R1+0x8c], R19 ;  /* 0x00008c1301007387 */ /* 0x000fe20000100800 */
[----:B---3--:R-:W-:-:S15]  /*568c0*/  HMMA.16816.F32 R24, R4, R18, R24 ;  /* 0x000000120418723c */ /* 0x008fde0000001818 */
[----:B------:R-:W-:-:S08]  /*568d0*/  NOP ;  /* 0x0000000000007918 */ /* 0x000fd00000000000 */
[----:B------:R-:W-:Y:S04]  /*568e0*/  STL.64 [R1+0x260], R24 ;  /* 0x0002601801007387 */ /* 0x000fe80000100a00 */
[----:B------:R0:W-:Y:S04]  /*568f0*/  STL.64 [R1+0x268], R26 ;  /* 0x0002681a01007387 */ /* 0x0001e80000100a00 */
[----:B0-----:R-:W3:Y:S04]  /*56900*/  LDL.LU.64 R26, [R1+0x78b0] ;  /* 0x0078b000011a7983 */ /* 0x001ee80000300a00 */
[----:B------:R-:W3:Y:S01]  /*56910*/  LDL.LU.64 R24, [R1+0x78a8] ;  /* 0x0078a80001187983 */ /* 0x000ee20000300a00 */
[----:B------:R-:W-:-:S02]  /*56920*/  F2FP.F16.E5M2.UNPACK_B R16, R16.H1 ;  /* 0x00000010ff10723e */ /* 0x000fc400030004ff */
[----:B------:R-:W-:Y:S01]  /*56930*/  F2FP.F16.E5M2.UNPACK_B R17, R17.H1 ;  /* 0x00000011ff11723e */ /* 0x000fe200030004ff */
[----:B------:R-:W-:Y:S02]  /*56940*/  IMAD.MOV.U32 R0, RZ, RZ, R19 ;  /* 0x000000ffff007224 */ /* 0x000fe400078e0013 */
[----:B------:R-:W2:Y:S04]  /*56950*/  LDL.LU.64 R18, [R1+0x78a0] ;  /* 0x0078a00001127983 */ /* 0x000ea80000300a00 */
[----:B------:R-:W-:Y:S04]  /*56960*/  STL [R1+0x80], R16 ;  /* 0x0000801001007387 */ /* 0x000fe80000100800 */
        /* <DEDUP_REMOVED lines=8> */
[----:B------:R-:W-:-:S03]  /*569f0*/  IMAD.MOV.U32 R0, RZ, RZ, R17 ;  /* 0x000000ffff007224 */ /* 0x000fc600078e0011 */
[----:B------:R-:W2:Y:S01]  /*56a00*/  LDL.LU.64 R16, [R1+0x7888] ;  /* 0x0078880001107983 */ /* 0x000ea20000300a00 */
[----:B----4-:R-:W-:Y:S02]  /*56a10*/  F2FP.F16.E5M2.UNPACK_B R12, R12.H1 ;  /* 0x0000000cff0c723e */ /* 0x010fe400030004ff */
[----:B------:R-:W-:-:S03]  /*56a20*/  F2FP.F16.E5M2.UNPACK_B R13, R13.H1 ;  /* 0x0000000dff0d723e */ /* 0x000fc600030004ff */
[----:B------:R-:W-:Y:S04]  /*56a30*/  STL [R1+0x78], R12 ;  /* 0x0000780c01007387 */ /* 0x000fe80000100800 */
[----:B------:R-:W-:Y:S04]  /*56a40*/  STL [R1+0x7738], R0 ;  /* 0x0077380001007387 */ /* 0x000fe80000100800 */
[----:B------:R-:W-:Y:S01]  /*56a50*/  STL [R1+0x7c], R13 ;  /* 0x00007c0d01007387 */ /* 0x000fe20000100800 */
[----:B------:R-:W-:Y:S02]  /*56a60*/  F2FP.F16.E5M2.UNPACK_B R2, R2.H1 ;  /* 0x00000002ff02723e */ /* 0x000fe400030004ff */
[----:B------:R-:W-:Y:S01]  /*56a70*/  F2FP.F16.E5M2.UNPACK_B R3, R3.H1 ;  /* 0x00000003ff03723e */ /* 0x000fe200030004ff */
[----:B---3--:R-:W-:-:S15]  /*56a80*/  HMMA.16816.F32 R24, R4, R12, R24 ;  /* 0x0000000c0418723c */ /* 0x008fde0000001818 */
[----:B------:R-:W-:-:S08]  /*56a90*/  NOP ;  /* 0x0000000000007918 */ /* 0x000fd00000000000 */
[----:B------:R-:W-:Y:S04]  /*56aa0*/  STL.64 [R1+0x280], R24 ;  /* 0x0002801801007387 */ /* 0x000fe80000100a00 */
[----:B------:R0:W-:Y:S04]  /*56ab0*/  STL.64 [R1+0x288], R26 ;  /* 0x0002881a01007387 */ /* 0x0001e80000100a00 */
[----:B0-----:R-:W3:Y:S04]  /*56ac0*/  LDL.LU.64 R26, [R1+0x7880] ;  /* 0x00788000011a7983 */ /* 0x001ee80000300a00 */
[----:B------:R-:W3:Y:S01]  /*56ad0*/  LDL.LU.64 R24, [R1+0x7878] ;  /* 0x0078780001187983 */ /* 0x000ee20000300a00 */
[----:B--2---:R-:W-:Y:S01]  /*56ae0*/  HMMA.16816.F32 R16, R4, R2, R16 ;  /* 0x000000020410723c */ /* 0x004fe20000001810 */
[----:B------:R-:W-:Y:S01]  /*56af0*/  IMAD.MOV.U32 R0, RZ, RZ, R13 ;  /* 0x000000ffff007224 */ /* 0x000fe200078e000d */
[----:B------:R-:W-:-:S02]  /*56b00*/  F2FP.F16.E5M2.UNPACK_B R12, R14.H1 ;  /* 0x0000000eff0c723e */ /* 0x000fc400030004ff */
[----:B------:R-:W-:Y:S02]  /*56b10*/  F2FP.F16.E5M2.UNPACK_B R13, R15.H1 ;  /* 0x0000000fff0d723e */ /* 0x000fe400030004ff */
[----:B------:R0:W-:Y:S04]  /*56b20*/  STL [R1+0x70], R2 ;  /* 0x0000700201007387 */ /* 0x0001e80000100800 */
[----:B------:R1:W-:Y:S04]  /*56b30*/  STL [R1+0x773c], R0 ;  /* 0x00773c0001007387 */ /* 0x0003e80000100800 */
[----:B------:R2:W-:Y:S04]  /*56b40*/  STL [R1+0x74], R3 ;  /* 0x0000740301007387 */ /* 0x0005e80000100800 */
[----:B------:R-:W-:Y:S01]  /*56b50*/  STL [R1+0x68], R12 ;  /* 0x0000680c01007387 */ /* 0x000fe20000100800 */
[----:B0-----:R-:W-:Y:S01]  /*56b60*/  F2FP.F16.E5M2.UNPACK_B R2, R28.H1 ;  /* 0x0000001cff02723e */ /* 0x001fe200030004ff */
[----:B-1----:R-:W-:Y:S01]  /*56b70*/  IMAD.MOV.U32 R0, RZ, RZ, R3 ;  /* 0x000000ffff007224 */ /* 0x002fe200078e0003 */
[----:B--2---:R-:W-:-:S02]  /*56b80*/  F2FP.F16.E5M2.UNPACK_B R3, R29.H1 ;  /* 0x0000001dff03723e */ /* 0x004fc400030004ff */
[----:B------:R-:W-:Y:S04]  /*56b90*/  STL.64 [R1+0x290], R16 ;  /* 0x0002901001007387 */ /* 0x000fe80000100a00 */
[----:B------:R0:W-:Y:S04]  /*56ba0*/  STL.64 [R1+0x298], R18 ;  /* 0x0002981201007387 */ /* 0x0001e80000100a00 */
[----:B------:R1:W-:Y:S04]  /*56bb0*/  STL [R1+0x7740], R0 ;  /* 0x0077400001007387 */ /* 0x0003e80000100800 */
[----:B------:R-:W-:Y:S01]  /*56bc0*/  STL [R1+0x6c], R13 ;  /* 0x00006c0d01007387 */ /* 0x000fe20000100800 */
[----:B0-----:R-:W-:Y:S06]  /*56bd0*/  HMMA.16816.F32 R16, R4, R12, R20 ;  /* 0x0000000c0410723c */ /* 0x001fec0000001814 */
[----:B-1----:R-:W-:Y:S01]  /*56be0*/  IMAD.MOV.U32 R0, RZ, RZ, R13 ;  /* 0x000000ffff007224 */ /* 0x002fe200078e000d */
[----:B------:R-:W-:Y:S01]  /*56bf0*/  STL [R1+0x60], R2 ;  /* 0x0000600201007387 */ /* 0x000fe20000100800 */
[----:B------:R-:W-:-:S15]  /*56c00*/  F2FP.F16.E5M2.UNPACK_B R8, R8.H1 ;  /* 0x00000008ff08723e */ /* 0x000fde00030004ff */
[----:B------:R-:W-:Y:S04]  /*56c10*/  STL.64 [R1+0x2a0], R16 ;  /* 0x0002a01001007387 */ /* 0x000fe80000100a00 */
[----:B------:R-:W-:Y:S04]  /*56c20*/  STL.64 [R1+0x2a8], R18 ;  /* 0x0002a81201007387 */ /* 0x000fe80000100a00 */
[----:B------:R0:W-:Y:S04]  /*56c30*/  STL [R1+0x7744], R0 ;  /* 0x0077440001007387 */ /* 0x0001e80000100800 */
[----:B------:R-:W-:Y:S04]  /*56c40*/  STL [R1+0x64], R3 ;  /* 0x0000640301007387 */ /* 0x000fe80000100800 */
[----:B------:R-:W-:Y:S01]  /*56c50*/  STL [R1+0x58], R8 ;  /* 0x0000580801007387 */ /* 0x000fe20000100800 */
[----:B0-----:R-:W-:-:S05]  /*56c60*/  F2FP.F16.E5M2.UNPACK_B R0, R9.H1 ;  /* 0x00000009ff00723e */ /* 0x001fca00030004ff */
[----:B------:R0:W-:Y:S02]  /*56c70*/  STL [R1+0x5c], R0 ;  /* 0x00005c0001007387 */ /* 0x0001e40000100800 */
[----:B0-----:R-:W-:Y:S01]  /*56c80*/  F2FP.F16.E5M2.UNPACK_B R0, R11.H1 ;  /* 0x0000000bff00723e */ /* 0x001fe200030004ff */
[----:B---3--:R-:W-:Y:S07]  /*56c90*/  HMMA.16816.F32 R12, R4, R2, R24 ;  /* 0x00000002040c723c */ /* 0x008fee0000001818 */
[----:B------:R-:W-:-:S15]  /*56ca0*/  F2FP.F16.E5M2.UNPACK_B R2, R10.H1 ;  /* 0x0000000aff02723e */ /* 0x000fde00030004ff */
[----:B------:R-:W-:-:S01]  /*56cb0*/  NOP ;  /* 0x0000000000007918 */ /* 0x000fc20000000000 */
[----:B------:R-:W-:Y:S04]  /*56cc0*/  STL.64 [R1+0x2b0], R12 ;  /* 0x0002b00c01007387 */ /* 0x000fe80000100a00 */
[----:B------:R-:W-:Y:S04]  /*56cd0*/  STL.64 [R1+0x2b8], R14 ;  /* 0x0002b80e01007387 */ /* 0x000fe80000100a00 */
[----:B------:R-:W2:Y:S04]  /*56ce0*/  LDL.LU R24, [R1+0x310] ;  /* 0x0003100001187983 */ /* 0x000ea80000300800 */
[----:B------:R-:W-:Y:S04]  /*56cf0*/  STL [R1+0x50], R2 ;  /* 0x0000500201007387 */ /* 0x000fe80000100800 */
[----:B------:R-:W-:Y:S04]  /*56d00*/  STL [R1+0x54], R0 ;  /* 0x0000540001007387 */ /* 0x000fe80000100800 */
[----:B------:R-:W2:Y:S04]  /*56d10*/  LDL.LU R25, [R1+0x314] ;  /* 0x0003140001197983 */ /* 0x000ea80000300800 */
[----:B------:R-:W3:Y:S04]  /*56d20*/  LDL.LU R26, [R1+0x318] ;  /* 0x00031800011a7983 */ /* 0x000ee80000300800 */
[----:B------:R-:W3:Y:S04]  /*56d30*/  LDL.LU R27, [R1+0x31c] ;  /* 0x00031c00011b7983 */ /* 0x000ee80000300800 */
[----:B---3--:R-:W-:Y:S04]  /*56d40*/  STL.64 [R1+0x7830], R26 ;  /* 0x0078301a01007387 */ /* 0x008fe80000100a00 */
[----:B--2---:R0:W-:Y:S04]  /*56d50*/  STL.64 [R1+0x7828], R24 ;  /* 0x0078281801007387 */ /* 0x0041e80000100a00 */
[----:B0-----:R-:W2:Y:S04]  /*56d60*/  LDL.LU R24, [R1+0x2f0] ;  /* 0x0002f00001187983 */ /* 0x001ea80000300800 */
[----:B------:R-:W2:Y:S04]  /*56d70*/  LDL.LU R25, [R1+0x2f4] ;  /* 0x0002f40001197983 */ /* 0x000ea80000300800 */
[----:B------:R-:W3:Y:S04]  /*56d80*/  LDL.LU R26, [R1+0x2f8] ;  /* 0x0002f800011a7983 */ /* 0x000ee80000300800 */
[----:B------:R-:W3:Y:S04]  /*56d90*/  LDL.LU R27, [R1+0x2fc] ;  /* 0x0002fc00011b7983 */ /* 0x000ee80000300800 */
[----:B------:R-:W4:Y:S04]  /*56da0*/  LDL.LU R14, [R1+0x130] ;  /* 0x00013000010e7983 */ /* 0x000f280000300800 */
[----:B------:R-:W4:Y:S04]  /*56db0*/  LDL.LU R15, [R1+0x134] ;  /* 0x00013400010f7983 */ /* 0x000f280000300800 */
[----:B----4-:R0:W-:Y:S04]  /*56dc0*/  STL.64 [R1+0x7860], R14 ;  /* 0x0078600e01007387 */ /* 0x0101e80000100a00 */
[----:B0-----:R-:W4:Y:S04]  /*56dd0*/  LDL.64 R14, [R1+0x58] ;  /* 0x00005800010e7983 */ /* 0x001f280000100a00 */
[----:B------:R-:W2:Y:S04]  /*56de0*/  LDL.LU R12, [R1+0x138] ;  /* 0x00013800010c7983 */ /* 0x000ea80000300800 */
[----:B------:R-:W2:Y:S04]  /*56df0*/  LDL.LU R13, [R1+0x13c] ;  /* 0x00013c00010d7983 */ /* 0x000ea80000300800 */
[----:B--2---:R0:W-:Y:S04]  /*56e00*/  STL.64 [R1+0x7848], R12 ;  /* 0x0078480c01007387 */ /* 0x0041e80000100a00 */
[----:B0-----:R-:W2:Y:S04]  /*56e10*/  LDL.64 R12, [R1+0x50] ;  /* 0x00005000010c7983 */ /* 0x001ea80000100a00 */
[----:B---3--:R-:W-:Y:S04]  /*56e20*/  STL.64 [R1+0x7840], R26 ;  /* 0x0078401a01007387 */ /* 0x008fe80000100a00 */
[----:B------:R0:W-:Y:S04]  /*56e30*/  STL.64 [R1+0x7838], R24 ;  /* 0x0078381801007387 */ /* 0x0001e80000100a00 */
[----:B0-----:R-:W3:Y:S04]  /*56e40*/  LDL.LU R24, [R1+0x2c0] ;  /* 0x0002c00001187983 */ /* 0x001ee80000300800 */
[----:B------:R-:W3:Y:S04]  /*56e50*/  LDL.LU R25, [R1+0x2c4] ;  /* 0x0002c40001197983 */ /* 0x000ee80000300800 */
[----:B------:R-:W4:Y:S04]  /*56e60*/  LDL.LU R26, [R1+0x2c8] ;  /* 0x0002c800011a7983 */ /* 0x000f280000300800 */
[----:B------:R-:W4:Y:S04]  /*56e70*/  LDL.LU R27, [R1+0x2cc] ;  /* 0x0002cc00011b7983 */ /* 0x000f280000300800 */
[----:B----4-:R-:W-:Y:S04]  /*56e80*/  STL.64 [R1+0x7858], R26 ;  /* 0x0078581a01007387 */ /* 0x010fe80000100a00 */
[----:B---3--:R0:W-:Y:S04]  /*56e90*/  STL.64 [R1+0x7850], R24 ;  /* 0x0078501801007387 */ /* 0x0081e80000100a00 */
        /* <DEDUP_REMOVED lines=8> */
[----:B------:R-:W3:Y:S04]  /*56f20*/  LDL.LU R26, [R1+0x2e8] ;  /* 0x0002e800011a7983 */ /* 0x000ee80000300800 */
        /* <DEDUP_REMOVED lines=21> */
[----:B0-----:R-:W2:Y:S04]  /*57080*/  LDL.LU.64 R26, [R1+0x7870] ;  /* 0x00787000011a7983 */ /* 0x001ea80000300a00 */
[----:B------:R-:W2:Y:S01]  /*57090*/  LDL.LU.64 R24, [R1+0x7868] ;  /* 0x0078680001187983 */ /* 0x000ea20000300a00 */
[----:B------:R-:W-:-:S03]  /*570a0*/  IMAD.MOV.U32 R0, RZ, RZ, R15 ;  /* 0x000000ffff007224 */ /* 0x000fc600078e000f */
[----:B------:R-:W3:Y:S04]  /*570b0*/  LDL.LU.64 R14, [R1+0x7860] ;  /* 0x00786000010e7983 */ /* 0x000ee80000300a00 */
[----:B------:R-:W-:Y:S01]  /*570c0*/  STL [R1+0x7748], R0 ;  /* 0x0077480001007387 */ /* 0x000fe20000100800 */
[----:B--2---:R-:W-:-:S15]  /*570d0*/  HMMA.16816.F32 R24, R4, R12, R24 ;  /* 0x0000000c0418723c */ /* 0x004fde0000001818 */
[----:B------:R-:W-:-:S08]  /*570e0*/  NOP ;  /* 0x0000000000007918 */ /* 0x000fd00000000000 */
[----:B------:R-:W-:Y:S04]  /*570f0*/  STL.64 [R1+0x2d0], R24 ;  /* 0x0002d01801007387 */ /* 0x000fe80000100a00 */
[----:B------:R0:W-:Y:S04]  /*57100*/  STL.64 [R1+0x2d8], R26 ;  /* 0x0002d81a01007387 */ /* 0x0001e80000100a00 */
[----:B0-----:R-:W2:Y:S04]  /*57110*/  LDL.LU.64 R26, [R1+0x7858] ;  /* 0x00785800011a7983 */ /* 0x001ea80000300a00 */
[----:B------:R-:W2:Y:S01]  /*57120*/  LDL.LU.64 R24, [R1+0x7850] ;  /* 0x0078500001187983 */ /* 0x000ea20000300a00 */
[----:B---3--:R-:W-:-:S02]  /*57130*/  F2FP.F16.E5M2.UNPACK_B R14, R14.H1 ;  /* 0x0000000eff0e723e */ /* 0x008fc400030004ff */
[----:B------:R-:W-:Y:S01]  /*57140*/  F2FP.F16.E5M2.UNPACK_B R15, R15.H1 ;  /* 0x0000000fff0f723e */ /* 0x000fe200030004ff */
[----:B------:R-:W-:Y:S02]  /*57150*/  IMAD.MOV.U32 R0, RZ, RZ, R13 ;  /* 0x000000ffff007224 */ /* 0x000fe400078e000d */
[----:B------:R-:W3:Y:S04]  /*57160*/  LDL.LU.64 R12, [R1+0x7848] ;  /* 0x00784800010c7983 */ /* 0x000ee80000300a00 */
[----:B------:R-:W-:Y:S04]  /*57170*/  STL [R1+0x48], R14 ;  /* 0x0000480e01007387 */ /* 0x000fe80000100800 */
[----:B------:R-:W-:Y:S04]  /*57180*/  STL [R1+0x774c], R0 ;  /* 0x00774c0001007387 */ /* 0x000fe80000100800 */
        /* <DEDUP_REMOVED lines=19> */
[----:B----4-:R-:W-:-:S02]  /*572c0*/  F2FP.F16.E5M2.UNPACK_B R2, R2.H1 ;  /* 0x00000002ff02723e */ /* 0x010fc400030004ff */
[----:B------:R-:W-:-:S07]  /*572d0*/  F2FP.F16.E5M2.UNPACK_B R3, R3.H1 ;  /* 0x00000003ff03723e */ /* 0x000fce00030004ff */
[----:B------:R-:W-:Y:S01]  /*572e0*/  HMMA.16816.F32 R16, R4, R2, R16 ;  /* 0x000000020410723c */ /* 0x000fe20000001810 */
[----:B------:R-:W-:Y:S01]  /*572f0*/  IMAD.MOV.U32 R0, RZ, RZ, R13 ;  /* 0x000000ffff007224 */ /* 0x000fe200078e000d */
[----:B------:R-:W-:Y:S02]  /*57300*/  F2FP.F16.E5M2.UNPACK_B R12, R20.H1 ;  /* 0x00000014ff0c723e */ /* 0x000fe400030004ff */
[----:B------:R-:W-:Y:S02]  /*57310*/  F2FP.F16.E5M2.UNPACK_B R13, R21.H1 ;  /* 0x00000015ff0d723e */ /* 0x000fe400030004ff */
[----:B------:R-:W-:Y:S04]  /*57320*/  STL [R1+0x38], R2 ;  /* 0x0000380201007387 */ /* 0x000fe80000100800 */
[----:B------:R0:W-:Y:S04]  /*57330*/  STL [R1+0x7754], R0 ;  /* 0x0077540001007387 */ /* 0x0001e80000100800 */
[----:B------:R1:W-:Y:S04]  /*57340*/  STL [R1+0x3c], R3 ;  /* 0x00003c0301007387 */ /* 0x0003e80000100800 */
[----:B------:R-:W-:Y:S05]  /*57350*/  STL [R1+0x30], R12 ;  /* 0x0000300c01007387 */ /* 0x000fea0000100800 */
[----:B------:R-:W-:Y:S04]  /*57360*/  STL.64 [R1+0x300], R16 ;  /* 0x0003001001007387 */ /* 0x000fe80000100a00 */
[----:B------:R-:W-:Y:S01]  /*57370*/  STL.64 [R1+0x308], R18 ;  /* 0x0003081201007387 */ /* 0x000fe20000100a00 */
[----:B0-----:R-:W-:Y:S01]  /*57380*/  IMAD.MOV.U32 R0, RZ, RZ, R3 ;  /* 0x000000ffff007224 */ /* 0x001fe200078e0003 */
[----:B------:R-:W-:-:S02]  /*57390*/  F2FP.F16.E5M2.UNPACK_B R2, R22.H1 ;  /* 0x00000016ff02723e */ /* 0x000fc400030004ff */
[----:B-1----:R-:W-:Y:S02]  /*573a0*/  F2FP.F16.E5M2.UNPACK_B R3, R23.H1 ;  /* 0x00000017ff03723e */ /* 0x002fe400030004ff */
[----:B------:R0:W-:Y:S04]  /*573b0*/  STL [R1+0x7758], R0 ;  /* 0x0077580001007387 */ /* 0x0001e80000100800 */
[----:B------:R-:W-:Y:S04]  /*573c0*/  STL [R1+0x34], R13 ;  /* 0x0000340d01007387 */ /* 0x000fe80000100800 */
[----:B------:R-:W-:Y:S01]  /*573d0*/  STL [R1+0x28], R2 ;  /* 0x0000280201007387 */ /* 0x000fe20000100800 */
[----:B0-----:R-:W-:Y:S01]  /*573e0*/  F2FP.F16.E5M2.UNPACK_B R0, R29.H1 ;  /* 0x0000001dff00723e */ /* 0x001fe200030004ff */
[----:B--2---:R-:W-:Y:S07]  /*573f0*/  HMMA.16816.F32 R16, R4, R12, R24 ;  /* 0x0000000c0410723c */ /* 0x004fee0000001818 */
[----:B------:R-:W-:-:S15]  /*57400*/  F2FP.F16.E5M2.UNPACK_B R12, R28.H1 ;  /* 0x0000001cff0c723e */ /* 0x000fde00030004ff */
[----:B------:R-:W-:-:S01]  /*57410*/  NOP ;  /* 0x0000000000007918 */ /* 0x000fc20000000000 */
[----:B------:R-:W-:Y:S04]  /*57420*/  STL.64 [R1+0x310], R16 ;  /* 0x0003101001007387 */ /* 0x000fe80000100a00 */
[----:B------:R-:W-:Y:S04]  /*57430*/  STL.64 [R1+0x318], R18 ;  /* 0x0003181201007387 */ /* 0x000fe80000100a00 */
[----:B------:R0:W-:Y:S02]  /*57440*/  STL [R1+0x20], R12 ;  /* 0x0000200c01007387 */ /* 0x0001e40000100800 */
[----:B0-----:R-:W-:Y:S06]  /*57450*/  HMMA.16816.F32 R12, R4, R2, R8 ;  /* 0x00000002040c723c */ /* 0x001fec0000001808 */
[----:B------:R-:W-:Y:S04]  /*57460*/  STL [R1+0x2c], R3 ;  /* 0x00002c0301007387 */ /* 0x000fe80000100800 */
[----:B------:R-:W-:Y:S04]  /*57470*/  STL [R1+0x24], R0 ;  /* 0x0000240001007387 */ /* 0x000fe80000100800 */
[----:B------:R-:W2:Y:S09]  /*57480*/  LDL.LU R8, [R1+0x3c0] ;  /* 0x0003c00001087983 */ /* 0x000eb20000300800 */
[----:B------:R0:W-:Y:S04]  /*57490*/  STL.64 [R1+0x320], R12 ;  /* 0x0003200c01007387 */ /* 0x0001e80000100a00 */
[----:B------:R1:W-:Y:S04]  /*574a0*/  STL.64 [R1+0x328], R14 ;  /* 0x0003280e01007387 */ /* 0x0003e80000100a00 */
[----:B------:R-:W2:Y:S04]  /*574b0*/  LDL.LU R9, [R1+0x3c4] ;  /* 0x0003c40001097983 */ /* 0x000ea80000300800 */
[----:B------:R-:W3:Y:S04]  /*574c0*/  LDL.LU R10, [R1+0x3c8] ;  /* 0x0003c800010a7983 */ /* 0x000ee80000300800 */
[----:B------:R-:W3:Y:S04]  /*574d0*/  LDL.LU R11, [R1+0x3cc] ;  /* 0x0003cc00010b7983 */ /* 0x000ee80000300800 */
[----:B---3--:R-:W-:Y:S04]  /*574e0*/  STL.64 [R1+0x77c8], R10 ;  /* 0x0077c80a01007387 */ /* 0x008fe80000100a00 */
[----:B--2---:R2:W-:Y:S04]  /*574f0*/  STL.64 [R1+0x77c0], R8 ;  /* 0x0077c00801007387 */ /* 0x0045e80000100a00 */
[----:B0-----:R-:W3:Y:S04]  /*57500*/  LDL.LU R12, [R1+0x380] ;  /* 0x00038000010c7983 */ /* 0x001ee80000300800 */
[----:B------:R-:W3:Y:S04]  /*57510*/  LDL.LU R13, [R1+0x384] ;  /* 0x00038400010d7983 */ /* 0x000ee80000300800 */
[----:B-1----:R-:W4:Y:S04]  /*57520*/  LDL.LU R14, [R1+0x388] ;  /* 0x00038800010e7983 */ /* 0x002f280000300800 */
[----:B------:R-:W4:Y:S04]  /*57530*/  LDL.LU R15, [R1+0x38c] ;  /* 0x00038c00010f7983 */ /* 0x000f280000300800 */
[----:B----4-:R-:W-:Y:S04]  /*57540*/  STL.64 [R1+0x77d8], R14 ;  /* 0x0077d80e01007387 */ /* 0x010fe80000100a00 */
[----:B---3--:R0:W-:Y:S04]  /*57550*/  STL.64 [R1+0x77d0], R12 ;  /* 0x0077d00c01007387 */ /* 0x0081e80000100a00 */
[----:B--2---:R-:W2:Y:S04]  /*57560*/  LDL.LU R8, [R1+0x370] ;  /* 0x0003700001087983 */ /* 0x004ea80000300800 */
[----:B------:R-:W2:Y:S04]  /*57570*/  LDL.LU R9, [R1+0x374] ;  /* 0x0003740001097983 */ /* 0x000ea80000300800 */
[----:B------:R-:W3:Y:S04]  /*57580*/  LDL.LU R10, [R1+0x378] ;  /* 0x00037800010a7983 */ /* 0x000ee80000300800 */
[----:B------:R-:W3:Y:S01]  /*57590*/  LDL.LU R11, [R1+0x37c] ;  /* 0x00037c00010b7983 */ /* 0x000ee20000300800 */
[----:B------:R-:W-:-:S03]  /*575a0*/  IMAD.MOV.U32 R0, RZ, RZ, R3 ;  /* 0x000000ffff007224 */ /* 0x000fc600078e0003 */
[----:B---3--:R1:W-:Y:S04]  /*575b0*/  STL.64 [R1+0x77e8], R10 ;  /* 0x0077e80a01007387 */ /* 0x0083e80000100a00 */
[----:B--2---:R-:W-:Y:S04]  /*575c0*/  STL.64 [R1+0x77e0], R8 ;  /* 0x0077e00801007387 */ /* 0x004fe80000100a00 */
[----:B------:R-:W2:Y:S04]  /*575d0*/  LDL.LU R2, [R1+0x178] ;  /* 0x0001780001027983 */ /* 0x000ea80000300800 */
[----:B------:R-:W2:Y:S04]  /*575e0*/  LDL.LU R3, [R1+0x17c] ;  /* 0x00017c0001037983 */ /* 0x000ea80000300800 */
[----:B--2---:R2:W-:Y:S04]  /*575f0*/  STL.64 [R1+0x7810], R2 ;  /* 0x0078100201007387 */ /* 0x0045e80000100a00 */
[----:B0-----:R-:W3:Y:S04]  /*57600*/  LDL.LU R12, [R1+0x360] ;  /* 0x00036000010c7983 */ /* 0x001ee80000300800 */
[----:B------:R-:W3:Y:S04]  /*57610*/  LDL.LU R13, [R1+0x364] ;  /* 0x00036400010d7983 */ /* 0x000ee80000300800 */
[----:B------:R-:W4:Y:S04]  /*57620*/  LDL.LU R14, [R1+0x368] ;  /* 0x00036800010e7983 */ /* 0x000f280000300800 */
[----:B------:R-:W4:Y:S04]  /*57630*/  LDL.LU R15, [R1+0x36c] ;  /* 0x00036c00010f7983 */ /* 0x000f280000300800 */
[----:B-1----:R-:W3:Y:S04]  /*57640*/  LDL.LU R10, [R1+0x160] ;  /* 0x00016000010a7983 */ /* 0x002ee80000300800 */
[----:B------:R-:W3:Y:S04]  /*57650*/  LDL.LU R11, [R1+0x164] ;  /* 0x00016400010b7983 */ /* 0x000ee80000300800 */
[----:B--2---:R-:W2:Y:S04]  /*57660*/  LDL.64 R2, [R1+0x20] ;  /* 0x0000200001027983 */ /* 0x004ea80000100a00 */
[----:B------:R-:W2:Y:S04]  /*57670*/  LDL.LU R8, [R1+0x168] ;  /* 0x0001680001087983 */ /* 0x000ea80000300800 */
[----:B------:R-:W2:Y:S04]  /*57680*/  LDL.LU R9, [R1+0x16c] ;  /* 0x00016c0001097983 */ /* 0x000ea80000300800 */
[----:B------:R-:W2:Y:S04]  /*57690*/  LDL.LU R20, [R1+0x170] ;  /* 0x0001700001147983 */ /* 0x000ea80000300800 */
[----:B------:R-:W2:Y:S04]  /*576a0*/  LDL.LU R21, [R1+0x174] ;  /* 0x0001740001157983 */ /* 0x000ea80000300800 */
        /* <DEDUP_REMOVED lines=14> */
[----:B0-----:R-:W2:Y:S04]  /*57790*/  LDL.LU R12, [R1+0x330] ;  /* 0x00033000010c7983 */ /* 0x001ea80000300800 */
[----:B------:R-:W2:Y:S04]  /*577a0*/  LDL.LU R13, [R1+0x334] ;  /* 0x00033400010d7983 */ /* 0x000ea80000300800 */
[----:B------:R-:W2:Y:S04]  /*577b0*/  LDL.LU R14, [R1+0x338] ;  /* 0x00033800010e7983 */ /* 0x000ea80000300800 */
[----:B------:R-:W2:Y:S04]  /*577c0*/  LDL.LU R15, [R1+0x33c] ;  /* 0x00033c00010f7983 */ /* 0x000ea80000300800 */
        /* <DEDUP_REMOVED lines=12> */
[----:B------:R-:W-:Y:S01]  /*57890*/  STL [R1+0x775c], R0 ;  /* 0x00775c0001007387 */ /* 0x000fe20000100800 */
[----:B--2---:R-:W-:-:S15]  /*578a0*/  HMMA.16816.F32 R12, R4, R2, R12 ;  /* 0x00000002040c723c */ /* 0x004fde000000180c */
[----:B------:R-:W-:-:S08]  /*578b0*/  NOP ;  /* 0x0000000000007918 */ /* 0x000fd00000000000 */
[----:B------:R-:W-:Y:S04]  /*578c0*/  STL.64 [R1+0x330], R12 ;  /* 0x0003300c01007387 */ /* 0x000fe80000100a00 */
[----:B------:R0:W-:Y:S04]  /*578d0*/  STL.64 [R1+0x338], R14 ;  /* 0x0003380e01007387 */ /* 0x0001e80000100a00 */
[----:B0-----:R-:W2:Y:S04]  /*578e0*/  LDL.LU.64 R14, [R1+0x7820] ;  /* 0x00782000010e7983 */ /* 0x001ea80000300a00 */
[----:B------:R-:W2:Y:S01]  /*578f0*/  LDL.LU.64 R12, [R1+0x7818] ;  /* 0x00781800010c7983 */ /* 0x000ea20000300a00 */
[----:B------:R-:W-:-:S02]  /*57900*/  F2FP.F16.E5M2.UNPACK_B R10, R10.H1 ;  /* 0x0000000aff0a723e */ /* 0x000fc400030004ff */
        /* <DEDUP_REMOVED lines=15> */
[----:B------:R-:W-:Y:S04]  /*57a00*/  STL [R1+0x10], R8 ;  /* 0x0000100801007387 */ /* 0x000fe80000100800 */
[----:B------:R-:W-:Y:S04]  /*57a10*/  STL [R1+0x7764], R0 ;  /* 0x0077640001007387 */ /* 0x000fe80000100800 */
[----:B------:R2:W-:Y:S02]  /*57a20*/  STL [R1+0x14], R9 ;  /* 0x0000140901007387 */ /* 0x0005e40000100800 */
[----:B--2---:R-:W-:Y:S02]  /*57a30*/  HMMA.16816.F32 R8, R4, R8, R12 ;  /* 0x000000080408723c */ /* 0x004fe4000000180c */
[----:B------:R-:W2:Y:S04]  /*57a40*/  LDL.LU.64 R14, [R1+0x77f8] ;  /* 0x0077f800010e7983 */ /* 0x000ea80000300a00 */
[----:B------:R-:W2:Y:S01]  /*57a50*/  LDL.LU.64 R12, [R1+0x77f0] ;  /* 0x0077f000010c7983 */ /* 0x000ea20000300a00 */
[----:B------:R-:W-:-:S02]  /*57a60*/  F2FP.F16.E5M2.UNPACK_B R20, R20.H1 ;  /* 0x00000014ff14723e */ /* 0x000fc400030004ff */
[----:B------:R-:W-:-:S14]  /*57a70*/  F2FP.F16.E5M2.UNPACK_B R21, R21.H1 ;  /* 0x00000015ff15723e */ /* 0x000fdc00030004ff */
[----:B------:R-:W-:Y:S04]  /*57a80*/  STL.64 [R1+0x350], R8 ;  /* 0x0003500801007387 */ /* 0x000fe80000100a00 */
[----:B------:R0:W-:Y:S04]  /*57a90*/  STL.64 [R1+0x358], R10 ;  /* 0x0003580a01007387 */ /* 0x0001e80000100a00 */
[----:B0-----:R-:W4:Y:S04]  /*57aa0*/  LDL.LU.64 R10, [R1+0x77e8] ;  /* 0x0077e800010a7983 */ /* 0x001f280000300a00 */
[----:B------:R-:W4:Y:S04]  /*57ab0*/  LDL.LU.64 R8, [R1+0x77e0] ;  /* 0x0077e00001087983 */ /* 0x000f280000300a00 */
        /* <DEDUP_REMOVED lines=9> */
[----:B------:R-:W-:Y:S02]  /*57b50*/  F2FP.F16.E5M2.UNPACK_B R3, R3.H1 ;  /* 0x00000003ff03723e */ /* 0x000fe400030004ff */
[----:B------:R-:W-:Y:S02]  /*57b60*/  F2FP.F16.E5M2.UNPACK_B R28, R28.H1 ;  /* 0x0000001cff1c723e */ /* 0x000fe400030004ff */
[----:B----4-:R-:W-:-:S03]  /*57b70*/  F2FP.F16.E5M2.UNPACK_B R29, R29.H1 ;  /* 0x0000001dff1d723e */ /* 0x010fc600030004ff */
[----:B------:R-:W-:Y:S01]  /*57b80*/  HMMA.16816.F32 R8, R4, R2, R8 ;  /* 0x000000020408723c */ /* 0x000fe20000001808 */
[----:B------:R-:W-:-:S05]  /*57b90*/  IMAD.MOV.U32 R0, RZ, RZ, R21 ;  /* 0x000000ffff007224 */ /* 0x000fca00078e0015 */
[----:B------:R-:W-:Y:S01]  /*57ba0*/  STL [R1], R2 ;  /* 0x0000000201007387 */ /* 0x000fe20000100800 */
[----:B------:R-:W-:-:S03]  /*57bb0*/  F2FP.F16.E5M2.UNPACK_B R26, R26.H1 ;  /* 0x0000001aff1a723e */ /* 0x000fc600030004ff */
[----:B------:R-:W-:Y:S04]  /*57bc0*/  STL [R1+0x7778], R0 ;  /* 0x0077780001007387 */ /* 0x000fe80000100800 */
[----:B------:R-:W-:Y:S01]  /*57bd0*/  STL [R1+0x4], R3 ;  /* 0x0000040301007387 */ /* 0x000fe20000100800 */
[----:B------:R-:W-:-:S08]  /*57be0*/  F2FP.F16.E5M2.UNPACK_B R27, R27.H1 ;  /* 0x0000001bff1b723e */ /* 0x000fd000030004ff */
[----:B------:R-:W-:Y:S04]  /*57bf0*/  STL.64 [R1+0x370], R8 ;  /* 0x0003700801007387 */ /* 0x000fe80000100a00 */
[----:B------:R0:W-:Y:S04]  /*57c00*/  STL.64 [R1+0x378], R10 ;  /* 0x0003780a01007387 */ /* 0x0001e80000100a00 */
[----:B0-----:R-:W3:Y:S04]  /*57c10*/  LDL.LU.64 R10, [R1+0x77c8] ;  /* 0x0077c800010a7983 */ /* 0x001ee80000300a00 */
[----:B------:R-:W3:Y:S04]  /*57c20*/  LDL.LU.64 R8, [R1+0x77c0] ;  /* 0x0077c00001087983 */ /* 0x000ee80000300a00 */
[----:B------:R-:W-:Y:S04]  /*57c30*/  STL [R1+0x7794], R28 ;  /* 0x0077941c01007387 */ /* 0x000fe80000100800 */
[----:B------:R-:W-:Y:S01]  /*57c40*/  STL [R1+0x7790], R29 ;  /* 0x0077901d01007387 */ /* 0x000fe20000100800 */
[----:B--2---:R-:W-:-:S15]  /*57c50*/  HMMA.16816.F32 R12, R4, R28, R12 ;  /* 0x0000001c040c723c */ /* 0x004fde000000180c */
[----:B------:R-:W-:-:S08]  /*57c60*/  NOP ;  /* 0x0000000000007918 */ /* 0x000fd00000000000 */
[----:B------:R-:W-:Y:S04]  /*57c70*/  STL.64 [R1+0x380], R12 ;  /* 0x0003800c01007387 */ /* 0x000fe80000100a00 */
[----:B------:R0:W-:Y:S02]  /*57c80*/  STL.64 [R1+0x388], R14 ;  /* 0x0003880e01007387 */ /* 0x0001e40000100a00 */
[----:B0-----:R-:W-:-:S15]  /*57c90*/  HMMA.16816.F32 R12, R4, R26, R16 ;  /* 0x0000001a040c723c */ /* 0x001fde0000001810 */
[----:B------:R-:W-:-:S08]  /*57ca0*/  NOP ;  /* 0x0000000000007918 */ /* 0x000fd00000000000 */
[----:B------:R-:W-:Y:S04]  /*57cb0*/  STL.64 [R1+0x3a0], R12 ;  /* 0x0003a00c01007387 */ /* 0x000fe80000100a00 */
[----:B------:R0:W-:Y:S04]  /*57cc0*/  STL.64 [R1+0x3a8], R14 ;  /* 0x0003a80e01007387 */ /* 0x0001e80000100a00 */
[----:B------:R-:W2:Y:S01]  /*57cd0*/  LDL.LU R0, [R1+0x31f0] ;  /* 0x0031f00001007983 */ /* 0x000ea20000300800 */
[----:B------:R-:W-:Y:S02]  /*57ce0*/  F2FP.F16.E5M2.UNPACK_B R24, R24.H1 ;  /* 0x00000018ff18723e */ /* 0x000fe400030004ff */
[----:B------:R-:W-:-:S07]  /*57cf0*/  F2FP.F16.E5M2.UNPACK_B R25, R25.H1 ;  /* 0x00000019ff19723e */ /* 0x000fce00030004ff */
[----:B---3--:R-:W-:Y:S01]  /*57d00*/  HMMA.16816.F32 R8, R4, R24, R8 ;  /* 0x000000180408723c */ /* 0x008fe20000001808 */
[----:B--2---:R-:W-:-:S15]  /*57d10*/  STL [R1+0x7798], R0 ;  /* 0x0077980001007387 */ /* 0x004fde0000100800 */
[----:B------:R-:W-:-:S07]  /*57d20*/  NOP ;  /* 0x0000000000007918 */ /* 0x000fce0000000000 */
[----:B------:R-:W-:Y:S04]  /*57d30*/  STL.64 [R1+0x3c0], R8 ;  /* 0x0003c00801007387 */ /* 0x000fe80000100a00 */
[----:B------:R1:W-:Y:S04]  /*57d40*/  STL.64 [R1+0x3c8], R10 ;  /* 0x0003c80a01007387 */ /* 0x0003e80000100a00 */
[----:B0-----:R-:W2:Y:S04]  /*57d50*/  LDL.LU R15, [R1+0x31ec] ;  /* 0x0031ec00010f7983 */ /* 0x001ea80000300800 */
[----:B-1----:R-:W3:Y:S04]  /*57d60*/  LDL.LU R10, [R1+0x1b8] ;  /* 0x0001b800010a7983 */ /* 0x002ee80000300800 */
[----:B------:R-:W3:Y:S04]  /*57d70*/  LDL.LU R11, [R1+0x1bc] ;  /* 0x0001bc00010b7983 */ /* 0x000ee80000300800 */
[----:B------:R-:W4:Y:S04]  /*57d80*/  LDL.LU R8, [R1+0x1c0] ;  /* 0x0001c00001087983 */ /* 0x000f280000300800 */
[----:B------:R-:W4:Y:S04]  /*57d90*/  LDL.LU R9, [R1+0x1c4] ;  /* 0x0001c40001097983 */ /* 0x000f280000300800 */
[----:B---3--:R-:W-:Y:S04]  /*57da0*/  STL.64 [R1+0x7788], R10 ;  /* 0x0077880a01007387 */ /* 0x008fe80000100a00 */
[----:B----4-:R0:W-:Y:S04]  /*57db0*/  STL.64 [R1+0x7780], R8 ;  /* 0x0077800801007387 */ /* 0x0101e80000100a00 */
[----:B0-----:R-:W3:Y:S04]  /*57dc0*/  LDL.LU R8, [R1+0x420] ;  /* 0x0004200001087983 */ /* 0x001ee80000300800 */
[----:B------:R-:W3:Y:S04]  /*57dd0*/  LDL.LU R9, [R1+0x424] ;  /* 0x0004240001097983 */ /* 0x000ee80000300800 */
[----:B------:R-:W4:Y:S04]  /*57de0*/  LDL.LU R10, [R1+0x428] ;  /* 0x00042800010a7983 */ /* 0x000f280000300800 */
[----:B------:R-:W4:Y:S04]  /*57df0*/  LDL.LU R11, [R1+0x42c] ;  /* 0x00042c00010b7983 */ /* 0x000f280000300800 */
        /* <DEDUP_REMOVED lines=9> */
[----:B------:R-:W4:Y:S01]  /*57e90*/  LDL.LU R11, [R1+0x40c] ;  /* 0x00040c00010b7983 */ /* 0x000f220000300800 */
[----:B------:R-:W-:-:S02]  /*57ea0*/  F2FP.F16.E5M2.UNPACK_B R22, R22.H1 ;  /* 0x00000016ff16723e */ /* 0x000fc400030004ff */
[----:B------:R-:W-:Y:S01]  /*57eb0*/  F2FP.F16.E5M2.UNPACK_B R23, R23.H1 ;  /* 0x00000017ff17723e */ /* 0x000fe200030004ff */
        /* <DEDUP_REMOVED lines=16> */
[----:B------:R-:W-:Y:S04]  /*57fc0*/  STL.64 [R1+0x7500], R26 ;  /* 0x0075001a01007387 */ /* 0x000fe80000100a00 */
[----:B------:R0:W-:Y:S04]  /*57fd0*/  STL.64 [R1+0x74f8], R24 ;  /* 0x0074f81801007387 */ /* 0x0001e80000100a00 */
[----:B0-----:R-:W2:Y:S04]  /*57fe0*/  LDL.LU R24, [R1+0x500] ;  /* 0x0005000001187983 */ /* 0x001ea80000300800 */
[----:B------:R-:W2:Y:S04]  /*57ff0*/  LDL.LU R25, [R1+0x504] ;  /* 0x0005040001197983 */ /* 0x000ea80000300800 */
[----:B------:R-:W4:Y:S04]  /*58000*/  LDL.LU R26, [R1+0x508] ;  /* 0x00050800011a7983 */ /* 0x000f280000300800 */
[----:B------:R-:W4:Y:S01]  /*58010*/  LDL.LU R27, [R1+0x50c] ;  /* 0x00050c00011b7983 */ /* 0x000f220000300800 */
[----:B---3--:R-:W-:Y:S03]  /*58020*/  HMMA.16816.F32 R8, R4, R22, R8 ;  /* 0x000000160408723c */ /* 0x008fe60000001808 */
[----:B----4-:R-:W-:Y:S04]  /*58030*/  STL.64 [R1+0x7770], R26 ;  /* 0x0077701a01007387 */ /* 0x010fe80000100a00 */
[----:B--2---:R0:W-:Y:S04]  /*58040*/  STL.64 [R1+0x7768], R24 ;  /* 0x0077681801007387 */ /* 0x0041e80000100a00 */
[----:B0-----:R-:W2:Y:S04]  /*58050*/  LDL.LU R24, [R1+0x440] ;  /* 0x0004400001187983 */ /* 0x001ea80000300800 */
[----:B------:R-:W2:Y:S04]  /*58060*/  LDL.LU R25, [R1+0x444] ;  /* 0x0004440001197983 */ /* 0x000ea80000300800 */
[----:B------:R-:W2:Y:S04]  /*58070*/  LDL.LU R26, [R1+0x448] ;  /* 0x00044800011a7983 */ /* 0x000ea80000300800 */
[----:B------:R-:W2:Y:S04]  /*58080*/  LDL.LU R27, [R1+0x44c] ;  /* 0x00044c00011b7983 */ /* 0x000ea80000300800 */
[----:B------:R-:W-:Y:S04]  /*58090*/  STL.64 [R1+0x3e0], R8 ;  /* 0x0003e00801007387 */ /* 0x000fe80000100a00 */
[----:B------:R0:W-:Y:S04]  /*580a0*/  STL.64 [R1+0x3e8], R10 ;  /* 0x0003e80a01007387 */ /* 0x0001e80000100a00 */
[----:B0-----:R-:W3:Y:S04]  /*580b0*/  LDL.LU.64 R10, [R1+0x77b8] ;  /* 0x0077b800010a7983 */ /* 0x001ee80000300a00 */
[----:B------:R-:W3:Y:S01]  /*580c0*/  LDL.LU.64 R8, [R1+0x77b0] ;  /* 0x0077b00001087983 */ /* 0x000ee20000300a00 */
[----:B------:R-:W-:-:S02]  /*580d0*/  F2FP.F16.E5M2.UNPACK_B R20, R20.H1 ;  /* 0x00000014ff14723e */ /* 0x000fc400030004ff */
[----:B------:R-:W-:Y:S01]  /*580e0*/  F2FP.F16.E5M2.UNPACK_B R21, R21.H1 ;  /* 0x00000015ff15723e */ /* 0x000fe200030004ff */
[----:B------:R-:W-:-:S06]  /*580f0*/  IMAD R12, R12, 0x100, R0 ;  /* 0x000001000c0c7824 */ /* 0x000fcc00078e0200 */
[----:B---3--:R-:W-:-:S15]  /*58100*/  HMMA.16816.F32 R8, R4, R20, R8 ;  /* 0x000000140408723c */ /* 0x008fde0000001808 */
[----:B------:R-:W-:-:S08]  /*58110*/  NOP ;  /* 0x0000000000007918 */ /* 0x000fd00000000000 */
[----:B------:R-:W-:Y:S04]  /*58120*/  STL.64 [R1+0x400], R8 ;  /* 0x0004000801007387 */ /* 0x000fe80000100a00 */
[----:B------:R0:W-:Y:S04]  /*58130*/  STL.64 [R1+0x408], R10 ;  /* 0x0004080a01007387 */ /* 0x0001e80000100a00 */
[----:B0-----:R-:W3:Y:S04]  /*58140*/  LDL.LU.64 R10, [R1+0x77a8] ;  /* 0x0077a800010a7983 */ /* 0x001ee80000300a00 */
[----:B------:R-:W3:Y:S04]  /*58150*/  LDL.LU.64 R8, [R1+0x77a0] ;  /* 0x0077a00001087983 */ /* 0x000ee80000300a00 */
[----:B------:R-:W-:Y:S04]  /*58160*/  STL.64 [R1+0x74f0], R22 ;  /* 0x0074f01601007387 */ /* 0x000fe80000100a00 */
[----:B------:R0:W-:Y:S04]  /*58170*/  STL.64 [R1+0x74e8], R20 ;  /* 0x0074e81401007387 */ /* 0x0001e80000100a00 */
[----:B0-----:R-:W4:Y:S04]  /*58180*/  LDL.LU R20, [R1+0x470] ;  /* 0x0004700001147983 */ /* 0x001f280000300800 */
[----:B------:R-:W4:Y:S04]  /*58190*/  LDL.LU R21, [R1+0x474] ;  /* 0x0004740001157983 */ /* 0x000f280000300800 */
[----:B------:R-:W4:Y:S04]  /*581a0*/  LDL.LU R22, [R1+0x478] ;  /* 0x0004780001167983 */ /* 0x000f280000300800 */
[----:B------:R-:W4:Y:S04]  /*581b0*/  LDL.LU R23, [R1+0x47c] ;  /* 0x00047c0001177983 */ /* 0x000f280000300800 */
[----:B------:R-:W4:Y:S01]  /*581c0*/  LDL.LU R0, [R1+0x7798] ;  /* 0x0077980001007983 */ /* 0x000f220000300800 */
[----:B------:R-:W-:-:S02]  /*581d0*/  F2FP.F16.E5M2.UNPACK_B R18, R18.H1 ;  /* 0x00000012ff12723e */ /* 0x000fc400030004ff */
[----:B------:R-:W-:Y:S01]  /*581e0*/  F2FP.F16.E5M2.UNPACK_B R19, R19.H1 ;  /* 0x00000013ff13723e */ /* 0x000fe200030004ff */
[----:B------:R-:W-:Y:S02]  /*581f0*/  IMAD R13, R13, 0x100, R28 ;  /* 0x000001000d0d7824 */ /* 0x000fe400078e021c */
[----:B------:R-:W-:Y:S01]  /*58200*/  IMAD R14, R14, 0x100, R29 ;  /* 0x000001000e0e7824 */ /* 0x000fe200078e021d */
[----:B------:R-:W4:Y:S04]  /*58210*/  LDL.LU R28, [R1+0x7794] ;  /* 0x00779400011c7983 */ /* 0x000f280000300800 */
[----:B------:R-:W4:Y:S01]  /*58220*/  LDL.LU R29, [R1+0x7790] ;  /* 0x00779000011d7983 */ /* 0x000f220000300800 */
[----:B------:R-:W-:Y:S02]  /*58230*/  F2FP.F16.E5M2.UNPACK_B R16, R16.H1 ;  /* 0x00000010ff10723e */ /* 0x000fe400030004ff */
[----:B------:R-:W-:-:S07]  /*58240*/  F2FP.F16.E5M2.UNPACK_B R17, R17.H1 ;  /* 0x00000011ff11723e */ /* 0x000fce00030004ff */
[C---:B--2---:R-:W-:Y:S06]  /*58250*/  HMMA.16816.F32 R24, R4.reuse, R16, R24 ;  /* 0x000000100418723c */ /* 0x044fec0000001818 */
[----:B---3--:R-:W-:-:S15]  /*58260*/  HMMA.16816.F32 R8, R4, R18, R8 ;  /* 0x000000120408723c */ /* 0x008fde0000001808 */
[----:B------:R-:W-:-:S08]  /*58270*/  NOP ;  /* 0x0000000000007918 */ /* 0x000fd00000000000 */
[----:B------:R-:W-:Y:S04]  /*58280*/  STL.64 [R1+0x420], R8 ;  /* 0x0004200801007387 */ /* 0x000fe80000100a00 */
[----:B------:R0:W-:Y:S04]  /*58290*/  STL.64 [R1+0x428], R10 ;  /* 0x0004280a01007387 */ /* 0x0001e80000100a00 */
[----:B0-----:R-:W2:Y:S04]  /*582a0*/  LDL.LU.64 R10, [R1+0x7788] ;  /* 0x00778800010a7983 */ /* 0x001ea80000300a00 */
[----:B------:R-:W3:Y:S01]  /*582b0*/  LDL.LU.64 R8, [R1+0x7780] ;  /* 0x0077800001087983 */ /* 0x000ee20000300a00 */
[----:B----4-:R-:W-:-:S03]  /*582c0*/  IMAD R15, R15, 0x100, R0 ;  /* 0x000001000f0f7824 */ /* 0x010fc600078e0200 */
[----:B------:R-:W4:Y:S04]  /*582d0*/  LDL.LU R0, [R1+0x7778] ;  /* 0x0077780001007983 */ /* 0x000f280000300800 */
[----:B------:R-:W-:Y:S04]  /*582e0*/  STL.64 [R1+0x440], R24 ;  /* 0x0004401801007387 */ /* 0x000fe80000100a00 */
[----:B------:R0:W-:Y:S04]  /*582f0*/  STL.64 [R1+0x448], R26 ;  /* 0x0004481a01007387 */ /* 0x0001e80000100a00 */
[----:B0-----:R-:W4:Y:S04]  /*58300*/  LDL.LU.64 R26, [R1+0x7770] ;  /* 0x00777000011a7983 */ /* 0x001f280000300a00 */
[----:B------:R-:W4:Y:S04]  /*58310*/  LDL.LU.64 R24, [R1+0x7768] ;  /* 0x0077680001187983 */ /* 0x000f280000300a00 */
[----:B------:R-:W-:Y:S04]  /*58320*/  STL [R1+0x74c4], R16 ;  /* 0x0074c41001007387 */ /* 0x000fe80000100800 */
[----:B------:R-:W-:Y:S04]  /*58330*/  STL [R1+0x74c0], R17 ;  /* 0x0074c01101007387 */ /* 0x000fe80000100800 */
[----:B------:R0:W-:Y:S01]  /*58340*/  STL.64 [R1+0x7508], R18 ;  /* 0x0075081201007387 */ /* 0x0001e20000100a00 */
[----:B------:R-:W-:-:S02]  /*58350*/  F2FP.F16.E5M2.UNPACK_B R14, R14 ;  /* 0x0000000eff0e723e */ /* 0x000fc400020004ff */
[----:B------:R-:W-:Y:S02]  /*58360*/  F2FP.F16.E5M2.UNPACK_B R15, R15 ;  /* 0x0000000fff0f723e */ /* 0x000fe400020004ff */
[----:B------:R-:W-:Y:S02]  /*58370*/  F2FP.F16.E5M2.UNPACK_B R12, R12 ;  /* 0x0000000cff0c723e */ /* 0x000fe400020004ff */
[----:B------:R-:W-:Y:S01]  /*58380*/  F2FP.F16.E5M2.UNPACK_B R13, R13 ;  /* 0x0000000dff0d723e */ /* 0x000fe200020004ff */
[----:B------:R-:W-:Y:S01]  /*58390*/  STL.64 [R1+0x7720], R14 ;  /* 0x0077200e01007387 */ /* 0x000fe20000100a00 */
[----:B--2---:R-:W-:Y:S02]  /*583a0*/  F2FP.F16.E5M2.UNPACK_B R10, R10.H1 ;  /* 0x0000000aff0a723e */ /* 0x004fe400030004ff */
[----:B------:R-:W-:-:S07]  /*583b0*/  F2FP.F16.E5M2.UNPACK_B R11, R11.H1 ;  /* 0x0000000bff0b723e */ /* 0x000fce00030004ff */
[----:B0-----:R-:W-:Y:S01]  /*583c0*/  HMMA.16816.F32 R16, R4, R10, R20 ;  /* 0x0000000a0410723c */ /* 0x001fe20000001814 */
[----:B---3--:R-:W-:Y:S02]  /*583d0*/  F2FP.F16.E5M2.UNPACK_B R8, R8.H1 ;  /* 0x00000008ff08723e */ /* 0x008fe400030004ff */
[----:B------:R-:W-:-:S15]  /*583e0*/  F2FP.F16.E5M2.UNPACK_B R9, R9.H1 ;  /* 0x00000009ff09723e */ /* 0x000fde00030004ff */
[----:B------:R-:W-:-:S05]  /*583f0*/  NOP ;  /* 0x0000000000007918 */ /* 0x000fca0000000000 */
[----:B------:R-:W-:Y:S04]  /*58400*/  STL.64 [R1+0x470], R16 ;  /* 0x0004701001007387 */ /* 0x000fe80000100a00 */
[----:B------:R-:W-:Y:S04]  /*58410*/  STL.64 [R1+0x478], R18 ;  /* 0x0004781201007387 */ /* 0x000fe80000100a00 */
[----:B------:R4:W-:Y:S04]  /*58420*/  STL.64 [R1+0x7718], R12 ;  /* 0x0077180c01007387 */ /* 0x0009e80000100a00 */
[----:B------:R-:W2:Y:S01]  /*58430*/  LDL.LU R20, [R1+0xf00] ;  /* 0x000f000001147983 */ /* 0x000ea20000300800 */
[----:B----4-:R-:W-:-:S15]  /*58440*/  HMMA.16816.F32 R12, R4, R8, R24 ;  /* 0x00000008040c723c */ /* 0x010fde0000001818 */
[----:B------:R-:W-:-:S08]  /*58450*/  NOP ;  /* 0x0000000000007918 */ /* 0x000fd00000000000 */
[----:B------:R-:W-:Y:S04]  /*58460*/  STL.64 [R1+0x500], R12 ;  /* 0x0005000c01007387 */ /* 0x000fe80000100a00 */
[----:B------:R-:W-:Y:S04]  /*58470*/  STL.64 [R1+0x508], R14 ;  /* 0x0005080e01007387 */ /* 0x000fe80000100a00 */
[----:B------:R-:W2:Y:S04]  /*58480*/  LDL.LU R21, [R1+0xf04] ;  /* 0x000f040001157983 */ /* 0x000ea80000300800 */
[----:B------:R-:W3:Y:S04]  /*58490*/  LDL.LU R22, [R1+0xf08] ;  /* 0x000f080001167983 */ /* 0x000ee80000300800 */
[----:B------:R-:W3:Y:S04]  /*584a0*/  LDL.LU R23, [R1+0xf0c] ;  /* 0x000f0c0001177983 */ /* 0x000ee80000300800 */
[----:B---3--:R-:W-:Y:S04]  /*584b0*/  STL.64 [R1+0x7518], R22 ;  /* 0x0075181601007387 */ /* 0x008fe80000100a00 */
[----:B--2---:R0:W-:Y:S04]  /*584c0*/  STL.64 [R1+0x7510], R20 ;  /* 0x0075101401007387 */ /* 0x0041e80000100a00 */
[----:B------:R-:W2:Y:S04]  /*584d0*/  LDL.LU R24, [R1+0xf10] ;  /* 0x000f100001187983 */ /* 0x000ea80000300800 */
[----:B------:R-:W2:Y:S04]  /*584e0*/  LDL.LU R25, [R1+0xf14] ;  /* 0x000f140001197983 */ /* 0x000ea80000300800 */
[----:B------:R-:W3:Y:S04]  /*584f0*/  LDL.LU R26, [R1+0xf18] ;  /* 0x000f1800011a7983 */ /* 0x000ee80000300800 */
[----:B------:R-:W3:Y:S04]  /*58500*/  LDL.LU R27, [R1+0xf1c] ;  /* 0x000f1c00011b7983 */ /* 0x000ee80000300800 */
[----:B---3--:R-:W-:Y:S04]  /*58510*/  STL.64 [R1+0x7528], R26 ;  /* 0x0075281a01007387 */ /* 0x008fe80000100a00 */
[----:B--2---:R1:W-:Y:S04]  /*58520*/  STL.64 [R1+0x7520], R24 ;  /* 0x0075201801007387 */ /* 0x0043e80000100a00 */
[----:B------:R-:W2:Y:S04]  /*58530*/  LDL R16, [R1] ;  /* 0x0000000001107983 */ /* 0x000ea80000100800 */
[----:B------:R-:W2:Y:S04]  /*58540*/  LDL R17, [R1+0x4] ;  /* 0x0000040001117983 */ /* 0x000ea80000100800 */
[----:B0-----:R-:W3:Y:S04]  /*58550*/  LDL.LU R20, [R1+0xf20] ;  /* 0x000f200001147983 */ /* 0x001ee80000300800 */
[----:B------:R-:W3:Y:S04]  /*58560*/  LDL.LU R21, [R1+0xf24] ;  /* 0x000f240001157983 */ /* 0x000ee80000300800 */
[----:B------:R-:W4:Y:S04]  /*58570*/  LDL.LU R22, [R1+0xf28] ;  /* 0x000f280001167983 */ /* 0x000f280000300800 */
[----:B------:R-:W4:Y:S01]  /*58580*/  LDL.LU R23, [R1+0xf2c] ;  /* 0x000f2c0001177983 */ /* 0x000f220000300800 */
[----:B------:R-:W-:-:S03]  /*58590*/  IMAD.MOV.U32 R19, RZ, RZ, R0 ;  /* 0x000000ffff137224 */ /* 0x000fc600078e0000 */
[----:B----4-:R-:W-:Y:S04]  /*585a0*/  STL.64 [R1+0x7538], R22 ;  /* 0x0075381601007387 */ /* 0x010fe80000100a00 */
[----:B---3--:R0:W-:Y:S04]  /*585b0*/  STL.64 [R1+0x7530], R20 ;  /* 0x0075301401007387 */ /* 0x0081e80000100a00 */
[----:B------:R-:W3:Y:S04]  /*585c0*/  LDL R18, [R1+0x8] ;  /* 0x0000080001127983 */ /* 0x000ee80000100800 */
[----:B------:R-:W0:Y:S04]  /*585d0*/  LDL.LU R0, [R1+0x7764] ;  /* 0x0077640001007983 */ /* 0x000e280000300800 */
[----:B---3--:R-:W-:Y:S04]  /*585e0*/  STL.64 [R1+0x7548], R18 ;  /* 0x0075481201007387 */ /* 0x008fe80000100a00 */
[----:B--2---:R-:W-:Y:S04]  /*585f0*/  STL.64 [R1+0x7540], R16 ;  /* 0x0075401001007387 */ /* 0x004fe80000100a00 */
[----:B-1----:R-:W2:Y:S04]  /*58600*/  LDL.LU R24, [R1+0xf30] ;  /* 0x000f300001187983 */ /* 0x002ea80000300800 */
[----:B------:R-:W2:Y:S04]  /*58610*/  LDL.LU R25, [R1+0xf34] ;  /* 0x000f340001197983 */ /* 0x000ea80000300800 */
[----:B------:R-:W3:Y:S04]  /*58620*/  LDL.LU R26, [R1+0xf38] ;  /* 0x000f3800011a7983 */ /* 0x000ee80000300800 */
[----:B------:R-:W3:Y:S01]  /*58630*/  LDL.LU R27, [R1+0xf3c] ;  /* 0x000f3c00011b7983 */ /* 0x000ee20000300800 */
[----:B0-----:R-:W-:-:S03]  /*58640*/  IMAD.MOV.U32 R21, RZ, RZ, R0 ;  /* 0x000000ffff157224 */ /* 0x001fc600078e0000 */
[----:B---3--:R-:W-:Y:S04]  /*58650*/  STL.64 [R1+0x7558], R26 ;  /* 0x0075581a01007387 */ /* 0x008fe80000100a00 */
[----:B--2---:R0:W-:Y:S04]  /*58660*/  STL.64 [R1+0x7550], R24 ;  /* 0x0075501801007387 */ /* 0x0041e80000100a00 */
[----:B------:R-:W2:Y:S04]  /*58670*/  LDL R22, [R1+0x10] ;  /* 0x0000100001167983 */ /* 0x000ea80000100800 */
[----:B------:R-:W2:Y:S04]  /*58680*/  LDL R23, [R1+0x14] ;  /* 0x0000140001177983 */ /* 0x000ea80000100800 */
[----:B------:R-:W3:Y:S04]  /*58690*/  LDL R20, [R1+0x18] ;  /* 0x0000180001147983 */ /* 0x000ee80000100800 */
[----:B------:R-:W4:Y:S04]  /*586a0*/  LDL.LU R0, [R1+0x7760] ;  /* 0x0077600001007983 */ /* 0x000f280000300800 */
[----:B--2---:R1:W-:Y:S04]  /*586b0*/  STL.64 [R1+0x7568], R22 ;  /* 0x0075681601007387 */ /* 0x0043e80000100a00 */
[----:B---3--:R-:W-:Y:S04]  /*586c0*/  STL.64 [R1+0x7560], R20 ;  /* 0x0075601401007387 */ /* 0x008fe80000100a00 */
[----:B0-----:R-:W2:Y:S04]  /*586d0*/  LDL.LU R24, [R1+0xf50] ;  /* 0x000f500001187983 */ /* 0x001ea80000300800 */
[----:B------:R-:W2:Y:S04]  /*586e0*/  LDL.LU R25, [R1+0xf54] ;  /* 0x000f540001197983 */ /* 0x000ea80000300800 */
[----:B------:R-:W3:Y:S04]  /*586f0*/  LDL.LU R26, [R1+0xf58] ;  /* 0x000f5800011a7983 */ /* 0x000ee80000300800 */
[----:B------:R-:W3:Y:S04]  /*58700*/  LDL.LU R27, [R1+0xf5c] ;  /* 0x000f5c00011b7983 */ /* 0x000ee80000300800 */
[----:B---3--:R-:W-:Y:S04]  /*58710*/  STL.64 [R1+0x7578], R26 ;  /* 0x0075781a01007387 */ /* 0x008fe80000100a00 */
[----:B--2---:R0:W-:Y:S04]  /*58720*/  STL.64 [R1+0x7570], R24 ;  /* 0x0075701801007387 */ /* 0x0041e80000100a00 */
[----:B-1----:R-:W2:Y:S01]  /*58730*/  LDL R22, [R1+0x20] ;  /* 0x0000200001167983 */ /* 0x002ea20000100800 */
[----:B----4-:R-:W-:-:S03]  /*58740*/  IMAD.MOV.U32 R23, RZ, RZ, R0 ;  /* 0x000000ffff177224 */ /* 0x010fc600078e0000 */
[----:B------:R-:W3:Y:S04]  /*58750*/  LDL.LU R0, [R1+0x775c] ;  /* 0x00775c0001007983 */ /* 0x000ee80000300800 */
[----:B--2---:R-:W-:Y:S04]  /*58760*/  STL.64 [R1+0x7580], R22 ;  /* 0x0075801601007387 */ /* 0x004fe80000100a00 */
[----:B0-----:R-:W2:Y:S04]  /*58770*/  LDL.LU R24, [R1+0xf60] ;  /* 0x000f600001187983 */ /* 0x001ea80000300800 */
[----:B------:R-:W2:Y:S04]  /*58780*/  LDL.LU R25, [R1+0xf64] ;  /* 0x000f640001197983 */ /* 0x000ea80000300800 */
[----:B------:R-:W4:Y:S04]  /*58790*/  LDL.LU R26, [R1+0xf68] ;  /* 0x000f6800011a7983 */ /* 0x000f280000300800 */
[----:B------:R-:W4:Y:S01]  /*587a0*/  LDL.LU R27, [R1+0xf6c] ;  /* 0x000f6c00011b7983 */ /* 0x000f220000300800 */
[----:B---3--:R-:W-:-:S03]  /*587b0*/  IMAD.MOV.U32 R21, RZ, RZ, R0 ;  /* 0x000000ffff157224 */ /* 0x008fc600078e0000 */
[----:B----4-:R-:W-:Y:S04]  /*587c0*/  STL.64 [R1+0x7590], R26 ;  /* 0x0075901a01007387 */ /* 0x010fe80000100a00 */
[----:B--2---:R0:W-:Y:S04]  /*587d0*/  STL.64 [R1+0x7588], R24 ;  /* 0x0075881801007387 */ /* 0x0041e80000100a00 */
[----:B------:R-:W2:Y:S04]  /*587e0*/  LDL R20, [R1+0x28] ;  /* 0x0000280001147983 */ /* 0x000ea80000100800 */
[----:B------:R-:W3:Y:S04]  /*587f0*/  LDL.LU R0, [R1+0x7758] ;  /* 0x0077580001007983 */ /* 0x000ee80000300800 */
[----:B--2---:R1:W-:Y:S04]  /*58800*/  STL.64 [R1+0x7598], R20 ;  /* 0x0075981401007387 */ /* 0x0043e80000100a00 */
[----:B0-----:R-:W2:Y:S04]  /*58810*/  LDL.LU R24, [R1+0xf70] ;  /* 0x000f700001187983 */ /* 0x001ea80000300800 */
[----:B------:R-:W2:Y:S04]  /*58820*/  LDL.LU R25, [R1+0xf74] ;  /* 0x000f740001197983 */ /* 0x000ea80000300800 */
[----:B------:R-:W4:Y:S04]  /*58830*/  LDL.LU R26, [R1+0xf78] ;  /* 0x000f7800011a7983 */ /* 0x000f280000300800 */
[----:B------:R-:W4:Y:S04]  /*58840*/  LDL.LU R27, [R1+0xf7c] ;  /* 0x000f7c00011b7983 */ /* 0x000f280000300800 */
[----:B----4-:R-:W-:Y:S04]  /*58850*/  STL.64 [R1+0x75a8], R26 ;  /* 0x0075a81a01007387 */ /* 0x010fe80000100a00 */
[----:B--2---:R0:W-:Y:S04]  /*58860*/  STL.64 [R1+0x75a0], R24 ;  /* 0x0075a01801007387 */ /* 0x0041e80000100a00 */
[----:B------:R-:W2:Y:S04]  /*58870*/  LDL R22, [R1+0x30] ;  /* 0x0000300001167983 */ /* 0x000ea80000100800 */
[----:B------:R-:W2:Y:S04]  /*58880*/  LDL R23, [R1+0x34] ;  /* 0x0000340001177983 */ /* 0x000ea80000100800 */
[----:B-1----:R-:W4:Y:S01]  /*58890*/  LDL R20, [R1+0x38] ;  /* 0x0000380001147983 */ /* 0x002f220000100800 */
[----:B---3--:R-:W-:-:S03]  /*588a0*/  IMAD.MOV.U32 R21, RZ, RZ, R0 ;  /* 0x000000ffff157224 */ /* 0x008fc600078e0000 */
[----:B------:R-:W3:Y:S04]  /*588b0*/  LDL.LU R0, [R1+0x7754] ;  /* 0x0077540001007983 */ /* 0x000ee80000300800 */
[----:B--2---:R1:W-:Y:S04]  /*588c0*/  STL.64 [R1+0x75b0], R22 ;  /* 0x0075b01601007387 */ /* 0x0043e80000100a00 */
[----:B----4-:R-:W-:Y:S04]  /*588d0*/  STL.64 [R1+0x75c8], R20 ;  /* 0x0075c81401007387 */ /* 0x010fe80000100a00 */
[----:B0-----:R-:W2:Y:S04]  /*588e0*/  LDL.LU R24, [R1+0xf80] ;  /* 0x000f800001187983 */ /* 0x001ea80000300800 */
[----:B------:R-:W2:Y:S04]  /*588f0*/  LDL.LU R25, [R1+0xf84] ;  /* 0x000f840001197983 */ /* 0x000ea80000300800 */
[----:B------:R-:W4:Y:S04]  /*58900*/  LDL.LU R26, [R1+0xf88] ;  /* 0x000f8800011a7983 */ /* 0x000f280000300800 */
[----:B------:R-:W4:Y:S04]  /*58910*/  LDL.LU R27, [R1+0xf8c] ;  /* 0x000f8c00011b7983 */ /* 0x000f280000300800 */
[----:B-1----:R-:W2:Y:S01]  /*58920*/  LDL R22, [R1+0x40] ;  /* 0x0000400001167983 */ /* 0x002ea20000100800 */
[----:B---3--:R-:W-:-:S03]  /*58930*/  IMAD.MOV.U32 R23, RZ, RZ, R0 ;  /* 0x000000ffff177224 */ /* 0x008fc600078e0000 */
[----:B------:R-:W3:Y:S04]  /*58940*/  LDL.LU R0, [R1+0x7750] ;  /* 0x0077500001007983 */ /* 0x000ee80000300800 */
[----:B--2---:R-:W-:Y:S04]  /*58950*/  STL.64 [R1+0x75e0], R22 ;  /* 0x0075e01601007387 */ /* 0x004fe80000100a00 */
[----:B----4-:R-:W-:Y:S04]  /*58960*/  STL.64 [R1+0x75c0], R26 ;  /* 0x0075c01a01007387 */ /* 0x010fe80000100a00 */
[----:B------:R0:W-:Y:S04]  /*58970*/  STL.64 [R1+0x75b8], R24 ;  /* 0x0075b81801007387 */ /* 0x0001e80000100a00 */
[----:B0-----:R-:W2:Y:S04]  /*58980*/  LDL.LU R24, [R1+0xf90] ;  /* 0x000f900001187983 */ /* 0x001ea80000300800 */
[----:B------:R-:W2:Y:S04]  /*58990*/  LDL.LU R25, [R1+0xf94] ;  /* 0x000f940001197983 */ /* 0x000ea80000300800 */
[----:B------:R-:W4:Y:S04]  /*589a0*/  LDL.LU R26, [R1+0xf98] ;  /* 0x000f9800011a7983 */ /* 0x000f280000300800 */
[----:B------:R-:W4:Y:S04]  /*589b0*/  LDL.LU R27, [R1+0xf9c] ;  /* 0x000f9c00011b7983 */ /* 0x000f280000300800 */
[----:B------:R-:W2:Y:S01]  /*589c0*/  LDL R20, [R1+0x48] ;  /* 0x0000480001147983 */ /* 0x000ea20000100800 */
        /* <DEDUP_REMOVED lines=29> */
[----:B------:R-:W2:Y:S04]  /*58ba0*/  LDL R22, [R1+0x60] ;  /* 0x0000600001167983 */ /* 0x000ea80000100800 */
[----:B------:R-:W2:Y:S04]  /*58bb0*/  LDL R23, [R1+0x64] ;  /* 0x0000640001177983 */ /* 0x000ea80000100800 */
[----:B------:R-:W4:Y:S01]  /*58bc0*/  LDL R20, [R1+0x68] ;  /* 0x0000680001147983 */ /* 0x000f220000100800 */
[----:B---3--:R-:W-:-:S03]  /*58bd0*/  IMAD.MOV.U32 R21, RZ, RZ, R0 ;  /* 0x000000ffff157224 */ /* 0x008fc600078e0000 */
[----:B------:R-:W3:Y:S04]  /*58be0*/  LDL.LU R0, [R1+0x7740] ;  /* 0x0077400001007983 */ /* 0x000ee80000300800 */
[----:B--2---:R-:W-:Y:S04]  /*58bf0*/  STL.64 [R1+0x7640], R22 ;  /* 0x0076401601007387 */ /* 0x004fe80000100a00 */
[----:B----4-:R-:W-:Y:S04]  /*58c00*/  STL.64 [R1+0x7658], R20 ;  /* 0x0076581401007387 */ /* 0x010fe80000100a00 */
[----:B------:R-:W-:Y:S04]  /*58c10*/  STL.64 [R1+0x7620], R26 ;  /* 0x0076201a01007387 */ /* 0x000fe80000100a00 */
        /* <DEDUP_REMOVED lines=68> */
[----:B------:R-:W3:Y:S04]  /*59060*/  LDL R20, [R1+0xb0] ;  /* 0x0000b00001147983 */ /* 0x000ee80000100800 */
[----:B------:R-:W3:Y:S04]  /*59070*/  LDL.LU R12, [R1+0x4f0] ;  /* 0x0004f000010c7983 */ /* 0x000ee80000300800 */
        /* <DEDUP_REMOVED lines=20> */
[----:B------:R-:W4:Y:S01]  /*591c0*/  LDL.LU R27, [R1+0x106c] ;  /* 0x00106c00011b7983 */ /* 0x000f220000300800 */
[----:B------:R-:W-:-:S02]  /*591d0*/  F2FP.F16.E5M2.UNPACK_B R2, R2.H1 ;  /* 0x00000002ff02723e */ /* 0x000fc400030004ff */
[----:B------:R-:W-:-:S07]  /*591e0*/  F2FP.F16.E5M2.UNPACK_B R3, R3.H1 ;  /* 0x00000003ff03723e */ /* 0x000fce00030004ff */
[----:B---3--:R-:W-:Y:S01]  /*591f0*/  HMMA.16816.F32 R4, R4, R2, R12 ;  /* 0x000000020404723c */ /* 0x008fe2000000180c */
[----:B----4-:R-:W-:Y:S04]  /*59200*/  STL.64 [R1+0x7710], R26 ;  /* 0x0077101a01007387 */ /* 0x010fe80000100a00 */
[----:B--2---:R0:W-:Y:S04]  /*59210*/  STL.64 [R1+0x7708], R24 ;  /* 0x0077081801007387 */ /* 0x0041e80000100a00 */
[----:B0-----:R-:W2:Y:S04]  /*59220*/  LDL.LU R24, [R1+0x1070] ;  /* 0x0010700001187983 */ /* 0x001ea80000300800 */
[----:B------:R-:W2:Y:S04]  /*59230*/  LDL.LU R25, [R1+0x1074] ;  /* 0x0010740001197983 */ /* 0x000ea80000300800 */
[----:B------:R-:W2:Y:S04]  /*59240*/  LDL.LU R26, [R1+0x1078] ;  /* 0x00107800011a7983 */ /* 0x000ea80000300800 */
[----:B------:R-:W2:Y:S04]  /*59250*/  LDL.LU R27, [R1+0x107c] ;  /* 0x00107c00011b7983 */ /* 0x000ea80000300800 */
[----:B------:R-:W3:Y:S04]  /*59260*/  LDL.LU R16, [R1+0xf40] ;  /* 0x000f400001107983 */ /* 0x000ee80000300800 */
[----:B------:R-:W3:Y:S04]  /*59270*/  LDL.LU R17, [R1+0xf44] ;  /* 0x000f440001117983 */ /* 0x000ee80000300800 */
[----:B------:R-:W3:Y:S04]  /*59280*/  LDL.LU R18, [R1+0xf48] ;  /* 0x000f480001127983 */ /* 0x000ee80000300800 */
[----:B------:R-:W3:Y:S04]  /*59290*/  LDL.LU R19, [R1+0xf4c] ;  /* 0x000f4c0001137983 */ /* 0x000ee80000300800 */
[----:B------:R-:W-:Y:S04]  /*592a0*/  STL.64 [R1+0x74b8], R10 ;  /* 0x0074b80a01007387 */ /* 0x000fe80000100a00 */
[----:B------:R0:W-:Y:S04]  /*592b0*/  STL.64 [R1+0x74b0], R8 ;  /* 0x0074b00801007387 */ /* 0x0001e80000100a00 */
[----:B0-----:R-:W4:Y:S04]  /*592c0*/  LDL.LU R8, [R1+0xee0] ;  /* 0x000ee00001087983 */ /* 0x001f280000300800 */
[----:B------:R-:W4:Y:S04]  /*592d0*/  LDL.LU R9, [R1+0xee4] ;  /* 0x000ee40001097983 */ /* 0x000f280000300800 */
[----:B------:R-:W4:Y:S04]  /*592e0*/  LDL.LU R10, [R1+0xee8] ;  /* 0x000ee800010a7983 */ /* 0x000f280000300800 */
[----:B------:R-:W4:Y:S04]  /*592f0*/  LDL.LU R11, [R1+0xeec] ;  /* 0x000eec00010b7983 */ /* 0x000f280000300800 */
[----:B------:R-:W2:Y:S04]  /*59300*/  LDL.LU.64 R14, [R1+0x7720] ;  /* 0x00772000010e7983 */ /* 0x000ea80000300a00 */
[----:B------:R-:W2:Y:S01]  /*59310*/  LDL.LU.64 R12, [R1+0x7718] ;  /* 0x00771800010c7983 */ /* 0x000ea20000300a00 */
[----:B------:R-:W-:-:S03]  /*59320*/  IMAD.MOV.U32 R21, RZ, RZ, R0 ;  /* 0x000000ffff157224 */ /* 0x000fc600078e0000 */
[----:B------:R0:W-:Y:S04]  /*59330*/  STL.64 [R1+0x4f0], R4 ;  /* 0x0004f00401007387 */ /* 0x0001e80000100a00 */
[----:B------:R1:W-:Y:S04]  /*59340*/  STL.64 [R1+0x4f8], R6 ;  /* 0x0004f80601007387 */ /* 0x0003e80000100a00 */
[----:B0-----:R-:W4:Y:S04]  /*59350*/  LDL.LU R4, [R1+0xef0] ;  /* 0x000ef00001047983 */ /* 0x001f280000300800 */
[----:B------:R-:W4:Y:S04]  /*59360*/  LDL.LU R5, [R1+0xef4] ;  /* 0x000ef40001057983 */ /* 0x000f280000300800 */
[----:B-1----:R-:W4:Y:S04]  /*59370*/  LDL.LU R6, [R1+0xef8] ;  /* 0x000ef80001067983 */ /* 0x002f280000300800 */
[----:B------:R-:W4:Y:S01]  /*59380*/  LDL.LU R7, [R1+0xefc] ;  /* 0x000efc0001077983 */ /* 0x000f220000300800 */
        /* <DEDUP_REMOVED lines=127> */
[C---:B--2---:R-:W-:Y:S06]  /*59b80*/  HMMA.16816.F32 R24, R12.reuse, R20, R24 ;  /* 0x000000140c18723c */ /* 0x044fec0000001818 */
[----:B---3--:R-:W-:-:S15]  /*59b90*/  HMMA.16816.F32 R20, R12, R22, R16 ;  /* 0x000000160c14723c */ /* 0x008fde0000001810 */
[----:B------:R-:W-:-:S02]  /*59ba0*/  NOP ;  /* 0x0000000000007918 */ /* 0x000fc40000000000 */
[----:B------:R-:W-:Y:S04]  /*59bb0*/  STL.64 [R1+0xf50], R24 ;  /* 0x000f501801007387 */ /* 0x000fe80000100a00 */
[----:B------:R0:W-:Y:S04]  /*59bc0*/  STL.64 [R1+0xf58], R26 ;  /* 0x000f581a01007387 */ /* 0x0001e80000100a00 */
[----:B0-----:R-:W2:Y:S04]  /*59bd0*/  LDL.LU.64 R26, [R1+0x7558] ;  /* 0x00755800011a7983 */ /* 0x001ea80000300a00 */
[----:B------:R-:W2:Y:S04]  /*59be0*/  LDL.LU.64 R24, [R1+0x7550] ;  /* 0x0075500001187983 */ /* 0x000ea80000300a00 */
[----:B------:R-:W2:Y:S04]  /*59bf0*/  LDL.LU.64 R18, [R1+0x7548] ;  /* 0x0075480001127983 */ /* 0x000ea80000300a00 */
[----:B------:R-:W3:Y:S04]  /*59c00*/  LDL.LU.64 R16, [R1+0x7540] ;  /* 0x0075400001107983 */ /* 0x000ee80000300a00 */
[----:B------:R-:W-:Y:S04]  /*59c10*/  STL.64 [R1+0xf40], R20 ;  /* 0x000f401401007387 */ /* 0x000fe80000100a00 */
[----:B------:R0:W-:Y:S04]  /*59c20*/  STL.64 [R1+0xf48], R22 ;  /* 0x000f481601007387 */ /* 0x0001e80000100a00 */
[----:B0-----:R-:W3:Y:S04]  /*59c30*/  LDL.LU.64 R22, [R1+0x7538] ;  /* 0x0075380001167983 */ /* 0x001ee80000300a00 */
[----:B------:R-:W3:Y:S01]  /*59c40*/  LDL.LU.64 R20, [R1+0x7530] ;  /* 0x0075300001147983 */ /* 0x000ee20000300a00 */
[----:B--2---:R-:W-:-:S15]  /*59c50*/  HMMA.16816.F32 R24, R12, R18, R24 ;  /* 0x000000120c18723c */ /* 0x004fde0000001818 */
[----:B------:R-:W-:-:S08]  /*59c60*/  NOP ;  /* 0x0000000000007918 */ /* 0x000fd00000000000 */
        /* <DEDUP_REMOVED lines=8> */
[----:B------:R-:W-:Y:S04]  /*59cf0*/  STL.64 [R1+0xf20], R16 ;  /* 0x000f201001007387 */ /* 0x000fe80000100a00 */
[----:B------:R0:W-:Y:S04]  /*59d00*/  STL.64 [R1+0xf28], R18 ;  /* 0x000f281201007387 */ /* 0x0001e80000100a00 */
[----:B0-----:R-:W4:Y:S01]  /*59d10*/  LDL.LU.64 R18, [R1+0x7508] ;  /* 0x0075080001127983 */ /* 0x001f220000300a00 */
[----:B--2---:R-:W-:-:S15]  /*59d20*/  HMMA.16816.F32 R24, R12, R28, R24 ;  /* 0x0000001c0c18723c */ /* 0x004fde0000001818 */
[----:B------:R-:W-:-:S08]  /*59d30*/  NOP ;  /* 0x0000000000007918 */ /* 0x000fd00000000000 */
[----:B------:R-:W-:Y:S04]  /*59d40*/  STL.64 [R1+0xf10], R24 ;  /* 0x000f101801007387 */ /* 0x000fe80000100a00 */
[----:B------:R0:W-:Y:S04]  /*59d50*/  STL.64 [R1+0xf18], R26 ;  /* 0x000f181a01007387 */ /* 0x0001e80000100a00 */
[----:B0-----:R-:W3:Y:S04]  /*59d60*/  LDL.LU.64 R26, [R1+0x7500] ;  /* 0x00750000011a7983 */ /* 0x001ee80000300a00 */
[----:B------:R-:W4:Y:S04]  /*59d70*/  LDL.LU.64 R24, [R1+0x74f8] ;  /* 0x0074f80001187983 */ /* 0x000f280000300a00 */
[----:B------:R-:W-:Y:S01]  /*59d80*/  STL.64 [R1+0x7388], R28 ;  /* 0x0073881c01007387 */ /* 0x000fe20000100a00 */
[----:B---3--:R-:W-:-:S15]  /*59d90*/  HMMA.16816.F32 R20, R12, R26, R20 ;  /* 0x0000001a0c14723c */ /* 0x008fde0000001814 */
[----:B------:R-:W-:-:S08]  /*59da0*/  NOP ;  /* 0x0000000000007918 */ /* 0x000fd00000000000 */
[----:B------:R-:W-:Y:S04]  /*59db0*/  STL.64 [R1+0xf00], R20 ;  /* 0x000f001401007387 */ /* 0x000fe80000100a00 */
[----:B------:R0:W-:Y:S04]  /*59dc0*/  STL.64 [R1+0xf08], R22 ;  /* 0x000f081601007387 */ /* 0x0001e80000100a00 */
[----:B0-----:R-:W2:Y:S01]  /*59dd0*/  LDL.LU.64 R22, [R1+0x74f0] ;  /* 0x0074f00001167983 */ /* 0x001ea20000300a00 */
[----:B----4-:R-:W-:Y:S03]  /*59de0*/  HMMA.16816.F32 R4, R12, R24, R4 ;  /* 0x000000180c04723c */ /* 0x010fe60000001804 */
[----:B------:R-:W3:Y:S04]  /*59df0*/  LDL.LU.64 R20, [R1+0x74e8] ;  /* 0x0074e80001147983 */ /* 0x000ee80000300a00 */
[----:B------:R-:W-:Y:S04]  /*59e00*/  STL.64 [R1+0x7380], R26 ;  /* 0x0073801a01007387 */ /* 0x000fe80000100a00 */
[----:B------:R0:W-:-:S12]  /*59e10*/  STL.64 [R1+0x7378], R24 ;  /* 0x0073781801007387 */ /* 0x0001d80000100a00 */
[----:B------:R-:W-:Y:S04]  /*59e20*/  STL.64 [R1+0xef0], R4 ;  /* 0x000ef00401007387 */ /* 0x000fe80000100a00 */
[----:B------:R2:W-:Y:S04]  /*59e30*/  STL.64 [R1+0xef8], R6 ;  /* 0x000ef80601007387 */ /* 0x0005e80000100a00 */
[----:B0-----:R-:W4:Y:S01]  /*59e40*/  LDL.LU R24, [R1+0xe60] ;  /* 0x000e600001187983 */ /* 0x001f220000300800 */
[----:B--2---:R-:W-:-:S15]  /*59e50*/  HMMA.16816.F32 R4, R12, R22, R8 ;  /* 0x000000160c04723c */ /* 0x004fde0000001808 */
[----:B------:R-:W-:-:S08]  /*59e60*/  NOP ;  /* 0x0000000000007918 */ /* 0x000fd00000000000 */
[----:B------:R0:W-:Y:S04]  /*59e70*/  STL.64 [R1+0xee0], R4 ;  /* 0x000ee00401007387 */ /* 0x0001e80000100a00 */
[----:B------:R-:W-:Y:S04]  /*59e80*/  STL.64 [R1+0xee8], R6 ;  /* 0x000ee80601007387 */ /* 0x000fe80000100a00 */
[----:B------:R-:W4:Y:S04]  /*59e90*/  LDL.LU R25, [R1+0xe64] ;  /* 0x000e640001197983 */ /* 0x000f280000300800 */
[----:B------:R-:W2:Y:S04]  /*59ea0*/  LDL.LU R26, [R1+0xe68] ;  /* 0x000e6800011a7983 */ /* 0x000ea80000300800 */
[----:B------:R-:W2:Y:S04]  /*59eb0*/  LDL.LU R27, [R1+0xe6c] ;  /* 0x000e6c00011b7983 */ /* 0x000ea80000300800 */
[----:B------:R-:W3:Y:S04]  /*59ec0*/  LDL.LU R16, [R1+0x31f8] ;  /* 0x0031f80001107983 */ /* 0x000ee80000300800 */
[----:B0-----:R-:W4:Y:S04]  /*59ed0*/  LDL.LU R4, [R1+0x31f4] ;  /* 0x0031f40001047983 */ /* 0x001f280000300800 */
[----:B------:R-:W3:Y:S04]  /*59ee0*/  LDL.LU R17, [R1+0x3200] ;  /* 0x0032000001117983 */ /* 0x000ee80000300800 */
[----:B------:R-:W-:Y:S04]  /*59ef0*/  STL.64 [R1+0x74e0], R18 ;  /* 0x0074e01201007387 */ /* 0x000fe80000100a00 */
[----:B---3--:R0:W-:Y:S04]  /*59f00*/  STL.64 [R1+0x74d8], R16 ;  /* 0x0074d81001007387 */ /* 0x0081e80000100a00 */
[----:B0-----:R-:W3:Y:S04]  /*59f10*/  LDL.LU R16, [R1+0xed0] ;  /* 0x000ed00001107983 */ /* 0x001ee80000300800 */
[----:B------:R-:W3:Y:S04]  /*59f20*/  LDL.LU R17, [R1+0xed4] ;  /* 0x000ed40001117983 */ /* 0x000ee80000300800 */
[----:B------:R-:W3:Y:S04]  /*59f30*/  LDL.LU R18, [R1+0xed8] ;  /* 0x000ed80001127983 */ /* 0x000ee80000300800 */
[----:B------:R-:W3:Y:S04]  /*59f40*/  LDL.LU R19, [R1+0xedc] ;  /* 0x000edc0001137983 */ /* 0x000ee80000300800 */
[----:B------:R-:W3:Y:S04]  /*59f50*/  LDL.LU R5, [R1+0x31fc] ;  /* 0x0031fc0001057983 */ /* 0x000ee80000300800 */
[----:B------:R-:W2:Y:S04]  /*59f60*/  LDL.LU R8, [R1+0xeb0] ;  /* 0x000eb00001087983 */ /* 0x000ea80000300800 */
[----:B------:R-:W2:Y:S04]  /*59f70*/  LDL.LU R9, [R1+0xeb4] ;  /* 0x000eb40001097983 */ /* 0x000ea80000300800 */
[----:B------:R-:W4:Y:S04]  /*59f80*/  LDL.LU R10, [R1+0xeb8] ;  /* 0x000eb800010a7983 */ /* 0x000f280000300800 */
[----:B------:R-:W4:Y:S04]  /*59f90*/  LDL.LU R11, [R1+0xebc] ;  /* 0x000ebc00010b7983 */ /* 0x000f280000300800 */
[----:B----4-:R-:W-:Y:S04]  /*59fa0*/  STL.64 [R1+0x74d0], R10 ;  /* 0x0074d00a01007387 */ /* 0x010fe80000100a00 */
[----:B--2---:R0:W-:Y:S04]  /*59fb0*/  STL.64 [R1+0x74c8], R8 ;  /* 0x0074c80801007387 */ /* 0x0041e80000100a00 */
[----:B0-----:R-:W2:Y:S04]  /*59fc0*/  LDL.LU R8, [R1+0xec0] ;  /* 0x000ec00001087983 */ /* 0x001ea80000300800 */
[----:B------:R-:W2:Y:S04]  /*59fd0*/  LDL.LU R9, [R1+0xec4] ;  /* 0x000ec40001097983 */ /* 0x000ea80000300800 */
[----:B------:R-:W2:Y:S04]  /*59fe0*/  LDL.LU R10, [R1+0xec8] ;  /* 0x000ec800010a7983 */ /* 0x000ea80000300800 */
[----:B------:R-:W2:Y:S04]  /*59ff0*/  LDL.LU R11, [R1+0xecc] ;  /* 0x000ecc00010b7983 */ /* 0x000ea80000300800 */
        /* <DEDUP_REMOVED lines=9> */
[C---:B---3--:R-:W-:Y:S03]  /*5a090*/  HMMA.16816.F32 R16, R12.reuse, R20, R16 ;  /* 0x000000140c10723c */ /* 0x048fe60000001810 */
[----:B----4-:R-:W-:Y:S04]  /*5a0a0*/  STL.64 [R1+0x7498], R26 ;  /* 0x0074981a01007387 */ /* 0x010fe80000100a00 */
[----:B--2---:R0:W-:Y:S04]  /*5a0b0*/  STL.64 [R1+0x7490], R24 ;  /* 0x0074901801007387 */ /* 0x0041e80000100a00 */
[----:B0-----:R-:W2:Y:S04]  /*5a0c0*/  LDL.LU R24, [R1+0xe90] ;  /* 0x000e900001187983 */ /* 0x001ea80000300800 */
[----:B------:R-:W2:Y:S04]  /*5a0d0*/  LDL.LU R25, [R1+0xe94] ;  /* 0x000e940001197983 */ /* 0x000ea80000300800 */
[----:B------:R-:W3:Y:S04]  /*5a0e0*/  LDL.LU R26, [R1+0xe98] ;  /* 0x000e9800011a7983 */ /* 0x000ee80000300800 */
[----:B------:R-:W3:Y:S04]  /*5a0f0*/  LDL.LU R27, [R1+0xe9c] ;  /* 0x000e9c00011b7983 */ /* 0x000ee80000300800 */
[----:B---3--:R-:W-:Y:S04]  /*5a100*/  STL.64 [R1+0x74a8], R26 ;  /* 0x0074a81a01007387 */ /* 0x008fe80000100a00 */
[----:B--2---:R0:W-:Y:S04]  /*5a110*/  STL.64 [R1+0x74a0], R24 ;  /* 0x0074a01801007387 */ /* 0x0041e80000100a00 */
[----:B0-----:R-:W2:Y:S04]  /*5a120*/  LDL.LU R24, [R1+0xea0] ;  /* 0x000ea00001187983 */ /* 0x001ea80000300800 */
[----:B------:R-:W2:Y:S04]  /*5a130*/  LDL.LU R25, [R1+0xea4] ;  /* 0x000ea40001197983 */ /* 0x000ea80000300800 */
[----:B------:R-:W2:Y:S04]  /*5a140*/  LDL.LU R26, [R1+0xea8] ;  /* 0x000ea800011a7983 */ /* 0x000ea80000300800 */
[----:B------:R-:W2:Y:S04]  /*5a150*/  LDL.LU R27, [R1+0xeac] ;  /* 0x000eac00011b7983 */ /* 0x000ea80000300800 */
[----:B------:R-:W3:Y:S04]  /*5a160*/  LDL.64 R28, [R1+0x98] ;  /* 0x00009800011c7983 */ /* 0x000ee80000100a00 */
[----:B------:R-:W-:Y:S04]  /*5a170*/  STL.64 [R1+0xed0], R16 ;  /* 0x000ed01001007387 */ /* 0x000fe80000100a00 */
[----:B------:R0:W-:Y:S04]  /*5a180*/  STL.64 [R1+0xed8], R18 ;  /* 0x000ed81201007387 */ /* 0x0001e80000100a00 */
[----:B0-----:R-:W4:Y:S04]  /*5a190*/  LDL.LU.64 R18, [R1+0x74e0] ;  /* 0x0074e00001127983 */ /* 0x001f280000300a00 */
[----:B------:R-:W2:Y:S04]  /*5a1a0*/  LDL.LU.64 R16, [R1+0x74d8] ;  /* 0x0074d80001107983 */ /* 0x000ea80000300a00 */
[----:B------:R0:W-:Y:S04]  /*5a1b0*/  STL.64 [R1+0x7360], R22 ;  /* 0x0073601601007387 */ /* 0x0001e80000100a00 */
[----:B0-----:R-:W3:Y:S04]  /*5a1c0*/  LDL.64 R22, [R1+0xa0] ;  /* 0x0000a00001167983 */ /* 0x001ee80000100a00 */
[----:B------:R0:W-:Y:S04]  /*5a1d0*/  STL.64 [R1+0x7358], R20 ;  /* 0x0073581401007387 */ /* 0x0001e80000100a00 */
[----:B0-----:R-:W3:Y:S01]  /*5a1e0*/  LDL.64 R20, [R1+0xb0] ;  /* 0x0000b00001147983 */ /* 0x001ee20000100a00 */
[----:B----4-:R-:W-:Y:S01]  /*5a1f0*/  HMMA.16816.F32 R8, R12, R18, R8 ;  /* 0x000000120c08723c */ /* 0x010fe20000001808 */
[----:B--2---:R-:W-:-:S02]  /*5a200*/  IMAD R4, R4, 0x100, R16 ;  /* 0x0000010004047824 */ /* 0x004fc400078e0210 */
[----:B------:R-:W-:-:S15]  /*5a210*/  IMAD R5, R5, 0x100, R17 ;  /* 0x0000010005057824 */ /* 0x000fde00078e0211 */
[----:B------:R-:W-:-:S05]  /*5a220*/  NOP ;  /* 0x0000000000007918 */ /* 0x000fca0000000000 */
[----:B------:R-:W-:Y:S04]  /*5a230*/  STL.64 [R1+0xec0], R8 ;  /* 0x000ec00801007387 */ /* 0x000fe80000100a00 */
[----:B------:R0:W-:Y:S04]  /*5a240*/  STL.64 [R1+0xec8], R10 ;  /* 0x000ec80a01007387 */ /* 0x0001e80000100a00 */
[----:B0-----:R-:W2:Y:S04]  /*5a250*/  LDL.LU.64 R10, [R1+0x74d0] ;  /* 0x0074d000010a7983 */ /* 0x001ea80000300a00 */
[----:B------:R-:W2:Y:S04]  /*5a260*/  LDL.LU.64 R8, [R1+0x74c8] ;  /* 0x0074c80001087983 */ /* 0x000ea80000300a00 */
[----:B------:R-:W2:Y:S04]  /*5a270*/  LDL.LU R16, [R1+0x74c4] ;  /* 0x0074c40001107983 */ /* 0x000ea80000300800 */
[----:B------:R-:W2:Y:S02]  /*5a280*/  LDL.LU R17, [R1+0x74c0] ;  /* 0x0074c00001117983 */ /* 0x000ea40000300800 */
[----:B--2---:R-:W-:-:S15]  /*5a290*/  HMMA.16816.F32 R8, R12, R16, R8 ;  /* 0x000000100c08723c */ /* 0x004fde0000001808 */
[----:B------:R-:W-:-:S08]  /*5a2a0*/  NOP ;  /* 0x0000000000007918 */ /* 0x000fd00000000000 */
[----:B------:R-:W-:Y:S04]  /*5a2b0*/  STL.64 [R1+0xeb0], R8 ;  /* 0x000eb00801007387 */ /* 0x000fe80000100a00 */
[----:B------:R0:W-:Y:S04]  /*5a2c0*/  STL.64 [R1+0xeb8], R10 ;  /* 0x000eb80a01007387 */ /* 0x0001e80000100a00 */
[----:B0-----:R-:W2:Y:S04]  /*5a2d0*/  LDL.LU.64 R10, [R1+0x74b8] ;  /* 0x0074b800010a7983 */ /* 0x001ea80000300a00 */
[----:B------:R-:W4:Y:S04]  /*5a2e0*/  LDL.LU.64 R8, [R1+0x74b0] ;  /* 0x0074b00001087983 */ /* 0x000f280000300a00 */
[----:B------:R0:W-:Y:S04]  /*5a2f0*/  STL [R1+0x7324], R16 ;  /* 0x0073241001007387 */ /* 0x0001e80000100800 */
[----:B0-----:R-:W3:Y:S04]  /*5a300*/  LDL.LU R16, [R1+0x3208] ;  /* 0x0032080001107983 */ /* 0x001ee80000300800 */
[----:B------:R-:W-:Y:S01]  /*5a310*/  STL [R1+0x7320], R17 ;  /* 0x0073201101007387 */ /* 0x000fe20000100800 */
        /* <DEDUP_REMOVED lines=12> */
[----:B------:R-:W-:Y:S04]  /*5a3e0*/  STL.64 [R1+0x7318], R10 ;  /* 0x0073180a01007387 */ /* 0x000fe80000100a00 */
[----:B------:R0:W-:Y:S04]  /*5a3f0*/  STL.64 [R1+0x7310], R8 ;  /* 0x0073100801007387 */ /* 0x0001e80000100a00 */
[----:B0-----:R-:W4:Y:S04]  /*5a400*/  LDL.LU R8, [R1+0xe70] ;  /* 0x000e700001087983 */ /* 0x001f280000300800 */
[----:B------:R-:W4:Y:S04]  /*5a410*/  LDL.LU R9, [R1+0xe74] ;  /* 0x000e740001097983 */ /* 0x000f280000300800 */
[----:B------:R-:W4:Y:S04]  /*5a420*/  LDL.LU R10, [R1+0xe78] ;  /* 0x000e7800010a7983 */ /* 0x000f280000300800 */
[----:B------:R-:W4:Y:S01]  /*5a430*/  LDL.LU R11, [R1+0xe7c] ;  /* 0x000e7c00010b7983 */ /* 0x000f220000300800 */
[----:B--2---:R-:W-:Y:S03]  /*5a440*/  HMMA.16816.F32 R12, R12, R2, R24 ;  /* 0x000000020c0c723c */ /* 0x004fe60000001818 */
[----:B------:R-:W2:Y:S04]  /*5a450*/  LDL.LU.64 R26, [R1+0x7488] ;  /* 0x00748800011a7983 */ /* 0x000ea80000300a00 */
[----:B------:R-:W2:-:S15]  /*5a460*/  LDL.LU.64 R24, [R1+0x7480] ;  /* 0x0074800001187983 */ /* 0x000e9e0000300a00 */
[----:B------:R-:W-:-:S01]  /*5a470*/  NOP ;  /* 0x0000000000007918 */ /* 0x000fc20000000000 */
[----:B------:R0:W-:Y:S04]  /*5a480*/  STL.64 [R1+0x4e0], R12 ;  /* 0x0004e00c01007387 */ /* 0x0001e80000100a00 */
[----:B------:R1:W-:Y:S04]  /*5a490*/  STL.64 [R1+0x4e8], R14 ;  /* 0x0004e80e01007387 */ /* 0x0003e80000100a00 */
[----:B0-----:R-:W2:Y:S04]  /*5a4a0*/  LDL.LU R12, [R1+0xe80] ;  /* 0x000e8000010c7983 */ /* 0x001ea80000300800 */
[----:B------:R-:W2:Y:S04]  /*5a4b0*/  LDL.LU R13, [R1+0xe84] ;  /* 0x000e8400010d7983 */ /* 0x000ea80000300800 */
[----:B-1----:R-:W2:Y:S04]  /*5a4c0*/  LDL.LU R14, [R1+0xe88] ;  /* 0x000e8800010e7983 */ /* 0x002ea80000300800 */
[----:B------:R-:W2:Y:S01]  /*5a4d0*/  LDL.LU R15, [R1+0xe8c] ;  /* 0x000e8c00010f7983 */ /* 0x000ea20000300800 */
[----:B---3--:R-:W-:-:S02]  /*5a4e0*/  IMAD R6, R6, 0x100, R16 ;  /* 0x0000010006067824 */ /* 0x008fc400078e0210 */
[----:B------:R-:W-:Y:S01]  /*5a4f0*/  IMAD R7, R0, 0x100, R7 ;  /* 0x0000010000077824 */ /* 0x000fe200078e0207 */
[----:B------:R-:W-:Y:S02]  /*5a500*/  F2FP.F16.E5M2.UNPACK_B R4, R4 ;  /* 0x00000004ff04723e */ /* 0x000fe400020004ff */
[----:B------:R-:W-:Y:S02]  /*5a510*/  F2FP.F16.E5M2.UNPACK_B R5, R5 ;  /* 0x00000005ff05723e */ /* 0x000fe400020004ff */
[----:B------:R-:W-:Y:S02]  /*5a520*/  F2FP.F16.E5M2.UNPACK_B R6, R6 ;  /* 0x00000006ff06723e */ /* 0x000fe400020004ff */
[----:B------:R-:W-:-:S07]  /*5a530*/  F2FP.F16.E5M2.UNPACK_B R7, R7 ;  /* 0x00000007ff07723e */ /* 0x000fce00020004ff */
[----:B----4-:R-:W-:Y:S01]  /*5a540*/  HMMA.16816.F32 R8, R4, R22, R8 ;  /* 0x000000160408723c */ /* 0x010fe20000001808 */
[----:B------:R-:W-:Y:S01]  /*5a550*/  IMAD.MOV.U32 R0, RZ, RZ, R21 ;  /* 0x000000ffff007224 */ /* 0x000fe200078e0015 */
[----:B------:R0:W-:Y:S04]  /*5a560*/  STL [R1+0x7294], R2 ;  /* 0x0072940201007387 */ /* 0x0001e80000100800 */
[----:B------:R1:W-:Y:S04]  /*5a570*/  STL [R1+0x7290], R3 ;  /* 0x0072900301007387 */ /* 0x0003e80000100800 */
[----:B------:R-:W-:Y:S01]  /*5a580*/  STL [R1+0x7298], R0 ;  /* 0x0072980001007387 */ /* 0x000fe20000100800 */
[----:B0-----:R-:W-:-:S02]  /*5a590*/  IMAD.MOV.U32 R2, RZ, RZ, R22 ;  /* 0x000000ffff027224 */ /* 0x001fc400078e0016 */
[----:B-1----:R-:W-:Y:S01]  /*5a5a0*/  IMAD.MOV.U32 R3, RZ, RZ, R23 ;  /* 0x000000ffff037224 */ /* 0x002fe200078e0017 */
[----:B--2---:R-:W-:-:S15]  /*5a5b0*/  HMMA.16816.F32 R12, R4, R20, R12 ;  /* 0x00000014040c723c */ /* 0x004fde000000180c */
[----:B------:R-:W-:-:S08]  /*5a5c0*/  NOP ;  /* 0x0000000000007918 */ /* 0x000fd00000000000 */
[----:B------:R-:W-:Y:S04]  /*5a5d0*/  STL.64 [R1+0xe80], R12 ;  /* 0x000e800c01007387 */ /* 0x000fe80000100a00 */
[----:B------:R-:W-:Y:S04]  /*5a5e0*/  STL.64 [R1+0xe88], R14 ;  /* 0x000e880e01007387 */ /* 0x000fe80000100a00 */
[----:B------:R-:W-:Y:S04]  /*5a5f0*/  STL.64 [R1+0xe70], R8 ;  /* 0x000e700801007387 */ /* 0x000fe80000100a00 */
[----:B------:R0:W-:Y:S04]  /*5a600*/  STL.64 [R1+0xe78], R10 ;  /* 0x000e780a01007387 */ /* 0x0001e80000100a00 */
[----:B------:R-:W-:Y:S04]  /*5a610*/  STL [R1+0x72a0], R3 ;  /* 0x0072a00301007387 */ /* 0x000fe80000100800 */
[----:B------:R-:W-:Y:S04]  /*5a620*/  STL [R1+0x729c], R2 ;  /* 0x00729c0201007387 */ /* 0x000fe80000100800 */
[----:B------:R-:W2:Y:S01]  /*5a630*/  LDL.64 R16, [R1+0x70] ;  /* 0x0000700001107983 */ /* 0x000ea20000100a00 */
[----:B0-----:R-:W-:-:S15]  /*5a640*/  HMMA.16816.F32 R8, R4, R28, R24 ;  /* 0x0000001c0408723c */ /* 0x001fde0000001818 */
[----:B------:R-:W-:-:S08]  /*5a650*/  NOP ;  /* 0x0000000000007918 */ /* 0x000fd00000000000 */
[----:B------:R-:W-:Y:S04]  /*5a660*/  STL.64 [R1+0xe60], R8 ;  /* 0x000e600801007387 */ /* 0x000fe80000100a00 */
[----:B------:R-:W-:Y:S04]  /*5a670*/  STL.64 [R1+0xe68], R10 ;  /* 0x000e680a01007387 */ /* 0x000fe80000100a00 */
[----:B------:R-:W-:Y:S04]  /*5a680*/  STL.64 [R1+0x7438], R18 ;  /* 0x0074381201007387 */ /* 0x000fe80000100a00 */
[----:B--2---:R0:W-:Y:S04]  /*5a690*/  STL.64 [R1+0x7430], R16 ;  /* 0x0074301001007387 */ /* 0x0041e80000100a00 */
[----:B------:R-:W2:Y:S04]  /*5a6a0*/  LDL.LU R12, [R1+0xe00] ;  /* 0x000e0000010c7983 */ /* 0x000ea80000300800 */
[----:B------:R-:W2:Y:S04]  /*5a6b0*/  LDL.LU R13, [R1+0xe04] ;  /* 0x000e0400010d7983 */ /* 0x000ea80000300800 */
[----:B------:R-:W3:Y:S04]  /*5a6c0*/  LDL.LU R14, [R1+0xe08] ;  /* 0x000e0800010e7983 */ /* 0x000ee80000300800 */
[----:B------:R-:W3:Y:S04]  /*5a6d0*/  LDL.LU R15, [R1+0xe0c] ;  /* 0x000e0c00010f7983 */ /* 0x000ee80000300800 */
[----:B0-----:R-:W4:Y:S04]  /*5a6e0*/  LDL.LU R16, [R1+0xe20] ;  /* 0x000e200001107983 */ /* 0x001f280000300800 */
[----:B------:R-:W4:Y:S04]  /*5a6f0*/  LDL.LU R17, [R1+0xe24] ;  /* 0x000e240001117983 */ /* 0x000f280000300800 */
[----:B----4-:R0:W-:Y:S04]  /*5a700*/  STL.64 [R1+0x7440], R16 ;  /* 0x0074401001007387 */ /* 0x0101e80000100a00 */
[----:B0-----:R-:W4:Y:S04]  /*5a710*/  LDL.64 R16, [R1+0x80] ;  /* 0x0000800001107983 */ /* 0x001f280000100a00 */
[----:B------:R-:W2:Y:S04]  /*5a720*/  LDL.LU R18, [R1+0xe28] ;  /* 0x000e280001127983 */ /* 0x000ea80000300800 */
[----:B------:R-:W2:Y:S04]  /*5a730*/  LDL.LU R19, [R1+0xe2c] ;  /* 0x000e2c0001137983 */ /* 0x000ea80000300800 */
[----:B--2---:R-:W-:Y:S04]  /*5a740*/  STL.64 [R1+0x7460], R18 ;  /* 0x0074601201007387 */ /* 0x004fe80000100a00 */
[----:B----4-:R0:W-:Y:S04]  /*5a750*/  STL.64 [R1+0x7458], R16 ;  /* 0x0074581001007387 */ /* 0x0101e80000100a00 */
[----:B0-----:R-:W2:Y:S04]  /*5a760*/  LDL.LU R16, [R1+0xe40] ;  /* 0x000e400001107983 */ /* 0x001ea80000300800 */
[----:B------:R-:W2:Y:S04]  /*5a770*/  LDL.LU R17, [R1+0xe44] ;  /* 0x000e440001117983 */ /* 0x000ea80000300800 */
[----:B--2---:R0:W-:Y:S04]  /*5a780*/  STL.64 [R1+0x7468], R16 ;  /* 0x0074681001007387 */ /* 0x0041e80000100a00 */
[----:B0-----:R-:W2:Y:S04]  /*5a790*/  LDL.64 R16, [R1+0x90] ;  /* 0x0000900001107983 */ /* 0x001ea80000100a00 */
[----:B------:R-:W4:Y:S04]  /*5a7a0*/  LDL.LU R18, [R1+0xe48] ;  /* 0x000e480001127983 */ /* 0x000f280000300800 */
[----:B------:R-:W4:Y:S04]  /*5a7b0*/  LDL.LU R19, [R1+0xe4c] ;  /* 0x000e4c0001137983 */ /* 0x000f280000300800 */
[----:B---3--:R-:W-:Y:S04]  /*5a7c0*/  STL.64 [R1+0x7428], R14 ;  /* 0x0074280e01007387 */ /* 0x008fe80000100a00 */
[----:B------:R0:W-:Y:S04]  /*5a7d0*/  STL.64 [R1+0x7420], R12 ;  /* 0x0074200c01007387 */ /* 0x0001e80000100a00 */
[----:B0-----:R-:W3:Y:S04]  /*5a7e0*/  LDL.LU R12, [R1+0xe10] ;  /* 0x000e1000010c7983 */ /* 0x001ee80000300800 */
[----:B------:R-:W3:Y:S04]  /*5a7f0*/  LDL.LU R13, [R1+0xe14] ;  /* 0x000e1400010d7983 */ /* 0x000ee80000300800 */
[----:B------:R-:W2:Y:S04]  /*5a800*/  LDL.LU R14, [R1+0xe18] ;  /* 0x000e1800010e7983 */ /* 0x000ea80000300800 */
[----:B------:R-:W2:Y:S04]  /*5a810*/  LDL.LU R15, [R1+0xe1c] ;  /* 0x000e1c00010f7983 */ /* 0x000ea80000300800 */
[----:B--2---:R-:W-:Y:S04]  /*5a820*/  STL.64 [R1+0x7450], R14 ;  /* 0x0074500e01007387 */ /* 0x004fe80000100a00 */
[----:B---3--:R0:W-:Y:S04]  /*5a830*/  STL.64 [R1+0x7448], R12 ;  /* 0x0074480c01007387 */ /* 0x0081e80000100a00 */
        /* <DEDUP_REMOVED lines=11> */
[----:B------:R-:W3:Y:S04]  /*5a8f0*/  LDL.LU R8, [R1+0xdf0] ;  /* 0x000df00001087983 */ /* 0x000ee80000300800 */
[----:B------:R-:W3:Y:S04]  /*5a900*/  LDL.LU R9, [R1+0xdf4] ;  /* 0x000df40001097983 */ /* 0x000ee80000300800 */
[----:B------:R-:W3:Y:S04]  /*5a910*/  LDL.LU R10, [R1+0xdf8] ;  /* 0x000df800010a7983 */ /* 0x000ee80000300800 */
[----:B------:R-:W3:Y:S04]  /*5a920*/  LDL.LU R11, [R1+0xdfc] ;  /* 0x000dfc00010b7983 */ /* 0x000ee80000300800 */
[----:B------:R-:W3:Y:S01]  /*5a930*/  LDL.64 R22, [R1+0x60] ;  /* 0x0000600001167983 */ /* 0x000ee20000100a00 */
[----:B------:R-:W-:-:S03]  /*5a940*/  IMAD.MOV.U32 R0, RZ, RZ, R29 ;  /* 0x000000ffff007224 */ /* 0x000fc600078e001d */
[----:B------:R-:W3:Y:S04]  /*5a950*/  LDL.LU R24, [R1+0xde0] ;  /* 0x000de00001187983 */ /* 0x000ee80000300800 */
[----:B------:R-:W3:Y:S04]  /*5a960*/  LDL.LU R25, [R1+0xde4] ;  /* 0x000de40001197983 */ /* 0x000ee80000300800 */
[----:B------:R-:W3:Y:S04]  /*5a970*/  LDL.LU R26, [R1+0xde8] ;  /* 0x000de800011a7983 */ /* 0x000ee80000300800 */
[----:B------:R-:W3:Y:S04]  /*5a980*/  LDL.LU R27, [R1+0xdec] ;  /* 0x000dec00011b7983 */ /* 0x000ee80000300800 */
[----:B------:R-:W3:Y:S04]  /*5a990*/  LDL.64 R28, [R1+0x58] ;  /* 0x00005800011c7983 */ /* 0x000ee80000100a00 */
[----:B------:R-:W-:Y:S01]  /*5a9a0*/  STL [R1+0x72a4], R0 ;  /* 0x0072a40001007387 */ /* 0x000fe20000100800 */
[----:B------:R-:W-:-:S02]  /*5a9b0*/  IMAD.MOV.U32 R2, RZ, RZ, R17 ;  /* 0x000000ffff027224 */ /* 0x000fc400078e0011 */
[----:B------:R-:W-:Y:S01]  /*5a9c0*/  IMAD.MOV.U32 R3, RZ, RZ, R16 ;  /* 0x000000ffff037224 */ /* 0x000fe200078e0010 */
[----:B--2---:R-:W-:-:S15]  /*5a9d0*/  HMMA.16816.F32 R12, R4, R16, R12 ;  /* 0x00000010040c723c */ /* 0x004fde000000180c */
[----:B------:R-:W-:-:S08]  /*5a9e0*/  NOP ;  /* 0x0000000000007918 */ /* 0x000fd00000000000 */
[----:B------:R-:W-:Y:S04]  /*5a9f0*/  STL.64 [R1+0xe50], R12 ;  /* 0x000e500c01007387 */ /* 0x000fe80000100a00 */
[----:B------:R0:W-:Y:S04]  /*5aa00*/  STL.64 [R1+0xe58], R14 ;  /* 0x000e580e01007387 */ /* 0x0001e80000100a00 */
[----:B0-----:R-:W2:Y:S04]  /*5aa10*/  LDL.LU.64 R14, [R1+0x7478] ;  /* 0x00747800010e7983 */ /* 0x001ea80000300a00 */
[----:B------:R-:W2:Y:S04]  /*5aa20*/  LDL.LU.64 R12, [R1+0x7470] ;  /* 0x00747000010c7983 */ /* 0x000ea80000300a00 */
[----:B------:R-:W4:Y:S04]  /*5aa30*/  LDL.LU.64 R16, [R1+0x7468] ;  /* 0x0074680001107983 */ /* 0x000f280000300a00 */
[----:B------:R-:W-:Y:S04]  /*5aa40*/  STL [R1+0x72ac], R2 ;  /* 0x0072ac0201007387 */ /* 0x000fe80000100800 */
[----:B------:R0:W-:Y:S04]  /*5aa50*/  STL [R1+0x72a8], R3 ;  /* 0x0072a80301007387 */ /* 0x0001e80000100800 */
[----:B0-----:R-:W4:Y:S02]  /*5aa60*/  LDL.64 R2, [R1+0x88] ;  /* 0x0000880001027983 */ /* 0x001f240000100a00 */
[----:B----4-:R-:W-:-:S15]  /*5aa70*/  HMMA.16816.F32 R16, R4, R2, R16 ;  /* 0x000000020410723c */ /* 0x010fde0000001810 */
[----:B------:R-:W-:-:S08]  /*5aa80*/  NOP ;  /* 0x0000000000007918 */ /* 0x000fd00000000000 */
[----:B------:R-:W-:Y:S04]  /*5aa90*/  STL.64 [R1+0xe40], R16 ;  /* 0x000e401001007387 */ /* 0x000fe80000100a00 */
[----:B------:R0:W-:Y:S04]  /*5aaa0*/  STL.64 [R1+0xe48], R18 ;  /* 0x000e481201007387 */ /* 0x0001e80000100a00 */
[----:B0-----:R-:W4:Y:S04]  /*5aab0*/  LDL.LU.64 R18, [R1+0x7460] ;  /* 0x0074600001127983 */ /* 0x001f280000300a00 */
[----:B------:R-:W2:Y:S01]  /*5aac0*/  LDL.LU.64 R16, [R1+0x7458] ;  /* 0x0074580001107983 */ /* 0x000ea20000300a00 */
[----:B------:R-:W-:-:S05]  /*5aad0*/  IMAD.MOV.U32 R0, RZ, RZ, R3 ;  /* 0x000000ffff007224 */ /* 0x000fca00078e0003 */
[----:B------:R-:W-:Y:S01]  /*5aae0*/  STL [R1+0x72b0], R0 ;  /* 0x0072b00001007387 */ /* 0x000fe20000100800 */
[----:B--2---:R-:W-:Y:S06]  /*5aaf0*/  HMMA.16816.F32 R12, R4, R16, R12 ;  /* 0x00000010040c723c */ /* 0x004fec000000180c */
[----:B------:R-:W-:Y:S02]  /*5ab00*/  IMAD.MOV.U32 R3, RZ, RZ, R17 ;  /* 0x000000ffff037224 */ /* 0x000fe400078e0011 */
[----:B------:R-:W-:-:S15]  /*5ab10*/  IMAD.MOV.U32 R2, RZ, RZ, R16 ;  /* 0x000000ffff027224 */ /* 0x000fde00078e0010 */
        /* <DEDUP_REMOVED lines=16> */
[----:B--2---:R-:W-:-:S15]  /*5ac20*/  HMMA.16816.F32 R12, R4, R16, R12 ;  /* 0x00000010040c723c */ /* 0x004fde000000180c */
[----:B------:R-:W-:-:S08]  /*5ac30*/  NOP ;  /* 0x0000000000007918 */ /* 0x000fd00000000000 */
[----:B------:R-:W-:Y:S04]  /*5ac40*/  STL.64 [R1+0xe10], R12 ;  /* 0x000e100c01007387 */ /* 0x000fe80000100a00 */
[----:B------:R0:W-:Y:S04]  /*5ac50*/  STL.64 [R1+0xe18], R14 ;  /* 0x000e180e01007387 */ /* 0x0001e80000100a00 */
[----:B0-----:R-:W2:Y:S04]  /*5ac60*/  LDL.LU.64 R14, [R1+0x7428] ;  /* 0x00742800010e7983 */ /* 0x001ea80000300a00 */
[----:B------:R-:W2:Y:S01]  /*5ac70*/  LDL.LU.64 R12, [R1+0x7420] ;  /* 0x00742000010c7983 */ /* 0x000ea20000300a00 */
[----:B---3--:R-:W-:Y:S01]  /*5ac80*/  HMMA.16816.F32 R8, R4, R22, R8 ;  /* 0x000000160408723c */ /* 0x008fe20000001808 */
[----:B------:R-:W-:-:S02]  /*5ac90*/  IMAD.MOV.U32 R2, RZ, RZ, R17 ;  /* 0x000000ffff027224 */ /* 0x000fc400078e0011 */
[----:B------:R-:W-:Y:S02]  /*5aca0*/  IMAD.MOV.U32 R3, RZ, RZ, R16 ;  /* 0x000000ffff037224 */ /* 0x000fe400078e0010 */
        /* <DEDUP_REMOVED lines=19> */
[----:B----4-:R-:W-:Y:S04]  /*5ade0*/  STL.64 [R1+0x73d8], R18 ;  /* 0x0073d81201007387 */ /* 0x010fe80000100a00 */
        /* <DEDUP_REMOVED lines=95> */
[----:B------:R-:W-:-:S02]  /*5b3e0*/  IMAD.MOV.U32 R2, RZ, RZ, R17 ;  /* 0x000000ffff027224 */ /* 0x000fc400078e0011 */
[----:B------:R-:W-:Y:S02]  /*5b3f0*/  IMAD.MOV.U32 R3, RZ, RZ, R16 ;  /* 0x000000ffff037224 */ /* 0x000fe400078e0010 */
[----:B---3--:R-:W-:Y:S01]  /*5b400*/  IMAD.MOV.U32 R0, RZ, RZ, R21 ;  /* 0x000000ffff007224 */ /* 0x008fe200078e0015 */
[----:B------:R-:W-:Y:S01]  /*5b410*/  HMMA.16816.F32 R8, R4, R22, R8 ;  /* 0x000000160408723c */ /* 0x000fe20000001808 */
        /* <DEDUP_REMOVED lines=8> */
[----:B------:R0:W-:Y:S02]  /*5b4a0*/  STL.64 [R1+0xd88], R14 ;  /* 0x000d880e01007387 */ /* 0x0001e40000100a00 */
[----:B0-----:R-:W-:Y:S02]  /*5b4b0*/  HMMA.16816.F32 R12, R4, R28, R24 ;  /* 0x0000001c040c723c */ /* 0x001fe40000001818 */
[----:B------:R0:W-:Y:S04]  /*5b4c0*/  STL.64 [R1+0xd70], R8 ;  /* 0x000d700801007387 */ /* 0x0001e80000100a00 */
[----:B------:R1:W-:Y:S04]  /*5b4d0*/  STL.64 [R1+0xd78], R10 ;  /* 0x000d780a01007387 */ /* 0x0003e80000100a00 */
[----:B------:R-:W-:Y:S04]  /*5b4e0*/  STL [R1+0x7300], R3 ;  /* 0x0073000301007387 */ /* 0x000fe80000100800 */
[----:B------:R-:W-:Y:S04]  /*5b4f0*/  STL [R1+0x72fc], R2 ;  /* 0x0072fc0201007387 */ /* 0x000fe80000100800 */
[----:B0-----:R-:W2:Y:S05]  /*5b500*/  LDL.LU R8, [R1+0xcc0] ;  /* 0x000cc00001087983 */ /* 0x001eaa0000300800 */
[----:B------:R-:W-:Y:S04]  /*5b510*/  STL.64 [R1+0xd60], R12 ;  /* 0x000d600c01007387 */ /* 0x000fe80000100a00 */
[----:B------:R-:W-:Y:S04]  /*5b520*/  STL.64 [R1+0xd68], R14 ;  /* 0x000d680e01007387 */ /* 0x000fe80000100a00 */
[----:B------:R-:W2:Y:S04]  /*5b530*/  LDL.LU R9, [R1+0xcc4] ;  /* 0x000cc40001097983 */ /* 0x000ea80000300800 */
[----:B-1----:R-:W3:Y:S04]  /*5b540*/  LDL.LU R10, [R1+0xcc8] ;  /* 0x000cc800010a7983 */ /* 0x002ee80000300800 */
        /* <DEDUP_REMOVED lines=9> */
[----:B------:R-:W2:Y:S04]  /*5b5e0*/  LDL.LU R22, [R1+0xd08] ;  /* 0x000d080001167983 */ /* 0x000ea80000300800 */
[----:B------:R-:W2:Y:S04]  /*5b5f0*/  LDL.LU R23, [R1+0xd0c] ;  /* 0x000d0c0001177983 */ /* 0x000ea80000300800 */
[----:B------:R-:W3:Y:S04]  /*5b600*/  LDL.LU R24, [R1+0xd20] ;  /* 0x000d200001187983 */ /* 0x000ee80000300800 */
        /* <DEDUP_REMOVED lines=9> */
[----:B------:R-:W2:Y:S04]  /*5b6a0*/  LDL.64 R14, [R1+0x10] ;  /* 0x00001000010e7983 */ /* 0x000ea80000100a00 */
[----:B----4-:R-:W-:Y:S04]  /*5b6b0*/  STL.64 [R1+0x73a8], R26 ;  /* 0x0073a81a01007387 */ /* 0x010fe80000100a00 */
[----:B---3--:R0:W-:Y:S04]  /*5b6c0*/  STL.64 [R1+0x73a0], R24 ;  /* 0x0073a01801007387 */ /* 0x0081e80000100a00 */
[----:B0-----:R-:W3:Y:S04]  /*5b6d0*/  LDL.LU R24, [R1+0xd40] ;  /* 0x000d400001187983 */ /* 0x001ee80000300800 */
[----:B------:R-:W3:Y:S04]  /*5b6e0*/  LDL.LU R25, [R1+0xd44] ;  /* 0x000d440001197983 */ /* 0x000ee80000300800 */
[----:B------:R-:W4:Y:S04]  /*5b6f0*/  LDL.LU R26, [R1+0xd48] ;  /* 0x000d4800011a7983 */ /* 0x000f280000300800 */
[----:B------:R-:W4:Y:S01]  /*5b700*/  LDL.LU R27, [R1+0xd4c] ;  /* 0x000d4c00011b7983 */ /* 0x000f220000300800 */
[----:B------:R-:W-:-:S03]  /*5b710*/  IMAD.MOV.U32 R0, RZ, RZ, R29 ;  /* 0x000000ffff007224 */ /* 0x000fc600078e001d */
[----:B----4-:R-:W-:Y:S04]  /*5b720*/  STL.64 [R1+0x73b8], R26 ;  /* 0x0073b81a01007387 */ /* 0x010fe80000100a00 */
[----:B---3--:R0:W-:Y:S04]  /*5b730*/  STL.64 [R1+0x73b0], R24 ;  /* 0x0073b01801007387 */ /* 0x0081e80000100a00 */
[----:B0-----:R-:W3:Y:S04]  /*5b740*/  LDL.LU R24, [R1+0xd50] ;  /* 0x000d500001187983 */ /* 0x001ee80000300800 */
[----:B------:R-:W3:Y:S04]  /*5b750*/  LDL.LU R25, [R1+0xd54] ;  /* 0x000d540001197983 */ /* 0x000ee80000300800 */
[----:B------:R-:W3:Y:S04]  /*5b760*/  LDL.LU R26, [R1+0xd58] ;  /* 0x000d5800011a7983 */ /* 0x000ee80000300800 */
[----:B------:R-:W3:Y:S04]  /*5b770*/  LDL.LU R27, [R1+0xd5c] ;  /* 0x000d5c00011b7983 */ /* 0x000ee80000300800 */
[----:B------:R-:W4:Y:S04]  /*5b780*/  LDL.64 R28, [R1] ;  /* 0x00000000011c7983 */ /* 0x000f280000100a00 */
[----:B--2---:R-:W-:Y:S04]  /*5b790*/  STL.64 [R1+0x7370], R22 ;  /* 0x0073701601007387 */ /* 0x004fe80000100a00 */
[----:B------:R0:W-:Y:S04]  /*5b7a0*/  STL.64 [R1+0x7368], R20 ;  /* 0x0073681401007387 */ /* 0x0001e80000100a00 */
[----:B0-----:R-:W2:Y:S04]  /*5b7b0*/  LDL.LU R20, [R1+0xd10] ;  /* 0x000d100001147983 */ /* 0x001ea80000300800 */
[----:B------:R-:W2:Y:S04]  /*5b7c0*/  LDL.LU R21, [R1+0xd14] ;  /* 0x000d140001157983 */ /* 0x000ea80000300800 */
[----:B------:R-:W2:Y:S04]  /*5b7d0*/  LDL.LU R22, [R1+0xd18] ;  /* 0x000d180001167983 */ /* 0x000ea80000300800 */
[----:B------:R-:W2:Y:S04]  /*5b7e0*/  LDL.LU R23, [R1+0xd1c] ;  /* 0x000d1c0001177983 */ /* 0x000ea80000300800 */
[----:B------:R-:W-:Y:S04]  /*5b7f0*/  STL.64 [R1+0x7340], R10 ;  /* 0x0073400a01007387 */ /* 0x000fe80000100a00 */
[----:B------:R0:W-:Y:S04]  /*5b800*/  STL.64 [R1+0x7338], R8 ;  /* 0x0073380801007387 */ /* 0x0001e80000100a00 */
[----:B0-----:R-:W4:Y:S04]  /*5b810*/  LDL.LU R8, [R1+0xce0] ;  /* 0x000ce00001087983 */ /* 0x001f280000300800 */
[----:B------:R-:W4:Y:S04]  /*5b820*/  LDL.LU R9, [R1+0xce4] ;  /* 0x000ce40001097983 */ /* 0x000f280000300800 */
[----:B------:R-:W2:Y:S04]  /*5b830*/  LDL.LU R10, [R1+0xce8] ;  /* 0x000ce800010a7983 */ /* 0x000ea80000300800 */
[----:B------:R-:W2:Y:S01]  /*5b840*/  LDL.LU R11, [R1+0xcec] ;  /* 0x000cec00010b7983 */ /* 0x000ea20000300800 */
[----:B------:R-:W-:-:S02]  /*5b850*/  IMAD.MOV.U32 R2, RZ, RZ, R15 ;  /* 0x000000ffff027224 */ /* 0x000fc400078e000f */
[----:B------:R-:W-:Y:S01]  /*5b860*/  IMAD.MOV.U32 R3, RZ, RZ, R14 ;  /* 0x000000ffff037224 */ /* 0x000fe200078e000e */
[C---:B---3--:R-:W-:Y:S01]  /*5b870*/  HMMA.16816.F32 R24, R4.reuse, R14, R24 ;  /* 0x0000000e0418723c */ /* 0x048fe20000001818 */
[----:B--2---:R-:W-:Y:S04]  /*5b880*/  STL.64 [R1+0x7350], R10 ;  /* 0x0073500a01007387 */ /* 0x004fe80000100a00 */
[----:B----4-:R0:W-:Y:S04]  /*5b890*/  STL.64 [R1+0x7348], R8 ;  /* 0x0073480801007387 */ /* 0x0101e80000100a00 */
[----:B0-----:R-:W2:Y:S04]  /*5b8a0*/  LDL.LU R8, [R1+0xcf0] ;  /* 0x000cf00001087983 */ /* 0x001ea80000300800 */
[----:B------:R-:W2:Y:S04]  /*5b8b0*/  LDL.LU R9, [R1+0xcf4] ;  /* 0x000cf40001097983 */ /* 0x000ea80000300800 */
[----:B------:R-:W2:Y:S04]  /*5b8c0*/  LDL.LU R10, [R1+0xcf8] ;  /* 0x000cf800010a7983 */ /* 0x000ea80000300800 */
[----:B------:R-:W2:Y:S04]  /*5b8d0*/  LDL.LU R11, [R1+0xcfc] ;  /* 0x000cfc00010b7983 */ /* 0x000ea80000300800 */
[----:B------:R-:W3:Y:S04]  /*5b8e0*/  LDL.LU R16, [R1+0x3218] ;  /* 0x0032180001107983 */ /* 0x000ee80000300800 */
[----:B------:R-:W3:Y:S04]  /*5b8f0*/  LDL.LU R12, [R1+0x3214] ;  /* 0x00321400010c7983 */ /* 0x000ee80000300800 */
[----:B------:R-:W4:Y:S04]  /*5b900*/  LDL.LU R17, [R1+0x3220] ;  /* 0x0032200001117983 */ /* 0x000f280000300800 */
[----:B------:R-:W4:Y:S04]  /*5b910*/  LDL.LU R13, [R1+0x321c] ;  /* 0x00321c00010d7983 */ /* 0x000f280000300800 */
[----:B------:R-:W-:Y:S04]  /*5b920*/  STL [R1+0x7304], R0 ;  /* 0x0073040001007387 */ /* 0x000fe80000100800 */
[----:B------:R-:W-:Y:S04]  /*5b930*/  STL.64 [R1+0xd50], R24 ;  /* 0x000d501801007387 */ /* 0x000fe80000100a00 */
[----:B------:R0:W-:Y:S04]  /*5b940*/  STL.64 [R1+0xd58], R26 ;  /* 0x000d581a01007387 */ /* 0x0001e80000100a00 */
[----:B0-----:R-:W2:Y:S04]  /*5b950*/  LDL.LU.64 R26, [R1+0x73b8] ;  /* 0x0073b800011a7983 */ /* 0x001ea80000300a00 */
[----:B------:R-:W2:Y:S04]  /*5b960*/  LDL.LU.64 R24, [R1+0x73b0] ;  /* 0x0073b00001187983 */ /* 0x000ea80000300a00 */
[----:B------:R-:W4:Y:S04]  /*5b970*/  LDL.LU R14, [R1+0x3224] ;  /* 0x00322400010e7983 */ /* 0x000f280000300800 */
[----:B------:R-:W4:Y:S04]  /*5b980*/  LDL.LU R15, [R1+0x322c] ;  /* 0x00322c00010f7983 */ /* 0x000f280000300800 */
[----:B------:R-:W-:Y:S04]  /*5b990*/  STL [R1+0x730c], R2 ;  /* 0x00730c0201007387 */ /* 0x000fe80000100800 */
[----:B------:R0:W-:Y:S04]  /*5b9a0*/  STL [R1+0x7308], R3 ;  /* 0x0073080301007387 */ /* 0x0001e80000100800 */
[----:B0-----:R-:W2:Y:S02]  /*5b9b0*/  LDL.64 R2, [R1+0x8] ;  /* 0x0000080001027983 */ /* 0x001ea40000100a00 */
        /* <DEDUP_REMOVED lines=8> */
[----:B------:R-:W-:Y:S01]  /*5ba40*/  IMAD.MOV.U32 R3, RZ, RZ, R29 ;  /* 0x000000ffff037224 */ /* 0x000fe200078e001d */
[----:B--2---:R-:W-:-:S15]  /*5ba50*/  HMMA.16816.F32 R24, R4, R28, R24 ;  /* 0x0000001c0418723c */ /* 0x004fde0000001818 */
[----:B------:R-:W-:-:S08]  /*5ba60*/  NOP ;  /* 0x0000000000007918 */ /* 0x000fd00000000000 */
[----:B------:R-:W-:Y:S04]  /*5ba70*/  STL.64 [R1+0xd30], R24 ;  /* 0x000d301801007387 */ /* 0x000fe80000100a00 */
[----:B------:R0:W-:Y:S04]  /*5ba80*/  STL.64 [R1+0xd38], R26 ;  /* 0x000d381a01007387 */ /* 0x0001e80000100a00 */
[----:B0-----:R-:W2:Y:S04]  /*5ba90*/  LDL.LU.64 R26, [R1+0x7398] ;  /* 0x00739800011a7983 */ /* 0x001ea80000300a00 */
[----:B------:R-:W2:Y:S04]  /*5baa0*/  LDL.LU.64 R24, [R1+0x7390] ;  /* 0x0073900001187983 */ /* 0x000ea80000300a00 */
[----:B------:R-:W2:Y:S02]  /*5bab0*/  LDL.LU.64 R28, [R1+0x7388] ;  /* 0x00738800011c7983 */ /* 0x000ea40000300a00 */
[----:B--2---:R-:W-:-:S15]  /*5bac0*/  HMMA.16816.F32 R24, R4, R28, R24 ;  /* 0x0000001c0418723c */ /* 0x004fde0000001818 */
        /* <DEDUP_REMOVED lines=19> */
[----:B0-----:R-:W4:Y:S04]  /*5bc00*/  LDL.LU R24, [R1+0xca0] ;  /* 0x000ca00001187983 */ /* 0x001f280000300800 */
[----:B------:R-:W4:Y:S04]  /*5bc10*/  LDL.LU R25, [R1+0xca4] ;  /* 0x000ca40001197983 */ /* 0x000f280000300800 */
[----:B------:R-:W4:Y:S04]  /*5bc20*/  LDL.LU R26, [R1+0xca8] ;  /* 0x000ca800011a7983 */ /* 0x000f280000300800 */
        /* <DEDUP_REMOVED lines=13> */
[----:B------:R-:W-:Y:S04]  /*5bd00*/  STL.64 [R1+0x7058], R22 ;  /* 0x0070581601007387 */ /* 0x000fe80000100a00 */
[----:B------:R0:W-:Y:S01]  /*5bd10*/  STL.64 [R1+0x7050], R20 ;  /* 0x0070501401007387 */ /* 0x0001e20000100a00 */
[----:B------:R-:W-:-:S02]  /*5bd20*/  IMAD R12, R12, 0x100, R16 ;  /* 0x000001000c0c7824 */ /* 0x000fc400078e0210 */
[----:B----4-:R-:W-:Y:S01]  /*5bd30*/  IMAD R13, R13, 0x100, R17 ;  /* 0x000001000d0d7824 */ /* 0x010fe200078e0211 */
[----:B0-----:R-:W3:Y:S04]  /*5bd40*/  LDL.LU R20, [R1+0xcb0] ;  /* 0x000cb00001147983 */ /* 0x001ee80000300800 */
[----:B------:R-:W3:Y:S04]  /*5bd50*/  LDL.LU R21, [R1+0xcb4] ;  /* 0x000cb40001157983 */ /* 0x000ee80000300800 */
[----:B------:R-:W3:Y:S04]  /*5bd60*/  LDL.LU R22, [R1+0xcb8] ;  /* 0x000cb80001167983 */ /* 0x000ee80000300800 */
[----:B------:R-:W3:Y:S01]  /*5bd70*/  LDL.LU R23, [R1+0xcbc] ;  /* 0x000cbc0001177983 */ /* 0x000ee20000300800 */
[----:B--2---:R-:W-:-:S15]  /*5bd80*/  HMMA.16816.F32 R8, R4, R18, R8 ;  /* 0x000000120408723c */ /* 0x004fde0000001808 */
[----:B------:R-:W-:-:S08]  /*5bd90*/  NOP ;  /* 0x0000000000007918 */ /* 0x000fd00000000000 */
        /* <DEDUP_REMOVED lines=10> */
[----:B0-----:R-:W3:Y:S04]  /*5be40*/  LDL.LU.64 R10, [R1+0x7318] ;  /* 0x00731800010a7983 */ /* 0x001ee80000300a00 */
[----:B------:R-:W2:Y:S04]  /*5be50*/  LDL.LU.64 R8, [R1+0x7310] ;  /* 0x0073100001087983 */ /* 0x000ea80000300a00 */
[----:B------:R0:W-:Y:S04]  /*5be60*/  STL [R1+0x702c], R16 ;  /* 0x00702c1001007387 */ /* 0x0001e80000100800 */
[----:B0-----:R-:W4:Y:S04]  /*5be70*/  LDL.LU R16, [R1+0x3230] ;  /* 0x0032300001107983 */ /* 0x001f280000300800 */
[----:B------:R0:W-:Y:S04]  /*5be80*/  STL [R1+0x7028], R17 ;  /* 0x0070281101007387 */ /* 0x0001e80000100800 */
[----:B0-----:R-:W3:Y:S04]  /*5be90*/  LDL.LU R17, [R1+0x3228] ;  /* 0x0032280001117983 */ /* 0x001ee80000300800 */
[----:B------:R0:W-:Y:S01]  /*5bea0*/  STL.64 [R1+0x7070], R18 ;  /* 0x0070701201007387 */ /* 0x0001e20000100a00 */
[----:B------:R-:W-:-:S02]  /*5beb0*/  F2FP.F16.E5M2.UNPACK_B R12, R12 ;  /* 0x0000000cff0c723e */ /* 0x000fc400020004ff */
[----:B------:R-:W-:Y:S01]  /*5bec0*/  F2FP.F16.E5M2.UNPACK_B R13, R13 ;  /* 0x0000000dff0d723e */ /* 0x000fe200020004ff */
[----:B----4-:R-:W-:Y:S02]  /*5bed0*/  IMAD R15, R15, 0x100, R16 ;  /* 0x000001000f0f7824 */ /* 0x010fe400078e0210 */
[----:B---3--:R-:W-:Y:S02]  /*5bee0*/  IMAD R14, R14, 0x100, R17 ;  /* 0x000001000e0e7824 */ /* 0x008fe400078e0211 */
[----:B0-----:R-:W-:Y:S01]  /*5bef0*/  HMMA.16816.F32 R16, R4, R10, R20 ;  /* 0x0000000a0410723c */ /* 0x001fe20000001814 */
[----:B------:R-:W-:Y:S02]  /*5bf00*/  F2FP.F16.E5M2.UNPACK_B R15, R15 ;  /* 0x0000000fff0f723e */ /* 0x000fe400020004ff */
[----:B------:R-:W-:-:S05]  /*5bf10*/  F2FP.F16.E5M2.UNPACK_B R14, R14 ;  /* 0x0000000eff0e723e */ /* 0x000fca00020004ff */
[----:B------:R-:W-:-:S15]  /*5bf20*/  STL.64 [R1+0x7288], R14 ;  /* 0x0072880e01007387 */ /* 0x000fde0000100a00 */
[----:B------:R-:W-:Y:S04]  /*5bf30*/  STL.64 [R1+0xcb0], R16 ;  /* 0x000cb01001007387 */ /* 0x000fe80000100a00 */
[----:B------:R-:W-:Y:S04]  /*5bf40*/  STL.64 [R1+0xcb8], R18 ;  /* 0x000cb81201007387 */ /* 0x000fe80000100a00 */
[----:B------:R2:W-:Y:S04]  /*5bf50*/  STL.64 [R1+0x7280], R12 ;  /* 0x0072800c01007387 */ /* 0x0005e80000100a00 */
[----:B------:R-:W3:Y:S01]  /*5bf60*/  LDL.LU R20, [R1+0xb20] ;  /* 0x000b200001147983 */ /* 0x000ee20000300800 */
[----:B--2---:R-:W-:-:S15]  /*5bf70*/  HMMA.16816.F32 R12, R4, R8, R24 ;  /* 0x00000008040c723c */ /* 0x004fde0000001818 */
[----:B------:R-:W-:-:S08]  /*5bf80*/  NOP ;  /* 0x0000000000007918 */ /* 0x000fd00000000000 */
[----:B------:R-:W-:Y:S04]  /*5bf90*/  STL.64 [R1+0xca0], R12 ;  /* 0x000ca00c01007387 */ /* 0x000fe80000100a00 */
[----:B------:R-:W-:Y:S04]  /*5bfa0*/  STL.64 [R1+0xca8], R14 ;  /* 0x000ca80e01007387 */ /* 0x000fe80000100a00 */
[----:B------:R-:W3:Y:S04]  /*5bfb0*/  LDL.LU R21, [R1+0xb24] ;  /* 0x000b240001157983 */ /* 0x000ee80000300800 */
[----:B------:R-:W2:Y:S04]  /*5bfc0*/  LDL.LU R22, [R1+0xb28] ;  /* 0x000b280001167983 */ /* 0x000ea80000300800 */
[----:B------:R-:W2:Y:S04]  /*5bfd0*/  LDL.LU R23, [R1+0xb2c] ;  /* 0x000b2c0001177983 */ /* 0x000ea80000300800 */
[----:B--2---:R-:W-:Y:S04]  /*5bfe0*/  STL.64 [R1+0x7080], R22 ;  /* 0x0070801601007387 */ /* 0x004fe80000100a00 */
[----:B---3--:R0:W-:Y:S04]  /*5bff0*/  STL.64 [R1+0x7078], R20 ;  /* 0x0070781401007387 */ /* 0x0081e80000100a00 */
[----:B------:R-:W2:Y:S04]  /*5c000*/  LDL.LU R24, [R1+0xb30] ;  /* 0x000b300001187983 */ /* 0x000ea80000300800 */
[----:B------:R-:W2:Y:S04]  /*5c010*/  LDL.LU R25, [R1+0xb34] ;  /* 0x000b340001197983 */ /* 0x000ea80000300800 */
[----:B------:R-:W3:Y:S04]  /*5c020*/  LDL.LU R26, [R1+0xb38] ;  /* 0x000b3800011a7983 */ /* 0x000ee80000300800 */
[----:B------:R-:W3:Y:S01]  /*5c030*/  LDL.LU R27, [R1+0xb3c] ;  /* 0x000b3c00011b7983 */ /* 0x000ee20000300800 */
[----:B------:R-:W-:-:S02]  /*5c040*/  IMAD.MOV.U32 R16, RZ, RZ, R2 ;  /* 0x000000ffff107224 */ /* 0x000fc400078e0002 */
[----:B------:R-:W-:Y:S01]  /*5c050*/  IMAD.MOV.U32 R17, RZ, RZ, R3 ;  /* 0x000000ffff117224 */ /* 0x000fe200078e0003 */
[----:B---3--:R-:W-:Y:S04]  /*5c060*/  STL.64 [R1+0x7090], R26 ;  /* 0x0070901a01007387 */ /* 0x008fe80000100a00 */
[----:B--2---:R1:W-:Y:S04]  /*5c070*/  STL.64 [R1+0x7088], R24 ;  /* 0x0070881801007387 */ /* 0x0043e80000100a00 */
[----:B------:R-:W2:Y:S04]  /*5c080*/  LDL.LU R2, [R1+0x730c] ;  /* 0x00730c0001027983 */ /* 0x000ea80000300800 */
[----:B------:R-:W3:Y:S04]  /*5c090*/  LDL.LU R3, [R1+0x7308] ;  /* 0x0073080001037983 */ /* 0x000ee80000300800 */
[----:B0-----:R-:W4:Y:S04]  /*5c0a0*/  LDL.LU R20, [R1+0xb40] ;  /* 0x000b400001147983 */ /* 0x001f280000300800 */
[----:B------:R-:W4:Y:S04]  /*5c0b0*/  LDL.LU R21, [R1+0xb44] ;  /* 0x000b440001157983 */ /* 0x000f280000300800 */
[----:B------:R-:W2:Y:S04]  /*5c0c0*/  LDL.LU R22, [R1+0xb48] ;  /* 0x000b480001167983 */ /* 0x000ea80000300800 */
[----:B------:R-:W2:Y:S01]  /*5c0d0*/  LDL.LU R23, [R1+0xb4c] ;  /* 0x000b4c0001177983 */ /* 0x000ea20000300800 */
[----:B------:R-:W-:-:S03]  /*5c0e0*/  IMAD.MOV.U32 R19, RZ, RZ, R0 ;  /* 0x000000ffff137224 */ /* 0x000fc600078e0000 */
[----:B--2---:R3:W-:Y:S04]  /*5c0f0*/  STL.64 [R1+0x70a0], R22 ;  /* 0x0070a01601007387 */ /* 0x0047e80000100a00 */
[----:B----4-:R0:W-:Y:S04]  /*5c100*/  STL.64 [R1+0x7098], R20 ;  /* 0x0070981401007387 */ /* 0x0101e80000100a00 */
[----:B------:R-:W2:Y:S04]  /*5c110*/  LDL R18, [R1+0x8] ;  /* 0x0000080001127983 */ /* 0x000ea80000100800 */
[----:B------:R-:W4:Y:S04]  /*5c120*/  LDL.LU R0, [R1+0x7304] ;  /* 0x0073040001007983 */ /* 0x000f280000300800 */
[----:B--2---:R-:W-:Y:S04]  /*5c130*/  STL.64 [R1+0x70b0], R18 ;  /* 0x0070b01201007387 */ /* 0x004fe80000100a00 */
[----:B------:R-:W-:Y:S04]  /*5c140*/  STL.64 [R1+0x70a8], R16 ;  /* 0x0070a81001007387 */ /* 0x000fe80000100a00 */
[----:B-1----:R-:W2:Y:S04]  /*5c150*/  LDL.LU R24, [R1+0xb50] ;  /* 0x000b500001187983 */ /* 0x002ea80000300800 */
[----:B------:R-:W2:Y:S04]  /*5c160*/  LDL.LU R25, [R1+0xb54] ;  /* 0x000b540001197983 */ /* 0x000ea80000300800 */
[----:B------:R-:W4:Y:S04]  /*5c170*/  LDL.LU R26, [R1+0xb58] ;  /* 0x000b5800011a7983 */ /* 0x000f280000300800 */
[----:B------:R-:W4:Y:S01]  /*5c180*/  LDL.LU R27, [R1+0xb5c] ;  /* 0x000b5c00011b7983 */ /* 0x000f220000300800 */
[----:B---3--:R-:W-:-:S02]  /*5c190*/  IMAD.MOV.U32 R22, RZ, RZ, R3 ;  /* 0x000000ffff167224 */ /* 0x008fc400078e0003 */
[----:B------:R-:W-:Y:S01]  /*5c1a0*/  IMAD.MOV.U32 R23, RZ, RZ, R2 ;  /* 0x000000ffff177224 */ /* 0x000fe200078e0002 */
[----:B----4-:R-:W-:Y:S04]  /*5c1b0*/  STL.64 [R1+0x70c0], R26 ;  /* 0x0070c01a01007387 */ /* 0x010fe80000100a00 */
[----:B--2---:R1:W-:Y:S04]  /*5c1c0*/  STL.64 [R1+0x70b8], R24 ;  /* 0x0070b81801007387 */ /* 0x0043e80000100a00 */
[----:B------:R-:W2:Y:S04]  /*5c1d0*/  LDL.LU R3, [R1+0x7300] ;  /* 0x0073000001037983 */ /* 0x000ea80000300800 */
[----:B------:R-:W3:Y:S04]  /*5c1e0*/  LDL.LU R2, [R1+0x72fc] ;  /* 0x0072fc0001027983 */ /* 0x000ee80000300800 */
[----:B0-----:R-:W4:Y:S01]  /*5c1f0*/  LDL R20, [R1+0x18] ;  /* 0x0000180001147983 */ /* 0x001f220000100800 */
[----:B------:R-:W-:-:S03]  /*5c200*/  IMAD.MOV.U32 R21, RZ, RZ, R0 ;  /* 0x000000ffff157224 */ /* 0x000fc600078e0000 */
[----:B------:R-:W2:Y:S04]  /*5c210*/  LDL.LU R0, [R1+0x72f8] ;  /* 0x0072f80001007983 */ /* 0x000ea80000300800 */
[----:B------:R3:W-:Y:S04]  /*5c220*/  STL.64 [R1+0x70d0], R22 ;  /* 0x0070d01601007387 */ /* 0x0007e80000100a00 */
[----:B----4-:R-:W-:Y:S04]  /*5c230*/  STL.64 [R1+0x70c8], R20 ;  /* 0x0070c81401007387 */ /* 0x010fe80000100a00 */
[----:B-1----:R-:W4:Y:S04]  /*5c240*/  LDL.LU R24, [R1+0xb70] ;  /* 0x000b700001187983 */ /* 0x002f280000300800 */
[----:B------:R-:W4:Y:S04]  /*5c250*/  LDL.LU R25, [R1+0xb74] ;  /* 0x000b740001197983 */ /* 0x000f280000300800 */
[----:B------:R-:W4:Y:S04]  /*5c260*/  LDL.LU R26, [R1+0xb78] ;  /* 0x000b7800011a7983 */ /* 0x000f280000300800 */
[----:B------:R-:W4:Y:S01]  /*5c270*/  LDL.LU R27, [R1+0xb7c] ;  /* 0x000b7c00011b7983 */ /* 0x000f220000300800 */
[----:B---3--:R-:W-:-:S02]  /*5c280*/  IMAD.MOV.U32 R22, RZ, RZ, R2 ;  /* 0x000000ffff167224 */ /* 0x008fc400078e0002 */
[----:B--2---:R-:W-:Y:S01]  /*5c290*/  IMAD.MOV.U32 R23, RZ, RZ, R3 ;  /* 0x000000ffff177224 */ /* 0x004fe200078e0003 */
[----:B----4-:R-:W-:Y:S04]  /*5c2a0*/  STL.64 [R1+0x70e0], R26 ;  /* 0x0070e01a01007387 */ /* 0x010fe80000100a00 */
[----:B------:R0:W-:Y:S04]  /*5c2b0*/  STL.64 [R1+0x70d8], R24 ;  /* 0x0070d81801007387 */ /* 0x0001e80000100a00 */
[----:B------:R-:W2:Y:S04]  /*5c2c0*/  LDL.LU R2, [R1+0x72f4] ;  /* 0x0072f40001027983 */ /* 0x000ea80000300800 */
[----:B------:R-:W3:Y:S04]  /*5c2d0*/  LDL.LU R3, [R1+0x72f0] ;  /* 0x0072f00001037983 */ /* 0x000ee80000300800 */
[----:B------:R-:W-:Y:S04]  /*5c2e0*/  STL.64 [R1+0x70e8], R22 ;  /* 0x0070e81601007387 */ /* 0x000fe80000100a00 */
[----:B0-----:R-:W4:Y:S04]  /*5c2f0*/  LDL.LU R24, [R1+0xb80] ;  /* 0x000b800001187983 */ /* 0x001f280000300800 */
[----:B------:R-:W4:Y:S04]  /*5c300*/  LDL.LU R25, [R1+0xb84] ;  /* 0x000b840001197983 */ /* 0x000f280000300800 */
[----:B------:R-:W2:Y:S04]  /*5c310*/  LDL.LU R26, [R1+0xb88] ;  /* 0x000b8800011a7983 */ /* 0x000ea80000300800 */
[----:B------:R-:W2:Y:S01]  /*5c320*/  LDL.LU R27, [R1+0xb8c] ;  /* 0x000b8c00011b7983 */ /* 0x000ea20000300800 */
[----:B------:R-:W-:-:S03]  /*5c330*/  IMAD.MOV.U32 R21, RZ, RZ, R0 ;  /* 0x000000ffff157224 */ /* 0x000fc600078e0000 */
[----:B--2---:R-:W-:Y:S04]  /*5c340*/  STL.64 [R1+0x70f8], R26 ;  /* 0x0070f81a01007387 */ /* 0x004fe80000100a00 */
[----:B----4-:R0:W-:Y:S04]  /*5c350*/  STL.64 [R1+0x70f0], R24 ;  /* 0x0070f01801007387 */ /* 0x0101e80000100a00 */
[----:B------:R-:W2:Y:S04]  /*5c360*/  LDL R20, [R1+0x28] ;  /* 0x0000280001147983 */ /* 0x000ea80000100800 */
[----:B------:R-:W4:Y:S04]  /*5c370*/  LDL.LU R0, [R1+0x72ec] ;  /* 0x0072ec0001007983 */ /* 0x000f280000300800 */
[----:B--2---:R1:W-:Y:S04]  /*5c380*/  STL.64 [R1+0x7100], R20 ;  /* 0x0071001401007387 */ /* 0x0043e80000100a00 */
[----:B0-----:R-:W2:Y:S04]  /*5c390*/  LDL.LU R24, [R1+0xb90] ;  /* 0x000b900001187983 */ /* 0x001ea80000300800 */
        /* <DEDUP_REMOVED lines=9> */
[----:B-1----:R-:W4:Y:S01]  /*5c430*/  LDL R20, [R1+0x38] ;  /* 0x0000380001147983 */ /* 0x002f220000100800 */
[----:B------:R-:W-:-:S03]  /*5c440*/  IMAD.MOV.U32 R21, RZ, RZ, R0 ;  /* 0x000000ffff157224 */ /* 0x000fc600078e0000 */
[----:B------:R-:W2:Y:S04]  /*5c450*/  LDL.LU R0, [R1+0x72e0] ;  /* 0x0072e00001007983 */ /* 0x000ea80000300800 */
[----:B------:R3:W-:Y:S04]  /*5c460*/  STL.64 [R1+0x7118], R22 ;  /* 0x0071181601007387 */ /* 0x0007e80000100a00 */
[----:B----4-:R-:W-:Y:S04]  /*5c470*/  STL.64 [R1+0x7130], R20 ;  /* 0x0071301401007387 */ /* 0x010fe80000100a00 */
[----:B0-----:R-:W4:Y:S04]  /*5c480*/  LDL.LU R24, [R1+0xba0] ;  /* 0x000ba00001187983 */ /* 0x001f280000300800 */
[----:B------:R-:W4:Y:S04]  /*5c490*/  LDL.LU R25, [R1+0xba4] ;  /* 0x000ba40001197983 */ /* 0x000f280000300800 */
[----:B------:R-:W4:Y:S04]  /*5c4a0*/  LDL.LU R26, [R1+0xba8] ;  /* 0x000ba800011a7983 */ /* 0x000f280000300800 */
[----:B------:R-:W4:Y:S01]  /*5c4b0*/  LDL.LU R27, [R1+0xbac] ;  /* 0x000bac00011b7983 */ /* 0x000f220000300800 */
[----:B---3--:R-:W-:-:S02]  /*5c4c0*/  IMAD.MOV.U32 R22, RZ, RZ, R2 ;  /* 0x000000ffff167224 */ /* 0x008fc400078e0002 */
[----:B--2---:R-:W-:Y:S01]  /*5c4d0*/  IMAD.MOV.U32 R23, RZ, RZ, R3 ;  /* 0x000000ffff177224 */ /* 0x004fe200078e0003 */
[----:B------:R-:W2:Y:S04]  /*5c4e0*/  LDL.LU R2, [R1+0x72dc] ;  /* 0x0072dc0001027983 */ /* 0x000ea80000300800 */
[----:B------:R-:W3:Y:S04]  /*5c4f0*/  LDL.LU R3, [R1+0x72d8] ;  /* 0x0072d80001037983 */ /* 0x000ee80000300800 */
[----:B------:R-:W-:Y:S04]  /*5c500*/  STL.64 [R1+0x7148], R22 ;  /* 0x0071481601007387 */ /* 0x000fe80000100a00 */
[----:B----4-:R-:W-:Y:S04]  /*5c510*/  STL.64 [R1+0x7128], R26 ;  /* 0x0071281a01007387 */ /* 0x010fe80000100a00 */
[----:B------:R0:W-:Y:S04]  /*5c520*/  STL.64 [R1+0x7120], R24 ;  /* 0x0071201801007387 */ /* 0x0001e80000100a00 */
[----:B0-----:R-:W4:Y:S04]  /*5c530*/  LDL.LU R24, [R1+0xbb0] ;  /* 0x000bb00001187983 */ /* 0x001f280000300800 */
[----:B------:R-:W4:Y:S04]  /*5c540*/  LDL.LU R25, [R1+0xbb4] ;  /* 0x000bb40001197983 */ /* 0x000f280000300800 */
[----:B------:R-:W2:Y:S04]  /*5c550*/  LDL.LU R26, [R1+0xbb8] ;  /* 0x000bb800011a7983 */ /* 0x000ea80000300800 */
[----:B------:R-:W2:Y:S04]  /*5c560*/  LDL.LU R27, [R1+0xbbc] ;  /* 0x000bbc00011b7983 */ /* 0x000ea80000300800 */
[----:B------:R-:W3:Y:S01]  /*5c570*/  LDL R20, [R1+0x48] ;  /* 0x0000480001147983 */ /* 0x000ee20000100800 */
[----:B------:R-:W-:-:S03]  /*5c580*/  IMAD.MOV.U32 R21, RZ, RZ, R0 ;  /* 0x000000ffff157224 */ /* 0x000fc600078e0000 */
[----:B------:R-:W4:Y:S04]  /*5c590*/  LDL.LU R0, [R1+0x72d4] ;  /* 0x0072d40001007983 */ /* 0x000f280000300800 */
[----:B---3--:R-:W-:Y:S04]  /*5c5a0*/  STL.64 [R1+0x7160], R20 ;  /* 0x0071601401007387 */ /* 0x008fe80000100a00 */
[----:B--2---:R-:W-:Y:S04]  /*5c5b0*/  STL.64 [R1+0x7140], R26 ;  /* 0x0071401a01007387 */ /* 0x004fe80000100a00 */
[----:B----4-:R0:W-:Y:S04]  /*5c5c0*/  STL.64 [R1+0x7138], R24 ;  /* 0x0071381801007387 */ /* 0x0101e80000100a00 */
[----:B0-----:R-:W2:Y:S04]  /*5c5d0*/  LDL.LU R24, [R1+0xbc0] ;  /* 0x000bc00001187983 */ /* 0x001ea80000300800 */
[----:B------:R-:W2:Y:S04]  /*5c5e0*/  LDL.LU R25, [R1+0xbc4] ;  /* 0x000bc40001197983 */ /* 0x000ea80000300800 */
[----:B------:R-:W3:Y:S04]  /*5c5f0*/  LDL.LU R26, [R1+0xbc8] ;  /* 0x000bc800011a7983 */ /* 0x000ee80000300800 */
[----:B------:R-:W3:Y:S01]  /*5c600*/  LDL.LU R27, [R1+0xbcc] ;  /* 0x000bcc00011b7983 */ /* 0x000ee20000300800 */
[----:B------:R-:W-:-:S02]  /*5c610*/  IMAD.MOV.U32 R22, RZ, RZ, R3 ;  /* 0x000000ffff167224 */ /* 0x000fc400078e0003 */
[----:B------:R-:W-:Y:S01]  /*5c620*/  IMAD.MOV.U32 R23, RZ, RZ, R2 ;  /* 0x000000ffff177224 */ /* 0x000fe200078e0002 */
[----:B------:R-:W4:Y:S04]  /*5c630*/  LDL.LU R3, [R1+0x72d0] ;  /* 0x0072d00001037983 */ /* 0x000f280000300800 */
[----:B------:R-:W4:Y:S04]  /*5c640*/  LDL.LU R2, [R1+0x72cc] ;  /* 0x0072cc0001027983 */ /* 0x000f280000300800 */
[----:B------:R-:W-:Y:S04]  /*5c650*/  STL.64 [R1+0x7178], R22 ;  /* 0x0071781601007387 */ /* 0x000fe80000100a00 */
[----:B---3--:R-:W-:Y:S04]  /*5c660*/  STL.64 [R1+0x7158], R26 ;  /* 0x0071581a01007387 */ /* 0x008fe80000100a00 */
[----:B--2---:R0:W-:Y:S04]  /*5c670*/  STL.64 [R1+0x7150], R24 ;  /* 0x0071501801007387 */ /* 0x0041e80000100a00 */
[----:B0-----:R-:W2:Y:S04]  /*5c680*/  LDL.LU R24, [R1+0xbd0] ;  /* 0x000bd00001187983 */ /* 0x001ea80000300800 */
[----:B------:R-:W2:Y:S04]  /*5c690*/  LDL.LU R25, [R1+0xbd4] ;  /* 0x000bd40001197983 */ /* 0x000ea80000300800 */
[----:B------:R-:W3:Y:S04]  /*5c6a0*/  LDL.LU R26, [R1+0xbd8] ;  /* 0x000bd800011a7983 */ /* 0x000ee80000300800 */
[----:B------:R-:W3:Y:S04]  /*5c6b0*/  LDL.LU R27, [R1+0xbdc] ;  /* 0x000bdc00011b7983 */ /* 0x000ee80000300800 */
[----:B------:R-:W2:Y:S01]  /*5c6c0*/  LDL R20, [R1+0x58] ;  /* 0x0000580001147983 */ /* 0x000ea20000100800 */
[----:B------:R-:W-:-:S03]  /*5c6d0*/  IMAD.MOV.U32 R21, RZ, RZ, R0 ;  /* 0x000000ffff157224 */ /* 0x000fc600078e0000 */
[----:B------:R-:W3:Y:S01]  /*5c6e0*/  LDL.LU R0, [R1+0x72c8] ;  /* 0x0072c80001007983 */ /* 0x000ee20000300800 */
[----:B----4-:R-:W-:Y:S02]  /*5c6f0*/  IMAD.MOV.U32 R22, RZ, RZ, R2 ;  /* 0x000000ffff167224 */ /* 0x010fe400078e0002 */
[----:B------:R-:W-:Y:S01]  /*5c700*/  IMAD.MOV.U32 R23, RZ, RZ, R3 ;  /* 0x000000ffff177224 */ /* 0x000fe200078e0003 */
[----:B--2---:R-:W-:Y:S04]  /*5c710*/  STL.64 [R1+0x7190], R20 ;  /* 0x0071901401007387 */ /* 0x004fe80000100a00 */
[----:B---3--:R-:W-:Y:S04]  /*5c720*/  STL.64 [R1+0x7170], R26 ;  /* 0x0071701a01007387 */ /* 0x008fe80000100a00 */
[----:B------:R0:W-:Y:S04]  /*5c730*/  STL.64 [R1+0x7168], R24 ;  /* 0x0071681801007387 */ /* 0x0001e80000100a00 */
[----:B0-----:R-:W2:Y:S04]  /*5c740*/  LDL.LU R24, [R1+0xbe0] ;  /* 0x000be00001187983 */ /* 0x001ea80000300800 */
[----:B------:R-:W2:Y:S04]  /*5c750*/  LDL.LU R25, [R1+0xbe4] ;  /* 0x000be40001197983 */ /* 0x000ea80000300800 */
[----:B------:R-:W3:Y:S04]  /*5c760*/  LDL.LU R26, [R1+0xbe8] ;  /* 0x000be800011a7983 */ /* 0x000ee80000300800 */
[----:B------:R-:W3:Y:S04]  /*5c770*/  LDL.LU R27, [R1+0xbec] ;  /* 0x000bec00011b7983 */ /* 0x000ee80000300800 */
[----:B------:R-:W4:Y:S04]  /*5c780*/  LDL.LU R2, [R1+0x72c4] ;  /* 0x0072c40001027983 */ /* 0x000f280000300800 */
[----:B------:R-:W4:Y:S04]  /*5c790*/  LDL.LU R3, [R1+0x72c0] ;  /* 0x0072c00001037983 */ /* 0x000f280000300800 */
[----:B------:R-:W2:Y:S01]  /*5c7a0*/  LDL R20, [R1+0x68] ;  /* 0x0000680001147983 */ /* 0x000ea20000100800 */
[----:B------:R-:W-:-:S03]  /*5c7b0*/  IMAD.MOV.U32 R21, RZ, RZ, R0 ;  /* 0x000000ffff157224 */ /* 0x000fc600078e0000 */
[----:B------:R-:W4:Y:S04]  /*5c7c0*/  LDL.LU R0, [R1+0x72bc] ;  /* 0x0072bc0001007983 */ /* 0x000f280000300800 */
[----:B------:R-:W-:Y:S04]  /*5c7d0*/  STL.64 [R1+0x71a8], R22 ;  /* 0x0071a81601007387 */ /* 0x000fe80000100a00 */
[----:B--2---:R-:W-:Y:S04]  /*5c7e0*/  STL.64 [R1+0x71c0], R20 ;  /* 0x0071c01401007387 */ /* 0x004fe80000100a00 */
[----:B---3--:R-:W-:Y:S04]  /*5c7f0*/  STL.64 [R1+0x7188], R26 ;  /* 0x0071881a01007387 */ /* 0x008fe80000100a00 */
[----:B------:R0:W-:Y:S04]  /*5c800*/  STL.64 [R1+0x7180], R24 ;  /* 0x0071801801007387 */ /* 0x0001e80000100a00 */
[----:B0-----:R-:W2:Y:S04]  /*5c810*/  LDL.LU R24, [R1+0xbf0] ;  /* 0x000bf00001187983 */ /* 0x001ea80000300800 */
[----:B------:R-:W2:Y:S04]  /*5c820*/  LDL.LU R25, [R1+0xbf4] ;  /* 0x000bf40001197983 */ /* 0x000ea80000300800 */
[----:B------:R-:W3:Y:S04]  /*5c830*/  LDL.LU R26, [R1+0xbf8] ;  /* 0x000bf800011a7983 */ /* 0x000ee80000300800 */
[----:B------:R-:W3:Y:S01]  /*5c840*/  LDL.LU R27, [R1+0xbfc] ;  /* 0x000bfc00011b7983 */ /* 0x000ee20000300800 */
[----:B----4-:R-:W-:-:S02]  /*5c850*/  IMAD.MOV.U32 R22, RZ, RZ, R3 ;  /* 0x000000ffff167224 */ /* 0x010fc400078e0003 */
        /* <DEDUP_REMOVED lines=10> */
[----:B------:R-:W4:Y:S01]  /*5c900*/  LDL R20, [R1+0x78] ;  /* 0x0000780001147983 */ /* 0x000f220000100800 */
[----:B------:R-:W-:-:S03]  /*5c910*/  IMAD.MOV.U32 R21, RZ, RZ, R0 ;  /* 0x000000ffff157224 */ /* 0x000fc600078e0000 */
[----:B------:R-:W2:Y:S04]  /*5c920*/  LDL.LU R0, [R1+0x72b0] ;  /* 0x0072b00001007983 */ /* 0x000ea80000300800 */
[----:B----4-:R-:W-:Y:S04]  /*5c930*/  STL.64 [R1+0x71f0], R20 ;  /* 0x0071f01401007387 */ /* 0x010fe80000100a00 */
[----:B---3--:R-:W-:Y:S04]  /*5c940*/  STL.64 [R1+0x71b8], R26 ;  /* 0x0071b81a01007387 */ /* 0x008fe80000100a00 */
[----:B--2---:R0:W-:Y:S04]  /*5c950*/  STL.64 [R1+0x71b0], R24 ;  /* 0x0071b01801007387 */ /* 0x0041e80000100a00 */
        /* <DEDUP_REMOVED lines=51> */
[----:B------:R-:W4:Y:S04]  /*5cc90*/  LDL R20, [R1+0xb0] ;  /* 0x0000b00001147983 */ /* 0x000f280000100800 */
[----:B------:R-:W4:Y:S04]  /*5cca0*/  LDL.LU R12, [R1+0x4d0] ;  /* 0x0004d000010c7983 */ /* 0x000f280000300800 */
[----:B------:R-:W4:Y:S04]  /*5ccb0*/  LDL.LU R13, [R1+0x4d4] ;  /* 0x0004d400010d7983 */ /* 0x000f280000300800 */
[----:B------:R-:W4:Y:S04]  /*5ccc0*/  LDL.LU R14, [R1+0x4d8] ;  /* 0x0004d800010e7983 */ /* 0x000f280000300800 */
[----:B------:R-:W4:Y:S04]  /*5ccd0*/  LDL.LU R15, [R1+0x4dc] ;  /* 0x0004dc00010f7983 */ /* 0x000f280000300800 */
[----:B---3--:R-:W-:Y:S04]  /*5cce0*/  STL.64 [R1+0x7230], R26 ;  /* 0x0072301a01007387 */ /* 0x008fe80000100a00 */
        /* <DEDUP_REMOVED lines=16> */
[----:B------:R-:W3:Y:S01]  /*5cdf0*/  LDL.LU R27, [R1+0xc8c] ;  /* 0x000c8c00011b7983 */ /* 0x000ee20000300800 */
[----:B----4-:R-:W-:Y:S03]  /*5ce00*/  HMMA.16816.F32 R4, R4, R2, R12 ;  /* 0x000000020404723c */ /* 0x010fe6000000180c */
[----:B---3--:R-:W-:Y:S04]  /*5ce10*/  STL.64 [R1+0x7278], R26 ;  /* 0x0072781a01007387 */ /* 0x008fe80000100a00 */
        /* <DEDUP_REMOVED lines=5056> */
[----:B0-----:R-:W3:Y:S04]  /*70a20*/  LDL.LU.64 R22, [R1+0xa0] ;  /* 0x0000a00001167983 */ /* 0x001ee80000300a00 */
        /* <DEDUP_REMOVED lines=70> */
[----:B------:R-:W2:Y:S01]  /*70e90*/  LDL.LU.64 R16, [R1+0x70] ;  /* 0x0000700001107983 */ /* 0x000ea20000300a00 */
        /* <DEDUP_REMOVED lines=13> */
[----:B0-----:R-:W4:Y:S04]  /*70f70*/  LDL.LU.64 R16, [R1+0x80] ;  /* 0x0000800001107983 */ /* 0x001f280000300a00 */
[----:B------:R-:W2:Y:S04]  /*70f80*/  LDL.LU R18, [R1+0x1328] ;  /* 0x0013280001127983 */ /* 0x000ea80000300800 */
[----:B------:R-:W2:Y:S04]  /*70f90*/  LDL.LU R19, [R1+0x132c] ;  /* 0x00132c0001137983 */ /* 0x000ea80000300800 */
[----:B--2---:R-:W-:Y:S04]  /*70fa0*/  STL.64 [R1+0x58d0], R18 ;  /* 0x0058d01201007387 */ /* 0x004fe80000100a00 */
[----:B----4-:R0:W-:Y:S04]  /*70fb0*/  STL.64 [R1+0x58c8], R16 ;  /* 0x0058c81001007387 */ /* 0x0101e80000100a00 */
[----:B0-----:R-:W2:Y:S04]  /*70fc0*/  LDL.LU R16, [R1+0x1340] ;  /* 0x0013400001107983 */ /* 0x001ea80000300800 */
[----:B------:R-:W2:Y:S04]  /*70fd0*/  LDL.LU R17, [R1+0x1344] ;  /* 0x0013440001117983 */ /* 0x000ea80000300800 */
[----:B--2---:R0:W-:Y:S04]  /*70fe0*/  STL.64 [R1+0x58d8], R16 ;  /* 0x0058d81001007387 */ /* 0x0041e80000100a00 */
[----:B0-----:R-:W2:Y:S04]  /*70ff0*/  LDL.LU.64 R16, [R1+0x90] ;  /* 0x0000900001107983 */ /* 0x001ea80000300a00 */
        /* <DEDUP_REMOVED lines=25> */
[----:B------:R-:W3:Y:S01]  /*71190*/  LDL.LU.64 R22, [R1+0x60] ;  /* 0x0000600001167983 */ /* 0x000ee20000300a00 */
        /* <DEDUP_REMOVED lines=214> */
[----:B------:R-:W2:Y:S04]  /*71f00*/  LDL.LU.64 R14, [R1+0x10] ;  /* 0x00001000010e7983 */ /* 0x000ea80000300a00 */
        /* <DEDUP_REMOVED lines=13> */
[----:B------:R-:W4:Y:S04]  /*71fe0*/  LDL.LU.64 R28, [R1] ;  /* 0x00000000011c7983 */ /* 0x000f280000300a00 */
        /* <DEDUP_REMOVED lines=109> */
[----:B------:R0:W-:Y:S04]  /*726c0*/  STL.64 [R1+0x54b8], R18 ;  /* 0x0054b81201007387 */ /* 0x0001e80000100a00 */
[----:B0-----:R-:W4:Y:S04]  /*726d0*/  LDL.LU R18, [R1+0x33a8] ;  /* 0x0033a80001127983 */ /* 0x001f280000300800 */
[----:B------:R-:W3:Y:S04]  /*726e0*/  LDL.LU R19, [R1+0x33b0] ;  /* 0x0033b00001137983 */ /* 0x000ee80000300800 */
        /* <DEDUP_REMOVED lines=20> */
[----:B--2---:R0:W-:Y:S04]  /*72830*/  STL.64 [R1+0x54d8], R22 ;  /* 0x0054d81601007387 */ /* 0x0041e80000100a00 */
[----:B---3--:R-:W-:Y:S04]  /*72840*/  STL.64 [R1+0x54d0], R20 ;  /* 0x0054d01401007387 */ /* 0x008fe80000100a00 */
[----:B------:R-:W2:Y:S04]  /*72850*/  LDL.LU R16, [R1+0x3f0] ;  /* 0x0003f00001107983 */ /* 0x000ea80000300800 */
        /* <DEDUP_REMOVED lines=8> */
[----:B------:R-:W3:Y:S01]  /*728e0*/  LDL.LU R27, [R1+0x41c] ;  /* 0x00041c00011b7983 */ /* 0x000ee20000300800 */
[----:B0-----:R-:W-:-:S02]  /*728f0*/  IMAD.MOV.U32 R22, RZ, RZ, R2 ;  /* 0x000000ffff167224 */ /* 0x001fc400078e0002 */
[----:B------:R-:W-:Y:S01]  /*72900*/  IMAD.MOV.U32 R23, RZ, RZ, R3 ;  /* 0x000000ffff177224 */ /* 0x000fe200078e0003 */
[----:B---3--:R-:W-:Y:S04]  /*72910*/  STL.64 [R1+0x54f8], R26 ;  /* 0x0054f81a01007387 */ /* 0x008fe80000100a00 */
[----:B--2---:R0:W-:Y:S04]  /*72920*/  STL.64 [R1+0x54f0], R24 ;  /* 0x0054f01801007387 */ /* 0x0041e80000100a00 */
[----:B------:R-:W2:Y:S04]  /*72930*/  LDL.LU R2, [R1+0x5778] ;  /* 0x0057780001027983 */ /* 0x000ea80000300800 */
[----:B------:R-:W3:Y:S04]  /*72940*/  LDL.LU R3, [R1+0x5774] ;  /* 0x0057740001037983 */ /* 0x000ee80000300800 */
[----:B-1----:R-:W4:Y:S04]  /*72950*/  LDL.LU R16, [R1+0x430] ;  /* 0x0004300001107983 */ /* 0x002f280000300800 */
[----:B------:R-:W4:Y:S04]  /*72960*/  LDL.LU R17, [R1+0x434] ;  /* 0x0004340001117983 */ /* 0x000f280000300800 */
[----:B------:R-:W2:Y:S04]  /*72970*/  LDL.LU R18, [R1+0x438] ;  /* 0x0004380001127983 */ /* 0x000ea80000300800 */
[----:B------:R-:W2:Y:S01]  /*72980*/  LDL.LU R19, [R1+0x43c] ;  /* 0x00043c0001137983 */ /* 0x000ea20000300800 */
[----:B------:R-:W-:-:S03]  /*72990*/  IMAD.MOV.U32 R21, RZ, RZ, R0 ;  /* 0x000000ffff157224 */ /* 0x000fc600078e0000 */
[----:B--2---:R3:W-:Y:S04]  /*729a0*/  STL.64 [R1+0x5508], R18 ;  /* 0x0055081201007387 */ /* 0x0047e80000100a00 */
[----:B----4-:R1:W-:Y:S04]  /*729b0*/  STL.64 [R1+0x5500], R16 ;  /* 0x0055001001007387 */ /* 0x0103e80000100a00 */
[----:B------:R-:W2:Y:S04]  /*729c0*/  LDL.LU R20, [R1+0x8] ;  /* 0x0000080001147983 */ /* 0x000ea80000300800 */
[----:B------:R-:W4:Y:S04]  /*729d0*/  LDL.LU R0, [R1+0x5770] ;  /* 0x0057700001007983 */ /* 0x000f280000300800 */
[----:B------:R-:W-:Y:S04]  /*729e0*/  STL.64 [R1+0x5518], R22 ;  /* 0x0055181601007387 */ /* 0x000fe80000100a00 */
[----:B--2---:R-:W-:Y:S04]  /*729f0*/  STL.64 [R1+0x5510], R20 ;  /* 0x0055101401007387 */ /* 0x004fe80000100a00 */
        /* <DEDUP_REMOVED lines=10> */
[----:B-1----:R-:W4:Y:S01]  /*72aa0*/  LDL.LU R16, [R1+0x18] ;  /* 0x0000180001107983 */ /* 0x002f220000300800 */
        /* <DEDUP_REMOVED lines=22> */
[----:B------:R-:W2:Y:S04]  /*72c10*/  LDL.LU R16, [R1+0x28] ;  /* 0x0000280001107983 */ /* 0x000ea80000300800 */
        /* <DEDUP_REMOVED lines=32> */
[----:B------:R-:W3:Y:S01]  /*72e20*/  LDL.LU R16, [R1+0x48] ;  /* 0x0000480001107983 */ /* 0x000ee20000300800 */
        /* <DEDUP_REMOVED lines=20> */
[----:B------:R-:W2:Y:S01]  /*72f70*/  LDL.LU R16, [R1+0x58] ;  /* 0x0000580001107983 */ /* 0x000ea20000300800 */
        /* <DEDUP_REMOVED lines=13> */
[----:B------:R-:W2:Y:S01]  /*73050*/  LDL.LU R16, [R1+0x68] ;  /* 0x0000680001107983 */ /* 0x000ea20000300800 */
        /* <DEDUP_REMOVED lines=21> */
[----:B------:R-:W4:Y:S01]  /*731b0*/  LDL.LU R16, [R1+0x78] ;  /* 0x0000780001107983 */ /* 0x000f220000300800 */
        /* <DEDUP_REMOVED lines=58> */
[----:B------:R-:W4:Y:S04]  /*73560*/  LDL.LU R0, [R1+0x56f8] ;  /* 0x0056f80001007983 */ /* 0x000f280000300800 */
        /* <DEDUP_REMOVED lines=40> */
[----:B------:R-:W2:Y:S04]  /*737f0*/  LDL.LU.64 R12, [R1+0x56e8] ;  /* 0x0056e800010c7983 */ /* 0x000ea80000300a00 */
        /* <DEDUP_REMOVED lines=140> */
[----:B------:R-:W3:Y:S04]  /*740c0*/  LDL.LU.64 R22, [R1+0x5518] ;  /* 0x0055180001167983 */ /* 0x000ee80000300a00 */
[----:B------:R-:W2:Y:S04]  /*740d0*/  LDL.LU.64 R20, [R1+0x5510] ;  /* 0x0055100001147983 */ /* 0x000ea80000300a00 */
        /* <DEDUP_REMOVED lines=29> */
[----:B0-----:R-:W2:Y:S04]  /*742b0*/  LDL.LU.64 R18, [R1+0x54b8] ;  /* 0x0054b80001127983 */ /* 0x001ea80000300a00 */
[----:B------:R-:W3:Y:S04]  /*742c0*/  LDL.LU.64 R16, [R1+0x54b0] ;  /* 0x0054b00001107983 */ /* 0x000ee80000300a00 */
[----:B------:R-:W4:Y:S04]  /*742d0*/  LDL.LU.64 R22, [R1+0x54a8] ;  /* 0x0054a80001167983 */ /* 0x000f280000300a00 */
[----:B------:R-:W2:Y:S04]  /*742e0*/  LDL.LU.64 R20, [R1+0x54a0] ;  /* 0x0054a00001147983 */ /* 0x000ea80000300a00 */
[----:B------:R-:W-:Y:S04]  /*742f0*/  STL.64 [R1+0x3d0], R24 ;  /* 0x0003d01801007387 */ /* 0x000fe80000100a00 */
[----:B------:R4:W-:Y:S02]  /*74300*/  STL.64 [R1+0x3d8], R26 ;  /* 0x0003d81a01007387 */ /* 0x0009e40000100a00 */
[C---:B----4-:R-:W-:Y:S06]  /*74310*/  HMMA.16816.F32 R24, R12.reuse, R22, R4 ;  /* 0x000000160c18723c */ /* 0x050fec0000001804 */
[----:B--2---:R-:W-:Y:S01]  /*74320*/  HMMA.16816.F32 R4, R12, R20, R8 ;  /* 0x000000140c04723c */ /* 0x004fe20000001808 */
[----:B------:R-:W2:-:S15]  /*74330*/  LDL.LU R8, [R1+0x220] ;  /* 0x0002200001087983 */ /* 0x000e9e0000300800 */
[----:B------:R-:W-:-:S01]  /*74340*/  NOP ;  /* 0x0000000000007918 */ /* 0x000fc20000000000 */
[----:B------:R-:W-:Y:S04]  /*74350*/  STL.64 [R1+0x3b0], R24 ;  /* 0x0003b01801007387 */ /* 0x000fe80000100a00 */
[----:B------:R-:W-:Y:S04]  /*74360*/  STL.64 [R1+0x3b8], R26 ;  /* 0x0003b81a01007387 */ /* 0x000fe80000100a00 */
[----:B------:R-:W-:Y:S04]  /*74370*/  STL.64 [R1+0x390], R4 ;  /* 0x0003900401007387 */ /* 0x000fe80000100a00 */
[----:B------:R-:W-:Y:S04]  /*74380*/  STL.64 [R1+0x398], R6 ;  /* 0x0003980601007387 */ /* 0x000fe80000100a00 */
        /* <DEDUP_REMOVED lines=10> */
[----:B----4-:R0:W-:Y:S04]  /*74430*/  STL [R1+0x5448], R20 ;  /* 0x0054481401007387 */ /* 0x0101e80000100800 */
[----:B0-----:R-:W4:Y:S04]  /*74440*/  LDL.LU R20, [R1+0x2430] ;  /* 0x0024300001147983 */ /* 0x001f280000300800 */
[----:B------:R-:W4:Y:S04]  /*74450*/  LDL.LU R21, [R1+0x23c0] ;  /* 0x0023c00001157983 */ /* 0x000f280000300800 */
[----:B------:R-:W3:Y:S04]  /*74460*/  LDL.LU R22, [R1+0x2894] ;  /* 0x0028940001167983 */ /* 0x000ee80000300800 */
[----:B------:R-:W3:Y:S04]  /*74470*/  LDL.LU R23, [R1+0x23b8] ;  /* 0x0023b80001177983 */ /* 0x000ee80000300800 */
[----:B---3--:R-:W-:Y:S04]  /*74480*/  STL.64 [R1+0x5468], R22 ;  /* 0x0054681601007387 */ /* 0x008fe80000100a00 */
[----:B----4-:R0:W-:Y:S04]  /*74490*/  STL.64 [R1+0x5460], R20 ;  /* 0x0054601401007387 */ /* 0x0101e80000100a00 */
[----:B0-----:R-:W3:Y:S04]  /*744a0*/  LDL.LU R20, [R1+0x1e0] ;  /* 0x0001e00001147983 */ /* 0x001ee80000300800 */
[----:B------:R-:W3:Y:S04]  /*744b0*/  LDL.LU R21, [R1+0x1e4] ;  /* 0x0001e40001157983 */ /* 0x000ee80000300800 */
[----:B------:R-:W4:Y:S04]  /*744c0*/  LDL.LU R22, [R1+0x1e8] ;  /* 0x0001e80001167983 */ /* 0x000f280000300800 */
[----:B------:R-:W4:Y:S01]  /*744d0*/  LDL.LU R23, [R1+0x1ec] ;  /* 0x0001ec0001177983 */ /* 0x000f220000300800 */
[----:B--2---:R-:W-:Y:S03]  /*744e0*/  HMMA.16816.F32 R8, R12, R18, R8 ;  /* 0x000000120c08723c */ /* 0x004fe60000001808 */
[----:B----4-:R-:W-:Y:S04]  /*744f0*/  STL.64 [R1+0x5478], R22 ;  /* 0x0054781601007387 */ /* 0x010fe80000100a00 */
[----:B---3--:R0:W-:Y:S04]  /*74500*/  STL.64 [R1+0x5470], R20 ;  /* 0x0054701401007387 */ /* 0x0081e80000100a00 */
        /* <DEDUP_REMOVED lines=13> */
[----:B------:R-:W4:Y:S04]  /*745e0*/  LDL.LU R28, [R1+0x287c] ;  /* 0x00287c00011c7983 */ /* 0x000f280000300800 */
[----:B------:R-:W4:Y:S04]  /*745f0*/  LDL.LU R29, [R1+0x28a0] ;  /* 0x0028a000011d7983 */ /* 0x000f280000300800 */
[----:B------:R-:W4:Y:S04]  /*74600*/  LDL.LU R4, [R1+0x2874] ;  /* 0x0028740001047983 */ /* 0x000f280000300800 */
[----:B------:R-:W4:Y:S04]  /*74610*/  LDL.LU R5, [R1+0x2898] ;  /* 0x0028980001057983 */ /* 0x000f280000300800 */
[----:B------:R-:W4:Y:S01]  /*74620*/  LDL.LU R6, [R1+0x286c] ;  /* 0x00286c0001067983 */ /* 0x000f220000300800 */
[----:B------:R-:W-:-:S03]  /*74630*/  IMAD.MOV.U32 R27, RZ, RZ, R0 ;  /* 0x000000ffff1b7224 */ /* 0x000fc600078e0000 */
[----:B------:R-:W4:Y:S04]  /*74640*/  LDL.LU R7, [R1+0x2890] ;  /* 0x0028900001077983 */ /* 0x000f280000300800 */
[----:B------:R-:W4:Y:S04]  /*74650*/  LDL.LU R0, [R1+0x2864] ;  /* 0x0028640001007983 */ /* 0x000f280000300800 */
[----:B------:R-:W-:Y:S04]  /*74660*/  STL.64 [R1+0x240], R8 ;  /* 0x0002400801007387 */ /* 0x000fe80000100a00 */
[----:B------:R0:W-:Y:S04]  /*74670*/  STL.64 [R1+0x248], R10 ;  /* 0x0002480a01007387 */ /* 0x0001e80000100a00 */
[----:B0-----:R-:W2:Y:S04]  /*74680*/  LDL.LU.64 R10, [R1+0x5498] ;  /* 0x00549800010a7983 */ /* 0x001ea80000300a00 */
[----:B------:R-:W2:Y:S04]  /*74690*/  LDL.LU.64 R8, [R1+0x5490] ;  /* 0x0054900001087983 */ /* 0x000ea80000300a00 */
[----:B------:R-:W4:Y:S04]  /*746a0*/  LDL.LU R18, [R1+0x28a4] ;  /* 0x0028a40001127983 */ /* 0x000f280000300800 */
[----:B------:R-:W4:Y:S01]  /*746b0*/  LDL.LU R19, [R1+0x23c8] ;  /* 0x0023c80001137983 */ /* 0x000f220000300800 */
[----:B--2---:R-:W-:-:S15]  /*746c0*/  HMMA.16816.F32 R8, R12, R16, R8 ;  /* 0x000000100c08723c */ /* 0x004fde0000001808 */
[----:B------:R-:W-:-:S08]  /*746d0*/  NOP ;  /* 0x0000000000007918 */ /* 0x000fd00000000000 */
[----:B------:R-:W-:Y:S04]  /*746e0*/  STL.64 [R1+0x220], R8 ;  /* 0x0002200801007387 */ /* 0x000fe80000100a00 */
[----:B------:R0:W-:Y:S04]  /*746f0*/  STL.64 [R1+0x228], R10 ;  /* 0x0002280a01007387 */ /* 0x0001e80000100a00 */
[----:B0-----:R-:W2:Y:S04]  /*74700*/  LDL.LU.64 R10, [R1+0x5488] ;  /* 0x00548800010a7983 */ /* 0x001ea80000300a00 */
[----:B------:R-:W3:Y:S04]  /*74710*/  LDL.LU.64 R8, [R1+0x5480] ;  /* 0x0054800001087983 */ /* 0x000ee80000300a00 */
[----:B------:R-:W4:Y:S04]  /*74720*/  LDL.LU R16, [R1+0x28ac] ;  /* 0x0028ac0001107983 */ /* 0x000f280000300800 */
[----:B------:R-:W4:Y:S01]  /*74730*/  LDL.LU R17, [R1+0x23d0] ;  /* 0x0023d00001117983 */ /* 0x000f220000300800 */
[----:B--2---:R-:W-:-:S15]  /*74740*/  HMMA.16816.F32 R20, R12, R10, R20 ;  /* 0x0000000a0c14723c */ /* 0x004fde0000001814 */
[----:B------:R-:W-:-:S08]  /*74750*/  NOP ;  /* 0x0000000000007918 */ /* 0x000fd00000000000 */
[----:B------:R-:W-:Y:S04]  /*74760*/  STL.64 [R1+0x200], R20 ;  /* 0x0002001401007387 */ /* 0x000fe80000100a00 */
[----:B------:R0:W-:Y:S04]  /*74770*/  STL.64 [R1+0x208], R22 ;  /* 0x0002081601007387 */ /* 0x0001e80000100a00 */
[----:B0-----:R-:W3:Y:S04]  /*74780*/  LDL.LU.64 R22, [R1+0x5478] ;  /* 0x0054780001167983 */ /* 0x001ee80000300a00 */
[----:B------:R-:W3:Y:S04]  /*74790*/  LDL.LU.64 R20, [R1+0x5470] ;  /* 0x0054700001147983 */ /* 0x000ee80000300a00 */
[----:B------:R-:W2:Y:S04]  /*747a0*/  LDL.LU R10, [R1+0x23bc] ;  /* 0x0023bc00010a7983 */ /* 0x000ea80000300800 */
[----:B------:R-:W4:Y:S01]  /*747b0*/  LDL.LU R11, [R1+0x28b4] ;  /* 0x0028b400010b7983 */ /* 0x000f220000300800 */
[C---:B---3--:R-:W-:Y:S06]  /*747c0*/  HMMA.16816.F32 R20, R12.reuse, R8, R20 ;  /* 0x000000080c14723c */ /* 0x048fec0000001814 */
[----:B------:R-:W-:-:S15]  /*747d0*/  HMMA.16816.F32 R12, R12, R2, R24 ;  /* 0x000000020c0c723c */ /* 0x000fde0000001818 */
[----:B------:R-:W-:-:S02]  /*747e0*/  NOP ;  /* 0x0000000000007918 */ /* 0x000fc40000000000 */
[----:B------:R-:W-:Y:S04]  /*747f0*/  STL.64 [R1+0x1e0], R20 ;  /* 0x0001e01401007387 */ /* 0x000fe80000100a00 */
[----:B------:R0:W-:Y:S04]  /*74800*/  STL.64 [R1+0x1e8], R22 ;  /* 0x0001e81601007387 */ /* 0x0001e80000100a00 */
[----:B0-----:R-:W3:Y:S04]  /*74810*/  LDL.LU.64 R22, [R1+0x5468] ;  /* 0x0054680001167983 */ /* 0x001ee80000300a00 */
[----:B------:R-:W2:Y:S04]  /*74820*/  LDL.LU.64 R20, [R1+0x5460] ;  /* 0x0054600001147983 */ /* 0x000ea80000300a00 */
[----:B------:R-:W4:Y:S04]  /*74830*/  LDL.LU R8, [R1+0x23cc] ;  /* 0x0023cc0001087983 */ /* 0x000f280000300800 */
[----:B------:R-:W3:Y:S04]  /*74840*/  LDL.LU R9, [R1+0x23c4] ;  /* 0x0023c40001097983 */ /* 0x000ee80000300800 */
[----:B------:R-:W3:Y:S04]  /*74850*/  LDL.LU.64 R26, [R1+0x5458] ;  /* 0x00545800011a7983 */ /* 0x000ee80000300a00 */
[----:B------:R-:W3:Y:S04]  /*74860*/  LDL.LU.64 R24, [R1+0x5450] ;  /* 0x0054500001187983 */ /* 0x000ee80000300a00 */
[----:B------:R-:W4:Y:S04]  /*74870*/  LDL R2, [R1+0x33d8] ;  /* 0x0033d80001027983 */ /* 0x000f280000100800 */
[----:B------:R-:W3:Y:S04]  /*74880*/  LDL.LU R3, [R1+0x23d4] ;  /* 0x0023d40001037983 */ /* 0x000ee80000300800 */
[----:B------:R-:W-:Y:S04]  /*74890*/  STL.64 [R1+0x1d0], R12 ;  /* 0x0001d00c01007387 */ /* 0x000fe80000100a00 */
[----:B------:R-:W-:Y:S01]  /*748a0*/  STL.64 [R1+0x1d8], R14 ;  /* 0x0001d80e01007387 */ /* 0x000fe20000100a00 */
[----:B--2---:R-:W-:-:S05]  /*748b0*/  VIADD R20, R20, 0x1 ;  /* 0x0000000114147836 */ /* 0x004fca0000000000 */
[----:B------:R0:W-:Y:S01]  /*748c0*/  STL [R1+0x2430], R20 ;  /* 0x0024301401007387 */ /* 0x0001e20000100800 */
[----:B----4-:R-:W-:-:S03]  /*748d0*/  ISETP.NE.U32.AND P0, PT, R20, R2, PT ;  /* 0x000000021400720c */ /* 0x010fc60003f05070 */
[----:B0-----:R-:W2:Y:S01]  /*748e0*/  LDL.LU R20, [R1+0x5448] ;  /* 0x0054480001147983 */ /* 0x001ea20000300800 */
[----:B---3--:R-:W-:Y:S02]  /*748f0*/  IADD3 R3, P4, R3, UR8, RZ ;  /* 0x0000000803037c10 */ /* 0x008fe4000ff9e0ff */
[----:B------:R-:W-:Y:S02]  /*74900*/  IADD3 R8, P5, R8, UR8, RZ ;  /* 0x0000000808087c10 */ /* 0x000fe4000ffbe0ff */
[----:B------:R-:W-:Y:S02]  /*74910*/  IADD3 R9, P6, R9, UR8, RZ ;  /* 0x0000000809097c10 */ /* 0x000fe4000ffde0ff */
[----:B------:R-:W-:Y:S02]  /*74920*/  IADD3 R10, P1, R10, UR8, RZ ;  /* 0x000000080a0a7c10 */ /* 0x000fe4000ff3e0ff */
[----:B------:R-:W-:Y:S01]  /*74930*/  IADD3 R11, P2, R11, UR8, RZ ;  /* 0x000000080b0b7c10 */ /* 0x000fe2000ff5e0ff */
[----:B------:R-:W-:Y:S01]  /*74940*/  STL [R1+0x23d4], R3 ;  /* 0x0023d40301007387 */ /* 0x000fe20000100800 */
[----:B------:R-:W-:-:S03]  /*74950*/  IADD3 R16, P3, R16, UR8, RZ ;  /* 0x0000000810107c10 */ /* 0x000fc6000ff7e0ff */
[----:B------:R-:W-:Y:S01]  /*74960*/  STL [R1+0x23cc], R8 ;  /* 0x0023cc0801007387 */ /* 0x000fe20000100800 */
[----:B------:R-:W-:-:S03]  /*74970*/  IADD3.X R17, R17, UR36, RZ, P4, !PT ;  /* 0x0000002411117c10 */ /* 0x000fc6000a7fe4ff */
[----:B------:R-:W-:Y:S01]  /*74980*/  STL [R1+0x23c4], R9 ;  /* 0x0023c40901007387 */ /* 0x000fe20000100800 */
[----:B------:R-:W-:-:S03]  /*74990*/  IADD3 R18, P4, R18, UR8, RZ ;  /* 0x0000000812127c10 */ /* 0x000fc6000ff9e0ff */
[----:B------:R-:W-:Y:S01]  /*749a0*/  STL [R1+0x23bc], R10 ;  /* 0x0023bc0a01007387 */ /* 0x000fe20000100800 */
[----:B------:R-:W-:-:S03]  /*749b0*/  IADD3.X R19, R19, UR36, RZ, P5, !PT ;  /* 0x0000002413137c10 */ /* 0x000fc6000affe4ff */
[----:B------:R-:W-:Y:S04]  /*749c0*/  STL [R1+0x28b4], R11 ;  /* 0x0028b40b01007387 */ /* 0x000fe80000100800 */
[----:B------:R-:W-:Y:S01]  /*749d0*/  STL [R1+0x28ac], R16 ;  /* 0x0028ac1001007387 */ /* 0x000fe20000100800 */
[----:B------:R-:W-:-:S03]  /*749e0*/  IADD3.X R21, R21, UR36, RZ, P6, !PT ;  /* 0x0000002415157c10 */ /* 0x000fc6000b7fe4ff */
[----:B------:R-:W-:Y:S01]  /*749f0*/  STL [R1+0x23d0], R17 ;  /* 0x0023d01101007387 */ /* 0x000fe20000100800 */
[----:B------:R-:W-:-:S03]  /*74a00*/  IADD3 R22, P6, R22, UR8, RZ ;  /* 0x0000000816167c10 */ /* 0x000fc6000ffde0ff */
[----:B------:R-:W-:Y:S01]  /*74a10*/  STL [R1+0x28a4], R18 ;  /* 0x0028a41201007387 */ /* 0x000fe20000100800 */
[----:B------:R-:W-:-:S03]  /*74a20*/  IADD3.X R23, R23, UR36, RZ, P1, !PT ;  /* 0x0000002417177c10 */ /* 0x000fc60008ffe4ff */
[----:B------:R-:W-:Y:S01]  /*74a30*/  STL [R1+0x23c8], R19 ;  /* 0x0023c81301007387 */ /* 0x000fe20000100800 */
[----:B------:R-:W-:Y:S02]  /*74a40*/  IADD3 R24, P1, R24, UR8, RZ ;  /* 0x0000000818187c10 */ /* 0x000fe4000ff3e0ff */
[----:B------:R-:W-:Y:S02]  /*74a50*/  IADD3.X R25, R25, UR36, RZ, P2, !PT ;  /* 0x0000002419197c10 */ /* 0x000fe400097fe4ff */
[----:B------:R-:W-:Y:S02]  /*74a60*/  IADD3 R26, P2, R26, UR8, RZ ;  /* 0x000000081a1a7c10 */ /* 0x000fe4000ff5e0ff */
[----:B------:R-:W-:Y:S02]  /*74a70*/  IADD3.X R27, R27, UR36, RZ, P3, !PT ;  /* 0x000000241b1b7c10 */ /* 0x000fe40009ffe4ff */
[----:B------:R-:W-:Y:S02]  /*74a80*/  IADD3 R28, P3, R28, UR8, RZ ;  /* 0x000000081c1c7c10 */ /* 0x000fe4000ff7e0ff */
[----:B------:R-:W-:-:S02]  /*74a90*/  IADD3.X R29, R29, UR36, RZ, P4, !PT ;  /* 0x000000241d1d7c10 */ /* 0x000fc4000a7fe4ff */
[----:B------:R-:W-:Y:S02]  /*74aa0*/  IADD3 R4, P4, R4, UR8, RZ ;  /* 0x0000000804047c10 */ /* 0x000fe4000ff9e0ff */
[----:B--2---:R-:W-:-:S05]  /*74ab0*/  IADD3 R20, P5, R20, UR8, RZ ;  /* 0x0000000814147c10 */ /* 0x004fca000ffbe0ff */
[----:B------:R-:W-:Y:S04]  /*74ac0*/  STL [R1+0x289c], R20 ;  /* 0x00289c1401007387 */ /* 0x000fe80000100800 */
[----:B------:R-:W-:Y:S04]  /*74ad0*/  STL [R1+0x23c0], R21 ;  /* 0x0023c01501007387 */ /* 0x000fe80000100800 */
[----:B------:R-:W-:Y:S04]  /*74ae0*/  STL [R1+0x2894], R22 ;  /* 0x0028941601007387 */ /* 0x000fe80000100800 */
[----:B------:R-:W-:Y:S04]  /*74af0*/  STL [R1+0x23b8], R23 ;  /* 0x0023b81701007387 */ /* 0x000fe80000100800 */
[----:B------:R-:W-:Y:S04]  /*74b00*/  STL [R1+0x288c], R24 ;  /* 0x00288c1801007387 */ /* 0x000fe80000100800 */
[----:B------:R-:W-:Y:S04]  /*74b10*/  STL [R1+0x28b0], R25 ;  /* 0x0028b01901007387 */ /* 0x000fe80000100800 */
[----:B------:R-:W-:Y:S01]  /*74b20*/  STL [R1+0x2884], R26 ;  /* 0x0028841a01007387 */ /* 0x000fe20000100800 */
[----:B------:R-:W-:-:S03]  /*74b30*/  IADD3.X R5, R5, UR36, RZ, P5, !PT ;  /* 0x0000002405057c10 */ /* 0x000fc6000affe4ff */
[----:B------:R-:W-:Y:S04]  /*74b40*/  STL [R1+0x28a8], R27 ;  /* 0x0028a81b01007387 */ /* 0x000fe80000100800 */
[----:B------:R-:W-:Y:S04]  /*74b50*/  STL [R1+0x287c], R28 ;  /* 0x00287c1c01007387 */ /* 0x000fe80000100800 */
[----:B------:R-:W-:Y:S04]  /*74b60*/  STL [R1+0x28a0], R29 ;  /* 0x0028a01d01007387 */ /* 0x000fe80000100800 */
[----:B------:R-:W-:Y:S04]  /*74b70*/  STL [R1+0x2874], R4 ;  /* 0x0028740401007387 */ /* 0x000fe80000100800 */
[----:B------:R-:W-:Y:S04]  /*74b80*/  STL [R1+0x2898], R5 ;  /* 0x0028980501007387 */ /* 0x000fe80000100800 */
[----:B------:R-:W2:Y:S01]  /*74b90*/  LDL.LU R12, [R1+0x2880] ;  /* 0x00288000010c7983 */ /* 0x000ea20000300800 */
[----:B------:R-:W-:-:S02]  /*74ba0*/  IADD3 R6, P5, R6, UR8, RZ ;  /* 0x0000000806067c10 */ /* 0x000fc4000ffbe0ff */
[----:B------:R-:W-:-:S03]  /*74bb0*/  IADD3.X R7, R7, UR36, RZ, P6, !PT ;  /* 0x0000002407077c10 */ /* 0x000fc6000b7fe4ff */
[----:B------:R-:W-:Y:S04]  /*74bc0*/  STL [R1+0x286c], R6 ;  /* 0x00286c0601007387 */ /* 0x000fe80000100800 */
[----:B--2---:R0:W-:Y:S04]  /*74bd0*/  STL [R1+0x5440], R12 ;  /* 0x0054400c01007387 */ /* 0x0041e80000100800 */
[----:B------:R-:W-:Y:S04]  /*74be0*/  STL [R1+0x2890], R7 ;  /* 0x0028900701007387 */ /* 0x000fe80000100800 */
[----:B0-----:R-:W2:Y:S01]  /*74bf0*/  LDL.LU R12, [R1+0x285c] ;  /* 0x00285c00010c7983 */ /* 0x001ea20000300800 */
[----:B------:R-:W-:-:S05]  /*74c00*/  IADD3 R0, P6, R0, UR8, RZ ;  /* 0x0000000800007c10 */ /* 0x000fca000ffde0ff */
[----:B------:R-:W-:Y:S04]  /*74c10*/  STL [R1+0x2864], R0 ;  /* 0x0028640001007387 */ /* 0x000fe80000100800 */
[----:B--2---:R0:W-:Y:S04]  /*74c20*/  STL [R1+0x5444], R12 ;  /* 0x0054440c01007387 */ /* 0x0041e80000100800 */
[----:B0-----:R-:W2:Y:S04]  /*74c30*/  LDL.LU R12, [R1+0x2888] ;  /* 0x00288800010c7983 */ /* 0x001ea80000300800 */
[----:B------:R-:W3:Y:S04]  /*74c40*/  LDL.LU R13, [R1+0x2854] ;  /* 0x00285400010d7983 */ /* 0x000ee80000300800 */
[----:B------:R-:W4:Y:S04]  /*74c50*/  LDL.LU R14, [R1+0x2878] ;  /* 0x00287800010e7983 */ /* 0x000f280000300800 */
        /* <DEDUP_REMOVED lines=25> */
[----:B------:R-:W3:Y:S01]  /*74df0*/  LDL.LU R0, [R1+0x2810] ;  /* 0x0028100001007983 */ /* 0x000ee20000300800 */
[----:B--2---:R-:W-:-:S05]  /*74e00*/  IADD3.X R12, R12, UR36, RZ, P1, !PT ;  /* 0x000000240c0c7c10 */ /* 0x004fca0008ffe4ff */
[----:B------:R0:W-:Y:S04]  /*74e10*/  STL [R1+0x2888], R12 ;  /* 0x0028880c01007387 */ /* 0x0001e80000100800 */
[----:B0-----:R-:W2:Y:S02]  /*74e20*/  LDL.LU R12, [R1+0x5444] ;  /* 0x00544400010c7983 */ /* 0x001ea40000300800 */
[----:B--2---:R-:W-:-:S05]  /*74e30*/  IADD3 R12, P1, R12, UR8, RZ ;  /* 0x000000080c0c7c10 */ /* 0x004fca000ff3e0ff */
[----:B------:R0:W-:Y:S04]  /*74e40*/  STL [R1+0x285c], R12 ;  /* 0x00285c0c01007387 */ /* 0x0001e80000100800 */
[----:B0-----:R-:W2:Y:S01]  /*74e50*/  LDL.LU R12, [R1+0x5440] ;  /* 0x00544000010c7983 */ /* 0x001ea20000300800 */
[----:B----4-:R-:W-:Y:S02]  /*74e60*/  IADD3.X R14, R14, UR36, RZ, P3, !PT ;  /* 0x000000240e0e7c10 */ /* 0x010fe40009ffe4ff */
[----:B---3--:R-:W-:Y:S02]  /*74e70*/  IADD3 R15, P3, R15, UR8, RZ ;  /* 0x000000080f0f7c10 */ /* 0x008fe4000ff7e0ff */
[----:B------:R-:W-:Y:S02]  /*74e80*/  IADD3.X R2, R2, UR36, RZ, P4, !PT ;  /* 0x0000002402027c10 */ /* 0x000fe4000a7fe4ff */
[----:B------:R-:W-:-:S02]  /*74e90*/  IADD3 R3, P4, R3, UR8, RZ ;  /* 0x0000000803037c10 */ /* 0x000fc4000ff9e0ff */
[----:B------:R-:W-:Y:S02]  /*74ea0*/  IADD3.X R8, R8, UR36, RZ, P5, !PT ;  /* 0x0000002408087c10 */ /* 0x000fe4000affe4ff */
[----:B------:R-:W-:Y:S02]  /*74eb0*/  IADD3 R9, P5, R9, UR8, RZ ;  /* 0x0000000809097c10 */ /* 0x000fe4000ffbe0ff */
[----:B------:R-:W-:Y:S02]  /*74ec0*/  IADD3.X R10, R10, UR36, RZ, P6, !PT ;  /* 0x000000240a0a7c10 */ /* 0x000fe4000b7fe4ff */
[----:B------:R-:W-:Y:S02]  /*74ed0*/  IADD3 R11, P6, R11, UR8, RZ ;  /* 0x000000080b0b7c10 */ /* 0x000fe4000ffde0ff */
        /* <DEDUP_REMOVED lines=12> */
[----:B--2---:R-:W-:Y:S02]  /*74fa0*/  IADD3.X R12, R12, UR36, RZ, P2, !PT ;  /* 0x000000240c0c7c10 */ /* 0x004fe400097fe4ff */
[----:B------:R-:W-:-:S03]  /*74fb0*/  IADD3 R13, P2, R13, UR8, RZ ;  /* 0x000000080d0d7c10 */ /* 0x000fc6000ff5e0ff */
[----:B------:R0:W-:Y:S04]  /*74fc0*/  STL [R1+0x2880], R12 ;  /* 0x0028800c01007387 */ /* 0x0001e80000100800 */
        /* <DEDUP_REMOVED lines=8> */
[----:B------:R-:W-:Y:S01]  /*75050*/  STL [R1+0x2860], R10 ;  /* 0x0028600a01007387 */ /* 0x000fe20000100800 */
[----:B------:R-:W-:-:S03]  /*75060*/  IADD3 R19, P2, R19, UR8, RZ ;  /* 0x0000000813137c10 */ /* 0x000fc6000ff5e0ff */
        /* <DEDUP_REMOVED lines=19> */
[----:B0-----:R-:W2:Y:S01]  /*751a0*/  LDL.LU R12, [R1+0x27dc] ;  /* 0x0027dc00010c7983 */ /* 0x001ea20000300800 */
[----:B------:R-:W-:-:S02]  /*751b0*/  IADD3.X R6, R6, UR36, RZ, P3, !PT ;  /* 0x0000002406067c10 */ /* 0x000fc40009ffe4ff */
[----:B------:R-:W-:-:S03]  /*751c0*/  IADD3 R7, P3, R7, UR8, RZ ;  /* 0x0000000807077c10 */ /* 0x000fc6000ff7e0ff */
[----:B------:R-:W-:Y:S04]  /*751d0*/  STL [R1+0x2818], R6 ;  /* 0x0028180601007387 */ /* 0x000fe80000100800 */
[----:B--2---:R0:W-:Y:S04]  /*751e0*/  STL [R1+0x5438], R12 ;  /* 0x0054380c01007387 */ /* 0x0041e80000100800 */
[----:B------:R-:W-:Y:S04]  /*751f0*/  STL [R1+0x27ec], R7 ;  /* 0x0027ec0701007387 */ /* 0x000fe80000100800 */
[----:B0-----:R-:W2:Y:S01]  /*75200*/  LDL.LU R12, [R1+0x2808] ;  /* 0x00280800010c7983 */ /* 0x001ea20000300800 */
[----:B------:R-:W-:-:S05]  /*75210*/  IADD3.X R0, R0, UR36, RZ, P4, !PT ;  /* 0x0000002400007c10 */ /* 0x000fca000a7fe4ff */
[----:B------:R-:W-:Y:S04]  /*75220*/  STL [R1+0x2810], R0 ;  /* 0x0028100001007387 */ /* 0x000fe80000100800 */
        /* <DEDUP_REMOVED lines=30> */
[----:B--2---:R-:W-:-:S05]  /*75410*/  IADD3 R12, P4, R12, UR8, RZ ;  /* 0x000000080c0c7c10 */ /* 0x004fca000ff9e0ff */
[----:B------:R0:W-:Y:S04]  /*75420*/  STL [R1+0x27e4], R12 ;  /* 0x0027e40c01007387 */ /* 0x0001e80000100800 */
[----:B0-----:R-:W2:Y:S02]  /*75430*/  LDL.LU R12, [R1+0x543c] ;  /* 0x00543c00010c7983 */ /* 0x001ea40000300800 */
[----:B--2---:R-:W-:-:S05]  /*75440*/  IADD3.X R12, R12, UR36, RZ, P5, !PT ;  /* 0x000000240c0c7c10 */ /* 0x004fca000affe4ff */
[----:B------:R0:W-:Y:S04]  /*75450*/  STL [R1+0x2808], R12 ;  /* 0x0028080c01007387 */ /* 0x0001e80000100800 */
[----:B0-----:R-:W2:Y:S01]  /*75460*/  LDL.LU R12, [R1+0x5438] ;  /* 0x00543800010c7983 */ /* 0x001ea20000300800 */
[----:B---3--:R-:W-:Y:S02]  /*75470*/  IADD3.X R13, R13, UR36, RZ, P6, !PT ;  /* 0x000000240d0d7c10 */ /* 0x008fe4000b7fe4ff */
[----:B----4-:R-:W-:Y:S02]  /*75480*/  IADD3 R14, P6, R14, UR8, RZ ;  /* 0x000000080e0e7c10 */ /* 0x010fe4000ffde0ff */
        /* <DEDUP_REMOVED lines=19> */
[----:B--2---:R-:W-:-:S05]  /*755c0*/  IADD3 R12, P5, R12, UR8, RZ ;  /* 0x000000080c0c7c10 */ /* 0x004fca000ffbe0ff */
[----:B------:R0:W-:Y:S04]  /*755d0*/  STL [R1+0x27dc], R12 ;  /* 0x0027dc0c01007387 */ /* 0x0001e80000100800 */
        /* <DEDUP_REMOVED lines=29> */
[----:B0-----:R-:W2:Y:S01]  /*757b0*/  LDL.LU R12, [R1+0x2788] ;  /* 0x00278800010c7983 */ /* 0x001ea20000300800 */
        /* <DEDUP_REMOVED lines=2005> */
[----:B------:R-:W-:-:S02]  /*7d510*/  IADD3.X R6, R6, UR41, RZ, P2, !PT ;  /* 0x0000002906067c10 */ /* 0x000fc400097fe4ff */
[----:B--2---:R-:W-:Y:S02]  /*7d520*/  IADD3.X R12, R12, UR41, RZ, P1, !PT ;  /* 0x000000290c0c7c10 */ /* 0x004fe40008ffe4ff */
        /* <DEDUP_REMOVED lines=31> */
[----:B------:R0:W-:Y:S04]  /*7d720*/  STL [R1+0x3000], R0 ;  /* 0x0030000001007387 */ /* 0x0001e80000100800 */
[----:B------:R-:W-:Y:S04]  /*7d730*/  STL [R1+0x2ff8], R6 ;  /* 0x002ff80601007387 */ /* 0x000fe80000100800 */
[----:B0-----:R-:W2:Y:S01]  /*7d740*/  LDL.LU R0, [R1+0x3074] ;  /* 0x0030740001007983 */ /* 0x001ea20000300800 */
[----:B------:R-:W-:-:S05]  /*7d750*/  IADD3 R7, P2, R7, UR6, RZ ;  /* 0x0000000607077c10 */ /* 0x000fca000ff5e0ff */
[----:B------:R-:W-:Y:S04]  /*7d760*/  STL [R1+0x3064], R7 ;  /* 0x0030640701007387 */ /* 0x000fe80000100800 */
[----:B--2---:R0:W-:Y:S04]  /*7d770*/  STL [R1+0x5388], R0 ;  /* 0x0053880001007387 */ /* 0x0041e80000100800 */
[----:B0-----:R-:W2:Y:S04]  /*7d780*/  LDL.LU R0, [R1+0x3008] ;  /* 0x0030080001007983 */ /* 0x001ea80000300800 */
        /* <DEDUP_REMOVED lines=58> */
[----:B------:R-:W-:Y:S02]  /*7db30*/  IADD3.X R5, R5, UR41, RZ, P1, !PT ;  /* 0x0000002905057c10 */ /* 0x000fe40008ffe4ff */
[----:B------:R-:W-:Y:S02]  /*7db40*/  IADD3.X R7, R7, UR41, RZ, P3, !PT ;  /* 0x0000002907077c10 */ /* 0x000fe40009ffe4ff */
[----:B------:R-:W-:Y:S02]  /*7db50*/  IADD3.X R6, R6, UR41, RZ, P2, !PT ;  /* 0x0000002906067c10 */ /* 0x000fe400097fe4ff */
[----:B--2---:R-:W-:-:S05]  /*7db60*/  IADD3 R0, P4, R0, UR6, RZ ;  /* 0x0000000600007c10 */ /* 0x004fca000ff9e0ff */
[----:B------:R0:W-:Y:S01]  /*7db70*/  STL [R1+0x3074], R0 ;  /* 0x0030740001007387 */ /* 0x0001e20000100800 */
[----:B------:R-:W-:Y:S02]  /*7db80*/  IADD3.X R16, R16, UR41, RZ, P4, !PT ;  /* 0x0000002910107c10 */ /* 0x000fe4000a7fe4ff */
[----:B------:R-:W-:Y:S01]  /*7db90*/  IADD3 R17, P4, R17, UR6, RZ ;  /* 0x0000000611117c10 */ /* 0x000fe2000ff9e0ff */
[----:B0-----:R1:W5:Y:S04]  /*7dba0*/  LDL.LU R0, [R1+0x5384] ;  /* 0x0053840001007983 */ /* 0x0013680000300800 */
[----:B------:R1:W-:Y:S04]  /*7dbb0*/  STL [R1+0x3010], R12 ;  /* 0x0030100c01007387 */ /* 0x0003e80000100800 */
        /* <DEDUP_REMOVED lines=16> */
[----:B------:R1:W-:Y:S01]  /*7dcc0*/  STL [R1+0x30a0], R23 ;  /* 0x0030a01701007387 */ /* 0x0003e20000100800 */
[----:B------:R-:W-:-:S03]  /*7dcd0*/  IADD3.X R28, R28, UR41, RZ, P4, !PT ;  /* 0x000000291c1c7c10 */ /* 0x000fc6000a7fe4ff */
        /* <DEDUP_REMOVED lines=10> */
[----:B------:R-:W-:Y:S05]  /*7dd80*/  @P0 BRA `(.L_x_1) ;  /* 0xfffffad400980947 */ /* 0x000fea000383ffff */
.L_x_0:
[----:B-1----:R-:W3:Y:S01]  /*7dd90*/  LDL R10, [R1+0xb8] ;  /* 0x0000b800010a7983 */ /* 0x002ee20000100800 */
[----:B------:R-:W-:Y:S01]  /*7dda0*/  ULDC UR5, c[0x0][0x248] ;  /* 0x0000920000057ab9 */ /* 0x000fe20000000800 */
[----:B------:R-:W0:Y:S01]  /*7ddb0*/  LDC R4, c[0x0][0x244] ;  /* 0x00009100ff047b82 */ /* 0x000e220000000800 */
[----:B------:R-:W-:Y:S01]  /*7ddc0*/  ULDC.64 UR36, c[0x0][0x228] ;  /* 0x00008a0000247ab9 */ /* 0x000fe20000000a00 */
[----:B------:R-:W-:Y:S01]  /*7ddd0*/  ULDC UR6, c[0x0][0x248] ;  /* 0x0000920000067ab9 */ /* 0x000fe20000000800 */
[----:B------:R-:W-:Y:S01]  /*7dde0*/  ULDC UR7, c[0x0][0x248] ;  /* 0x0000920000077ab9 */ /* 0x000fe20000000800 */
[----:B------:R-:W-:Y:S01]  /*7ddf0*/  ULDC.64 UR34, c[0x0][0x228] ;  /* 0x00008a0000227ab9 */ /* 0x000fe20000000a00 */
[----:B------:R-:W-:Y:S01]  /*7de00*/  ULDC.64 UR10, c[0x0][0x220] ;  /* 0x00008800000a7ab9 */ /* 0x000fe20000000a00 */
[----:B------:R-:W-:Y:S01]  /*7de10*/  ULDC.64 UR8, c[0x0][0x220] ;  /* 0x0000880000087ab9 */ /* 0x000fe20000000a00 */
[----:B------:R-:W-:Y:S01]  /*7de20*/  ULDC.64 UR24, c[0x0][0x228] ;  /* 0x00008a0000187ab9 */ /* 0x000fe20000000a00 */
[----:B------:R-:W1:Y:S01]  /*7de30*/  LDC R7, c[0x0][0x244] ;  /* 0x00009100ff077b82 */ /* 0x000e620000000800 */
[----:B------:R-:W-:Y:S01]  /*7de40*/  ULDC UR13, c[0x0][0x228] ;  /* 0x00008a00000d7ab9 */ /* 0x000fe20000000800 */
[----:B------:R-:W-:Y:S01]  /*7de50*/  ULDC UR12, c[0x0][0x228] ;  /* 0x00008a00000c7ab9 */ /* 0x000fe20000000800 */
[----:B------:R-:W-:Y:S01]  /*7de60*/  ULDC UR58, c[0x0][0x228] ;  /* 0x00008a00003a7ab9 */ /* 0x000fe20000000800 */
[----:B------:R-:W-:Y:S01]  /*7de70*/  ULDC UR59, c[0x0][0x228] ;  /* 0x00008a00003b7ab9 */ /* 0x000fe20000000800 */
[----:B------:R-:W-:Y:S01]  /*7de80*/  ULDC UR56, c[0x0][0x228] ;  /* 0x00008a0000387ab9 */ /* 0x000fe20000000800 */
[----:B------:R-:W-:Y:S01]  /*7de90*/  ULDC UR61, c[0x0][0x228] ;  /* 0x00008a00003d7ab9 */ /* 0x000fe20000000800 */
[----:B------:R-:W-:Y:S01]  /*7dea0*/  ULDC UR60, c[0x0][0x228] ;  /* 0x00008a00003c7ab9 */ /* 0x000fe20000000800 */
[----:B------:R-:W2:Y:S01]  /*7deb0*/  LDC R27, c[0x0][0x244] ;  /* 0x00009100ff1b7b82 */ /* 0x000ea20000000800 */
[----:B------:R-:W-:Y:S01]  /*7dec0*/  ULDC UR57, c[0x0][0x228] ;  /* 0x00008a0000397ab9 */ /* 0x000fe20000000800 */
        /* <DEDUP_REMOVED lines=34> */
[----:B---3-5:R-:W-:Y:S01]  /*7e0f0*/  IMAD R0, R10, UR5, RZ ;  /* 0x000000050a007c24 */ /* 0x028fe2000f8e02ff */
[----:B------:R-:W-:-:S03]  /*7e100*/  ULDC UR5, c[0x0][0x248] ;  /* 0x0000920000057ab9 */ /* 0x000fc60000000800 */
[----:B------:R-:W-:Y:S01]  /*7e110*/  VIADD R0, R0, UR5 ;  /* 0x0000000500007c36 */ /* 0x000fe20008000000 */
        /* <DEDUP_REMOVED lines=446> */
[----:B------:R-:W-:-:S04]  /*7fd00*/  ULDC UR5, c[0x0][0x248] ;  /* 0x0000920000057ab9 */ /* 0x000fc80000000800 */
[----:B------:R3:W-:Y:S02]  /*7fd10*/  STL [R1+0x1a0], R2 ;  /* 0x0001a00201007387 */ /* 0x0007e40000100800 */
[----:B---3--:R-:W-:Y:S01]  /*7fd20*/  VIADD R2, R2, UR5 ;  /* 0x0000000502027c36 */ /* 0x008fe20008000000 */
[----:B------:R-:W-:-:S03]  /*7fd30*/  ULDC UR5, c[0x0][0x248] ;  /* 0x0000920000057ab9 */ /* 0x000fc60000000800 */
[----:B------:R-:W-:Y:S01]  /*7fd40*/  VIADD R0, R2, UR5 ;  /* 0x0000000502007c36 */ /* 0x000fe20008000000 */
[----:B------:R-:W-:Y:S01]  /*7fd50*/  STL [R1+0x19c], R2 ;  /* 0x00019c0201007387 */ /* 0x000fe20000100800 */
[----:B------:R-:W-:-:S03]  /*7fd60*/  ULDC UR5, c[0x0][0x248] ;  /* 0x0000920000057ab9 */ /* 0x000fc60000000800 */
[----:B------:R3:W-:Y:S02]  /*7fd70*/  STL [R1+0x198], R0 ;  /* 0x0001980001007387 */ /* 0x0007e40000100800 */
[----:B---3--:R-:W-:Y:S01]  /*7fd80*/  VIADD R0, R0, UR5 ;  /* 0x0000000500007c36 */ /* 0x008fe20008000000 */
[----:B------:R-:W-:-:S04]  /*7fd90*/  ULDC UR5, c[0x0][0x248] ;  /* 0x0000920000057ab9 */ /* 0x000fc80000000800 */
[----:B------:R3:W-:Y:S02]  /*7fda0*/  STL [R1+0x194], R0 ;  /* 0x0001940001007387 */ /* 0x0007e40000100800 */
[----:B---3--:R-:W-:Y:S01]  /*7fdb0*/  VIADD R0, R0, UR5 ;  /* 0x0000000500007c36 */ /* 0x008fe20008000000 */
[----:B------:R-:W-:-:S03]  /*7fdc0*/  ULDC UR5, c[0x0][0x248] ;  /* 0x0000920000057ab9 */ /* 0x000fc60000000800 */
[----:B------:R-:W-:Y:S01]  /*7fdd0*/  VIADD R8, R0, UR5 ;  /* 0x0000000500087c36 */ /* 0x000fe20008000000 */
[----:B------:R-:W-:Y:S01]  /*7fde0*/  ULDC UR5, c[0x0][0x248] ;  /* 0x0000920000057ab9 */ /* 0x000fe20000000800 */
[----:B------:R3:W-:Y:S02]  /*7fdf0*/  STL [R1+0x190], R0 ;  /* 0x0001900001007387 */ /* 0x0007e40000100800 */
[----:B------:R-:W-:Y:S01]  /*7fe00*/  VIADD R17, R8, UR5 ;  /* 0x0000000508117c36 */ /* 0x000fe20008000000 */
[----:B------:R-:W-:Y:S01]  /*7fe10*/  ULDC UR5, c[0x0][0x248] ;  /* 0x0000920000057ab9 */ /* 0x000fe20000000800 */
[----:B------:R-:W-:Y:S02]  /*7fe20*/  STL [R1+0x18c], R8 ;  /* 0x00018c0801007387 */ /* 0x000fe40000100800 */
[----:B------:R-:W-:Y:S01]  /*7fe30*/  VIADD R23, R17, UR5 ;  /* 0x0000000511177c36 */ /* 0x000fe20008000000 */
[----:B------:R-:W-:Y:S01]  /*7fe40*/  ULDC UR5, c[0x0][0x248] ;  /* 0x0000920000057ab9 */ /* 0x000fe20000000800 */
[----:B------:R-:W-:Y:S02]  /*7fe50*/  STL [R1+0x188], R17 ;  /* 0x0001881101007387 */ /* 0x000fe40000100800 */
[----:B------:R-:W-:Y:S01]  /*7fe60*/  VIADD R18, R23, UR5 ;  /* 0x0000000517127c36 */ /* 0x000fe20008000000 */
[----:B------:R-:W-:-:S03]  /*7fe70*/  ULDC UR5, c[0x0][0x248] ;  /* 0x0000920000057ab9 */ /* 0x000fc60000000800 */
[----:B------:R-:W-:Y:S01]  /*7fe80*/  VIADD R16, R18, UR5 ;  /* 0x0000000512107c36 */ /* 0x000fe20008000000 */
[----:B------:R-:W-:Y:S01]  /*7fe90*/  ULDC UR5, c[0x0][0x248] ;  /* 0x0000920000057ab9 */ /* 0x000fe20000000800 */
[----:B------:R-:W-:Y:S02]  /*7fea0*/  STL [R1+0x180], R18 ;  /* 0x0001801201007387 */ /* 0x000fe40000100800 */
[----:B---3--:R-:W-:Y:S01]  /*7feb0*/  VIADD R0, R16, UR5 ;  /* 0x0000000510007c36 */ /* 0x008fe20008000000 */
[----:B------:R-:W-:Y:S01]  /*7fec0*/  ULDC UR5, c[0x0][0x248] ;  /* 0x0000920000057ab9 */ /* 0x000fe20000000800 */
[----:B------:R-:W-:Y:S04]  /*7fed0*/  STL [R1+0x17c], R16 ;  /* 0x00017c1001007387 */ /* 0x000fe80000100800 */
[----:B------:R3:W-:Y:S02]  /*7fee0*/  STL [R1+0x178], R0 ;  /* 0x0001780001007387 */ /* 0x0007e40000100800 */
[----:B---3--:R-:W-:Y:S01]  /*7fef0*/  VIADD R0, R0, UR5 ;  /* 0x0000000500007c36 */ /* 0x008fe20008000000 */
[----:B------:R-:W-:-:S04]  /*7ff00*/  ULDC UR5, c[0x0][0x248] ;  /* 0x0000920000057ab9 */ /* 0x000fc80000000800 */
        /* <DEDUP_REMOVED lines=194> */
[----:B------:R3:W-:Y:S04]  /*80b30*/  STL [R1+0x5c], R0 ;  /* 0x00005c0001007387 */ /* 0x0007e80000100800 */
[----:B------:R-:W4:Y:S01]  /*80b40*/  LDL R2, [R1+0xbc] ;  /* 0x0000bc0001027983 */ /* 0x000f220000100800 */
        /* <DEDUP_REMOVED lines=9> */
[----:B------:R3:W-:Y:S01]  /*80be0*/  STL [R1+0x50], R0 ;  /* 0x0000500001007387 */ /* 0x0007e20000100800 */
[----:B------:R-:W-:-:S03]  /*80bf0*/  ULDC UR5, c[0x0][0x248] ;  /* 0x0000920000057ab9 */ /* 0x000fc60000000800 */
[----:B------:R0:W-:Y:S01]  /*80c00*/  STL [R1+0x4c], R3 ;  /* 0x00004c0301007387 */ /* 0x0001e20000100800 */
[----:B---3--:R-:W-:Y:S02]  /*80c10*/  VIADD R0, R10, 0x1ab ;  /* 0x000001ab0a007836 */ /* 0x008fe40000000000 */
[----:B0-----:R-:W-:Y:S01]  /*80c20*/  VIADD R3, R3, UR5 ;  /* 0x0000000503037c36 */ /* 0x001fe20008000000 */
[----:B------:R-:W-:-:S04]  /*80c30*/  ULDC UR5, c[0x0][0x248] ;  /* 0x0000920000057ab9 */ /* 0x000fc80000000800 */
[----:B------:R0:W-:Y:S01]  /*80c40*/  STL [R1+0x48], R3 ;  /* 0x0000480301007387 */ /* 0x0001e20000100800 */
[----:B------:R-:W-:Y:S01]  /*80c50*/  ISETP.GE.AND P3, PT, R0, UR37, PT ;  /* 0x0000002500007c0c */ /* 0x000fe2000bf66270 */
[----:B------:R-:W-:Y:S01]  /*80c60*/  ULDC UR37, c[0x0][0x228] ;  /* 0x00008a0000257ab9 */ /* 0x000fe20000000800 */
[----:B0-----:R-:W-:Y:S01]  /*80c70*/  VIADD R3, R3, UR5 ;  /* 0x0000000503037c36 */ /* 0x001fe20008000000 */
[----:B------:R-:W-:-:S03]  /*80c80*/  ULDC UR5, c[0x0][0x244] ;  /* 0x0000910000057ab9 */ /* 0x000fc60000000800 */
[----:B------:R-:W-:Y:S01]  /*80c90*/  VIADD R0, R3, UR6 ;  /* 0x0000000603007c36 */ /* 0x000fe20008000000 */
[----:B------:R-:W-:Y:S01]  /*80ca0*/  ULDC UR6, c[0x0][0x248] ;  /* 0x0000920000067ab9 */ /* 0x000fe20000000800 */
[----:B------:R0:W-:Y:S04]  /*80cb0*/  STL [R1+0x44], R3 ;  /* 0x0000440301007387 */ /* 0x0001e80000100800 */
[----:B------:R3:W-:Y:S01]  /*80cc0*/  STL [R1+0x40], R0 ;  /* 0x0000400001007387 */ /* 0x0007e20000100800 */
[----:B0-----:R-:W-:Y:S02]  /*80cd0*/  VIADD R3, R0, UR6 ;  /* 0x0000000600037c36 */ /* 0x001fe40008000000 */
[----:B---3--:R-:W-:-:S03]  /*80ce0*/  VIADD R0, R10, 0x1aa ;  /* 0x000001aa0a007836 */ /* 0x008fc60000000000 */
[----:B------:R0:W-:Y:S02]  /*80cf0*/  STL [R1+0x3c], R3 ;  /* 0x00003c0301007387 */ /* 0x0001e40000100800 */
[----:B------:R-:W-:Y:S01]  /*80d00*/  ISETP.GE.AND P0, PT, R0, UR35, PT ;  /* 0x0000002300007c0c */ /* 0x000fe2000bf06270 */
[----:B------:R-:W-:Y:S01]  /*80d10*/  ULDC UR35, c[0x0][0x228] ;  /* 0x00008a0000237ab9 */ /* 0x000fe20000000800 */
[----:B0-----:R-:W-:Y:S01]  /*80d20*/  VIADD R3, R3, UR7 ;  /* 0x0000000703037c36 */ /* 0x001fe20008000000 */
[----:B------:R-:W-:-:S04]  /*80d30*/  ULDC.64 UR6, c[0x0][0x220] ;  /* 0x0000880000067ab9 */ /* 0x000fc80000000a00 */
[----:B------:R0:W-:Y:S01]  /*80d40*/  STL [R1+0x38], R3 ;  /* 0x0000380301007387 */ /* 0x0001e20000100800 */
[----:B----4-:R-:W-:Y:S01]  /*80d50*/  IMAD R2, R2, UR5, RZ ;  /* 0x0000000502027c24 */ /* 0x010fe2000f8e02ff */
[----:B------:R-:W-:Y:S02]  /*80d60*/  ULDC UR5, c[0x0][0x248] ;  /* 0x0000920000057ab9 */ /* 0x000fe40000000800 */
[----:B0-----:R-:W-:Y:S01]  /*80d70*/  VIADD R3, R3, UR5 ;  /* 0x0000000503037c36 */ /* 0x001fe20008000000 */
[----:B------:R-:W-:Y:S01]  /*80d80*/  ULDC UR5, c[0x0][0x248] ;  /* 0x0000920000057ab9 */ /* 0x000fe20000000800 */
[----:B------:R-:W-:Y:S01]  /*80d90*/  IADD3 R0, P1, R2, UR6, RZ ;  /* 0x0000000602007c10 */ /* 0x000fe2000ff3e0ff */
[----:B------:R-:W-:-:S04]  /*80da0*/  IMAD R4, R4, 0x40, R2 ;  /* 0x0000004004047824 */ /* 0x000fc800078e0202 */
[----:B------:R0:W-:Y:S01]  /*80db0*/  STL [R1+0x6584], R0 ;  /* 0x0065840001007387 */ /* 0x0001e20000100800 */
[----:B------:R-:W-:Y:S01]  /*80dc0*/  LEA.HI.X.SX32 R2, R2, UR7, 0x1, P1 ;  /* 0x0000000702027c11 */ /* 0x000fe200088f0eff */
[----:B------:R-:W-:Y:S02]  /*80dd0*/  ULDC.64 UR6, c[0x0][0x220] ;  /* 0x0000880000067ab9 */ /* 0x000fe40000000a00 */
[----:B0-----:R-:W3:Y:S04]  /*80de0*/  LDL.LU R0, [R1+0x190] ;  /* 0x0001900001007983 */ /* 0x001ee80000300800 */
[----:B------:R0:W-:Y:S04]  /*80df0*/  STL [R1+0x34], R3 ;  /* 0x0000340301007387 */ /* 0x0001e80000100800 */
[----:B------:R4:W-:Y:S01]  /*80e00*/  STL [R1+0x6580], R2 ;  /* 0x0065800201007387 */ /* 0x0009e20000100800 */
[----:B0-----:R-:W-:Y:S01]  /*80e10*/  VIADD R3, R3, UR5 ;  /* 0x0000000503037c36 */ /* 0x001fe20008000000 */
[----:B------:R-:W-:-:S03]  /*80e20*/  ULDC UR5, c[0x0][0x248] ;  /* 0x0000920000057ab9 */ /* 0x000fc60000000800 */
[----:B------:R-:W-:Y:S01]  /*80e30*/  VIADD R5, R3, UR5 ;  /* 0x0000000503057c36 */ /* 0x000fe20008000000 */
[----:B------:R0:W-:Y:S01]  /*80e40*/  STL [R1+0x30], R3 ;  /* 0x0000300301007387 */ /* 0x0001e20000100800 */
[----:B-1----:R-:W-:Y:S01]  /*80e50*/  IMAD R7, R7, 0x40, R4 ;  /* 0x0000004007077824 */ /* 0x002fe200078e0204 */
[----:B------:R-:W-:Y:S02]  /*80e60*/  ULDC UR5, c[0x0][0x248] ;  /* 0x0000920000057ab9 */ /* 0x000fe40000000800 */
[----:B----4-:R-:W-:Y:S01]  /*80e70*/  VIADD R2, R5, UR5 ;  /* 0x0000000505027c36 */ /* 0x010fe20008000000 */
[----:B------:R-:W-:Y:S01]  /*80e80*/  ULDC UR5, c[0x0][0x248] ;  /* 0x0000920000057ab9 */ /* 0x000fe20000000800 */
[----:B0-----:R-:W-:Y:S01]  /*80e90*/  IADD3 R3, P1, R4, UR6, RZ ;  /* 0x0000000604037c10 */ /* 0x001fe2000ff3e0ff */
[----:B------:R-:W-:-:S03]  /*80ea0*/  ULDC UR6, c[0x0][0x248] ;  /* 0x0000920000067ab9 */ /* 0x000fc60000000800 */
[----:B------:R-:W-:Y:S01]  /*80eb0*/  LEA.HI.X.SX32 R4, R4, UR7, 0x1, P1 ;  /* 0x0000000704047c11 */ /* 0x000fe200088f0eff */
[----:B------:R-:W-:Y:S04]  /*80ec0*/  STL [R1+0x6588], R3 ;  /* 0x0065880301007387 */ /* 0x000fe80000100800 */
[----:B------:R-:W-:Y:S04]  /*80ed0*/  STL [R1+0x2c], R5 ;  /* 0x00002c0501007387 */ /* 0x000fe80000100800 */
[----:B------:R0:W-:Y:S01]  /*80ee0*/  STL [R1+0x658c], R4 ;  /* 0x00658c0401007387 */ /* 0x0001e20000100800 */
[----:B--2---:R-:W-:-:S03]  /*80ef0*/  IMAD R27, R27, 0x40, R7 ;  /* 0x000000401b1b7824 */ /* 0x004fc600078e0207 */
[----:B0-----:R-:W2:Y:S04]  /*80f00*/  LDL.LU R4, [R1+0x198] ;  /* 0x0001980001047983 */ /* 0x001ea80000300800 */
[----:B------:R0:W-:Y:S01]  /*80f10*/  STL [R1+0x28], R2 ;  /* 0x0000280201007387 */ /* 0x0001e20000100800 */
[----:B------:R-:W-:Y:S01]  /*80f20*/  IADD3 R5, P2, R7, UR10, RZ ;  /* 0x0000000a07057c10 */ /* 0x000fe2000ff5e0ff */
[----:B------:R-:W-:Y:S01]  /*80f30*/  IMAD.MOV.U32 R3, RZ, RZ, R17 ;  /* 0x000000ffff037224 */ /* 0x000fe200078e0011 */
[----:B------:R-:W-:Y:S01]  /*80f40*/  IADD3 R6, P1, R27, UR8, RZ ;  /* 0x000000081b067c10 */ /* 0x000fe2000ff3e0ff */
[----:B------:R-:W-:Y:S01]  /*80f50*/  ULDC UR8, c[0x0][0x228] ;  /* 0x00008a0000087ab9 */ /* 0x000fe20000000800 */
[----:B0-----:R-:W-:Y:S01]  /*80f60*/  VIADD R2, R2, UR5 ;  /* 0x0000000502027c36 */ /* 0x001fe20008000000 */
[----:B------:R-:W-:Y:S01]  /*80f70*/  ULDC UR5, c[0x0][0x248] ;  /* 0x0000920000057ab9 */ /* 0x000fe20000000800 */
[----:B------:R-:W-:-:S03]  /*80f80*/  ULDC UR10, c[0x0][0x228] ;  /* 0x00008a00000a7ab9 */ /* 0x000fc60000000800 */
[----:B------:R0:W-:Y:S01]  /*80f90*/  STL [R1+0x24], R2 ;  /* 0x0000240201007387 */ /* 0x0001e20000100800 */
[----:B------:R-:W-:Y:S01]  /*80fa0*/  LEA.HI.X.SX32 R7, R7, UR11, 0x1, P2 ;  /* 0x0000000b07077c11 */ /* 0x000fe200090f0eff */
[----:B------:R-:W-:Y:S02]  /*80fb0*/  ULDC UR11, c[0x0][0x228] ;  /* 0x00008a00000b7ab9 */ /* 0x000fe40000000800 */
[----:B------:R-:W-:Y:S01]  /*80fc0*/  STL [R1+0x6590], R5 ;  /* 0x0065900501007387 */ /* 0x000fe20000100800 */
[----:B0-----:R-:W-:Y:S01]  /*80fd0*/  VIADD R2, R2, UR6 ;  /* 0x0000000602027c36 */ /* 0x001fe20008000000 */
[----:B------:R-:W-:Y:S01]  /*80fe0*/  LEA.HI.X.SX32 R27, R27, UR9, 0x1, P1 ;  /* 0x000000091b1b7c11 */ /* 0x000fe200088f0eff */
[----:B------:R-:W-:Y:S01]  /*80ff0*/  ULDC UR6, c[0x0][0x248] ;  /* 0x0000920000067ab9 */ /* 0x000fe20000000800 */
[----:B------:R-:W-:Y:S02]  /*81000*/  ULDC UR9, c[0x0][0x248] ;  /* 0x0000920000097ab9 */ /* 0x000fe40000000800 */
[----:B------:R0:W-:Y:S04]  /*81010*/  STL [R1+0x20], R2 ;  /* 0x0000200201007387 */ /* 0x0001e80000100800 */
[----:B------:R-:W-:Y:S01]  /*81020*/  STL [R1+0x6594], R6 ;  /* 0x0065940601007387 */ /* 0x000fe20000100800 */
[----:B0-----:R-:W-:-:S03]  /*81030*/  VIADD R2, R2, UR5 ;  /* 0x0000000502027c36 */ /* 0x001fc60008000000 */
[----:B------:R-:W-:Y:S01]  /*81040*/  STL [R1+0x6598], R7 ;  /* 0x0065980701007387 */ /* 0x000fe20000100800 */
[----:B------:R-:W-:-:S03]  /*81050*/  ULDC UR5, c[0x0][0x248] ;  /* 0x0000920000057ab9 */ /* 0x000fc60000000800 */
[----:B------:R0:W-:Y:S04]  /*81060*/  STL [R1+0x1c], R2 ;  /* 0x00001c0201007387 */ /* 0x0001e80000100800 */
[----:B------:R1:W-:Y:S01]  /*81070*/  STL [R1+0x659c], R27 ;  /* 0x00659c1b01007387 */ /* 0x0003e20000100800 */
[----:B0-----:R-:W-:Y:S01]  /*81080*/  VIADD R2, R2, UR5 ;  /* 0x0000000502027c36 */ /* 0x001fe20008000000 */
[----:B------:R-:W-:Y:S02]  /*81090*/  ULDC UR5, c[0x0][0x248] ;  /* 0x0000920000057ab9 */ /* 0x000fe40000000800 */
[----:B-1----:R-:W4:Y:S04]  /*810a0*/  LDL.LU R27, [R1+0x194] ;  /* 0x00019400011b7983 */ /* 0x002f280000300800 */
[----:B------:R0:W-:Y:S02]  /*810b0*/  STL [R1+0x18], R2 ;  /* 0x0000180201007387 */ /* 0x0001e40000100800 */
[----:B0-----:R-:W-:Y:S01]  /*810c0*/  VIADD R2, R2, UR5 ;  /* 0x0000000502027c36 */ /* 0x001fe20008000000 */
[----:B------:R-:W-:-:S04]  /*810d0*/  ULDC UR5, c[0x0][0x248] ;  /* 0x0000920000057ab9 */ /* 0x000fc80000000800 */
        /* <DEDUP_REMOVED lines=22> */
[----:B------:R-:W-:Y:S01]  /*81240*/  ULDC UR5, c[0x0][0x248] ;  /* 0x0000920000057ab9 */ /* 0x000fe20000000800 */
[----:B------:R0:W-:Y:S02]  /*81250*/  STL [R1], R2 ;  /* 0x0000000201007387 */ /* 0x0001e40000100800 */
[----:B------:R-:W-:Y:S01]  /*81260*/  VIADD R24, R25, UR5 ;  /* 0x0000000519187c36 */ /* 0x000fe20008000000 */
[----:B------:R-:W-:Y:S01]  /*81270*/  ULDC UR5, c[0x0][0x248] ;  /* 0x0000920000057ab9 */ /* 0x000fe20000000800 */
[----:B------:R-:W-:Y:S04]  /*81280*/  STL [R1+0x65ac], R29 ;  /* 0x0065ac1d01007387 */ /* 0x000fe80000100800 */
[----:B------:R1:W-:Y:S01]  /*81290*/  STL [R1+0x65a8], R28 ;  /* 0x0065a81c01007387 */ /* 0x0003e20000100800 */
[----:B0-----:R-:W-:-:S02]  /*812a0*/  IMAD.MOV.U32 R2, RZ, RZ, R22 ;  /* 0x000000ffff027224 */ /* 0x001fc400078e0016 */
[----:B-1----:R-:W-:Y:S02]  /*812b0*/  IMAD.MOV.U32 R28, RZ, RZ, R23 ;  /* 0x000000ffff1c7224 */ /* 0x002fe400078e0017 */
[----:B------:R-:W-:Y:S01]  /*812c0*/  VIADD R23, R24, UR5 ;  /* 0x0000000518177c36 */ /* 0x000fe20008000000 */
[----:B------:R-:W-:-:S03]  /*812d0*/  ULDC UR5, c[0x0][0x248] ;  /* 0x0000920000057ab9 */ /* 0x000fc60000000800 */
[----:B------:R-:W-:Y:S01]  /*812e0*/  VIADD R22, R23, UR5 ;  /* 0x0000000517167c36 */ /* 0x000fe20008000000 */
[----:B------:R-:W-:Y:S01]  /*812f0*/  ULDC UR5, c[0x0][0x248] ;  /* 0x0000920000057ab9 */ /* 0x000fe20000000800 */
[----:B------:R-:W-:Y:S02]  /*81300*/  IMAD.MOV.U32 R5, RZ, RZ, R21 ;  /* 0x000000ffff057224 */ /* 0x000fe400078e0015 */
[----:B------:R-:W-:Y:S01]  /*81310*/  VIADD R21, R22, UR5 ;  /* 0x0000000516157c36 */ /* 0x000fe20008000000 */
[----:B------:R-:W-:Y:S01]  /*81320*/  ULDC UR5, c[0x0][0x248] ;  /* 0x0000920000057ab9 */ /* 0x000fe20000000800 */
[----:B------:R-:W-:Y:S02]  /*81330*/  IMAD.MOV.U32 R6, RZ, RZ, R20 ;  /* 0x000000ffff067224 */ /* 0x000fe400078e0014 */
[----:B------:R-:W-:Y:S01]  /*81340*/  VIADD R20, R21, UR5 ;  /* 0x0000000515147c36 */ /* 0x000fe20008000000 */
[----:B------:R-:W-:Y:S01]  /*81350*/  ULDC UR5, c[0x0][0x248] ;  /* 0x0000920000057ab9 */ /* 0x000fe20000000800 */
[----:B------:R-:W-:-:S02]  /*81360*/  IMAD.MOV.U32 R29, RZ, RZ, R19 ;  /* 0x000000ffff1d7224 */ /* 0x000fc400078e0013 */
[----:B------:R-:W-:Y:S01]  /*81370*/  VIADD R19, R20, UR5 ;  /* 0x0000000514137c36 */ /* 0x000fe20008000000 */
[----:B------:R-:W-:Y:S01]  /*81380*/  ULDC UR5, c[0x0][0x248] ;  /* 0x0000920000057ab9 */ /* 0x000fe20000000800 */
[----:B------:R-:W-:Y:S01]  /*81390*/  IMAD.MOV.U32 R7, RZ, RZ, R18 ;  /* 0x000000ffff077224 */ /* 0x000fe200078e0012 */
[----:B------:R0:W-:Y:S01]  /*813a0*/  STL [R1+0x65b0], R26 ;  /* 0x0065b01a01007387 */ /* 0x0001e20000100800 */
[----:B------:R-:W-:Y:S01]  /*813b0*/  VIADD R18, R19, UR5 ;  /* 0x0000000513127c36 */ /* 0x000fe20008000000 */
[----:B------:R-:W-:Y:S02]  /*813c0*/  ULDC UR5, c[0x0][0x248] ;  /* 0x0000920000057ab9 */ /* 0x000fe40000000800 */
[----:B------:R-:W-:Y:S01]  /*813d0*/  STL [R1+0x65b4], R25 ;  /* 0x0065b41901007387 */ /* 0x000fe20000100800 */
[----:B------:R-:W-:Y:S01]  /*813e0*/  VIADD R17, R18, UR5 ;  /* 0x0000000512117c36 */ /* 0x000fe20008000000 */
[----:B------:R-:W-:Y:S02]  /*813f0*/  ULDC UR5, c[0x0][0x248] ;  /* 0x0000920000057ab9 */ /* 0x000fe40000000800 */
[----:B------:R-:W-:Y:S04]  /*81400*/  STL [R1+0x65a4], R24 ;  /* 0x0065a41801007387 */ /* 0x000fe80000100800 */
[----:B------:R-:W-:Y:S04]  /*81410*/  STL [R1+0x65b8], R23 ;  /* 0x0065b81701007387 */ /* 0x000fe80000100800 */
[----:B------:R1:W-:Y:S01]  /*81420*/  STL [R1+0x65a0], R22 ;  /* 0x0065a01601007387 */ /* 0x0003e20000100800 */
[----:B0-----:R-:W-:-:S02]  /*81430*/  IMAD.MOV.U32 R26, RZ, RZ, R16 ;  /* 0x000000ffff1a7224 */ /* 0x001fc400078e0010 */
[----:B------:R-:W-:Y:S01]  /*81440*/  VIADD R16, R17, UR5 ;  /* 0x0000000511107c36 */ /* 0x000fe20008000000 */
[----:B------:R-:W-:Y:S01]  /*81450*/  ULDC UR5, c[0x0][0x248] ;  /* 0x0000920000057ab9 */ /* 0x000fe20000000800 */
[----:B-1----:R-:W3:Y:S04]  /*81460*/  LDL.LU R22, [R1+0x2214] ;  /* 0x0022140001167983 */ /* 0x002ee80000300800 */
[----:B------:R0:W-:Y:S04]  /*81470*/  STL [R1+0x65bc], R21 ;  /* 0x0065bc1501007387 */ /* 0x0001e80000100800 */
[----:B------:R-:W-:Y:S04]  /*81480*/  STL [R1+0x65c0], R20 ;  /* 0x0065c01401007387 */ /* 0x000fe80000100800 */
[----:B------:R-:W-:Y:S04]  /*81490*/  STL [R1+0x65c4], R19 ;  /* 0x0065c41301007387 */ /* 0x000fe80000100800 */
[----:B------:R1:W-:Y:S04]  /*814a0*/  STL [R1+0x65c8], R18 ;  /* 0x0065c81201007387 */ /* 0x0003e80000100800 */
[----:B------:R1:W-:Y:S01]  /*814b0*/  STL [R1+0x65cc], R17 ;  /* 0x0065cc1101007387 */ /* 0x0003e20000100800 */
[----:B0-----:R-:W-:-:S03]  /*814c0*/  IMAD.MOV.U32 R21, RZ, RZ, R2 ;  /* 0x000000ffff157224 */ /* 0x001fc600078e0002 */
[----:B------:R-:W2:Y:S04]  /*814d0*/  LDL R2, [R1+0x19c] ;  /* 0x00019c0001027983 */ /* 0x000ea80000100800 */
[----:B-1----:R-:W4:Y:S01]  /*814e0*/  LDL R18, [R1+0xe0] ;  /* 0x0000e00001127983 */ /* 0x002f220000100800 */
[----:B------:R-:W-:Y:S02]  /*814f0*/  IMAD.MOV.U32 R17, RZ, RZ, R26 ;  /* 0x000000ffff117224 */ /* 0x000fe400078e001a */
[----:B------:R-:W-:Y:S02]  /*81500*/  IMAD.MOV.U32 R26, RZ, RZ, R15 ;  /* 0x000000ffff1a7224 */ /* 0x000fe400078e000f */
[----:B------:R-:W-:Y:S01]  /*81510*/  VIADD R15, R16, UR5 ;  /* 0x00000005100f7c36 */ /* 0x000fe20008000000 */
[----:B------:R0:W-:Y:S01]  /*81520*/  STL [R1+0x65d0], R16 ;  /* 0x0065d01001007387 */ /* 0x0001e20000100800 */
[----:B------:R-:W-:Y:S01]  /*81530*/  ULDC UR5, c[0x0][0x248] ;  /* 0x0000920000057ab9 */ /* 0x000fe20000000800 */
[----:B------:R-:W-:-:S02]  /*81540*/  IMAD.MOV.U32 R20, RZ, RZ, R14 ;  /* 0x000000ffff147224 */ /* 0x000fc400078e000e */
[----:B------:R-:W-:Y:S01]  /*81550*/  VIADD R14, R15, UR5 ;  /* 0x000000050f0e7c36 */ /* 0x000fe20008000000 */
[----:B------:R-:W-:Y:S01]  /*81560*/  SHF.R.S32.HI R7, RZ, 0x1f, R7 ;  /* 0x0000001fff077819 */ /* 0x000fe20000011407 */
[----:B------:R-:W-:Y:S01]  /*81570*/  IMAD.MOV.U32 R19, RZ, RZ, R13 ;  /* 0x000000ffff137224 */ /* 0x000fe200078e000d */
[----:B------:R-:W-:Y:S01]  /*81580*/  ULDC UR5, c[0x0][0x228] ;  /* 0x00008a0000057ab9 */ /* 0x000fe20000000800 */
[----:B0-----:R-:W2:Y:S04]  /*81590*/  LDL R16, [R1+0xe4] ;  /* 0x0000e40001107983 */ /* 0x001ea80000100800 */
[----:B------:R0:W-:Y:S04]  /*815a0*/  STL [R1+0x65d4], R15 ;  /* 0x0065d40f01007387 */ /* 0x0001e80000100800 */
[----:B0-----:R-:W2:Y:S01]  /*815b0*/  LDL.LU R15, [R1+0x2218] ;  /* 0x00221800010f7983 */ /* 0x001ea20000300800 */
[----:B------:R-:W-:Y:S01]  /*815c0*/  VIADD R13, R14, UR6 ;  /* 0x000000060e0d7c36 */ /* 0x000fe20008000000 */
[----:B------:R-:W-:Y:S01]  /*815d0*/  ULDC UR6, c[0x0][0x248] ;  /* 0x0000920000067ab9 */ /* 0x000fe20000000800 */
[----:B------:R-:W-:-:S02]  /*815e0*/  IMAD.MOV.U32 R24, RZ, RZ, R5 ;  /* 0x000000ffff187224 */ /* 0x000fc400078e0005 */
[----:B------:R-:W-:Y:S02]  /*815f0*/  IMAD.MOV.U32 R5, RZ, RZ, R12 ;  /* 0x000000ffff057224 */ /* 0x000fe400078e000c */
[----:B------:R-:W-:Y:S01]  /*81600*/  VIADD R12, R13, UR6 ;  /* 0x000000060d0c7c36 */ /* 0x000fe20008000000 */
[----:B------:R-:W-:Y:S01]  /*81610*/  ULDC UR6, c[0x0][0x248] ;  /* 0x0000920000067ab9 */ /* 0x000fe20000000800 */
[----:B------:R-:W-:Y:S02]  /*81620*/  IMAD.MOV.U32 R25, RZ, RZ, R11 ;  /* 0x000000ffff197224 */ /* 0x000fe400078e000b */
[----:B------:R-:W-:Y:S01]  /*81630*/  VIADD R11, R12, UR6 ;  /* 0x000000060c0b7c36 */ /* 0x000fe20008000000 */
[----:B------:R-:W-:Y:S01]  /*81640*/  ULDC.64 UR6, c[0x0][0x228] ;  /* 0x00008a0000067ab9 */ /* 0x000fe20000000a00 */
[----:B------:R-:W-:Y:S02]  /*81650*/  IMAD.MOV.U32 R23, RZ, RZ, R29 ;  /* 0x000000ffff177224 */ /* 0x000fe400078e001d */
[----:B------:R-:W-:Y:S01]  /*81660*/  IMAD.MOV.U32 R29, RZ, RZ, R10 ;  /* 0x000000ffff1d7224 */ /* 0x000fe200078e000a */
[----:B------:R-:W-:Y:S01]  /*81670*/  STL [R1+0x65d8], R14 ;  /* 0x0065d80e01007387 */ /* 0x000fe20000100800 */
[----:B------:R-:W-:Y:S01]  /*81680*/  VIADD R10, R11, UR9 ;  /* 0x000000090b0a7c36 */ /* 0x000fe20008000000 */
[----:B------:R-:W-:-:S02]  /*81690*/  ULDC UR9, c[0x0][0x248] ;  /* 0x0000920000097ab9 */ /* 0x000fc40000000800 */
[----:B------:R-:W-:Y:S04]  /*816a0*/  STL [R1+0x65dc], R13 ;  /* 0x0065dc0d01007387 */ /* 0x000fe80000100800 */
[----:B------:R-:W-:Y:S04]  /*816b0*/  STL [R1+0x65e0], R12 ;  /* 0x0065e00c01007387 */ /* 0x000fe80000100800 */
[----:B------:R-:W-:Y:S04]  /*816c0*/  STL [R1+0x65e4], R11 ;  /* 0x0065e40b01007387 */ /* 0x000fe80000100800 */
[----:B------:R0:W-:Y:S01]  /*816d0*/  STL [R1+0x65e8], R10 ;  /* 0x0065e80a01007387 */ /* 0x0001e20000100800 */
[----:B---3--:R-:W-:-:S02]  /*816e0*/  LOP3.LUT R22, R22, 0x7fffffff, RZ, 0xc0, !PT ;  /* 0x7fffffff16167812 */ /* 0x008fc400078ec0ff */
[----:B----4-:R-:W-:Y:S01]  /*816f0*/  ISETP.LT.AND P1, PT, R18, UR6, !P3 ;  /* 0x0000000612007c0c */ /* 0x010fe2000df21270 */
[----:B------:R-:W-:Y:S01]  /*81700*/  IMAD.MOV.U32 R18, RZ, RZ, R19 ;  /* 0x000000ffff127224 */ /* 0x000fe200078e0013 */
[----:B------:R-:W-:Y:S01]  /*81710*/  ULDC UR6, c[0x0][0x248] ;  /* 0x0000920000067ab9 */ /* 0x000fe20000000800 */
[----:B------:R-:W-:Y:S02]  /*81720*/  IMAD.MOV.U32 R19, RZ, RZ, R20 ;  /* 0x000000ffff137224 */ /* 0x000fe400078e0014 */
[----:B------:R-:W-:Y:S02]  /*81730*/  IMAD.MOV.U32 R20, RZ, RZ, R21 ;  /* 0x000000ffff147224 */ /* 0x000fe400078e0015 */
[----:B------:R-:W-:Y:S02]  /*81740*/  IMAD.MOV.U32 R21, RZ, RZ, R24 ;  /* 0x000000ffff157224 */ /* 0x000fe400078e0018 */
[----:B------:R-:W-:Y:S02]  /*81750*/  IMAD.MOV.U32 R24, RZ, RZ, R9 ;  /* 0x000000ffff187224 */ /* 0x000fe400078e0009 */
[----:B------:R-:W-:-:S02]  /*81760*/  VIADD R9, R10, UR9 ;  /* 0x000000090a097c36 */ /* 0x000fc40008000000 */
[----:B0-----:R-:W-:Y:S02]  /*81770*/  IMAD.MOV.U32 R10, RZ, RZ, R3 ;  /* 0x000000ffff0a7224 */ /* 0x001fe400078e0003 */
[----:B------:R-:W-:Y:S01]  /*81780*/  IMAD.MOV.U32 R3, RZ, RZ, R8 ;  /* 0x000000ffff037224 */ /* 0x000fe200078e0008 */
[----:B--2---:R-:W-:-:S04]  /*81790*/  LOP3.LUT R15, R15, 0xfffffffe, RZ, 0xc0, !PT ;  /* 0xfffffffe0f0f7812 */ /* 0x004fc800078ec0ff */
[----:B------:R-:W-:Y:S02]  /*817a0*/  @P1 LOP3.LUT R15, R15, 0x1, RZ, 0xfc, !PT ;  /* 0x000000010f0f1812 */ /* 0x000fe400078efcff */
[----:B------:R-:W-:Y:S01]  /*817b0*/  ISETP.LT.AND P1, PT, R16, UR24, !P3 ;  /* 0x0000001810007c0c */ /* 0x000fe2000df21270 */
[----:B------:R-:W-:Y:S02]  /*817c0*/  VIADD R8, R9, UR6 ;  /* 0x0000000609087c36 */ /* 0x000fe40008000000 */
[----:B------:R-:W-:Y:S01]  /*817d0*/  IMAD.MOV.U32 R14, RZ, RZ, R18 ;  /* 0x000000ffff0e7224 */ /* 0x000fe200078e0012 */
[----:B------:R0:W-:Y:S01]  /*817e0*/  STL [R1+0x2218], R15 ;  /* 0x0022180f01007387 */ /* 0x0001e20000100800 */
[----:B------:R-:W-:Y:S01]  /*817f0*/  IMAD.MOV.U32 R16, RZ, RZ, R20 ;  /* 0x000000ffff107224 */ /* 0x000fe200078e0014 */
[----:B------:R-:W-:Y:S01]  /*81800*/  SHF.R.S32.HI R2, RZ, 0x1f, R2 ;  /* 0x0000001fff027819 */ /* 0x000fe20000011402 */
[----:B------:R-:W-:Y:S01]  /*81810*/  IMAD.MOV.U32 R11, RZ, RZ, R17 ;  /* 0x000000ffff0b7224 */ /* 0x000fe200078e0011 */
[----:B------:R-:W-:Y:S01]  /*81820*/  STL [R1+0x5ce0], R9 ;  /* 0x005ce00901007387 */ /* 0x000fe20000100800 */
[----:B------:R-:W-:Y:S01]  /*81830*/  SHF.R.S32.HI R3, RZ, 0x1f, R3 ;  /* 0x0000001fff037819 */ /* 0x000fe20000011403 */
[----:B------:R-:W-:-:S03]  /*81840*/  ULDC UR6, c[0x0][0x248] ;  /* 0x0000920000067ab9 */ /* 0x000fc60000000800 */
[----:B------:R-:W-:Y:S01]  /*81850*/  @P1 LOP3.LUT R22, R22, 0x80000000, RZ, 0xfc, !PT ;  /* 0x8000000016161812 */ /* 0x000fe200078efcff */
[----:B------:R-:W-:Y:S04]  /*81860*/  STL [R1+0x5cd0], R8 ;  /* 0x005cd00801007387 */ /* 0x000fe80000100800 */
[----:B------:R-:W-:Y:S04]  /*81870*/  STL [R1+0x65ec], R22 ;  /* 0x0065ec1601007387 */ /* 0x000fe80000100800 */
[----:B------:R-:W2:Y:S04]  /*81880*/  LDL R12, [R1+0x178] ;  /* 0x00017800010c7983 */ /* 0x000ea80000100800 */
[----:B------:R-:W3:Y:S01]  /*81890*/  LDL R13, [R1+0x174] ;  /* 0x00017400010d7983 */ /* 0x000ee20000100800 */
[----:B0-----:R-:W-:-:S03]  /*818a0*/  IMAD.MOV.U32 R15, RZ, RZ, R19 ;  /* 0x000000ffff0f7224 */ /* 0x001fc600078e0013 */
[----:B------:R-:W4:Y:S04]  /*818b0*/  LDL R18, [R1+0x170] ;  /* 0x0001700001127983 */ /* 0x000f280000100800 */
[----:B------:R-:W4:Y:S01]  /*818c0*/  LDL R19, [R1+0x16c] ;  /* 0x00016c0001137983 */ /* 0x000f220000100800 */
[----:B------:R-:W-:Y:S02]  /*818d0*/  IMAD.MOV.U32 R20, RZ, RZ, R24 ;  /* 0x000000ffff147224 */ /* 0x000fe400078e0018 */
[----:B------:R-:W-:Y:S01]  /*818e0*/  IMAD.MOV.U32 R24, RZ, RZ, R5 ;  /* 0x000000ffff187224 */ /* 0x000fe200078e0005 */
[----:B------:R-:W-:Y:S01]  /*818f0*/  SHF.R.S32.HI R5, RZ, 0x1f, R4 ;  /* 0x0000001fff057819 */ /* 0x000fe20000011404 */
[----:B------:R0:W-:Y:S01]  /*81900*/  STL [R1+0x65f0], R2 ;  /* 0x0065f00201007387 */ /* 0x0001e20000100800 */
[----:B------:R-:W-:-:S03]  /*81910*/  IMAD.MOV.U32 R17, RZ, RZ, R21 ;  /* 0x000000ffff117224 */ /* 0x000fc600078e0015 */
[----:B------:R-:W-:Y:S01]  /*81920*/  STL [R1+0x65f8], R5 ;  /* 0x0065f80501007387 */ /* 0x000fe20000100800 */
[----:B------:R-:W-:-:S03]  /*81930*/  IMAD.MOV.U32 R21, RZ, RZ, R6 ;  /* 0x000000ffff157224 */ /* 0x000fc600078e0006 */
[----:B------:R-:W-:Y:S04]  /*81940*/  STL [R1+0x65f4], R4 ;  /* 0x0065f40401007387 */ /* 0x000fe80000100800 */
[----:B------:R-:W-:Y:S04]  /*81950*/  STL [R1+0x65fc], R27 ;  /* 0x0065fc1b01007387 */ /* 0x000fe80000100800 */
[----:B------:R-:W4:Y:S01]  /*81960*/  LDL R6, [R1+0x168] ;  /* 0x0001680001067983 */ /* 0x000f220000100800 */
[----:B0-----:R-:W-:-:S05]  /*81970*/  SHF.R.S32.HI R2, RZ, 0x1f, R27 ;  /* 0x0000001fff027819 */ /* 0x001fca000001141b */
[----:B------:R0:W-:Y:S04]  /*81980*/  STL [R1+0x22dc], R2 ;  /* 0x0022dc0201007387 */ /* 0x0001e80000100800 */
[----:B------:R1:W-:Y:S01]  /*81990*/  STL [R1+0x6600], R0 ;  /* 0x0066000001007387 */ /* 0x0003e20000100800 */
[----:B0-----:R-:W-:-:S03]  /*819a0*/  SHF.R.S32.HI R2, RZ, 0x1f, R10 ;  /* 0x0000001fff027819 */ /* 0x001fc6000001140a */
[----:B------:R-:W-:Y:S01]  /*819b0*/  STL [R1+0x6604], R3 ;  /* 0x0066040301007387 */ /* 0x000fe20000100800 */
[----:B-1----:R-:W-:-:S03]  /*819c0*/  SHF.R.S32.HI R0, RZ, 0x1f, R28 ;  /* 0x0000001fff007819 */ /* 0x002fc6000001141c */
[----:B------:R0:W-:Y:S04]  /*819d0*/  STL [R1+0x22e8], R2 ;  /* 0x0022e80201007387 */ /* 0x0001e80000100800 */
[----:B------:R2:W-:Y:S01]  /*819e0*/  STL [R1+0x22ec], R0 ;  /* 0x0022ec0001007387 */ /* 0x0005e20000100800 */
[----:B0-----:R-:W-:-:S03]  /*819f0*/  SHF.R.S32.HI R2, RZ, 0x1f, R11 ;  /* 0x0000001fff027819 */ /* 0x001fc6000001140b */
[----:B------:R-:W-:Y:S04]  /*81a00*/  STL [R1+0x6608], R7 ;  /* 0x0066080701007387 */ /* 0x000fe80000100800 */
[----:B------:R3:W-:Y:S01]  /*81a10*/  STL [R1+0x22f4], R2 ;  /* 0x0022f40201007387 */ /* 0x0007e20000100800 */
[----:B--2---:R-:W-:Y:S02]  /*81a20*/  SHF.R.S32.HI R0, RZ, 0x1f, R12 ;  /* 0x0000001fff007819 */ /* 0x004fe4000001140c */
[----:B---3--:R-:W-:-:S03]  /*81a30*/  SHF.R.S32.HI R2, RZ, 0x1f, R13 ;  /* 0x0000001fff027819 */ /* 0x008fc6000001140d */
[----:B------:R-:W-:Y:S01]  /*81a40*/  STL [R1+0x22f8], R0 ;  /* 0x0022f80001007387 */ /* 0x000fe20000100800 */
[----:B----4-:R-:W-:-:S03]  /*81a50*/  SHF.R.S32.HI R3, RZ, 0x1f, R18 ;  /* 0x0000001fff037819 */ /* 0x010fc60000011412 */
[----:B------:R0:W-:Y:S04]  /*81a60*/  STL [R1+0x22fc], R2 ;  /* 0x0022fc0201007387 */ /* 0x0001e80000100800 */
[----:B------:R1:W-:Y:S01]  /*81a70*/  STL [R1+0x2300], R3 ;  /* 0x0023000301007387 */ /* 0x0003e20000100800 */
[----:B0-----:R-:W-:-:S05]  /*81a80*/  SHF.R.S32.HI R2, RZ, 0x1f, R19 ;  /* 0x0000001fff027819 */ /* 0x001fca0000011413 */
[----:B------:R0:W-:Y:S04]  /*81a90*/  STL [R1+0x2304], R2 ;  /* 0x0023040201007387 */ /* 0x0001e80000100800 */
[----:B------:R-:W2:Y:S04]  /*81aa0*/  LDL R22, [R1+0x140] ;  /* 0x0001400001167983 */ /* 0x000ea80000100800 */
[----:B------:R-:W3:Y:S04]  /*81ab0*/  LDL R8, [R1+0x13c] ;  /* 0x00013c0001087983 */ /* 0x000ee80000100800 */
[----:B------:R-:W4:Y:S04]  /*81ac0*/  LDL R9, [R1+0x138] ;  /* 0x0001380001097983 */ /* 0x000f280000100800 */
[----:B------:R-:W4:Y:S04]  /*81ad0*/  LDL R10, [R1+0x134] ;  /* 0x00013400010a7983 */ /* 0x000f280000100800 */
[----:B------:R-:W4:Y:S04]  /*81ae0*/  LDL R11, [R1+0x130] ;  /* 0x00013000010b7983 */ /* 0x000f280000100800 */
[----:B------:R-:W4:Y:S04]  /*81af0*/  LDL R18, [R1+0x12c] ;  /* 0x00012c0001127983 */ /* 0x000f280000100800 */
[----:B------:R-:W4:Y:S01]  /*81b00*/  LDL R19, [R1+0x128] ;  /* 0x0001280001137983 */ /* 0x000f220000100800 */
[----:B-1----:R-:W-:-:S03]  /*81b10*/  SHF.R.S32.HI R3, RZ, 0x1f, R6 ;  /* 0x0000001fff037819 */ /* 0x002fc60000011406 */
[----:B------:R-:W4:Y:S01]  /*81b20*/  LDL R12, [R1+0x124] ;  /* 0x00012400010c7983 */ /* 0x000f220000100800 */
[----:B------:R-:W-:-:S03]  /*81b30*/  IMAD.MOV.U32 R0, RZ, RZ, R14 ;  /* 0x000000ffff007224 */ /* 0x000fc600078e000e */
[----:B------:R-:W4:Y:S01]  /*81b40*/  LDL R13, [R1+0x120] ;  /* 0x00012000010d7983 */ /* 0x000f220000100800 */
[----:B------:R-:W-:-:S03]  /*81b50*/  IMAD.MOV.U32 R27, RZ, RZ, R15 ;  /* 0x000000ffff1b7224 */ /* 0x000fc600078e000f */
[----:B------:R1:W-:Y:S04]  /*81b60*/  STL [R1+0x2308], R3 ;  /* 0x0023080301007387 */ /* 0x0003e80000100800 */
[----:B------:R-:W4:Y:S01]  /*81b70*/  LDL R14, [R1+0x11c] ;  /* 0x00011c00010e7983 */ /* 0x000f220000100800 */
[----:B------:R-:W-:-:S03]  /*81b80*/  IMAD.MOV.U32 R4, RZ, RZ, R20 ;  /* 0x000000ffff047224 */ /* 0x000fc600078e0014 */
[----:B------:R-:W4:Y:S01]  /*81b90*/  LDL R15, [R1+0x118] ;  /* 0x00011800010f7983 */ /* 0x000f220000100800 */
[----:B0-----:R-:W-:-:S03]  /*81ba0*/  IMAD.MOV.U32 R2, RZ, RZ, R24 ;  /* 0x000000ffff027224 */ /* 0x001fc600078e0018 */
[----:B------:R-:W4:Y:S01]  /*81bb0*/  LDL R20, [R1+0x114] ;  /* 0x0001140001147983 */ /* 0x000f220000100800 */
[----:B------:R-:W-:-:S03]  /*81bc0*/  IMAD.MOV.U32 R5, RZ, RZ, R21 ;  /* 0x000000ffff057224 */ /* 0x000fc600078e0015 */
[----:B------:R-:W4:Y:S01]  /*81bd0*/  LDL.LU R24, [R1+0xf4] ;  /* 0x0000f40001187983 */ /* 0x000f220000300800 */
[----:B-1----:R-:W-:-:S03]  /*81be0*/  SHF.R.S32.HI R3, RZ, 0x1f, R23 ;  /* 0x0000001fff037819 */ /* 0x002fc60000011417 */
[----:B------:R-:W4:Y:S04]  /*81bf0*/  LDL.LU R6, [R1+0xf0] ;  /* 0x0000f00001067983 */ /* 0x000f280000300800 */
[----:B------:R-:W4:Y:S01]  /*81c00*/  LDL R21, [R1+0x110] ;  /* 0x0001100001157983 */ /* 0x000f220000100800 */
[----:B------:R-:W-:-:S03]  /*81c10*/  SHF.R.S32.HI R7, RZ, 0x1f, R25 ;  /* 0x0000001fff077819 */ /* 0x000fc60000011419 */
[----:B------:R-:W4:Y:S04]  /*81c20*/  LDL R23, [R1+0x10c] ;  /* 0x00010c0001177983 */ /* 0x000f280000100800 */
[----:B------:R0:W-:Y:S04]  /*81c30*/  STL [R1+0x230c], R3 ;  /* 0x00230c0301007387 */ /* 0x0001e80000100800 */
[----:B------:R-:W4:Y:S01]  /*81c40*/  LDL R25, [R1+0x108] ;  /* 0x0001080001197983 */ /* 0x000f220000100800 */
[----:B0-----:R-:W-:Y:S02]  /*81c50*/  SHF.R.S32.HI R3, RZ, 0x1f, R0 ;  /* 0x0000001fff037819 */ /* 0x001fe40000011400 */
[----:B------:R-:W-:Y:S01]  /*81c60*/  SHF.R.S32.HI R0, RZ, 0x1f, R27 ;  /* 0x0000001fff007819 */ /* 0x000fe2000001141b */
[----:B------:R-:W-:Y:S04]  /*81c70*/  STL [R1+0x2310], R7 ;  /* 0x0023100701007387 */ /* 0x000fe80000100800 */
[----:B------:R0:W-:Y:S04]  /*81c80*/  STL [R1+0x2314], R3 ;  /* 0x0023140301007387 */ /* 0x0001e80000100800 */
[----:B------:R1:W-:Y:S01]  /*81c90*/  STL [R1+0x2318], R0 ;  /* 0x0023180001007387 */ /* 0x0003e20000100800 */
[----:B0-----:R-:W-:-:S03]  /*81ca0*/  SHF.R.S32.HI R3, RZ, 0x1f, R16 ;  /* 0x0000001fff037819 */ /* 0x001fc60000011410 */
[----:B------:R-:W4:Y:S01]  /*81cb0*/  LDL R16, [R1+0x104] ;  /* 0x0001040001107983 */ /* 0x000f220000100800 */
[----:B-1----:R-:W-:-:S03]  /*81cc0*/  SHF.R.S32.HI R0, RZ, 0x1f, R17 ;  /* 0x0000001fff007819 */ /* 0x002fc60000011411 */
[----:B------:R0:W-:Y:S04]  /*81cd0*/  STL [R1+0x231c], R3 ;  /* 0x00231c0301007387 */ /* 0x0001e80000100800 */
[----:B------:R-:W4:Y:S04]  /*81ce0*/  LDL R17, [R1+0x100] ;  /* 0x0001000001117983 */ /* 0x000f280000100800 */
[----:B------:R1:W-:Y:S01]  /*81cf0*/  STL [R1+0x2320], R0 ;  /* 0x0023200001007387 */ /* 0x0003e20000100800 */
[----:B0-----:R-:W-:Y:S02]  /*81d00*/  SHF.R.S32.HI R3, RZ, 0x1f, R5 ;  /* 0x0000001fff037819 */ /* 0x001fe40000011405 */
[----:B------:R-:W-:-:S02]  /*81d10*/  SHF.R.S32.HI R2, RZ, 0x1f, R2 ;  /* 0x0000001fff027819 */ /* 0x000fc40000011402 */
[----:B-1----:R-:W-:-:S05]  /*81d20*/  SHF.R.S32.HI R0, RZ, 0x1f, R4 ;  /* 0x0000001fff007819 */ /* 0x002fca0000011404 */
[----:B------:R2:W-:Y:S04]  /*81d30*/  STL [R1+0x2324], R0 ;  /* 0x0023240001007387 */ /* 0x0005e80000100800 */
[----:B------:R3:W-:Y:S04]  /*81d40*/  STL [R1+0x2328], R3 ;  /* 0x0023280301007387 */ /* 0x0007e80000100800 */
[----:B------:R4:W-:Y:S01]  /*81d50*/  STL [R1+0x232c], R2 ;  /* 0x00232c0201007387 */ /* 0x0009e20000100800 */
[----:B--2---:R-:W-:Y:S02]  /*81d60*/  SHF.R.S32.HI R0, RZ, 0x1f, R22 ;  /* 0x0000001fff007819 */ /* 0x004fe40000011416 */
[----:B---3--:R-:W-:-:S03]  /*81d70*/  SHF.R.S32.HI R3, RZ, 0x1f, R8 ;  /* 0x0000001fff037819 */ /* 0x008fc60000011408 */
[----:B------:R0:W-:Y:S01]  /*81d80*/  STL [R1+0x2330], R0 ;  /* 0x0023300001007387 */ /* 0x0001e20000100800 */
[----:B----4-:R-:W-:-:S03]  /*81d90*/  SHF.R.S32.HI R2, RZ, 0x1f, R9 ;  /* 0x0000001fff027819 */ /* 0x010fc60000011409 */
[----:B------:R1:W-:Y:S04]  /*81da0*/  STL [R1+0x2334], R3 ;  /* 0x0023340301007387 */ /* 0x0003e80000100800 */
[----:B------:R2:W-:Y:S01]  /*81db0*/  STL [R1+0x2338], R2 ;  /* 0x0023380201007387 */ /* 0x0005e20000100800 */
[----:B0-----:R-:W-:Y:S02]  /*81dc0*/  SHF.R.S32.HI R0, RZ, 0x1f, R10 ;  /* 0x0000001fff007819 */ /* 0x001fe4000001140a */
[----:B-1----:R-:W-:-:S03]  /*81dd0*/  SHF.R.S32.HI R3, RZ, 0x1f, R11 ;  /* 0x0000001fff037819 */ /* 0x002fc6000001140b */
[----:B------:R0:W-:Y:S01]  /*81de0*/  STL [R1+0x233c], R0 ;  /* 0x00233c0001007387 */ /* 0x0001e20000100800 */
[----:B--2---:R-:W-:-:S03]  /*81df0*/  SHF.R.S32.HI R2, RZ, 0x1f, R18 ;  /* 0x0000001fff027819 */ /* 0x004fc60000011412 */
[----:B------:R-:W-:Y:S04]  /*81e00*/  STL [R1+0x2340], R3 ;  /* 0x0023400301007387 */ /* 0x000fe80000100800 */
[----:B------:R-:W2:Y:S01]  /*81e10*/  LDL R18, [R1+0xfc] ;  /* 0x0000fc0001127983 */ /* 0x000ea20000100800 */
[----:B0-----:R-:W-:-:S03]  /*81e20*/  SHF.R.S32.HI R0, RZ, 0x1f, R19 ;  /* 0x0000001fff007819 */ /* 0x001fc60000011413 */
[----:B------:R0:W-:Y:S04]  /*81e30*/  STL [R1+0x2344], R2 ;  /* 0x0023440201007387 */ /* 0x0001e80000100800 */
[----:B------:R-:W3:Y:S04]  /*81e40*/  LDL R19, [R1+0xf8] ;  /* 0x0000f80001137983 */ /* 0x000ee80000100800 */
[----:B------:R1:W-:Y:S01]  /*81e50*/  STL [R1+0x2348], R0 ;  /* 0x0023480001007387 */ /* 0x0003e20000100800 */
[----:B0-----:R-:W-:-:S03]  /*81e60*/  SHF.R.S32.HI R2, RZ, 0x1f, R12 ;  /* 0x0000001fff027819 */ /* 0x001fc6000001140c */
[----:B------:R-:W4:Y:S01]  /*81e70*/  LDL.LU R9, [R1+0x98] ;  /* 0x0000980001097983 */ /* 0x000f220000300800 */
[----:B------:R-:W-:-:S03]  /*81e80*/  SHF.R.S32.HI R3, RZ, 0x1f, R14 ;  /* 0x0000001fff037819 */ /* 0x000fc6000001140e */
[----:B------:R0:W-:Y:S01]  /*81e90*/  STL [R1+0x234c], R2 ;  /* 0x00234c0201007387 */ /* 0x0001e20000100800 */
[----:B-1----:R-:W-:-:S05]  /*81ea0*/  SHF.R.S32.HI R0, RZ, 0x1f, R13 ;  /* 0x0000001fff007819 */ /* 0x002fca000001140d */
[----:B------:R1:W-:Y:S01]  /*81eb0*/  STL [R1+0x2350], R0 ;  /* 0x0023500001007387 */ /* 0x0003e20000100800 */
[----:B0-----:R-:W-:-:S03]  /*81ec0*/  SHF.R.S32.HI R2, RZ, 0x1f, R15 ;  /* 0x0000001fff027819 */ /* 0x001fc6000001140f */
[----:B------:R-:W-:Y:S01]  /*81ed0*/  STL [R1+0x2354], R3 ;  /* 0x0023540301007387 */ /* 0x000fe20000100800 */
[----:B-1----:R-:W-:-:S03]  /*81ee0*/  SHF.R.S32.HI R0, RZ, 0x1f, R20 ;  /* 0x0000001fff007819 */ /* 0x002fc60000011414 */
[----:B------:R-:W4:Y:S04]  /*81ef0*/  LDL R20, [R1+0xec] ;  /* 0x0000ec0001147983 */ /* 0x000f280000100800 */
[----:B------:R0:W-:Y:S04]  /*81f00*/  STL [R1+0x2358], R2 ;  /* 0x0023580201007387 */ /* 0x0001e80000100800 */
[----:B------:R1:W-:Y:S01]  /*81f10*/  STL [R1+0x235c], R0 ;  /* 0x00235c0001007387 */ /* 0x0003e20000100800 */
[----:B0-----:R-:W-:Y:S02]  /*81f20*/  SHF.R.S32.HI R2, RZ, 0x1f, R21 ;  /* 0x0000001fff027819 */ /* 0x001fe40000011415 */
[----:B-1----:R-:W-:-:S03]  /*81f30*/  SHF.R.S32.HI R0, RZ, 0x1f, R23 ;  /* 0x0000001fff007819 */ /* 0x002fc60000011417 */
[----:B------:R-:W-:Y:S04]  /*81f40*/  STL [R1+0x2360], R2 ;  /* 0x0023600201007387 */ /* 0x000fe80000100800 */
[----:B------:R-:W4:Y:S04]  /*81f50*/  LDL R21, [R1+0xdc] ;  /* 0x0000dc0001157983 */ /* 0x000f280000100800 */
[----:B------:R0:W-:Y:S04]  /*81f60*/  STL [R1+0x2364], R0 ;  /* 0x0023640001007387 */ /* 0x0001e80000100800 */
[----:B------:R-:W4:Y:S04]  /*81f70*/  LDL R4, [R1+0xd8] ;  /* 0x0000d80001047983 */ /* 0x000f280000100800 */
[----:B------:R-:W4:Y:S01]  /*81f80*/  LDL R5, [R1+0xd4] ;  /* 0x0000d40001057983 */ /* 0x000f220000100800 */
[----:B0-----:R-:W-:Y:S01]  /*81f90*/  SHF.R.S32.HI R0, RZ, 0x1f, R25 ;  /* 0x0000001fff007819 */ /* 0x001fe20000011419 */
[----:B------:R-:W-:-:S04]  /*81fa0*/  IMAD.MOV.U32 R23, RZ, RZ, R26 ;  /* 0x000000ffff177224 */ /* 0x000fc800078e001a */
[----:B------:R0:W-:Y:S04]  /*81fb0*/  STL [R1+0x2368], R0 ;  /* 0x0023680001007387 */ /* 0x0001e80000100800 */
[----:B------:R-:W4:Y:S01]  /*81fc0*/  LDL R25, [R1+0xd0] ;  /* 0x0000d00001197983 */ /* 0x000f220000100800 */
[----:B------:R-:W-:-:S03]  /*81fd0*/  SHF.R.S32.HI R3, RZ, 0x1f, R16 ;  /* 0x0000001fff037819 */ /* 0x000fc60000011410 */
[----:B------:R-:W4:Y:S01]  /*81fe0*/  LDL R26, [R1+0xcc] ;  /* 0x0000cc00011a7983 */ /* 0x000f220000100800 */
[----:B0-----:R-:W-:-:S03]  /*81ff0*/  SHF.R.S32.HI R0, RZ, 0x1f, R17 ;  /* 0x0000001fff007819 */ /* 0x001fc60000011411 */
[----:B------:R-:W4:Y:S04]  /*82000*/  LDL R2, [R1+0xc8] ;  /* 0x0000c80001027983 */ /* 0x000f280000100800 */
[----:B------:R3:W-:Y:S04]  /*82010*/  STL [R1+0x236c], R3 ;  /* 0x00236c0301007387 */ /* 0x0007e80000100800 */
[----:B------:R-:W4:Y:S04]  /*82020*/  LDL R22, [R1+0xc4] ;  /* 0x0000c40001167983 */ /* 0x000f280000100800 */
[----:B------:R0:W-:Y:S04]  /*82030*/  STL [R1+0x2370], R0 ;  /* 0x0023700001007387 */ /* 0x0001e80000100800 */
[----:B------:R-:W4:Y:S04]  /*82040*/  LDL R8, [R1+0xc0] ;  /* 0x0000c00001087983 */ /* 0x000f280000100800 */
[----:B------:R-:W4:Y:S04]  /*82050*/  LDL R10, [R1+0xb4] ;  /* 0x0000b400010a7983 */ /* 0x000f280000100800 */
[----:B------:R-:W4:Y:S04]  /*82060*/  LDL R11, [R1+0xb0] ;  /* 0x0000b000010b7983 */ /* 0x000f280000100800 */
[----:B------:R-:W4:Y:S04]  /*82070*/  LDL R12, [R1+0xac] ;  /* 0x0000ac00010c7983 */ /* 0x000f280000100800 */
[----:B------:R-:W4:Y:S04]  /*82080*/  LDL R13, [R1+0xa8] ;  /* 0x0000a800010d7983 */ /* 0x000f280000100800 */
[----:B------:R-:W4:Y:S04]  /*82090*/  LDL R14, [R1+0xa4] ;  /* 0x0000a400010e7983 */ /* 0x000f280000100800 */
[----:B------:R-:W4:Y:S04]  /*820a0*/  LDL R15, [R1+0xa0] ;  /* 0x0000a000010f7983 */ /* 0x000f280000100800 */
[----:B------:R-:W4:Y:S01]  /*820b0*/  LDL R16, [R1+0x9c] ;  /* 0x00009c0001107983 */ /* 0x000f220000100800 */
[----:B--2---:R-:W-:-:S05]  /*820c0*/  SHF.R.S32.HI R7, RZ, 0x1f, R18 ;  /* 0x0000001fff077819 */ /* 0x004fca0000011412 */
[----:B------:R-:W-:Y:S01]  /*820d0*/  STL [R1+0x2374], R7 ;  /* 0x0023740701007387 */ /* 0x000fe20000100800 */
[----:B---3--:R-:W-:-:S03]  /*820e0*/  SHF.R.S32.HI R3, RZ, 0x1f, R19 ;  /* 0x0000001fff037819 */ /* 0x008fc60000011413 */
[----:B------:R-:W2:Y:S04]  /*820f0*/  LDL R17, [R1+0x94] ;  /* 0x0000940001117983 */ /* 0x000ea80000100800 */
[----:B------:R1:W-:Y:S04]  /*82100*/  STL [R1+0x2378], R3 ;  /* 0x0023780301007387 */ /* 0x0003e80000100800 */
[----:B------:R-:W3:Y:S01]  /*82110*/  LDL R18, [R1+0x90] ;  /* 0x0000900001127983 */ /* 0x000ee20000100800 */
[----:B0-----:R-:W-:Y:S02]  /*82120*/  SHF.R.S32.HI R0, RZ, 0x1f, R24 ;  /* 0x0000001fff007819 */ /* 0x001fe40000011418 */
[----:B-1----:R-:W-:-:S03]  /*82130*/  SHF.R.S32.HI R3, RZ, 0x1f, R6 ;  /* 0x0000001fff037819 */ /* 0x002fc60000011406 */
[----:B------:R4:W-:Y:S04]  /*82140*/  STL [R1+0x237c], R0 ;  /* 0x00237c0001007387 */ /* 0x0009e80000100800 */
[----:B------:R-:W-:Y:S04]  /*82150*/  STL [R1+0x660c], R24 ;  /* 0x00660c1801007387 */ /* 0x000fe80000100800 */
[----:B------:R-:W-:Y:S04]  /*82160*/  STL [R1+0x6610], R6 ;  /* 0x0066100601007387 */ /* 0x000fe80000100800 */
[----:B------:R-:W-:Y:S01]  /*82170*/  STL [R1+0x2380], R3 ;  /* 0x0023800301007387 */ /* 0x000fe20000100800 */
[----:B----4-:R-:W-:-:S03]  /*82180*/  SHF.R.S32.HI R0, RZ, 0x1f, R20 ;  /* 0x0000001fff007819 */ /* 0x010fc60000011414 */
[----:B------:R-:W4:Y:S04]  /*82190*/  LDL R19, [R1+0x88] ;  /* 0x0000880001137983 */ /* 0x000f280000100800 */
[----:B------:R-:W4:Y:S04]  /*821a0*/  LDL R20, [R1+0x84] ;  /* 0x0000840001147983 */ /* 0x000f280000100800 */
[----:B------:R0:W-:Y:S02]  /*821b0*/  STL [R1+0x2384], R0 ;  /* 0x0023840001007387 */ /* 0x0001e40000100800 */
[----:B0-----:R-:W-:-:S02]  /*821c0*/  SHF.R.S32.HI R0, RZ, 0x1f, R21 ;  /* 0x0000001fff007819 */ /* 0x001fc40000011415 */
[----:B------:R-:W4:Y:S04]  /*821d0*/  LDL R21, [R1+0x80] ;  /* 0x0000800001157983 */ /* 0x000f280000100800 */
[----:B------:R0:W-:Y:S01]  /*821e0*/  STL [R1+0x2388], R0 ;  /* 0x0023880001007387 */ /* 0x0001e20000100800 */
[----:B------:R-:W-:-:S05]  /*821f0*/  SHF.R.S32.HI R3, RZ, 0x1f, R4 ;  /* 0x0000001fff037819 */ /* 0x000fca0000011404 */
[----:B------:R1:W-:Y:S01]  /*82200*/  STL [R1+0x238c], R3 ;  /* 0x00238c0301007387 */ /* 0x0003e20000100800 */
[----:B0-----:R-:W-:-:S05]  /*82210*/  SHF.R.S32.HI R0, RZ, 0x1f, R5 ;  /* 0x0000001fff007819 */ /* 0x001fca0000011405 */
[----:B------:R0:W-:Y:S01]  /*82220*/  STL [R1+0x2390], R0 ;  /* 0x0023900001007387 */ /* 0x0001e20000100800 */
[----:B-1----:R-:W-:-:S03]  /*82230*/  SHF.R.S32.HI R3, RZ, 0x1f, R25 ;  /* 0x0000001fff037819 */ /* 0x002fc60000011419 */
[----:B------:R-:W4:Y:S01]  /*82240*/  LDL R25, [R1+0x78] ;  /* 0x0000780001197983 */ /* 0x000f220000100800 */
[----:B0-----:R-:W-:-:S03]  /*82250*/  SHF.R.S32.HI R0, RZ, 0x1f, R26 ;  /* 0x0000001fff007819 */ /* 0x001fc6000001141a */
[----:B------:R0:W-:Y:S04]  /*82260*/  STL [R1+0x2394], R3 ;  /* 0x0023940301007387 */ /* 0x0001e80000100800 */
[----:B------:R-:W4:Y:S04]  /*82270*/  LDL R26, [R1+0x74] ;  /* 0x00007400011a7983 */ /* 0x000f280000100800 */
[----:B------:R1:W-:Y:S01]  /*82280*/  STL [R1+0x2398], R0 ;  /* 0x0023980001007387 */ /* 0x0003e20000100800 */
[----:B0-----:R-:W-:Y:S02]  /*82290*/  SHF.R.S32.HI R3, RZ, 0x1f, R22 ;  /* 0x0000001fff037819 */ /* 0x001fe40000011416 */
[----:B-1----:R-:W-:-:S02]  /*822a0*/  SHF.R.S32.HI R0, RZ, 0x1f, R2 ;  /* 0x0000001fff007819 */ /* 0x002fc40000011402 */
[----:B------:R-:W-:-:S03]  /*822b0*/  SHF.R.S32.HI R2, RZ, 0x1f, R8 ;  /* 0x0000001fff027819 */ /* 0x000fc60000011408 */
[----:B------:R0:W-:Y:S04]  /*822c0*/  STL [R1+0x239c], R0 ;  /* 0x00239c0001007387 */ /* 0x0001e80000100800 */
[----:B------:R1:W-:Y:S01]  /*822d0*/  STL [R1+0x23a0], R3 ;  /* 0x0023a00301007387 */ /* 0x0003e20000100800 */
[----:B0-----:R-:W-:-:S03]  /*822e0*/  SHF.R.S32.HI R0, RZ, 0x1f, R10 ;  /* 0x0000001fff007819 */ /* 0x001fc6000001140a */
[----:B------:R0:W-:Y:S01]  /*822f0*/  STL [R1+0x23a4], R2 ;  /* 0x0023a40201007387 */ /* 0x0001e20000100800 */
[----:B-1----:R-:W-:-:S03]  /*82300*/  SHF.R.S32.HI R3, RZ, 0x1f, R11 ;  /* 0x0000001fff037819 */ /* 0x002fc6000001140b */
[----:B------:R1:W-:Y:S01]  /*82310*/  STL [R1+0x23a8], R0 ;  /* 0x0023a80001007387 */ /* 0x0003e20000100800 */
[----:B0-----:R-:W-:-:S03]  /*82320*/  SHF.R.S32.HI R2, RZ, 0x1f, R12 ;  /* 0x0000001fff027819 */ /* 0x001fc6000001140c */
[----:B------:R0:W-:Y:S01]  /*82330*/  STL [R1+0x23ac], R3 ;  /* 0x0023ac0301007387 */ /* 0x0001e20000100800 */
[----:B-1----:R-:W-:-:S03]  /*82340*/  SHF.R.S32.HI R0, RZ, 0x1f, R13 ;  /* 0x0000001fff007819 */ /* 0x002fc6000001140d */
[----:B------:R1:W-:Y:S01]  /*82350*/  STL [R1+0x23b0], R2 ;  /* 0x0023b00201007387 */ /* 0x0003e20000100800 */
[----:B------:R-:W-:-:S03]  /*82360*/  SHF.R.S32.HI R8, RZ, 0x1f, R9 ;  /* 0x0000001fff087819 */ /* 0x000fc60000011409 */
[----:B------:R1:W-:Y:S01]  /*82370*/  STL [R1+0x23b4], R0 ;  /* 0x0023b40001007387 */ /* 0x0003e20000100800 */
[----:B0-----:R-:W-:Y:S02]  /*82380*/  SHF.R.S32.HI R3, RZ, 0x1f, R14 ;  /* 0x0000001fff037819 */ /* 0x001fe4000001140e */
[----:B-1----:R-:W-:-:S03]  /*82390*/  SHF.R.S32.HI R2, RZ, 0x1f, R15 ;  /* 0x0000001fff027819 */ /* 0x002fc6000001140f */
[----:B------:R-:W-:Y:S01]  /*823a0*/  STL [R1+0x23b8], R3 ;  /* 0x0023b80301007387 */ /* 0x000fe20000100800 */
[----:B------:R-:W-:-:S03]  /*823b0*/  SHF.R.S32.HI R0, RZ, 0x1f, R16 ;  /* 0x0000001fff007819 */ /* 0x000fc60000011410 */
[----:B------:R-:W-:Y:S04]  /*823c0*/  STL [R1+0x23bc], R2 ;  /* 0x0023bc0201007387 */ /* 0x000fe80000100800 */
[----:B------:R-:W-:Y:S04]  /*823d0*/  STL [R1+0x5d20], R9 ;  /* 0x005d200901007387 */ /* 0x000fe80000100800 */
[----:B------:R-:W-:Y:S04]  /*823e0*/  STL [R1+0x23c0], R0 ;  /* 0x0023c00001007387 */ /* 0x000fe80000100800 */
[----:B------:R2:W-:Y:S02]  /*823f0*/  STL [R1+0x5d00], R8 ;  /* 0x005d000801007387 */ /* 0x0005e40000100800 */
[----:B--2---:R-:W-:-:S02]  /*82400*/  SHF.R.S32.HI R8, RZ, 0x1f, R17 ;  /* 0x0000001fff087819 */ /* 0x004fc40000011411 */
[----:B---3--:R-:W-:-:S05]  /*82410*/  SHF.R.S32.HI R9, RZ, 0x1f, R18 ;  /* 0x0000001fff097819 */ /* 0x008fca0000011412 */
[----:B------:R0:W-:Y:S04]  /*82420*/  STL.64 [R1+0x5d48], R8 ;  /* 0x005d480801007387 */ /* 0x0001e80000100a00 */
[----:B0-----:R-:W2:Y:S01]  /*82430*/  LDL.LU R9, [R1+0x8c] ;  /* 0x00008c0001097983 */ /* 0x001ea20000300800 */
[----:B----4-:R-:W-:Y:S02]  /*82440*/  SHF.R.S32.HI R0, RZ, 0x1f, R19 ;  /* 0x0000001fff007819 */ /* 0x010fe40000011413 */
[----:B--2---:R-:W-:Y:S01]  /*82450*/  SHF.R.S32.HI R8, RZ, 0x1f, R9 ;  /* 0x0000001fff087819 */ /* 0x004fe20000011409 */
[----:B------:R0:W-:Y:S04]  /*82460*/  STL [R1+0x5d98], R9 ;  /* 0x005d980901007387 */ /* 0x0001e80000100800 */
[----:B------:R1:W-:Y:S01]  /*82470*/  STL [R1+0x1b0], R0 ;  /* 0x0001b00001007387 */ /* 0x0003e20000100800 */
[----:B0-----:R-:W-:-:S05]  /*82480*/  SHF.R.S32.HI R9, RZ, 0x1f, R20 ;  /* 0x0000001fff097819 */ /* 0x001fca0000011414 */
[----:B------:R-:W-:Y:S04]  /*82490*/  STL [R1+0x5e08], R9 ;  /* 0x005e080901007387 */ /* 0x000fe80000100800 */
[----:B------:R-:W-:Y:S04]  /*824a0*/  STL [R1+0x1ac], R8 ;  /* 0x0001ac0801007387 */ /* 0x000fe80000100800 */
[----:B------:R0:W-:Y:S01]  /*824b0*/  STL [R1+0x5d78], R8 ;  /* 0x005d780801007387 */ /* 0x0001e20000100800 */
[----:B-1----:R-:W-:Y:S01]  /*824c0*/  SHF.R.S32.HI R0, RZ, 0x1f, R21 ;  /* 0x0000001fff007819 */ /* 0x002fe20000011415 */
[----:B0-----:R-:W-:-:S04]  /*824d0*/  IMAD.MOV.U32 R8, RZ, RZ, R23 ;  /* 0x000000ffff087224 */ /* 0x001fc800078e0017 */
[----:B------:R0:W-:Y:S01]  /*824e0*/  STL [R1+0x1b8], R0 ;  /* 0x0001b80001007387 */ /* 0x0001e20000100800 */
[----:B------:R-:W-:-:S05]  /*824f0*/  SHF.R.S32.HI R9, RZ, 0x1f, R8 ;  /* 0x0000001fff097819 */ /* 0x000fca0000011408 */
[----:B------:R-:W-:Y:S04]  /*82500*/  STL.64 [R1+0x5e30], R8 ;  /* 0x005e300801007387 */ /* 0x000fe80000100a00 */
[----:B------:R-:W2:Y:S01]  /*82510*/  LDL R6, [R1+0x68] ;  /* 0x0000680001067983 */ /* 0x000ea20000100800 */
[----:B------:R-:W-:Y:S02]  /*82520*/  SHF.R.S32.HI R2, RZ, 0x1f, R25 ;  /* 0x0000001fff027819 */ /* 0x000fe40000011419 */
[----:B0-----:R-:W-:-:S03]  /*82530*/  SHF.R.S32.HI R0, RZ, 0x1f, R26 ;  /* 0x0000001fff007819 */ /* 0x001fc6000001141a */
[----:B------:R-:W-:Y:S04]  /*82540*/  STL [R1+0x1c0], R2 ;  /* 0x0001c00201007387 */ /* 0x000fe80000100800 */
[----:B--2---:R0:W-:Y:S04]  /*82550*/  STL [R1+0x6614], R6 ;  /* 0x0066140601007387 */ /* 0x0041e80000100800 */
[----:B------:R-:W-:Y:S04]  /*82560*/  STL [R1+0x1c4], R0 ;  /* 0x0001c40001007387 */ /* 0x000fe80000100800 */
[----:B0-----:R-:W2:Y:S04]  /*82570*/  LDL R6, [R1+0x6c] ;  /* 0x00006c0001067983 */ /* 0x001ea80000100800 */
[----:B--2---:R0:W-:Y:S01]  /*82580*/  STL [R1+0x6618], R6 ;  /* 0x0066180601007387 */ /* 0x0041e20000100800 */
[----:B------:R-:W-:-:S02]  /*82590*/  IMAD.MOV.U32 R9, RZ, RZ, R28 ;  /* 0x000000ffff097224 */ /* 0x000fc400078e001c */
[----:B------:R-:W-:Y:S01]  /*825a0*/  IMAD.MOV.U32 R8, RZ, RZ, R29 ;  /* 0x000000ffff087224 */ /* 0x000fe200078e001d */
[----:B------:R-:W2:Y:S04]  /*825b0*/  LDL R24, [R1+0x64] ;  /* 0x0000640001187983 */ /* 0x000ea80000100800 */
[----:B------:R-:W3:Y:S04]  /*825c0*/  LDL R7, [R1+0x60] ;  /* 0x0000600001077983 */ /* 0x000ee80000100800 */
[----:B0-----:R-:W4:Y:S04]  /*825d0*/  LDL R6, [R1+0x70] ;  /* 0x0000700001067983 */ /* 0x001f280000100800 */
[----:B------:R-:W3:Y:S04]  /*825e0*/  LDL R3, [R1+0x5c] ;  /* 0x00005c0001037983 */ /* 0x000ee80000100800 */
        /* <DEDUP_REMOVED lines=22> */
[----:B------:R-:W3:Y:S01]  /*82750*/  LDL R28, [R1] ;  /* 0x00000000011c7983 */ /* 0x000ee20000100800 */
[----:B----4-:R-:W-:-:S05]  /*82760*/  SHF.R.S32.HI R6, RZ, 0x1f, R6 ;  /* 0x0000001fff067819 */ /* 0x010fca0000011406 */
[----:B------:R0:W-:Y:S04]  /*82770*/  STL [R1+0x1c8], R6 ;  /* 0x0001c80601007387 */ /* 0x0001e80000100800 */
[----:B0-----:R-:W4:Y:S02]  /*82780*/  LDL.LU R6, [R1+0x6618] ;  /* 0x0066180001067983 */ /* 0x001f240000300800 */
[----:B----4-:R-:W-:-:S05]  /*82790*/  SHF.R.S32.HI R6, RZ, 0x1f, R6 ;  /* 0x0000001fff067819 */ /* 0x010fca0000011406 */
[----:B------:R0:W-:Y:S04]  /*827a0*/  STL [R1+0x1cc], R6 ;  /* 0x0001cc0601007387 */ /* 0x0001e80000100800 */
[----:B0-----:R-:W4:Y:S01]  /*827b0*/  LDL.LU R6, [R1+0x6614] ;  /* 0x0066140001067983 */ /* 0x001f220000300800 */
[----:B--2---:R-:W-:Y:S02]  /*827c0*/  SHF.R.S32.HI R24, RZ, 0x1f, R24 ;  /* 0x0000001fff187819 */ /* 0x004fe40000011418 */
[----:B---3--:R-:W-:Y:S02]  /*827d0*/  SHF.R.S32.HI R7, RZ, 0x1f, R7 ;  /* 0x0000001fff077819 */ /* 0x008fe40000011407 */
[----:B------:R-:W-:Y:S02]  /*827e0*/  SHF.R.S32.HI R3, RZ, 0x1f, R3 ;  /* 0x0000001fff037819 */ /* 0x000fe40000011403 */
[----:B------:R-:W-:-:S02]  /*827f0*/  SHF.R.S32.HI R0, RZ, 0x1f, R0 ;  /* 0x0000001fff007819 */ /* 0x000fc40000011400 */
[----:B------:R-:W-:Y:S02]  /*82800*/  SHF.R.S32.HI R27, RZ, 0x1f, R27 ;  /* 0x0000001fff1b7819 */ /* 0x000fe4000001141b */
[----:B------:R-:W-:Y:S02]  /*82810*/  SHF.R.S32.HI R5, RZ, 0x1f, R5 ;  /* 0x0000001fff057819 */ /* 0x000fe40000011405 */
[----:B------:R-:W-:Y:S02]  /*82820*/  SHF.R.S32.HI R4, RZ, 0x1f, R4 ;  /* 0x0000001fff047819 */ /* 0x000fe40000011404 */
[----:B------:R-:W-:Y:S02]  /*82830*/  SHF.R.S32.HI R2, RZ, 0x1f, R2 ;  /* 0x0000001fff027819 */ /* 0x000fe40000011402 */
        /* <DEDUP_REMOVED lines=17> */
[----:B----4-:R-:W-:-:S05]  /*82950*/  SHF.R.S32.HI R6, RZ, 0x1f, R6 ;  /* 0x0000001fff067819 */ /* 0x010fca0000011406 */
[----:B------:R0:W-:Y:S04]  /*82960*/  STL [R1+0x221c], R6 ;  /* 0x00221c0601007387 */ /* 0x0001e80000100800 */
[----:B0-----:R-:W2:Y:S04]  /*82970*/  LDL.LU R6, [R1+0x6610] ;  /* 0x0066100001067983 */ /* 0x001ea80000300800 */
[----:B------:R0:W-:Y:S04]  /*82980*/  STL [R1+0x2220], R24 ;  /* 0x0022201801007387 */ /* 0x0001e80000100800 */
[----:B0-----:R-:W3:Y:S04]  /*82990*/  LDL.LU R24, [R1+0x660c] ;  /* 0x00660c0001187983 */ /* 0x001ee80000300800 */
[----:B------:R0:W-:Y:S04]  /*829a0*/  STL [R1+0x2224], R7 ;  /* 0x0022240701007387 */ /* 0x0001e80000100800 */
[----:B0-----:R-:W4:Y:S04]  /*829b0*/  LDL.LU R7, [R1+0x6608] ;  /* 0x0066080001077983 */ /* 0x001f280000300800 */
[----:B------:R0:W-:Y:S04]  /*829c0*/  STL [R1+0x2228], R3 ;  /* 0x0022280301007387 */ /* 0x0001e80000100800 */
[----:B0-----:R-:W2:Y:S04]  /*829d0*/  LDL.LU R3, [R1+0x6604] ;  /* 0x0066040001037983 */ /* 0x001ea80000300800 */
[----:B------:R0:W-:Y:S04]  /*829e0*/  STL [R1+0x222c], R0 ;  /* 0x00222c0001007387 */ /* 0x0001e80000100800 */
[----:B0-----:R-:W4:Y:S04]  /*829f0*/  LDL.LU R0, [R1+0x6600] ;  /* 0x0066000001007983 */ /* 0x001f280000300800 */
[----:B------:R0:W-:Y:S04]  /*82a00*/  STL [R1+0x2230], R27 ;  /* 0x0022301b01007387 */ /* 0x0001e80000100800 */
[----:B0-----:R-:W2:Y:S04]  /*82a10*/  LDL.LU R27, [R1+0x65fc] ;  /* 0x0065fc00011b7983 */ /* 0x001ea80000300800 */
[----:B------:R0:W-:Y:S04]  /*82a20*/  STL [R1+0x2234], R5 ;  /* 0x0022340501007387 */ /* 0x0001e80000100800 */
[----:B0-----:R-:W4:Y:S04]  /*82a30*/  LDL.LU R5, [R1+0x65f8] ;  /* 0x0065f80001057983 */ /* 0x001f280000300800 */
[----:B------:R0:W-:Y:S04]  /*82a40*/  STL [R1+0x2238], R4 ;  /* 0x0022380401007387 */ /* 0x0001e80000100800 */
[----:B0-----:R-:W4:Y:S04]  /*82a50*/  LDL.LU R4, [R1+0x65f4] ;  /* 0x0065f40001047983 */ /* 0x001f280000300800 */
        /* <DEDUP_REMOVED lines=35> */
[----:B0-----:R-:W3:Y:S01]  /*82c90*/  LDL.LU R29, [R1+0x65ac] ;  /* 0x0065ac00011d7983 */ /* 0x001ee20000300800 */
[----:B------:R-:W-:-:S05]  /*82ca0*/  SHF.R.S32.HI R28, RZ, 0x1f, R28 ;  /* 0x0000001fff1c7819 */ /* 0x000fca000001141c */
[----:B------:R3:W-:Y:S02]  /*82cb0*/  STL [R1+0x2284], R28 ;  /* 0x0022841c01007387 */ /* 0x0007e40000100800 */
[----:B---3--:R-:W-:-:S05]  /*82cc0*/  SHF.R.S32.HI R28, RZ, 0x1f, R29 ;  /* 0x0000001fff1c7819 */ /* 0x008fca000001141d */
[----:B------:R0:W-:Y:S04]  /*82cd0*/  STL [R1+0x2288], R28 ;  /* 0x0022881c01007387 */ /* 0x0001e80000100800 */
[----:B0-----:R-:W3:Y:S04]  /*82ce0*/  LDL.LU R28, [R1+0x65a8] ;  /* 0x0065a800011c7983 */ /* 0x001ee80000300800 */
[----:B------:R0:W-:Y:S02]  /*82cf0*/  STL [R1+0x63d8], R29 ;  /* 0x0063d81d01007387 */ /* 0x0001e40000100800 */
[----:B0-----:R-:W-:-:S02]  /*82d00*/  IMAD.MOV.U32 R29, RZ, RZ, R24 ;  /* 0x000000ffff1d7224 */ /* 0x001fc400078e0018 */
[----:B------:R-:W2:Y:S04]  /*82d10*/  LDL.LU R24, [R1+0x65a4] ;  /* 0x0065a40001187983 */ /* 0x000ea80000300800 */
[----:B---3--:R0:W-:Y:S04]  /*82d20*/  STL [R1+0x6400], R28 ;  /* 0x0064001c01007387 */ /* 0x0081e80000100800 */
[----:B----4-:R1:W-:Y:S01]  /*82d30*/  STL [R1+0x6438], R26 ;  /* 0x0064381a01007387 */ /* 0x0103e20000100800 */
[----:B0-----:R-:W-:Y:S01]  /*82d40*/  IMAD.MOV.U32 R28, RZ, RZ, R29 ;  /* 0x000000ffff1c7224 */ /* 0x001fe200078e001d */
[----:B------:R-:W-:-:S03]  /*82d50*/  SHF.R.S32.HI R29, RZ, 0x1f, R26 ;  /* 0x0000001fff1d7819 */ /* 0x000fc6000001141a */
[----:B-1----:R-:W-:Y:S01]  /*82d60*/  IMAD.MOV.U32 R26, RZ, RZ, R28 ;  /* 0x000000ffff1a7224 */ /* 0x002fe200078e001c */
[----:B--2---:R-:W-:-:S05]  /*82d70*/  SHF.R.S32.HI R28, RZ, 0x1f, R25 ;  /* 0x0000001fff1c7819 */ /* 0x004fca0000011419 */
[----:B------:R0:W-:Y:S02]  /*82d80*/  STL.64 [R1+0x6420], R28 ;  /* 0x0064201c01007387 */ /* 0x0001e40000100a00 */
[----:B0-----:R-:W-:Y:S02]  /*82d90*/  IMAD.MOV.U32 R28, RZ, RZ, R22 ;  /* 0x000000ffff1c7224 */ /* 0x001fe400078e0016 */
[----:B------:R-:W2:Y:S04]  /*82da0*/  LDL.LU R22, [R1+0x65a0] ;  /* 0x0065a00001167983 */ /* 0x000ea80000300800 */
[----:B------:R0:W-:Y:S04]  /*82db0*/  STL.64 [R1+0x6450], R24 ;  /* 0x0064501801007387 */ /* 0x0001e80000100a00 */
[----:B0-----:R-:W3:Y:S04]  /*82dc0*/  LDL R24, [R1+0xbc] ;  /* 0x0000bc0001187983 */ /* 0x001ee80000100800 */
[----:B------:R0:W-:Y:S02]  /*82dd0*/  STL [R1+0x6548], R25 ;  /* 0x0065481901007387 */ /* 0x0001e40000100800 */
[----:B0-----:R-:W-:Y:S01]  /*82de0*/  IMAD.MOV.U32 R25, RZ, RZ, R26 ;  /* 0x000000ffff197224 */ /* 0x001fe200078e001a */
[----:B------:R-:W-:-:S05]  /*82df0*/  SHF.R.S32.HI R26, RZ, 0x1f, R23 ;  /* 0x0000001fff1a7819 */ /* 0x000fca0000011417 */
[----:B------:R0:W-:Y:S04]  /*82e00*/  STL [R1+0x6484], R26 ;  /* 0x0064841a01007387 */ /* 0x0001e80000100800 */
[----:B------:R1:W-:Y:S04]  /*82e10*/  STL [R1+0x6480], R23 ;  /* 0x0064801701007387 */ /* 0x0003e80000100800 */
[----:B------:R4:W-:Y:S01]  /*82e20*/  STL [R1+0x64a8], R21 ;  /* 0x0064a81501007387 */ /* 0x0009e20000100800 */
[----:B0-----:R-:W-:Y:S01]  /*82e30*/  IMAD.MOV.U32 R26, RZ, RZ, R25 ;  /* 0x000000ffff1a7224 */ /* 0x001fe200078e0019 */
[----:B-1----:R-:W-:Y:S01]  /*82e40*/  SHF.R.S32.HI R23, RZ, 0x1f, R21 ;  /* 0x0000001fff177819 */ /* 0x002fe20000011415 */
[----:B----4-:R-:W-:-:S02]  /*82e50*/  IMAD.MOV.U32 R21, RZ, RZ, R27 ;  /* 0x000000ffff157224 */ /* 0x010fc400078e001b */
[----:B------:R-:W4:Y:S01]  /*82e60*/  LDL.LU R27, [R1+0x659c] ;  /* 0x00659c00011b7983 */ /* 0x000f220000300800 */
[----:B------:R-:W-:-:S03]  /*82e70*/  SHF.R.S32.HI R25, RZ, 0x1f, R0 ;  /* 0x0000001fff197819 */ /* 0x000fc60000011400 */
[----:B--2---:R0:W-:Y:S02]  /*82e80*/  STL.64 [R1+0x6488], R22 ;  /* 0x0064881601007387 */ /* 0x0041e40000100a00 */
[----:B0-----:R-:W-:Y:S01]  /*82e90*/  IMAD.MOV.U32 R23, RZ, RZ, R26 ;  /* 0x000000ffff177224 */ /* 0x001fe200078e001a */
[----:B------:R-:W-:Y:S01]  /*82ea0*/  SHF.R.S32.HI R26, RZ, 0x1f, R20 ;  /* 0x0000001fff1a7819 */ /* 0x000fe20000011414 */
[----:B------:R-:W-:Y:S02]  /*82eb0*/  IMAD.MOV.U32 R22, RZ, RZ, R7 ;  /* 0x000000ffff167224 */ /* 0x000fe400078e0007 */
[----:B------:R-:W2:Y:S04]  /*82ec0*/  LDL.LU R7, [R1+0x6598] ;  /* 0x0065980001077983 */ /* 0x000ea80000300800 */
[----:B------:R0:W-:Y:S04]  /*82ed0*/  STL [R1+0x64c8], R26 ;  /* 0x0064c81a01007387 */ /* 0x0001e80000100800 */
[----:B------:R1:W-:Y:S01]  /*82ee0*/  STL [R1+0x64d8], R19 ;  /* 0x0064d81301007387 */ /* 0x0003e20000100800 */
[----:B0-----:R-:W-:Y:S01]  /*82ef0*/  IMAD.MOV.U32 R26, RZ, RZ, R21 ;  /* 0x000000ffff1a7224 */ /* 0x001fe200078e0015 */
[----:B------:R-:W-:Y:S01]  /*82f00*/  SHF.R.S32.HI R21, RZ, 0x1f, R19 ;  /* 0x0000001fff157819 */ /* 0x000fe20000011413 */
[----:B-1----:R-:W-:-:S02]  /*82f10*/  IMAD.MOV.U32 R19, RZ, RZ, R6 ;  /* 0x000000ffff137224 */ /* 0x002fc400078e0006 */
[----:B------:R-:W3:Y:S04]  /*82f20*/  LDL.LU R6, [R1+0x6594] ;  /* 0x0065940001067983 */ /* 0x000ee80000300800 */
[----:B------:R0:W-:Y:S02]  /*82f30*/  STL.64 [R1+0x64b8], R20 ;  /* 0x0064b81401007387 */ /* 0x0001e40000100a00 */
[----:B0-----:R-:W-:Y:S01]  /*82f40*/  IMAD.MOV.U32 R20, RZ, RZ, R26 ;  /* 0x000000ffff147224 */ /* 0x001fe200078e001a */
[----:B------:R-:W-:Y:S01]  /*82f50*/  SHF.R.S32.HI R26, RZ, 0x1f, R18 ;  /* 0x0000001fff1a7819 */ /* 0x000fe20000011412 */
[----:B------:R-:W-:Y:S02]  /*82f60*/  IMAD.MOV.U32 R21, RZ, RZ, R5 ;  /* 0x000000ffff157224 */ /* 0x000fe400078e0005 */
[----:B------:R-:W2:Y:S04]  /*82f70*/  LDL.LU R5, [R1+0x6590] ;  /* 0x0065900001057983 */ /* 0x000ea80000300800 */
[----:B------:R0:W-:Y:S02]  /*82f80*/  STL [R1+0x6500], R26 ;  /* 0x0065001a01007387 */ /* 0x0001e40000100800 */
[----:B0-----:R-:W-:Y:S01]  /*82f90*/  IMAD.MOV.U32 R26, RZ, RZ, R19 ;  /* 0x000000ffff1a7224 */ /* 0x001fe200078e0013 */
[----:B------:R-:W-:-:S05]  /*82fa0*/  SHF.R.S32.HI R19, RZ, 0x1f, R17 ;  /* 0x0000001fff137819 */ /* 0x000fca0000011411 */
[----:B------:R0:W-:Y:S02]  /*82fb0*/  STL.64 [R1+0x64f0], R18 ;  /* 0x0064f01201007387 */ /* 0x0001e40000100a00 */
[----:B0-----:R-:W-:Y:S02]  /*82fc0*/  IMAD.MOV.U32 R18, RZ, RZ, R4 ;  /* 0x000000ffff127224 */ /* 0x001fe400078e0004 */
[----:B------:R-:W2:Y:S04]  /*82fd0*/  LDL.LU R4, [R1+0x658c] ;  /* 0x00658c0001047983 */ /* 0x000ea80000300800 */
[----:B------:R-:W2:Y:S04]  /*82fe0*/  LDL.LU R19, [R1+0x1a0] ;  /* 0x0001a00001137983 */ /* 0x000ea80000300800 */
[----:B------:R0:W-:Y:S02]  /*82ff0*/  STL.64 [R1+0x6518], R16 ;  /* 0x0065181001007387 */ /* 0x0001e40000100a00 */
[----:B0-----:R-:W-:Y:S01]  /*83000*/  IMAD.MOV.U32 R17, RZ, RZ, R26 ;  /* 0x000000ffff117224 */ /* 0x001fe200078e001a */
[----:B------:R-:W-:Y:S01]  /*83010*/  SHF.R.S32.HI R26, RZ, 0x1f, R15 ;  /* 0x0000001fff1a7819 */ /* 0x000fe2000001140f */
[----:B------:R-:W-:-:S02]  /*83020*/  IMAD.MOV.U32 R16, RZ, RZ, R3 ;  /* 0x000000ffff107224 */ /* 0x000fc400078e0003 */
[----:B------:R-:W2:Y:S04]  /*83030*/  LDL.LU R3, [R1+0x6588] ;  /* 0x0065880001037983 */ /* 0x000ea80000300800 */
[----:B------:R0:W-:Y:S02]  /*83040*/  STL [R1+0x6560], R26 ;  /* 0x0065601a01007387 */ /* 0x0001e40000100800 */
[----:B0-----:R-:W-:Y:S02]  /*83050*/  IMAD.MOV.U32 R26, RZ, RZ, R0 ;  /* 0x000000ffff1a7224 */ /* 0x001fe400078e0000 */
[----:B------:R-:W2:Y:S04]  /*83060*/  LDL.LU R0, [R1+0x6584] ;  /* 0x0065840001007983 */ /* 0x000ea80000300800 */
[----:B------:R-:W-:Y:S04]  /*83070*/  STL.64 [R1+0x6540], R14 ;  /* 0x0065400e01007387 */ /* 0x000fe80000100a00 */
[----:B------:R0:W-:Y:S04]  /*83080*/  STL [R1+0x6570], R8 ;  /* 0x0065700801007387 */ /* 0x0001e80000100800 */
[----:B------:R1:W-:Y:S04]  /*83090*/  STL.64 [R1+0x6578], R16 ;  /* 0x0065781001007387 */ /* 0x0003e80000100a00 */
[----:B------:R4:W-:Y:S01]  /*830a0*/  STL.64 [R1+0x6568], R12 ;  /* 0x0065680c01007387 */ /* 0x0009e20000100a00 */
[----:B0-----:R-:W-:Y:S01]  /*830b0*/  SHF.R.S32.HI R8, RZ, 0x1f, R10 ;  /* 0x0000001fff087819 */ /* 0x001fe2000001140a */
[----:B-1----:R-:W-:-:S02]  /*830c0*/  IMAD.MOV.U32 R17, RZ, RZ, R23 ;  /* 0x000000ffff117224 */ /* 0x002fc400078e0017 */
[----:B------:R-:W-:Y:S01]  /*830d0*/  IMAD.MOV.U32 R23, RZ, RZ, R25 ;  /* 0x000000ffff177224 */ /* 0x000fe200078e0019 */
[----:B------:R-:W-:Y:S01]  /*830e0*/  SHF.R.S32.HI R25, RZ, 0x1f, R12 ;  /* 0x0000001fff197819 */ /* 0x000fe2000001140c */
[----:B----4-:R-:W-:Y:S02]  /*830f0*/  IMAD.MOV.U32 R13, RZ, RZ, R26 ;  /* 0x000000ffff0d7224 */ /* 0x010fe400078e001a */
[----:B------:R-:W-:Y:S02]  /*83100*/  IMAD.MOV.U32 R15, RZ, RZ, R17 ;  /* 0x000000ffff0f7224 */ /* 0x000fe400078e0011 */
[----:B------:R-:W-:Y:S01]  /*83110*/  IMAD.MOV.U32 R17, RZ, RZ, R13 ;  /* 0x000000ffff117224 */ /* 0x000fe200078e000d */
[----:B---3--:R-:W-:-:S05]  /*83120*/  IADD3 R12, P2, R10, R6, RZ ;  /* 0x000000060a0c7210 */ /* 0x008fca0007f5e0ff */
[----:B------:R-:W-:-:S05]  /*83130*/  IMAD.X R13, R8, 0x1, R27, P2 ;  /* 0x00000001080d7824 */ /* 0x000fca00010e061b */
[----:B------:R0:W-:Y:S01]  /*83140*/  STL.64 [R1+0x4dd8], R12 ;  /* 0x004dd80c01007387 */ /* 0x0001e20000100a00 */
[C---:B--2---:R-:W-:Y:S02]  /*83150*/  IADD3 R14, P1, R10.reuse, R5, RZ ;  /* 0x000000050a0e7210 */ /* 0x044fe40007f3e0ff */
[C---:B------:R-:W-:Y:S02]  /*83160*/  IADD3 R16, P4, R10.reuse, R3, RZ ;  /* 0x000000030a107210 */ /* 0x040fe40007f9e0ff */
[----:B0-----:R-:W-:Y:S01]  /*83170*/  IADD3 R12, P2, R10, R0, RZ ;  /* 0x000000000a0c7210 */ /* 0x001fe20007f5e0ff */
[----:B------:R-:W-:Y:S02]  /*83180*/  IMAD.MOV.U32 R10, RZ, RZ, R2 ;  /* 0x000000ffff0a7224 */ /* 0x000fe400078e0002 */
[----:B------:R-:W2:Y:S01]  /*83190*/  LDL.LU R2, [R1+0x6580] ;  /* 0x0065800001027983 */ /* 0x000ea20000300800 */
[----:B------:R-:W-:Y:S02]  /*831a0*/  IMAD.MOV.U32 R13, RZ, RZ, R15 ;  /* 0x000000ffff0d7224 */ /* 0x000fe400078e000f */
[----:B------:R-:W-:Y:S01]  /*831b0*/  IMAD.X R15, R8, 0x1, R7, P1 ;  /* 0x00000001080f7824 */ /* 0x000fe200008e0607 */
[----:B------:R0:W-:Y:S04]  /*831c0*/  STL.64 [R1+0x6558], R18 ;  /* 0x0065581201007387 */ /* 0x0001e80000100a00 */
[----:B------:R1:W-:Y:S01]  /*831d0*/  STL.64 [R1+0x4dd0], R14 ;  /* 0x004dd00e01007387 */ /* 0x0003e20000100a00 */
[----:B0-----:R-:W-:-:S02]  /*831e0*/  IMAD.MOV.U32 R19, RZ, RZ, R13 ;  /* 0x000000ffff137224 */ /* 0x001fc400078e000d */
[----:B-1----:R-:W-:Y:S02]  /*831f0*/  IMAD.MOV.U32 R15, RZ, RZ, R17 ;  /* 0x000000ffff0f7224 */ /* 0x002fe400078e0011 */
[----:B------:R-:W-:-:S05]  /*83200*/  IMAD.X R17, R8, 0x1, R4, P4 ;  /* 0x0000000108117824 */ /* 0x000fca00020e0604 */
[----:B------:R0:W-:Y:S04]  /*83210*/  STL.64 [R1+0x4dc8], R16 ;  /* 0x004dc81001007387 */ /* 0x0001e80000100a00 */
[----:B0-----:R-:W3:Y:S04]  /*83220*/  LDL.LU.64 R16, [R1+0x6578] ;  /* 0x0065780001107983 */ /* 0x001ee80000300a00 */
[----:B------:R-:W-:Y:S01]  /*83230*/  STL.64 [R1+0x6550], R28 ;  /* 0x0065501c01007387 */ /* 0x000fe20000100a00 */
[----:B--2---:R-:W-:-:S03]  /*83240*/  IMAD.X R13, R8, 0x1, R2, P2 ;  /* 0x00000001080d7824 */ /* 0x004fc600010e0602 */
[----:B------:R-:W2:Y:S04]  /*83250*/  LDL.LU R8, [R1+0x6570] ;  /* 0x0065700001087983 */ /* 0x000ea80000300800 */
[----:B------:R0:W-:Y:S04]  /*83260*/  STL.64 [R1+0x4dc0], R12 ;  /* 0x004dc00c01007387 */ /* 0x0001e80000100a00 */
[----:B0-----:R-:W4:Y:S01]  /*83270*/  LDL.LU.64 R12, [R1+0x6568] ;  /* 0x00656800010c7983 */ /* 0x001f220000300a00 */
[----:B------:R-:W-:Y:S02]  /*83280*/  SHF.R.S32.HI R26, RZ, 0x1f, R11 ;  /* 0x0000001fff1a7819 */ /* 0x000fe4000001140b */
[----:B------:R-:W-:Y:S01]  /*83290*/  IADD3 R14, P1, R11, R6, RZ ;  /* 0x000000060b0e7210 */ /* 0x000fe20007f3e0ff */
[----:B------:R-:W-:-:S04]  /*832a0*/  IMAD.MOV.U32 R29, RZ, RZ, R15 ;  /* 0x000000ffff1d7224 */ /* 0x000fc800078e000f */
[----:B------:R-:W-:Y:S01]  /*832b0*/  IMAD.X R15, R26, 0x1, R27, P1 ;  /* 0x000000011a0f7824 */ /* 0x000fe200008e061b */
[----:B------:R-:W-:-:S04]  /*832c0*/  IADD3 R18, P4, R11, R5, RZ ;  /* 0x000000050b127210 */ /* 0x000fc80007f9e0ff */
[----:B------:R0:W-:Y:S01]  /*832d0*/  STL.64 [R1+0x4db8], R14 ;  /* 0x004db80e01007387 */ /* 0x0001e20000100a00 */
[C---:B------:R-:W-:Y:S01]  /*832e0*/  IADD3 R28, P2, R11.reuse, R3, RZ ;  /* 0x000000030b1c7210 */ /* 0x040fe20007f5e0ff */
[----:B0-----:R-:W-:Y:S01]  /*832f0*/  IMAD.MOV.U32 R15, RZ, RZ, R26 ;  /* 0x000000ffff0f7224 */ /* 0x001fe200078e001a */
[----:B------:R-:W-:Y:S01]  /*83300*/  IADD3 R14, P1, R11, R0, RZ ;  /* 0x000000000b0e7210 */ /* 0x000fe20007f3e0ff */
[----:B------:R-:W-:Y:S01]  /*83310*/  IMAD.MOV.U32 R11, RZ, RZ, R19 ;  /* 0x000000ffff0b7224 */ /* 0x000fe200078e0013 */
[----:B------:R-:W2:Y:S01]  /*83320*/  LDL.LU R26, [R1+0x6560] ;  /* 0x00656000011a7983 */ /* 0x000ea20000300800 */
[----:B------:R-:W-:-:S05]  /*83330*/  IMAD.X R19, R15, 0x1, R7, P4 ;  /* 0x000000010f137824 */ /* 0x000fca00020e0607 */
[----:B------:R0:W-:Y:S02]  /*83340*/  STL.64 [R1+0x4db0], R18 ;  /* 0x004db01201007387 */ /* 0x0001e40000100a00 */
[----:B0-----:R-:W-:Y:S02]  /*83350*/  IMAD.MOV.U32 R19, RZ, RZ, R29 ;  /* 0x000000ffff137224 */ /* 0x001fe400078e001d */
[C---:B------:R-:W-:Y:S02]  /*83360*/  IMAD.X R29, R15.reuse, 0x1, R4, P2 ;  /* 0x000000010f1d7824 */ /* 0x040fe400010e0604 */
[----:B------:R-:W-:-:S03]  /*83370*/  IMAD.X R15, R15, 0x1, R2, P1 ;  /* 0x000000010f0f7824 */ /* 0x000fc600008e0602 */
[----:B------:R0:W-:Y:S04]  /*83380*/  STL.64 [R1+0x4da8], R28 ;  /* 0x004da81c01007387 */ /* 0x0001e80000100a00 */
[----:B0-----:R-:W3:Y:S04]  /*83390*/  LDL.LU R29, [R1+0x19c] ;  /* 0x00019c00011d7983 */ /* 0x001ee80000300800 */
[----:B------:R0:W-:Y:S02]  /*833a0*/  STL.64 [R1+0x4da0], R14 ;  /* 0x004da00e01007387 */ /* 0x0001e40000100a00 */
[----:B0-----:R-:W-:Y:S01]  /*833b0*/  IMAD.MOV.U32 R15, RZ, RZ, R19 ;  /* 0x000000ffff0f7224 */ /* 0x001fe200078e0013 */
[----:B----4-:R-:W-:-:S05]  /*833c0*/  IADD3 R18, P4, R12, R6, RZ ;  /* 0x000000060c127210 */ /* 0x010fca0007f9e0ff */
[----:B------:R-:W-:-:S05]  /*833d0*/  IMAD.X R19, R25, 0x1, R27, P4 ;  /* 0x0000000119137824 */ /* 0x000fca00020e061b */
[----:B------:R0:W-:Y:S04]  /*833e0*/  STL.64 [R1+0x4d98], R18 ;  /* 0x004d981201007387 */ /* 0x0001e80000100a00 */
[----:B0-----:R-:W4:Y:S01]  /*833f0*/  LDL.LU.64 R18, [R1+0x6558] ;  /* 0x0065580001127983 */ /* 0x001f220000300a00 */
[C---:B------:R-:W-:Y:S02]  /*83400*/  IADD3 R28, P2, R12.reuse, R5, RZ ;  /* 0x000000050c1c7210 */ /* 0x040fe40007f5e0ff */
[C---:B------:R-:W-:Y:S01]  /*83410*/  IADD3 R14, P1, R12.reuse, R3, RZ ;  /* 0x000000030c0e7210 */ /* 0x040fe20007f3e0ff */
[----:B----4-:R0:W-:Y:S02]  /*83420*/  STL.64 [R1+0x6538], R18 ;  /* 0x0065381201007387 */ /* 0x0101e40000100a00 */
[----:B0-----:R-:W-:Y:S01]  /*83430*/  IADD3 R18, P4, R12, R0, RZ ;  /* 0x000000000c127210 */ /* 0x001fe20007f9e0ff */
[----:B---3--:R-:W-:-:S02]  /*83440*/  IMAD.MOV.U32 R12, RZ, RZ, R29 ;  /* 0x000000ffff0c7224 */ /* 0x008fc400078e001d */
[----:B------:R-:W-:-:S05]  /*83450*/  IMAD.X R29, R25, 0x1, R7, P2 ;  /* 0x00000001191d7824 */ /* 0x000fca00010e0607 */
[----:B------:R0:W-:Y:S04]  /*83460*/  STL.64 [R1+0x4d90], R28 ;  /* 0x004d901c01007387 */ /* 0x0001e80000100a00 */
[----:B0-----:R-:W3:Y:S01]  /*83470*/  LDL.LU.64 R28, [R1+0x6550] ;  /* 0x00655000011c7983 */ /* 0x001ee20000300a00 */
[----:B------:R-:W-:-:S03]  /*83480*/  IMAD.X R19, R25, 0x1, R2, P4 ;  /* 0x0000000119137824 */ /* 0x000fc600020e0602 */
[----:B---3--:R0:W-:Y:S02]  /*83490*/  STL.64 [R1+0x6530], R28 ;  /* 0x0065301c01007387 */ /* 0x0081e40000100a00 */
[----:B0-----:R-:W-:Y:S02]  /*834a0*/  IMAD.MOV.U32 R29, RZ, RZ, R15 ;  /* 0x000000ffff1d7224 */ /* 0x001fe400078e000f */
[----:B------:R-:W-:-:S05]  /*834b0*/  IMAD.X R15, R25, 0x1, R4, P1 ;  /* 0x00000001190f7824 */ /* 0x000fca00008e0604 */
[----:B------:R0:W-:Y:S04]  /*834c0*/  STL.64 [R1+0x4d88], R14 ;  /* 0x004d880e01007387 */ /* 0x0001e80000100a00 */
[----:B------:R-:W3:Y:S01]  /*834d0*/  LDL.LU R25, [R1+0x6548] ;  /* 0x0065480001197983 */ /* 0x000ee20000300800 */
[----:B------:R-:W-:-:S03]  /*834e0*/  IADD3 R28, P2, R13, R6, RZ ;  /* 0x000000060d1c7210 */ /* 0x000fc60007f5e0ff */
[----:B------:R1:W-:Y:S01]  /*834f0*/  STL.64 [R1+0x4d80], R18 ;  /* 0x004d801201007387 */ /* 0x0003e20000100a00 */
[----:B0-----:R-:W-:Y:S01]  /*83500*/  IMAD.MOV.U32 R15, RZ, RZ, R12 ;  /* 0x000000ffff0f7224 */ /* 0x001fe200078e000c */
[----:B------:R-:W-:Y:S02]  /*83510*/  SHF.R.S32.HI R12, RZ, 0x1f, R13 ;  /* 0x0000001fff0c7819 */ /* 0x000fe4000001140d */
[C---:B------:R-:W-:Y:S01]  /*83520*/  IADD3 R14, P1, R13.reuse, R5, RZ ;  /* 0x000000050d0e7210 */ /* 0x040fe20007f3e0ff */
[----:B-1----:R-:W-:Y:S02]  /*83530*/  IMAD.MOV.U32 R19, RZ, RZ, R29 ;  /* 0x000000ffff137224 */ /* 0x002fe400078e001d */
[----:B------:R-:W-:Y:S01]  /*83540*/  IMAD.X R29, R12, 0x1, R27, P2 ;  /* 0x000000010c1d7824 */ /* 0x000fe200010e061b */
[----:B------:R-:W-:-:S04]  /*83550*/  IADD3 R18, P4, R13, R3, RZ ;  /* 0x000000030d127210 */ /* 0x000fc80007f9e0ff */
[----:B------:R0:W-:Y:S02]  /*83560*/  STL.64 [R1+0x4d78], R28 ;  /* 0x004d781c01007387 */ /* 0x0001e40000100a00 */
[----:B0-----:R-:W-:Y:S02]  /*83570*/  IMAD.MOV.U32 R29, RZ, RZ, R15 ;  /* 0x000000ffff1d7224 */ /* 0x001fe400078e000f */
[C---:B------:R-:W-:Y:S01]  /*83580*/  IMAD.X R15, R12.reuse, 0x1, R7, P1 ;  /* 0x000000010c0f7824 */ /* 0x040fe200008e0607 */
[----:B------:R-:W-:Y:S01]  /*83590*/  IADD3 R28, P2, R13, R0, RZ ;  /* 0x000000000d1c7210 */ /* 0x000fe20007f5e0ff */
[----:B------:R-:W-:Y:S02]  /*835a0*/  IMAD.MOV.U32 R13, RZ, RZ, R19 ;  /* 0x000000ffff0d7224 */ /* 0x000fe400078e0013 */
[----:B------:R-:W-:Y:S01]  /*835b0*/  IMAD.X R19, R12, 0x1, R4, P4 ;  /* 0x000000010c137824 */ /* 0x000fe200020e0604 */
[----:B------:R0:W-:Y:S04]  /*835c0*/  STL.64 [R1+0x4d70], R14 ;  /* 0x004d700e01007387 */ /* 0x0001e80000100a00 */
[----:B0-----:R-:W4:Y:S04]  /*835d0*/  LDL.LU.64 R14, [R1+0x6540] ;  /* 0x00654000010e7983 */ /* 0x001f280000300a00 */
[----:B---3--:R-:W-:Y:S04]  /*835e0*/  STL.64 [R1+0x6528], R24 ;  /* 0x0065281801007387 */ /* 0x008fe80000100a00 */
[----:B------:R0:W-:Y:S04]  /*835f0*/  STL.64 [R1+0x4d68], R18 ;  /* 0x004d681201007387 */ /* 0x0001e80000100a00 */
[----:B0-----:R-:W3:Y:S01]  /*83600*/  LDL.LU.64 R18, [R1+0x6538] ;  /* 0x0065380001127983 */ /* 0x001ee20000300a00 */
[----:B----4-:R-:W-:-:S05]  /*83610*/  IADD3 R24, P1, R14, R6, RZ ;  /* 0x000000060e187210 */ /* 0x010fca0007f3e0ff */
[----:B------:R-:W-:Y:S04]  /*83620*/  STL [R1+0x4d58], R24 ;  /* 0x004d581801007387 */ /* 0x000fe80000100800 */
[----:B---3--:R0:W-:Y:S02]  /*83630*/  STL.64 [R1+0x6520], R18 ;  /* 0x0065201201007387 */ /* 0x0081e40000100a00 */
[----:B0-----:R-:W-:Y:S02]  /*83640*/  IMAD.MOV.U32 R19, RZ, RZ, R25 ;  /* 0x000000ffff137224 */ /* 0x001fe400078e0019 */
[----:B------:R-:W-:Y:S02]  /*83650*/  IMAD.MOV.U32 R25, RZ, RZ, R29 ;  /* 0x000000ffff197224 */ /* 0x000fe400078e001d */
[----:B------:R-:W-:-:S05]  /*83660*/  IMAD.X R29, R12, 0x1, R2, P2 ;  /* 0x000000010c1d7824 */ /* 0x000fca00010e0602 */
[----:B------:R0:W-:Y:S04]  /*83670*/  STL.64 [R1+0x4d60], R28 ;  /* 0x004d601c01007387 */ /* 0x0001e80000100a00 */
[----:B0-----:R-:W3:Y:S01]  /*83680*/  LDL.LU.64 R28, [R1+0x6530] ;  /* 0x00653000011c7983 */ /* 0x001ee20000300a00 */
[----:B------:R-:W-:Y:S01]  /*83690*/  IMAD.MOV.U32 R12, RZ, RZ, R10 ;  /* 0x000000ffff0c7224 */ /* 0x000fe200078e000a */
[----:B------:R-:W-:Y:S01]  /*836a0*/  SHF.R.S32.HI R10, RZ, 0x1f, R14 ;  /* 0x0000001fff0a7819 */ /* 0x000fe2000001140e */
[----:B------:R-:W-:Y:S01]  /*836b0*/  IMAD.MOV.U32 R18, RZ, RZ, R24 ;  /* 0x000000ffff127224 */ /* 0x000fe200078e0018 */
[----:B------:R-:W-:Y:S01]  /*836c0*/  IADD3 R24, P4, R14, R5, RZ ;  /* 0x000000050e187210 */ /* 0x000fe20007f9e0ff */
[----:B---3--:R0:W-:Y:S04]  /*836d0*/  STL.64 [R1+0x6508], R28 ;  /* 0x0065081c01007387 */ /* 0x0081e80000100a00 */
[----:B------:R-:W-:Y:S01]  /*836e0*/  STL.64 [R1+0x6510], R20 ;  /* 0x0065101401007387 */ /* 0x000fe20000100a00 */
[----:B0-----:R-:W-:-:S02]  /*836f0*/  IMAD.MOV.U32 R29, RZ, RZ, R19 ;  /* 0x000000ffff1d7224 */ /* 0x001fc400078e0013 */
[----:B------:R-:W-:Y:S02]  /*83700*/  IMAD.X R29, R10, 0x1, R27, P1 ;  /* 0x000000010a1d7824 */ /* 0x000fe400008e061b */
[----:B------:R-:W-:-:S03]  /*83710*/  IMAD.MOV.U32 R28, RZ, RZ, R18 ;  /* 0x000000ffff1c7224 */ /* 0x000fc600078e0012 */
[----:B------:R0:W-:Y:S01]  /*83720*/  STL [R1+0x4d5c], R29 ;  /* 0x004d5c1d01007387 */ /* 0x0001e20000100800 */
[----:B------:R-:W-:Y:S01]  /*83730*/  IADD3 R18, P2, R14, R3, RZ ;  /* 0x000000030e127210 */ /* 0x000fe20007f5e0ff */
[----:B------:R-:W-:Y:S02]  /*83740*/  IMAD.MOV.U32 R19, RZ, RZ, R25 ;  /* 0x000000ffff137224 */ /* 0x000fe400078e0019 */
[----:B0-----:R-:W-:Y:S02]  /*83750*/  IMAD.MOV.U32 R29, RZ, RZ, R10 ;  /* 0x000000ffff1d7224 */ /* 0x001fe400078e000a */
[----:B------:R-:W-:Y:S02]  /*83760*/  IMAD.MOV.U32 R10, RZ, RZ, R17 ;  /* 0x000000ffff0a7224 */ /* 0x000fe400078e0011 */
[----:B------:R-:W-:Y:S02]  /*83770*/  IMAD.X R25, R29, 0x1, R7, P4 ;  /* 0x000000011d197824 */ /* 0x000fe400020e0607 */
[----:B------:R-:W-:-:S02]  /*83780*/  IMAD.MOV.U32 R17, RZ, RZ, R19 ;  /* 0x000000ffff117224 */ /* 0x000fc400078e0013 */
[----:B------:R-:W-:Y:S01]  /*83790*/  IMAD.X R19, R29, 0x1, R4, P2 ;  /* 0x000000011d137824 */ /* 0x000fe200010e0604 */
[----:B------:R0:W-:Y:S04]  /*837a0*/  STL.64 [R1+0x4d50], R24 ;  /* 0x004d501801007387 */ /* 0x0001e80000100a00 */
[----:B0-----:R-:W3:Y:S04]  /*837b0*/  LDL.LU.64 R24, [R1+0x6528] ;  /* 0x0065280001187983 */ /* 0x001ee80000300a00 */
[----:B------:R0:W-:Y:S04]  /*837c0*/  STL.64 [R1+0x4d48], R18 ;  /* 0x004d481201007387 */ /* 0x0001e80000100a00 */
[----:B0-----:R-:W4:Y:S01]  /*837d0*/  LDL.LU.64 R18, [R1+0x6520] ;  /* 0x0065200001127983 */ /* 0x001f220000300a00 */
[----:B------:R-:W-:Y:S01]  /*837e0*/  IADD3 R28, P1, R14, R0, RZ ;  /* 0x000000000e1c7210 */ /* 0x000fe20007f3e0ff */
[----:B------:R-:W-:Y:S01]  /*837f0*/  IMAD.MOV.U32 R14, RZ, RZ, R16 ;  /* 0x000000ffff0e7224 */ /* 0x000fe200078e0010 */
[----:B------:R-:W-:-:S03]  /*83800*/  IADD3 R16, P4, R15, R6, RZ ;  /* 0x000000060f107210 */ /* 0x000fc60007f9e0ff */
[----:B------:R-:W-:-:S05]  /*83810*/  IMAD.X R29, R29, 0x1, R2, P1 ;  /* 0x000000011d1d7824 */ /* 0x000fca00008e0602 */
[----:B------:R0:W-:Y:S01]  /*83820*/  STL.64 [R1+0x4d40], R28 ;  /* 0x004d401c01007387 */ /* 0x0001e20000100a00 */
[C---:B------:R-:W-:Y:S01]  /*83830*/  IADD3 R20, P2, R15.reuse, R5, RZ ;  /* 0x000000050f147210 */ /* 0x040fe20007f5e0ff */
[----:B0-----:R-:W-:Y:S02]  /*83840*/  IMAD.MOV.U32 R29, RZ, RZ, R17 ;  /* 0x000000ffff1d7224 */ /* 0x001fe400078e0011 */
[----:B--2---:R-:W-:Y:S01]  /*83850*/  IMAD.X R17, R26, 0x1, R27, P4 ;  /* 0x000000011a117824 */ /* 0x004fe200020e061b */
[----:B------:R-:W-:-:S04]  /*83860*/  IADD3 R28, P1, R15, R3, RZ ;  /* 0x000000030f1c7210 */ /* 0x000fc80007f3e0ff */
[----:B------:R0:W-:Y:S01]  /*83870*/  STL.64 [R1+0x4d38], R16 ;  /* 0x004d381001007387 */ /* 0x0001e20000100a00 */
[----:B------:R-:W-:-:S03]  /*83880*/  IMAD.X R21, R26, 0x1, R7, P2 ;  /* 0x000000011a157824 */ /* 0x000fc600010e0607 */
[----:B0-----:R-:W2:Y:S04]  /*83890*/  LDL.LU.64 R16, [R1+0x6518] ;  /* 0x0065180001107983 */ /* 0x001ea80000300a00 */
[----:B---3--:R0:W-:Y:S04]  /*838a0*/  STL.64 [R1+0x64f8], R24 ;  /* 0x0064f81801007387 */ /* 0x0081e80000100a00 */
[----:B------:R1:W-:Y:S01]  /*838b0*/  STL.64 [R1+0x4d30], R20 ;  /* 0x004d301401007387 */ /* 0x0003e20000100a00 */
[----:B0-----:R-:W-:Y:S01]  /*838c0*/  IMAD.MOV.U32 R25, RZ, RZ, R14 ;  /* 0x000000ffff197224 */ /* 0x001fe200078e000e */
[----:B------:R-:W-:Y:S01]  /*838d0*/  IADD3 R14, P4, R15, R0, RZ ;  /* 0x000000000f0e7210 */ /* 0x000fe20007f9e0ff */
[----:B----4-:R-:W-:-:S02]  /*838e0*/  IMAD.MOV.U32 R15, RZ, RZ, R19 ;  /* 0x000000ffff0f7224 */ /* 0x010fc400078e0013 */
[----:B------:R-:W-:Y:S02]  /*838f0*/  IMAD.MOV.U32 R19, RZ, RZ, R29 ;  /* 0x000000ffff137224 */ /* 0x000fe400078e001d */
[----:B------:R-:W-:Y:S01]  /*83900*/  IMAD.X R29, R26, 0x1, R4, P1 ;  /* 0x000000011a1d7824 */ /* 0x000fe200008e0604 */
[----:B------:R-:W-:Y:S04]  /*83910*/  STL [R1+0x4d20], R14 ;  /* 0x004d200e01007387 */ /* 0x000fe80000100800 */
[----:B-1----:R-:W3:Y:S04]  /*83920*/  LDL.LU.64 R20, [R1+0x6510] ;  /* 0x0065100001147983 */ /* 0x002ee80000300a00 */
[----:B------:R0:W-:Y:S04]  /*83930*/  STL.64 [R1+0x4d28], R28 ;  /* 0x004d281c01007387 */ /* 0x0001e80000100a00 */
[----:B0-----:R-:W4:Y:S04]  /*83940*/  LDL.LU.64 R28, [R1+0x6508] ;  /* 0x00650800011c7983 */ /* 0x001f280000300a00 */
[----:B----4-:R0:W-:Y:S04]  /*83950*/  STL.64 [R1+0x64e0], R28 ;  /* 0x0064e01c01007387 */ /* 0x0101e80000100a00 */
[----:B0-----:R0:W4:Y:S01]  /*83960*/  LDL.64 R28, [R1+0x4d20] ;  /* 0x004d2000011c7983 */ /* 0x0011220000100a00 */
[----:B------:R-:W-:-:S02]  /*83970*/  IMAD.MOV.U32 R14, RZ, RZ, R13 ;  /* 0x000000ffff0e7224 */ /* 0x000fc400078e000d */
[----:B------:R-:W-:Y:S02]  /*83980*/  IMAD.MOV.U32 R13, RZ, RZ, R11 ;  /* 0x000000ffff0d7224 */ /* 0x000fe400078e000b */
[----:B------:R-:W-:Y:S01]  /*83990*/  IMAD.MOV.U32 R11, RZ, RZ, R18 ;  /* 0x000000ffff0b7224 */ /* 0x000fe200078e0012 */
[C---:B--2---:R-:W-:Y:S02]  /*839a0*/  IADD3 R18, P2, R16.reuse, R6, RZ ;  /* 0x0000000610127210 */ /* 0x044fe40007f5e0ff */
[----:B------:R-:W-:Y:S01]  /*839b0*/  IADD3 R24, P1, R16, R5, RZ ;  /* 0x0000000510187210 */ /* 0x000fe20007f3e0ff */
[----:B----4-:R-:W-:-:S04]  /*839c0*/  IMAD.MOV.U32 R29, RZ, RZ, R25 ;  /* 0x000000ffff1d7224 */ /* 0x010fc800078e0019 */
[----:B------:R-:W-:Y:S02]  /*839d0*/  IMAD.MOV.U32 R25, RZ, RZ, R29 ;  /* 0x000000ffff197224 */ /* 0x000fe400078e001d */
[----:B------:R-:W-:Y:S02]  /*839e0*/  IMAD.X R29, R26, 0x1, R2, P4 ;  /* 0x000000011a1d7824 */ /* 0x000fe400020e0602 */
[----:B------:R-:W2:Y:S04]  /*839f0*/  LDL.LU R26, [R1+0x6500] ;  /* 0x00650000011a7983 */ /* 0x000ea80000300800 */
[----:B---3--:R1:W-:Y:S04]  /*83a00*/  STL.64 [R1+0x64e8], R20 ;  /* 0x0064e81401007387 */ /* 0x0083e80000100a00 */
[----:B------:R3:W-:Y:S01]  /*83a10*/  STL [R1+0x4d24], R29 ;  /* 0x004d241d01007387 */ /* 0x0007e20000100800 */
[----:B-1----:R-:W-:Y:S01]  /*83a20*/  SHF.R.S32.HI R21, RZ, 0x1f, R16 ;  /* 0x0000001fff157819 */ /* 0x002fe20000011410 */
[----:B---3--:R-:W-:-:S04]  /*83a30*/  IMAD.MOV.U32 R29, RZ, RZ, R19 ;  /* 0x000000ffff1d7224 */ /* 0x008fc800078e0013 */
[----:B------:R-:W-:Y:S01]  /*83a40*/  IMAD.X R19, R21, 0x1, R27, P2 ;  /* 0x0000000115137824 */ /* 0x000fe200010e061b */
[----:B------:R-:W-:-:S04]  /*83a50*/  IADD3 R28, P4, R16, R3, RZ ;  /* 0x00000003101c7210 */ /* 0x000fc80007f9e0ff */
[----:B------:R1:W-:Y:S02]  /*83a60*/  STL.64 [R1+0x4d18], R18 ;  /* 0x004d181201007387 */ /* 0x0003e40000100a00 */
[----:B-1----:R-:W-:Y:S01]  /*83a70*/  IMAD.MOV.U32 R19, RZ, RZ, R21 ;  /* 0x000000ffff137224 */ /* 0x002fe200078e0015 */
[----:B------:R-:W-:Y:S01]  /*83a80*/  IADD3 R18, P2, R16, R0, RZ ;  /* 0x0000000010127210 */ /* 0x000fe20007f5e0ff */
[----:B------:R-:W-:Y:S02]  /*83a90*/  IMAD.MOV.U32 R16, RZ, RZ, R25 ;  /* 0x000000ffff107224 */ /* 0x000fe400078e0019 */
[C---:B------:R-:W-:Y:S02]  /*83aa0*/  IMAD.X R25, R19.reuse, 0x1, R7, P1 ;  /* 0x0000000113197824 */ /* 0x040fe400008e0607 */
[----:B------:R-:W-:Y:S02]  /*83ab0*/  IMAD.MOV.U32 R21, RZ, RZ, R29 ;  /* 0x000000ffff157224 */ /* 0x000fe400078e001d */
[----:B------:R-:W-:-:S02]  /*83ac0*/  IMAD.X R29, R19, 0x1, R4, P4 ;  /* 0x00000001131d7824 */ /* 0x000fc400020e0604 */
[----:B------:R-:W-:Y:S01]  /*83ad0*/  IMAD.X R19, R19, 0x1, R2, P2 ;  /* 0x0000000113137824 */ /* 0x000fe200010e0602 */
[----:B------:R1:W-:Y:S04]  /*83ae0*/  STL.64 [R1+0x4d10], R24 ;  /* 0x004d101801007387 */ /* 0x0003e80000100a00 */
[----:B-1----:R-:W3:Y:S04]  /*83af0*/  LDL.LU.64 R24, [R1+0x64f8] ;  /* 0x0064f80001187983 */ /* 0x002ee80000300a00 */
[----:B------:R-:W-:Y:S04]  /*83b00*/  STL.64 [R1+0x4d08], R28 ;  /* 0x004d081c01007387 */ /* 0x000fe80000100a00 */
[----:B------:R1:W-:Y:S04]  /*83b10*/  STL.64 [R1+0x4d00], R18 ;  /* 0x004d001201007387 */ /* 0x0003e80000100a00 */
[----:B-1----:R-:W4:Y:S01]  /*83b20*/  LDL.LU.64 R18, [R1+0x64f0] ;  /* 0x0064f00001127983 */ /* 0x002f220000300a00 */
[C---:B------:R-:W-:Y:S01]  /*83b30*/  IADD3 R20, P1, R17.reuse, R6, RZ ;  /* 0x0000000611147210 */ /* 0x040fe20007f3e0ff */
[----:B------:R-:W-:Y:S01]  /*83b40*/  IMAD.MOV.U32 R29, RZ, RZ, R21 ;  /* 0x000000ffff1d7224 */ /* 0x000fe200078e0015 */
[C---:B------:R-:W-:Y:S01]  /*83b50*/  IADD3 R28, P4, R17.reuse, R5, RZ ;  /* 0x00000005111c7210 */ /* 0x040fe20007f9e0ff */
[----:B---3--:R1:W-:Y:S02]  /*83b60*/  STL.64 [R1+0x64d0], R24 ;  /* 0x0064d01801007387 */ /* 0x0083e40000100a00 */
[----:B-1----:R-:W-:Y:S01]  /*83b70*/  IADD3 R24, P2, R17, R3, RZ ;  /* 0x0000000311187210 */ /* 0x002fe20007f5e0ff */
[----:B------:R-:W-:-:S02]  /*83b80*/  IMAD.MOV.U32 R25, RZ, RZ, R29 ;  /* 0x000000ffff197224 */ /* 0x000fc400078e001d */
[C---:B----4-:R-:W-:Y:S02]  /*83b90*/  IMAD.X R21, R19.reuse, 0x1, R27, P1 ;  /* 0x0000000113157824 */ /* 0x050fe400008e061b */
[----:B------:R-:W-:-:S03]  /*83ba0*/  IMAD.X R29, R19, 0x1, R7, P4 ;  /* 0x00000001131d7824 */ /* 0x000fc600020e0607 */
[----:B------:R1:W-:Y:S04]  /*83bb0*/  STL.64 [R1+0x4cf8], R20 ;  /* 0x004cf81401007387 */ /* 0x0003e80000100a00 */
[----:B------:R-:W-:Y:S04]  /*83bc0*/  STL [R1+0x4ce8], R24 ;  /* 0x004ce81801007387 */ /* 0x000fe80000100800 */
[----:B-1----:R-:W3:Y:S04]  /*83bd0*/  LDL.LU.64 R20, [R1+0x64e8] ;  /* 0x0064e80001147983 */ /* 0x002ee80000300a00 */
[----:B------:R1:W-:Y:S04]  /*83be0*/  STL.64 [R1+0x4cf0], R28 ;  /* 0x004cf01c01007387 */ /* 0x0003e80000100a00 */
[----:B-1----:R-:W4:Y:S04]  /*83bf0*/  LDL.LU.64 R28, [R1+0x64e0] ;  /* 0x0064e000011c7983 */ /* 0x002f280000300a00 */
[----:B----4-:R1:W-:Y:S04]  /*83c00*/  STL.64 [R1+0x64b0], R28 ;  /* 0x0064b01c01007387 */ /* 0x0103e80000100a00 */
[----:B-1----:R0:W3:Y:S01]  /*83c10*/  LDL.64 R28, [R1+0x4ce8] ;  /* 0x004ce800011c7983 */ /* 0x0020e20000100a00 */
[----:B------:R-:W-:Y:S01]  /*83c20*/  IADD3 R24, P1, R17, R0, RZ ;  /* 0x0000000011187210 */ /* 0x000fe20007f3e0ff */
[----:B------:R-:W-:-:S02]  /*83c30*/  IMAD.MOV.U32 R17, RZ, RZ, R12 ;  /* 0x000000ffff117224 */ /* 0x000fc400078e000c */
[----:B---3--:R-:W-:-:S04]  /*83c40*/  IMAD.MOV.U32 R29, RZ, RZ, R21 ;  /* 0x000000ffff1d7224 */ /* 0x008fc800078e0015 */
[----:B------:R-:W-:Y:S02]  /*83c50*/  IMAD.MOV.U32 R21, RZ, RZ, R29 ;  /* 0x000000ffff157224 */ /* 0x000fe400078e001d */
[----:B------:R-:W-:-:S05]  /*83c60*/  IMAD.X R29, R19, 0x1, R4, P2 ;  /* 0x00000001131d7824 */ /* 0x000fca00010e0604 */
[----:B------:R1:W-:Y:S04]  /*83c70*/  STL [R1+0x4cec], R29 ;  /* 0x004cec1d01007387 */ /* 0x0003e80000100800 */
[----:B------:R-:W-:Y:S01]  /*83c80*/  STL.64 [R1+0x64c0], R22 ;  /* 0x0064c01601007387 */ /* 0x000fe20000100a00 */
[----:B-1----:R-:W-:Y:S02]  /*83c90*/  IMAD.MOV.U32 R29, RZ, RZ, R25 ;  /* 0x000000ffff1d7224 */ /* 0x002fe400078e0019 */
[----:B------:R-:W-:Y:S02]  /*83ca0*/  IMAD.X R25, R19, 0x1, R2, P1 ;  /* 0x0000000113197824 */ /* 0x000fe400008e0602 */
[----:B------:R-:W3:Y:S04]  /*83cb0*/  LDL.LU R19, [R1+0x64d8] ;  /* 0x0064d80001137983 */ /* 0x000ee80000300800 */
[----:B------:R1:W-:Y:S04]  /*83cc0*/  STL.64 [R1+0x4ce0], R24 ;  /* 0x004ce01801007387 */ /* 0x0003e80000100a00 */
[----:B-1----:R-:W4:Y:S01]  /*83cd0*/  LDL.LU.64 R24, [R1+0x64d0] ;  /* 0x0064d00001187983 */ /* 0x002f220000300a00 */
[----:B------:R-:W-:Y:S01]  /*83ce0*/  IMAD.MOV.U32 R12, RZ, RZ, R20 ;  /* 0x000000ffff0c7224 */ /* 0x000fe200078e0014 */
[----:B------:R-:W-:Y:S01]  /*83cf0*/  IADD3 R20, P4, R18, R6, RZ ;  /* 0x0000000612147210 */ /* 0x000fe20007f9e0ff */
[----:B------:R-:W-:-:S04]  /*83d00*/  IMAD.MOV.U32 R23, RZ, RZ, R21 ;  /* 0x000000ffff177224 */ /* 0x000fc800078e0015 */
[----:B--2---:R-:W-:Y:S01]  /*83d10*/  IMAD.X R21, R26, 0x1, R27, P4 ;  /* 0x000000011a157824 */ /* 0x004fe200020e061b */
[----:B------:R-:W-:-:S04]  /*83d20*/  IADD3 R28, P2, R18, R5, RZ ;  /* 0x00000005121c7210 */ /* 0x000fc80007f5e0ff */
[----:B------:R1:W-:Y:S01]  /*83d30*/  STL.64 [R1+0x4cd8], R20 ;  /* 0x004cd81401007387 */ /* 0x0003e20000100a00 */
[C---:B------:R-:W-:Y:S01]  /*83d40*/  IADD3 R22, P1, R18.reuse, R3, RZ ;  /* 0x0000000312167210 */ /* 0x040fe20007f3e0ff */
[----:B-1----:R-:W-:Y:S01]  /*83d50*/  IMAD.MOV.U32 R21, RZ, RZ, R26 ;  /* 0x000000ffff157224 */ /* 0x002fe200078e001a */
[----:B------:R-:W-:Y:S01]  /*83d60*/  IADD3 R20, P4, R18, R0, RZ ;  /* 0x0000000012147210 */ /* 0x000fe20007f9e0ff */
[----:B------:R-:W-:Y:S01]  /*83d70*/  IMAD.MOV.U32 R18, RZ, RZ, R29 ;  /* 0x000000ffff127224 */ /* 0x000fe200078e001d */
[----:B------:R-:W2:Y:S01]  /*83d80*/  LDL.LU R26, [R1+0x64c8] ;  /* 0x0064c800011a7983 */ /* 0x000ea20000300800 */
[----:B------:R-:W-:-:S03]  /*83d90*/  IMAD.X R29, R21, 0x1, R7, P2 ;  /* 0x00000001151d7824 */ /* 0x000fc600010e0607 */
[----:B----4-:R-:W-:Y:S04]  /*83da0*/  STL.64 [R1+0x64a0], R24 ;  /* 0x0064a01801007387 */ /* 0x010fe80000100a00 */
[----:B------:R1:W-:Y:S02]  /*83db0*/  STL.64 [R1+0x4cd0], R28 ;  /* 0x004cd01c01007387 */ /* 0x0003e40000100a00 */
[----:B-1----:R-:W-:Y:S02]  /*83dc0*/  IMAD.MOV.U32 R29, RZ, RZ, R23 ;  /* 0x000000ffff1d7224 */ /* 0x002fe400078e0017 */
[C---:B------:R-:W-:Y:S02]  /*83dd0*/  IMAD.X R23, R21.reuse, 0x1, R4, P1 ;  /* 0x0000000115177824 */ /* 0x040fe400008e0604 */
[----:B------:R-:W-:-:S03]  /*83de0*/  IMAD.X R21, R21, 0x1, R2, P4 ;  /* 0x0000000115157824 */ /* 0x000fc600020e0602 */
[----:B------:R1:W-:Y:S04]  /*83df0*/  STL.64 [R1+0x4cc8], R22 ;  /* 0x004cc81601007387 */ /* 0x0003e80000100a00 */
[----:B-1----:R-:W4:Y:S04]  /*83e00*/  LDL.LU.64 R22, [R1+0x64c0] ;  /* 0x0064c00001167983 */ /* 0x002f280000300a00 */
[----:B------:R1:W-:Y:S04]  /*83e10*/  STL.64 [R1+0x4cc0], R20 ;  /* 0x004cc01401007387 */ /* 0x0003e80000100a00 */
[----:B-1----:R-:W2:Y:S01]  /*83e20*/  LDL.LU.64 R20, [R1+0x64b8] ;  /* 0x0064b80001147983 */ /* 0x002ea20000300a00 */
[----:B---3--:R-:W-:Y:S01]  /*83e30*/  IADD3 R28, P2, R19, R6, RZ ;  /* 0x00000006131c7210 */ /* 0x008fe20007f5e0ff */
[----:B------:R-:W-:-:S02]  /*83e40*/  IMAD.MOV.U32 R25, RZ, RZ, R29 ;  /* 0x000000ffff197224 */ /* 0x000fc400078e001d */
[----:B------:R-:W-:Y:S02]  /*83e50*/  STL.64 [R1+0x6498], R16 ;  /* 0x0064981001007387 */ /* 0x000fe40000100a00 */
[----:B--2---:R-:W-:-:S05]  /*83e60*/  IMAD.X R29, R21, 0x1, R27, P2 ;  /* 0x00000001151d7824 */ /* 0x004fca00010e061b */
[----:B------:R1:W-:Y:S04]  /*83e70*/  STL.64 [R1+0x4cb8], R28 ;  /* 0x004cb81c01007387 */ /* 0x0003e80000100a00 */
[----:B-1----:R-:W2:Y:S01]  /*83e80*/  LDL.LU.64 R28, [R1+0x64b0] ;  /* 0x0064b000011c7983 */ /* 0x002ea20000300a00 */
[----:B------:R-:W-:Y:S01]  /*83e90*/  IMAD.MOV.U32 R17, RZ, RZ, R12 ;  /* 0x000000ffff117224 */ /* 0x000fe200078e000c */
[C---:B------:R-:W-:Y:S01]  /*83ea0*/  IADD3 R24, P1, R19.reuse, R5, RZ ;  /* 0x0000000513187210 */ /* 0x040fe20007f3e0ff */
[----:B----4-:R-:W-:Y:S02]  /*83eb0*/  IMAD.MOV.U32 R12, RZ, RZ, R23 ;  /* 0x000000ffff0c7224 */ /* 0x010fe400078e0017 */
[----:B------:R-:W-:Y:S01]  /*83ec0*/  IMAD.MOV.U32 R23, RZ, RZ, R21 ;  /* 0x000000ffff177224 */ /* 0x000fe200078e0015 */
[----:B------:R-:W-:Y:S01]  /*83ed0*/  IADD3 R16, P4, R19, R3, RZ ;  /* 0x0000000313107210 */ /* 0x000fe20007f9e0ff */
[----:B--2---:R1:W-:Y:S04]  /*83ee0*/  STL.64 [R1+0x6490], R28 ;  /* 0x0064901c01007387 */ /* 0x0043e80000100a00 */
[----:B------:R-:W2:Y:S01]  /*83ef0*/  LDL.LU R21, [R1+0x64a8] ;  /* 0x0064a80001157983 */ /* 0x000ea20000300800 */
[----:B-1----:R-:W-:-:S02]  /*83f00*/  IMAD.MOV.U32 R28, RZ, RZ, R10 ;  /* 0x000000ffff1c7224 */ /* 0x002fc400078e000a */
[----:B------:R-:W-:Y:S01]  /*83f10*/  IMAD.MOV.U32 R10, RZ, RZ, R22 ;  /* 0x000000ffff0a7224 */ /* 0x000fe200078e0016 */
[----:B------:R-:W-:Y:S01]  /*83f20*/  IADD3 R22, P2, R19, R0, RZ ;  /* 0x0000000013167210 */ /* 0x000fe20007f5e0ff */
[----:B------:R-:W-:Y:S02]  /*83f30*/  IMAD.MOV.U32 R19, RZ, RZ, R25 ;  /* 0x000000ffff137224 */ /* 0x000fe400078e0019 */
[----:B------:R-:W-:-:S05]  /*83f40*/  IMAD.X R25, R23, 0x1, R7, P1 ;  /* 0x0000000117197824 */ /* 0x000fca00008e0607 */
[----:B------:R1:W-:Y:S02]  /*83f50*/  STL.64 [R1+0x4cb0], R24 ;  /* 0x004cb01801007387 */ /* 0x0003e40000100a00 */
[----:B-1----:R-:W-:Y:S02]  /*83f60*/  IMAD.MOV.U32 R25, RZ, RZ, R17 ;  /* 0x000000ffff197224 */ /* 0x002fe400078e0011 */
[C---:B------:R-:W-:Y:S01]  /*83f70*/  IMAD.X R17, R23.reuse, 0x1, R4, P4 ;  /* 0x0000000117117824 */ /* 0x040fe200020e0604 */
[----:B------:R-:W-:Y:S01]  /*83f80*/  IADD3 R24, P1, R20, R6, RZ ;  /* 0x0000000614187210 */ /* 0x000fe20007f3e0ff */
[----:B------:R-:W-:-:S03]  /*83f90*/  IMAD.X R23, R23, 0x1, R2, P2 ;  /* 0x0000000117177824 */ /* 0x000fc600010e0602 */
[----:B------:R1:W-:Y:S04]  /*83fa0*/  STL.64 [R1+0x4ca8], R16 ;  /* 0x004ca81001007387 */ /* 0x0003e80000100a00 */
[----:B------:R-:W-:Y:S01]  /*83fb0*/  STL.64 [R1+0x4ca0], R22 ;  /* 0x004ca01601007387 */ /* 0x000fe20000100a00 */
[----:B-1----:R-:W-:Y:S02]  /*83fc0*/  IMAD.MOV.U32 R17, RZ, RZ, R25 ;  /* 0x000000ffff117224 */ /* 0x002fe400078e0019 */
[----:B------:R-:W-:-:S05]  /*83fd0*/  IMAD.X R25, R26, 0x1, R27, P1 ;  /* 0x000000011a197824 */ /* 0x000fca00008e061b */
[----:B------:R1:W-:Y:S04]  /*83fe0*/  STL.64 [R1+0x4c98], R24 ;  /* 0x004c981801007387 */ /* 0x0003e80000100a00 */
[----:B-1----:R-:W3:Y:S01]  /*83ff0*/  LDL.LU.64 R24, [R1+0x64a0] ;  /* 0x0064a00001187983 */ /* 0x002ee20000300a00 */
[C---:B------:R-:W-:Y:S02]  /*84000*/  IADD3 R16, P4, R20.reuse, R5, RZ ;  /* 0x0000000514107210 */ /* 0x040fe40007f9e0ff */
[C---:B------:R-:W-:Y:S01]  /*84010*/  IADD3 R22, P2, R20.reuse, R3, RZ ;  /* 0x0000000314167210 */ /* 0x040fe20007f5e0ff */
[----:B---3--:R1:W-:Y:S02]  /*84020*/  STL.64 [R1+0x6478], R24 ;  /* 0x0064781801007387 */ /* 0x0083e40000100a00 */
[----:B-1----:R-:W-:Y:S01]  /*84030*/  IADD3 R24, P1, R20, R0, RZ ;  /* 0x0000000014187210 */ /* 0x002fe20007f3e0ff */
[----:B------:R-:W-:-:S02]  /*84040*/  IMAD.MOV.U32 R20, RZ, RZ, R17 ;  /* 0x000000ffff147224 */ /* 0x000fc400078e0011 */
[----:B------:R-:W-:-:S05]  /*84050*/  IMAD.X R17, R26, 0x1, R7, P4 ;  /* 0x000000011a117824 */ /* 0x000fca00020e0607 */
[----:B------:R1:W-:Y:S04]  /*84060*/  STL.64 [R1+0x4c90], R16 ;  /* 0x004c901001007387 */ /* 0x0003e80000100a00 */
[----:B-1----:R-:W3:Y:S01]  /*84070*/  LDL.LU.64 R16, [R1+0x6498] ;  /* 0x0064980001107983 */ /* 0x002ee20000300a00 */
[----:B------:R-:W-:Y:S01]  /*84080*/  IMAD.MOV.U32 R25, RZ, RZ, R28 ;  /* 0x000000ffff197224 */ /* 0x000fe200078e001c */
[----:B--2---:R-:W-:Y:S01]  /*84090*/  IADD3 R28, P4, R21, R6, RZ ;  /* 0x00000006151c7210 */ /* 0x004fe20007f9e0ff */
[----:B------:R-:W-:-:S04]  /*840a0*/  IMAD.X R23, R26, 0x1, R4, P2 ;  /* 0x000000011a177824 */ /* 0x000fc800010e0604 */
[----:B------:R1:W-:Y:S04]  /*840b0*/  STL [R1+0x4c78], R28 ;  /* 0x004c781c01007387 */ /* 0x0003e80000100800 */
[----:B-1----:R-:W2:Y:S04]  /*840c0*/  LDL.LU.64 R28, [R1+0x6490] ;  /* 0x00649000011c7983 */ /* 0x002ea80000300a00 */
[----:B------:R1:W-:Y:S04]  /*840d0*/  STL.64 [R1+0x4c88], R22 ;  /* 0x004c881601007387 */ /* 0x0003e80000100a00 */
[----:B-1----:R-:W4:Y:S04]  /*840e0*/  LDL.LU.64 R22, [R1+0x6488] ;  /* 0x0064880001167983 */ /* 0x002f280000300a00 */
[----:B---3--:R1:W-:Y:S04]  /*840f0*/  STL.64 [R1+0x6470], R16 ;  /* 0x0064701001007387 */ /* 0x0083e80000100a00 */
[----:B-1----:R0:W3:Y:S04]  /*84100*/  LDL.64 R16, [R1+0x4c78] ;  /* 0x004c780001107983 */ /* 0x0020e80000100a00 */
[----:B---3--:R-:W3:Y:S04]  /*84110*/  LDL.LU R17, [R1+0x22dc] ;  /* 0x0022dc0001117983 */ /* 0x008ee80000300800 */
[----:B--2---:R1:W-:Y:S02]  /*84120*/  STL.64 [R1+0x6468], R28 ;  /* 0x0064681c01007387 */ /* 0x0043e40000100a00 */
[----:B-1----:R-:W-:-:S02]  /*84130*/  IMAD.MOV.U32 R29, RZ, RZ, R25 ;  /* 0x000000ffff1d7224 */ /* 0x002fc400078e0019 */
[----:B------:R-:W-:Y:S02]  /*84140*/  IMAD.X R25, R26, 0x1, R2, P1 ;  /* 0x000000011a197824 */ /* 0x000fe400008e0602 */
[----:B------:R-:W2:Y:S04]  /*84150*/  LDL.LU R26, [R1+0x6484] ;  /* 0x00648400011a7983 */ /* 0x000ea80000300800 */
[----:B------:R1:W-:Y:S01]  /*84160*/  STL.64 [R1+0x4c80], R24 ;  /* 0x004c801801007387 */ /* 0x0003e20000100a00 */
[C---:B------:R-:W-:Y:S02]  /*84170*/  IADD3 R28, P2, R21.reuse, R5, RZ ;  /* 0x00000005151c7210 */ /* 0x040fe40007f5e0ff */
[----:B-1----:R-:W-:Y:S01]  /*84180*/  IADD3 R24, P1, R21, R3, RZ ;  /* 0x0000000315187210 */ /* 0x002fe20007f3e0ff */
[----:B---3--:R-:W-:-:S02]  /*84190*/  IMAD.MOV.U32 R25, RZ, RZ, R17 ;  /* 0x000000ffff197224 */ /* 0x008fc400078e0011 */
[----:B----4-:R-:W-:Y:S01]  /*841a0*/  IMAD.X R17, R23, 0x1, R27, P4 ;  /* 0x0000000117117824 */ /* 0x010fe200020e061b */
[----:B------:R-:W-:-:S04]  /*841b0*/  IADD3 R16, P4, R21, R0, RZ ;  /* 0x0000000015107210 */ /* 0x000fc80007f9e0ff */
[----:B------:R1:W-:Y:S01]  /*841c0*/  STL [R1+0x4c7c], R17 ;  /* 0x004c7c1101007387 */ /* 0x0003e20000100800 */
[----:B------:R-:W-:Y:S02]  /*841d0*/  IMAD.MOV.U32 R21, RZ, RZ, R29 ;  /* 0x000000ffff157224 */ /* 0x000fe400078e001d */
[----:B-1----:R-:W-:Y:S02]  /*841e0*/  IMAD.MOV.U32 R17, RZ, RZ, R23 ;  /* 0x000000ffff117224 */ /* 0x002fe400078e0017 */
[----:B------:R-:W3:Y:S02]  /*841f0*/  LDL.LU R23, [R1+0x6480] ;  /* 0x0064800001177983 */ /* 0x000ee40000300800 */
[----:B------:R-:W-:-:S05]  /*84200*/  IMAD.X R29, R17, 0x1, R7, P2 ;  /* 0x00000001111d7824 */ /* 0x000fca00010e0607 */
[----:B------:R1:W-:Y:S02]  /*84210*/  STL.64 [R1+0x4c70], R28 ;  /* 0x004c701c01007387 */ /* 0x0003e40000100a00 */
[----:B-1----:R-:W-:Y:S02]  /*84220*/  IMAD.MOV.U32 R29, RZ, RZ, R25 ;  /* 0x000000ffff1d7224 */ /* 0x002fe400078e0019 */
[----:B------:R-:W-:-:S05]  /*84230*/  IMAD.X R25, R17, 0x1, R4, P1 ;  /* 0x0000000111197824 */ /* 0x000fca00008e0604 */
[----:B------:R1:W-:Y:S04]  /*84240*/  STL.64 [R1+0x4c68], R24 ;  /* 0x004c681801007387 */ /* 0x0003e80000100a00 */
[----:B-1----:R-:W4:Y:S01]  /*84250*/  LDL.LU.64 R24, [R1+0x6478] ;  /* 0x0064780001187983 */ /* 0x002f220000300a00 */
[----:B------:R-:W-:Y:S01]  /*84260*/  IADD3 R28, P2, R22, R6, RZ ;  /* 0x00000006161c7210 */ /* 0x000fe20007f5e0ff */
[----:B------:R-:W-:Y:S02]  /*84270*/  IMAD.X R17, R17, 0x1, R2, P4 ;  /* 0x0000000111117824 */ /* 0x000fe400020e0602 */
[----:B----4-:R1:W-:Y:S04]  /*84280*/  STL.64 [R1+0x6458], R24 ;  /* 0x0064581801007387 */ /* 0x0103e80000100a00 */
[----:B------:R4:W-:Y:S01]  /*84290*/  STL.64 [R1+0x4c60], R16 ;  /* 0x004c601001007387 */ /* 0x0009e20000100a00 */
[----:B-1----:R-:W-:Y:S01]  /*842a0*/  IMAD.MOV.U32 R25, RZ, RZ, R29 ;  /* 0x000000ffff197224 */ /* 0x002fe200078e001d */
[----:B------:R-:W-:-:S02]  /*842b0*/  SHF.R.S32.HI R29, RZ, 0x1f, R22 ;  /* 0x0000001fff1d7819 */ /* 0x000fc40000011416 */
[----:B----4-:R-:W4:Y:S03]  /*842c0*/  LDL.LU.64 R16, [R1+0x6470] ;  /* 0x0064700001107983 */ /* 0x010f260000300a00 */
[----:B------:R-:W-:Y:S01]  /*842d0*/  IMAD.X R29, R29, 0x1, R27, P2 ;  /* 0x000000011d1d7824 */ /* 0x000fe200010e061b */
[----:B------:R-:W-:Y:S04]  /*842e0*/  STL.64 [R1+0x6460], R14 ;  /* 0x0064600e01007387 */ /* 0x000fe80000100a00 */
[----:B------:R1:W-:Y:S04]  /*842f0*/  STL.64 [R1+0x4c58], R28 ;  /* 0x004c581c01007387 */ /* 0x0003e80000100a00 */
[----:B-1----:R-:W2:Y:S01]  /*84300*/  LDL.LU.64 R28, [R1+0x6468] ;  /* 0x00646800011c7983 */ /* 0x002ea20000300a00 */
[----:B------:R-:W-:-:S02]  /*84310*/  IADD3 R14, P4, R22, R3, RZ ;  /* 0x00000003160e7210 */ /* 0x000fc40007f9e0ff */
[----:B------:R-:W-:-:S03]  /*84320*/  IADD3 R24, P1, R22, R5, RZ ;  /* 0x0000000516187210 */ /* 0x000fc60007f3e0ff */
[----:B------:R-:W-:Y:S04]  /*84330*/  STL [R1+0x4c48], R14 ;  /* 0x004c480e01007387 */ /* 0x000fe80000100800 */
[----:B--2---:R1:W-:Y:S04]  /*84340*/  STL.64 [R1+0x6440], R28 ;  /* 0x0064401c01007387 */ /* 0x0043e80000100a00 */
[----:B-1----:R-:W2:Y:S01]  /*84350*/  LDL.LU R29, [R1+0x18c] ;  /* 0x00018c00011d7983 */ /* 0x002ea20000300800 */
[----:B------:R-:W-:-:S03]  /*84360*/  SHF.R.S32.HI R28, RZ, 0x1f, R22 ;  /* 0x0000001fff1c7819 */ /* 0x000fc60000011416 */
[----:B------:R1:W-:Y:S02]  /*84370*/  STL.64 [R1+0x6448], R20 ;  /* 0x0064481401007387 */ /* 0x0003e40000100a00 */
[----:B-1----:R-:W-:Y:S01]  /*84380*/  IMAD.MOV.U32 R20, RZ, RZ, R14 ;  /* 0x000000ffff147224 */ /* 0x002fe200078e000e */
[----:B------:R-:W-:Y:S01]  /*84390*/  IADD3 R14, P2, R22, R0, RZ ;  /* 0x00000000160e7210 */ /* 0x000fe20007f5e0ff */
[----:B------:R-:W-:Y:S02]  /*843a0*/  IMAD.MOV.U32 R22, RZ, RZ, R25 ;  /* 0x000000ffff167224 */ /* 0x000fe400078e0019 */
[----:B------:R-:W-:Y:S02]  /*843b0*/  IMAD.X R25, R28, 0x1, R7, P1 ;  /* 0x000000011c197824 */ /* 0x000fe400008e0607 */
[----:B------:R-:W-:-:S03]  /*843c0*/  IMAD.MOV.U32 R21, RZ, RZ, R15 ;  /* 0x000000ffff157224 */ /* 0x000fc600078e000f */
[----:B------:R3:W-:Y:S01]  /*843d0*/  STL.64 [R1+0x4c50], R24 ;  /* 0x004c501801007387 */ /* 0x0007e20000100a00 */
[C---:B------:R-:W-:Y:S02]  /*843e0*/  IMAD.X R21, R28.reuse, 0x1, R4, P4 ;  /* 0x000000011c157824 */ /* 0x040fe400020e0604 */
[----:B------:R-:W-:Y:S01]  /*843f0*/  IMAD.X R15, R28, 0x1, R2, P2 ;  /* 0x000000011c0f7824 */ /* 0x000fe200010e0602 */
[C---:B---3--:R-:W-:Y:S02]  /*84400*/  IADD3 R24, P1, R23.reuse, R6, RZ ;  /* 0x0000000617187210 */ /* 0x048fe40007f3e0ff */
[----:B------:R-:W-:Y:S03]  /*84410*/  STL [R1+0x4c4c], R21 ;  /* 0x004c4c1501007387 */ /* 0x000fe60000100800 */
[----:B------:R-:W-:Y:S01]  /*84420*/  IMAD.X R25, R26, 0x1, R27, P1 ;  /* 0x000000011a197824 */ /* 0x000fe200008e061b */
[----:B------:R1:W-:Y:S04]  /*84430*/  STL.64 [R1+0x4c40], R14 ;  /* 0x004c400e01007387 */ /* 0x0003e80000100a00 */
[----:B-1----:R-:W3:Y:S04]  /*84440*/  LDL.LU.64 R14, [R1+0x6460] ;  /* 0x00646000010e7983 */ /* 0x002ee80000300a00 */
[----:B------:R1:W-:Y:S04]  /*84450*/  STL.64 [R1+0x4c38], R24 ;  /* 0x004c381801007387 */ /* 0x0003e80000100a00 */
[----:B-1----:R-:W4:Y:S01]  /*84460*/  LDL.LU.64 R24, [R1+0x6458] ;  /* 0x0064580001187983 */ /* 0x002f220000300a00 */
[----:B------:R-:W-:Y:S01]  /*84470*/  IMAD.MOV.U32 R21, RZ, RZ, R22 ;  /* 0x000000ffff157224 */ /* 0x000fe200078e0016 */
[----:B------:R-:W-:-:S02]  /*84480*/  IADD3 R20, P4, R23, R5, RZ ;  /* 0x0000000517147210 */ /* 0x000fc40007f9e0ff */
[C---:B------:R-:W-:Y:S01]  /*84490*/  IADD3 R28, P2, R23.reuse, R3, RZ ;  /* 0x00000003171c7210 */ /* 0x040fe20007f5e0ff */
[----:B--2---:R-:W-:Y:S02]  /*844a0*/  IMAD.MOV.U32 R22, RZ, RZ, R29 ;  /* 0x000000ffff167224 */ /* 0x004fe400078e001d */
[----:B------:R-:W-:Y:S02]  /*844b0*/  IMAD.MOV.U32 R29, RZ, RZ, R13 ;  /* 0x000000ffff1d7224 */ /* 0x000fe400078e000d */
[----:B----4-:R-:W-:Y:S01]  /*844c0*/  IMAD.MOV.U32 R13, RZ, RZ, R24 ;  /* 0x000000ffff0d7224 */ /* 0x010fe200078e0018 */
[----:B------:R-:W-:Y:S01]  /*844d0*/  IADD3 R24, P1, R23, R0, RZ ;  /* 0x0000000017187210 */ /* 0x000fe20007f3e0ff */
[----:B------:R-:W-:Y:S02]  /*844e0*/  IMAD.MOV.U32 R23, RZ, RZ, R21 ;  /* 0x000000ffff177224 */ /* 0x000fe400078e0015 */
[----:B------:R-:W-:Y:S02]  /*844f0*/  IMAD.X R21, R26, 0x1, R7, P4 ;  /* 0x000000011a157824 */ /* 0x000fe400020e0607 */
[----:B------:R1:W-:Y:S04]  /*84500*/  STL [R1+0x4c20], R24 ;  /* 0x004c201801007387 */ /* 0x0003e80000100800 */
[----:B-1----:R-:W2:Y:S04]  /*84510*/  LDL.LU.64 R24, [R1+0x6450] ;  /* 0x0064500001187983 */ /* 0x002ea80000300a00 */
[----:B------:R-:W-:Y:S04]  /*84520*/  STL.64 [R1+0x6430], R22 ;  /* 0x0064301601007387 */ /* 0x000fe80000100a00 */
[----:B------:R1:W-:Y:S04]  /*84530*/  STL.64 [R1+0x4c30], R20 ;  /* 0x004c301401007387 */ /* 0x0003e80000100a00 */
[----:B-1----:R-:W4:Y:S01]  /*84540*/  LDL.LU.64 R20, [R1+0x6448] ;  /* 0x0064480001147983 */ /* 0x002f220000300a00 */
[----:B------:R-:W-:-:S02]  /*84550*/  IMAD.MOV.U32 R23, RZ, RZ, R29 ;  /* 0x000000ffff177224 */ /* 0x000fc400078e001d */
[----:B------:R-:W-:-:S05]  /*84560*/  IMAD.X R29, R26, 0x1, R4, P2 ;  /* 0x000000011a1d7824 */ /* 0x000fca00010e0604 */
[----:B------:R1:W-:Y:S04]  /*84570*/  STL.64 [R1+0x4c28], R28 ;  /* 0x004c281c01007387 */ /* 0x0003e80000100a00 */
[----:B-1----:R-:W3:Y:S04]  /*84580*/  LDL.LU.64 R28, [R1+0x6440] ;  /* 0x00644000011c7983 */ /* 0x002ee80000300a00 */
[----:B------:R-:W-:Y:S04]  /*84590*/  STL [R1+0x6428], R12 ;  /* 0x0064280c01007387 */ /* 0x000fe80000100800 */
[----:B----4-:R1:W-:Y:S04]  /*845a0*/  STL.64 [R1+0x6408], R20 ;  /* 0x0064081401007387 */ /* 0x0103e80000100a00 */
[----:B-1----:R0:W4:Y:S01]  /*845b0*/  LDL.64 R20, [R1+0x4c20] ;  /* 0x004c200001147983 */ /* 0x0021220000100a00 */
[----:B--2---:R-:W-:-:S03]  /*845c0*/  IADD3 R22, P4, R24, R6, RZ ;  /* 0x0000000618167210 */ /* 0x004fc60007f9e0ff */
[----:B------:R1:W-:Y:S02]  /*845d0*/  STL.64 [R1+0x6418], R18 ;  /* 0x0064181201007387 */ /* 0x0003e40000100a00 */
[----:B-1----:R-:W-:Y:S01]  /*845e0*/  SHF.R.S32.HI R19, RZ, 0x1f, R24 ;  /* 0x0000001fff137819 */ /* 0x002fe20000011418 */
[----:B----4-:R-:W-:Y:S02]  /*845f0*/  IMAD.X R21, R26, 0x1, R2, P1 ;  /* 0x000000011a157824 */ /* 0x010fe400008e0602 */
[----:B------:R-:W2:Y:S04]  /*84600*/  LDL.LU R26, [R1+0x6438] ;  /* 0x00643800011a7983 */ /* 0x000ea80000300800 */
[----:B------:R1:W-:Y:S02]  /*84610*/  STL [R1+0x4c24], R21 ;  /* 0x004c241501007387 */ /* 0x0003e40000100800 */
[----:B-1----:R-:W-:-:S02]  /*84620*/  IMAD.MOV.U32 R21, RZ, RZ, R23 ;  /* 0x000000ffff157224 */ /* 0x002fc400078e0017 */
[----:B------:R-:W-:-:S05]  /*84630*/  IMAD.X R23, R19, 0x1, R27, P4 ;  /* 0x0000000113177824 */ /* 0x000fca00020e061b */
[----:B------:R1:W-:Y:S04]  /*84640*/  STL.64 [R1+0x4c18], R22 ;  /* 0x004c181601007387 */ /* 0x0003e80000100a00 */
[----:B-1----:R-:W4:Y:S01]  /*84650*/  LDL.LU.64 R22, [R1+0x6430] ;  /* 0x0064300001167983 */ /* 0x002f220000300a00 */
[C---:B------:R-:W-:Y:S02]  /*84660*/  IADD3 R18, P2, R24.reuse, R5, RZ ;  /* 0x0000000518127210 */ /* 0x040fe40007f5e0ff */
[C---:B------:R-:W-:Y:S02]  /*84670*/  IADD3 R20, P1, R24.reuse, R3, RZ ;  /* 0x0000000318147210 */ /* 0x040fe40007f3e0ff */
[----:B------:R-:W-:Y:S01]  /*84680*/  IADD3 R12, P4, R24, R0, RZ ;  /* 0x00000000180c7210 */ /* 0x000fe20007f9e0ff */
[----:B------:R-:W-:-:S04]  /*84690*/  IMAD.MOV.U32 R24, RZ, RZ, R19 ;  /* 0x000000ffff187224 */ /* 0x000fc800078e0013 */
[C---:B------:R-:W-:Y:S01]  /*846a0*/  IMAD.X R19, R24.reuse, 0x1, R7, P2 ;  /* 0x0000000118137824 */ /* 0x040fe200010e0607 */
[----:B----4-:R1:W-:Y:S04]  /*846b0*/  STL.64 [R1+0x6410], R22 ;  /* 0x0064101601007387 */ /* 0x0103e80000100a00 */
[----:B------:R-:W-:Y:S01]  /*846c0*/  STL.64 [R1+0x4c10], R18 ;  /* 0x004c101201007387 */ /* 0x000fe20000100a00 */
[----:B-1----:R-:W-:Y:S02]  /*846d0*/  IMAD.MOV.U32 R22, RZ, RZ, R13 ;  /* 0x000000ffff167224 */ /* 0x002fe400078e000d */
[----:B------:R-:W-:Y:S02]  /*846e0*/  IMAD.MOV.U32 R13, RZ, RZ, R21 ;  /* 0x000000ffff0d7224 */ /* 0x000fe400078e0015 */
[----:B------:R-:W-:-:S05]  /*846f0*/  IMAD.X R21, R24, 0x1, R4, P1 ;  /* 0x0000000118157824 */ /* 0x000fca00008e0604 */
[----:B------:R1:W-:Y:S02]  /*84700*/  STL.64 [R1+0x4c08], R20 ;  /* 0x004c081401007387 */ /* 0x0003e40000100a00 */
[----:B-1----:R-:W-:Y:S02]  /*84710*/  IMAD.MOV.U32 R21, RZ, RZ, R13 ;  /* 0x000000ffff157224 */ /* 0x002fe400078e000d */
[----:B------:R-:W-:-:S05]  /*84720*/  IMAD.X R13, R24, 0x1, R2, P4 ;  /* 0x00000001180d7824 */ /* 0x000fca00020e0602 */
[----:B------:R3:W-:Y:S02]  /*84730*/  STL.64 [R1+0x4c00], R12 ;  /* 0x004c000c01007387 */ /* 0x0007e40000100a00 */
[----:B---3--:R-:W-:Y:S01]  /*84740*/  IMAD.MOV.U32 R13, RZ, RZ, R28 ;  /* 0x000000ffff0d7224 */ /* 0x008fe200078e001c */
[C---:B------:R-:W-:Y:S01]  /*84750*/  IADD3 R28, P4, R25.reuse, R3, RZ ;  /* 0x00000003191c7210 */ /* 0x040fe20007f9e0ff */
[----:B------:R-:W3:Y:S04]  /*84760*/  LDL.LU R12, [R1+0x6428] ;  /* 0x00642800010c7983 */ /* 0x000ee80000300800 */
[----:B------:R1:W-:Y:S04]  /*84770*/  STL [R1+0x4be8], R28 ;  /* 0x004be81c01007387 */ /* 0x0003e80000100800 */
[----:B-1----:R-:W4:Y:S01]  /*84780*/  LDL.LU.64 R28, [R1+0x6420] ;  /* 0x00642000011c7983 */ /* 0x002f220000300a00 */
[----:B------:R-:W-:-:S02]  /*84790*/  IADD3 R18, P2, R25, R6, RZ ;  /* 0x0000000619127210 */ /* 0x000fc40007f5e0ff */
[C---:B------:R-:W-:Y:S01]  /*847a0*/  IADD3 R20, P1, R25.reuse, R5, RZ ;  /* 0x0000000519147210 */ /* 0x040fe20007f3e0ff */
[----:B------:R-:W-:Y:S02]  /*847b0*/  IMAD.MOV.U32 R24, RZ, RZ, R22 ;  /* 0x000000ffff187224 */ /* 0x000fe400078e0016 */
[C---:B----4-:R-:W-:Y:S01]  /*847c0*/  IMAD.X R19, R28.reuse, 0x1, R27, P2 ;  /* 0x000000011c137824 */ /* 0x050fe200010e061b */
[----:B------:R-:W-:Y:S01]  /*847d0*/  IADD3 R22, P2, R25, R0, RZ ;  /* 0x0000000019167210 */ /* 0x000fe20007f5e0ff */
[----:B------:R-:W-:Y:S02]  /*847e0*/  IMAD.MOV.U32 R25, RZ, RZ, R21 ;  /* 0x000000ffff197224 */ /* 0x000fe400078e0015 */
[----:B------:R-:W-:Y:S01]  /*847f0*/  IMAD.X R21, R28, 0x1, R7, P1 ;  /* 0x000000011c157824 */ /* 0x000fe200008e0607 */
[----:B------:R1:W-:Y:S04]  /*84800*/  STL.64 [R1+0x4bf8], R18 ;  /* 0x004bf81201007387 */ /* 0x0003e80000100a00 */
[----:B-1----:R-:W4:Y:S04]  /*84810*/  LDL.LU.64 R18, [R1+0x6418] ;  /* 0x0064180001127983 */ /* 0x002f280000300a00 */
[----:B------:R1:W-:Y:S04]  /*84820*/  STL [R1+0x4be0], R22 ;  /* 0x004be01601007387 */ /* 0x0003e80000100800 */
[----:B-1----:R-:W2:Y:S04]  /*84830*/  LDL.LU.64 R22, [R1+0x6410] ;  /* 0x0064100001167983 */ /* 0x002ea80000300a00 */
[----:B------:R1:W-:Y:S04]  /*84840*/  STL.64 [R1+0x4bf0], R20 ;  /* 0x004bf01401007387 */ /* 0x0003e80000100a00 */
[----:B-1----:R-:W3:Y:S04]  /*84850*/  LDL.LU.64 R20, [R1+0x6408] ;  /* 0x0064080001147983 */ /* 0x002ee80000300a00 */
[----:B---3--:R1:W-:Y:S04]  /*84860*/  STL.64 [R1+0x63f8], R20 ;  /* 0x0063f81401007387 */ /* 0x0083e80000100a00 */
[----:B-1----:R0:W3:Y:S04]  /*84870*/  LDL.64 R20, [R1+0x4be8] ;  /* 0x004be80001147983 */ /* 0x0020e80000100a00 */
[----:B---3--:R-:W3:Y:S04]  /*84880*/  LDL.LU R21, [R1+0x22e8] ;  /* 0x0022e80001157983 */ /* 0x008ee80000300800 */
[----:B--2---:R1:W-:Y:S04]  /*84890*/  STL.64 [R1+0x63e8], R22 ;  /* 0x0063e81601007387 */ /* 0x0043e80000100a00 */
[----:B-1----:R0:W2:Y:S04]  /*848a0*/  LDL.64 R22, [R1+0x4be0] ;  /* 0x004be00001167983 */ /* 0x0020a80000100a00 */
[----:B------:R3:W-:Y:S04]  /*848b0*/  STL.64 [R1+0x63f0], R16 ;  /* 0x0063f01001007387 */ /* 0x0007e80000100a00 */
[----:B------:R1:W-:Y:S01]  /*848c0*/  STL.64 [R1+0x63d0], R10 ;  /* 0x0063d00a01007387 */ /* 0x0003e20000100a00 */
[----:B---3--:R-:W-:-:S02]  /*848d0*/  IMAD.MOV.U32 R16, RZ, RZ, R21 ;  /* 0x000000ffff107224 */ /* 0x008fc400078e0015 */
[----:B------:R-:W-:-:S05]  /*848e0*/  IMAD.X R21, R28, 0x1, R4, P4 ;  /* 0x000000011c157824 */ /* 0x000fca00020e0604 */
[----:B------:R3:W-:Y:S01]  /*848f0*/  STL [R1+0x4bec], R21 ;  /* 0x004bec1501007387 */ /* 0x0007e20000100800 */
[----:B--2---:R-:W-:-:S03]  /*84900*/  IMAD.X R23, R28, 0x1, R2, P2 ;  /* 0x000000011c177824 */ /* 0x004fc600010e0602 */
[----:B------:R-:W2:Y:S01]  /*84910*/  LDL.LU R28, [R1+0x6400] ;  /* 0x00640000011c7983 */ /* 0x000ea20000300800 */
[C---:B-1----:R-:W-:Y:S02]  /*84920*/  IADD3 R10, P1, R26.reuse, R6, RZ ;  /* 0x000000061a0a7210 */ /* 0x042fe40007f3e0ff */
[----:B------:R-:W-:-:S03]  /*84930*/  IADD3 R20, P4, R26, R5, RZ ;  /* 0x000000051a147210 */ /* 0x000fc60007f9e0ff */
[C---:B------:R-:W-:Y:S01]  /*84940*/  IMAD.X R11, R29.reuse, 0x1, R27, P1 ;  /* 0x000000011d0b7824 */ /* 0x040fe200008e061b */
[----:B------:R-:W-:Y:S01]  /*84950*/  STL.64 [R1+0x63e0], R12 ;  /* 0x0063e00c01007387 */ /* 0x000fe20000100a00 */
[C---:B------:R-:W-:Y:S01]  /*84960*/  IADD3 R22, P2, R26.reuse, R3, RZ ;  /* 0x000000031a167210 */ /* 0x040fe20007f5e0ff */
[C---:B---3--:R-:W-:Y:S02]  /*84970*/  IMAD.X R21, R29.reuse, 0x1, R7, P4 ;  /* 0x000000011d157824 */ /* 0x048fe400020e0607 */
[----:B------:R1:W-:Y:S04]  /*84980*/  STL [R1+0x4be4], R23 ;  /* 0x004be41701007387 */ /* 0x0003e80000100800 */
[----:B------:R3:W-:Y:S04]  /*84990*/  STL.64 [R1+0x4bd8], R10 ;  /* 0x004bd80a01007387 */ /* 0x0007e80000100a00 */
[----:B------:R4:W-:Y:S01]  /*849a0*/  STL.64 [R1+0x4bd0], R20 ;  /* 0x004bd01401007387 */ /* 0x0009e20000100a00 */
[C---:B-1----:R-:W-:Y:S01]  /*849b0*/  IMAD.X R23, R29.reuse, 0x1, R4, P2 ;  /* 0x000000011d177824 */ /* 0x042fe200010e0604 */
[----:B---3--:R-:W-:Y:S01]  /*849c0*/  IADD3 R10, P1, R26, R0, RZ ;  /* 0x000000001a0a7210 */ /* 0x008fe20007f3e0ff */
[----:B------:R-:W-:Y:S01]  /*849d0*/  IMAD.MOV.U32 R26, RZ, RZ, R16 ;  /* 0x000000ffff1a7224 */ /* 0x000fe200078e0010 */
[----:B----4-:R-:W3:Y:S03]  /*849e0*/  LDL.LU.64 R20, [R1+0x63f8] ;  /* 0x0063f80001147983 */ /* 0x010ee60000300a00 */
[----:B------:R-:W-:Y:S01]  /*849f0*/  IMAD.X R11, R29, 0x1, R2, P1 ;  /* 0x000000011d0b7824 */ /* 0x000fe200008e0602 */
[----:B--2---:R-:W-:-:S02]  /*84a00*/  IADD3 R16, P4, R28, R6, RZ ;  /* 0x000000061c107210 */ /* 0x004fc40007f9e0ff */
[----:B------:R-:W-:-:S03]  /*84a10*/  IADD3 R12, P2, R28, R5, RZ ;  /* 0x000000051c0c7210 */ /* 0x000fc60007f5e0ff */
[----:B------:R1:W-:Y:S04]  /*84a20*/  STL [R1+0x4bb8], R16 ;  /* 0x004bb81001007387 */ /* 0x0003e80000100800 */
[----:B-1----:R-:W2:Y:S04]  /*84a30*/  LDL.LU.64 R16, [R1+0x63f0] ;  /* 0x0063f00001107983 */ /* 0x002ea80000300a00 */
[----:B------:R1:W-:Y:S04]  /*84a40*/  STL.64 [R1+0x4bc8], R22 ;  /* 0x004bc81601007387 */ /* 0x0003e80000100a00 */
[----:B-1----:R-:W4:Y:S04]  /*84a50*/  LDL.LU.64 R22, [R1+0x63e8] ;  /* 0x0063e80001167983 */ /* 0x002f280000300a00 */
[----:B------:R1:W-:Y:S04]  /*84a60*/  STL [R1+0x4bb0], R12 ;  /* 0x004bb00c01007387 */ /* 0x0003e80000100800 */
[----:B-1----:R-:W3:Y:S04]  /*84a70*/  LDL.LU.64 R12, [R1+0x63e0] ;  /* 0x0063e000010c7983 */ /* 0x002ee80000300a00 */
[----:B------:R-:W2:Y:S04]  /*84a80*/  LDL.LU R29, [R1+0x63d8] ;  /* 0x0063d800011d7983 */ /* 0x000ea80000300800 */
[----:B------:R1:W-:Y:S04]  /*84a90*/  STL.64 [R1+0x4bc0], R10 ;  /* 0x004bc00a01007387 */ /* 0x0003e80000100a00 */
[----:B-1----:R-:W4:Y:S04]  /*84aa0*/  LDL.LU.64 R10, [R1+0x63d0] ;  /* 0x0063d000010a7983 */ /* 0x002f280000300a00 */
[----:B----4-:R1:W-:Y:S04]  /*84ab0*/  STL.64 [R1+0x63b0], R10 ;  /* 0x0063b00a01007387 */ /* 0x0103e80000100a00 */
[----:B-1----:R0:W4:Y:S04]  /*84ac0*/  LDL.64 R10, [R1+0x4bb8] ;  /* 0x004bb800010a7983 */ /* 0x0021280000100a00 */
[----:B----4-:R-:W4:Y:S04]  /*84ad0*/  LDL.LU R11, [R1+0x188] ;  /* 0x00018800010b7983 */ /* 0x010f280000300800 */
[----:B------:R1:W-:Y:S04]  /*84ae0*/  STL [R1+0x63b8], R25 ;  /* 0x0063b81901007387 */ /* 0x0003e80000100800 */
[----:B---3--:R-:W-:Y:S01]  /*84af0*/  STL.64 [R1+0x63c0], R12 ;  /* 0x0063c00c01007387 */ /* 0x008fe20000100a00 */
[----:B-1----:R-:W-:-:S03]  /*84b00*/  SHF.R.S32.HI R25, RZ, 0x1f, R28 ;  /* 0x0000001fff197819 */ /* 0x002fc6000001141c */
[----:B------:R4:W-:Y:S02]  /*84b10*/  STL [R1+0x63c8], R13 ;  /* 0x0063c80d01007387 */ /* 0x0009e40000100800 */
[----:B----4-:R-:W-:Y:S02]  /*84b20*/  IMAD.MOV.U32 R13, RZ, RZ, R11 ;  /* 0x000000ffff0d7224 */ /* 0x010fe400078e000b */
[----:B------:R-:W-:-:S05]  /*84b30*/  IMAD.X R11, R25, 0x1, R27, P4 ;  /* 0x00000001190b7824 */ /* 0x000fca00020e061b */
[----:B------:R-:W-:Y:S04]  /*84b40*/  STL [R1+0x4bbc], R11 ;  /* 0x004bbc0b01007387 */ /* 0x000fe80000100800 */
[----:B------:R1:W-:Y:S04]  /*84b50*/  STL.64 [R1+0x63a8], R20 ;  /* 0x0063a81401007387 */ /* 0x0003e80000100a00 */
[----:B-1----:R0:W3:Y:S01]  /*84b60*/  LDL.64 R20, [R1+0x4bb0] ;  /* 0x004bb00001147983 */ /* 0x0020e20000100a00 */
[C---:B------:R-:W-:Y:S02]  /*84b70*/  IADD3 R12, P1, R28.reuse, R3, RZ ;  /* 0x000000031c0c7210 */ /* 0x040fe40007f3e0ff */
[----:B------:R-:W-:Y:S01]  /*84b80*/  IADD3 R10, P4, R28, R0, RZ ;  /* 0x000000001c0a7210 */ /* 0x000fe20007f9e0ff */
[----:B------:R-:W-:-:S02]  /*84b90*/  IMAD.MOV.U32 R28, RZ, RZ, R13 ;  /* 0x000000ffff1c7224 */ /* 0x000fc400078e000d */
[C---:B------:R-:W-:Y:S02]  /*84ba0*/  IMAD.X R13, R25.reuse, 0x1, R4, P1 ;  /* 0x00000001190d7824 */ /* 0x040fe400008e0604 */
[----:B---3--:R-:W-:-:S05]  /*84bb0*/  IMAD.X R21, R25, 0x1, R7, P2 ;  /* 0x0000000119157824 */ /* 0x008fca00010e0607 */
[----:B------:R-:W-:Y:S04]  /*84bc0*/  STL [R1+0x4bb4], R21 ;  /* 0x004bb41501007387 */ /* 0x000fe80000100800 */
[----:B------:R1:W-:Y:S04]  /*84bd0*/  STL.64 [R1+0x4ba8], R12 ;  /* 0x004ba80c01007387 */ /* 0x0003e80000100a00 */
[----:B-1----:R0:W3:Y:S01]  /*84be0*/  LDL.LU R13, [R1+0x63c8] ;  /* 0x0063c800010d7983 */ /* 0x0020e20000300800 */
[C---:B--2---:R-:W-:Y:S02]  /*84bf0*/  IADD3 R12, P1, R29.reuse, R5, RZ ;  /* 0x000000051d0c7210 */ /* 0x044fe40007f3e0ff */
[----:B------:R-:W-:-:S02]  /*84c00*/  IADD3 R20, P2, R29, R6, RZ ;  /* 0x000000061d147210 */ /* 0x000fc40007f5e0ff */
[----:B------:R-:W-:Y:S01]  /*84c10*/  SHF.R.S32.HI R21, RZ, 0x1f, R29 ;  /* 0x0000001fff157819 */ /* 0x000fe2000001141d */
[----:B------:R3:W-:Y:S01]  /*84c20*/  STL [R1+0x4b90], R12 ;  /* 0x004b900c01007387 */ /* 0x0007e20000100800 */
[----:B------:R-:W-:-:S03]  /*84c30*/  IMAD.X R11, R25, 0x1, R2, P4 ;  /* 0x00000001190b7824 */ /* 0x000fc600020e0602 */
[----:B------:R-:W-:Y:S01]  /*84c40*/  IMAD.X R21, R21, 0x1, R27, P2 ;  /* 0x0000000115157824 */ /* 0x000fe200010e061b */
[----:B---3--:R-:W2:Y:S04]  /*84c50*/  LDL.LU.64 R12, [R1+0x63c0] ;  /* 0x0063c000010c7983 */ /* 0x008ea80000300a00 */
[----:B------:R1:W-:Y:S04]  /*84c60*/  STL.64 [R1+0x63a0], R4 ;  /* 0x0063a00401007387 */ /* 0x0003e80000100a00 */
[----:B------:R-:W3:Y:S04]  /*84c70*/  LDL.LU R25, [R1+0x63b8] ;  /* 0x0063b80001197983 */ /* 0x000ee80000300800 */
[----:B------:R4:W-:Y:S01]  /*84c80*/  STL.64 [R1+0x4ba0], R10 ;  /* 0x004ba00a01007387 */ /* 0x0009e20000100a00 */
[----:B-1----:R-:W-:-:S03]  /*84c90*/  IADD3 R4, P4, R29, R3, RZ ;  /* 0x000000031d047210 */ /* 0x002fc60007f9e0ff */
[----:B----4-:R-:W4:Y:S04]  /*84ca0*/  LDL.LU.64 R10, [R1+0x63b0] ;  /* 0x0063b000010a7983 */ /* 0x010f280000300a00 */
[----:B------:R1:W-:Y:S04]  /*84cb0*/  STL.64 [R1+0x4b98], R20 ;  /* 0x004b981401007387 */ /* 0x0003e80000100a00 */
[----:B------:R0:W-:Y:S04]  /*84cc0*/  STL [R1+0x4b80], R4 ;  /* 0x004b800401007387 */ /* 0x0001e80000100800 */
[----:B-1----:R-:W2:Y:S04]  /*84cd0*/  LDL.LU.64 R20, [R1+0x63a8] ;  /* 0x0063a80001147983 */ /* 0x002ea80000300a00 */
[----:B0-----:R0:W3:Y:S04]  /*84ce0*/  LDL.64 R4, [R1+0x4b90] ;  /* 0x004b900001047983 */ /* 0x0010e80000100a00 */
[----:B------:R-:W-:Y:S04]  /*84cf0*/  STL.64 [R1+0x6398], R26 ;  /* 0x0063981a01007387 */ /* 0x000fe80000100a00 */
[----:B------:R1:W-:Y:S04]  /*84d00*/  STL.64 [R1+0x6380], R14 ;  /* 0x0063800e01007387 */ /* 0x0003e80000100a00 */
[----:B-1----:R0:W4:Y:S04]  /*84d10*/  LDL.64 R14, [R1+0x4b80] ;  /* 0x004b8000010e7983 */ /* 0x0021280000100a00 */
[----:B------:R1:W-:Y:S04]  /*84d20*/  STL.64 [R1+0x6388], R22 ;  /* 0x0063881601007387 */ /* 0x0003e80000100a00 */
[----:B-1----:R-:W2:Y:S04]  /*84d30*/  LDL.LU R22, [R1] ;  /* 0x0000000001167983 */ /* 0x002ea80000300800 */
[----:B------:R-:W3:Y:S01]  /*84d40*/  LDL.LU R27, [R1+0x2288] ;  /* 0x00228800011b7983 */ /* 0x000ee20000300800 */
[----:B------:R-:W-:-:S03]  /*84d50*/  IADD3 R26, P2, R29, R0, RZ ;  /* 0x000000001d1a7210 */ /* 0x000fc60007f5e0ff */
[----:B------:R-:W-:Y:S04]  /*84d60*/  STL [R1+0x5384], R29 ;  /* 0x0053841d01007387 */ /* 0x000fe80000100800 */
[----:B------:R1:W-:Y:S04]  /*84d70*/  STL [R1+0x5eec], R29 ;  /* 0x005eec1d01007387 */ /* 0x0003e80000100800 */
[----:B-1----:R-:W2:Y:S01]  /*84d80*/  LDL R29, [R1+0x2284] ;  /* 0x00228400011d7983 */ /* 0x002ea20000100800 */
[----:B---3--:R-:W-:-:S05]  /*84d90*/  IMAD.X R5, R27, 0x1, R7, P1 ;  /* 0x000000011b057824 */ /* 0x008fca00008e0607 */
[----:B------:R1:W-:Y:S04]  /*84da0*/  STL [R1+0x4b94], R5 ;  /* 0x004b940501007387 */ /* 0x0003e80000100800 */
[----:B-1----:R-:W4:Y:S04]  /*84db0*/  LDL.LU.64 R4, [R1+0x63a0] ;  /* 0x0063a00001047983 */ /* 0x002f280000300a00 */
[----:B------:R-:W-:Y:S01]  /*84dc0*/  STL.64 [R1+0x6390], R16 ;  /* 0x0063901001007387 */ /* 0x000fe20000100a00 */
[C---:B----4-:R-:W-:Y:S02]  /*84dd0*/  IMAD.X R15, R27.reuse, 0x1, R4, P4 ;  /* 0x000000011b0f7824 */ /* 0x050fe400020e0604 */
[----:B------:R-:W-:-:S03]  /*84de0*/  IMAD.X R27, R27, 0x1, R2, P2 ;  /* 0x000000011b1b7824 */ /* 0x000fc600010e0602 */
[----:B------:R-:W-:Y:S04]  /*84df0*/  STL [R1+0x4b84], R15 ;  /* 0x004b840f01007387 */ /* 0x000fe80000100800 */
[----:B------:R1:W-:Y:S04]  /*84e00*/  STL.64 [R1+0x4b50], R26 ;  /* 0x004b501a01007387 */ /* 0x0003e80000100a00 */
[----:B-1----:R-:W3:Y:S01]  /*84e10*/  LDL.LU.64 R26, [R1+0x6398] ;  /* 0x00639800011a7983 */ /* 0x002ee20000300a00 */
[C---:B--2---:R-:W-:Y:S02]  /*84e20*/  IADD3 R16, P1, R22.reuse, R6, RZ ;  /* 0x0000000616107210 */ /* 0x044fe40007f3e0ff */
[C---:B------:R-:W-:Y:S01]  /*84e30*/  IADD3 R14, P4, R22.reuse, R5, RZ ;  /* 0x00000005160e7210 */ /* 0x040fe20007f9e0ff */
[----:B------:R1:W-:Y:S04]  /*84e40*/  STL.64 [R1+0x6378], R20 ;  /* 0x0063781401007387 */ /* 0x0003e80000100a00 */
[----:B------:R-:W-:Y:S01]  /*84e50*/  STL.64 [R1+0x6370], R2 ;  /* 0x0063700201007387 */ /* 0x000fe20000100a00 */
[C---:B------:R-:W-:Y:S01]  /*84e60*/  IMAD.X R15, R29.reuse, 0x1, R7, P4 ;  /* 0x000000011d0f7824 */ /* 0x040fe200020e0607 */
[C---:B-1----:R-:W-:Y:S01]  /*84e70*/  IADD3 R20, P2, R22.reuse, R3, RZ ;  /* 0x0000000316147210 */ /* 0x042fe20007f5e0ff */
[----:B---3--:R-:W-:Y:S01]  /*84e80*/  IMAD.X R17, R29, 0x1, R27, P1 ;  /* 0x000000011d117824 */ /* 0x008fe200008e061b */
[----:B------:R-:W-:-:S04]  /*84e90*/  IADD3 R22, P1, R22, R0, RZ ;  /* 0x0000000016167210 */ /* 0x000fc80007f3e0ff */
[----:B------:R1:W-:Y:S04]  /*84ea0*/  STL.64 [R1+0x4b30], R16 ;  /* 0x004b301001007387 */ /* 0x0003e80000100a00 */
[----:B-1----:R-:W2:Y:S04]  /*84eb0*/  LDL.LU.64 R16, [R1+0x6390] ;  /* 0x0063900001107983 */ /* 0x002ea80000300a00 */
[----:B------:R1:W-:Y:S04]  /*84ec0*/  STL [R1+0x4b10], R22 ;  /* 0x004b101601007387 */ /* 0x0003e80000100800 */
[----:B-1----:R-:W3:Y:S04]  /*84ed0*/  LDL.LU.64 R22, [R1+0x6388] ;  /* 0x0063880001167983 */ /* 0x002ee80000300a00 */
[----:B------:R1:W-:Y:S04]  /*84ee0*/  STL.64 [R1+0x4b20], R14 ;  /* 0x004b200e01007387 */ /* 0x0003e80000100a00 */
[----:B-1----:R-:W4:Y:S01]  /*84ef0*/  LDL.LU.64 R14, [R1+0x6380] ;  /* 0x00638000010e7983 */ /* 0x002f220000300a00 */
[----:B------:R-:W-:-:S03]  /*84f00*/  IMAD.X R21, R29, 0x1, R4, P2 ;  /* 0x000000011d157824 */ /* 0x000fc600010e0604 */
[----:B----4-:R1:W-:Y:S04]  /*84f10*/  STL.64 [R1+0x6360], R14 ;  /* 0x0063600e01007387 */ /* 0x0103e80000100a00 */
[----:B-1----:R-:W4:Y:S04]  /*84f20*/  LDL.LU R14, [R1+0x4] ;  /* 0x00000400010e7983 */ /* 0x002f280000300800 */
[----:B--2---:R1:W-:Y:S04]  /*84f30*/  STL.64 [R1+0x6368], R16 ;  /* 0x0063681001007387 */ /* 0x0043e80000100a00 */
[----:B-1----:R-:W2:Y:S04]  /*84f40*/  LDL R17, [R1+0x2280] ;  /* 0x0022800001117983 */ /* 0x002ea80000100800 */
[----:B------:R1:W-:Y:S04]  /*84f50*/  STL.64 [R1+0x4b18], R20 ;  /* 0x004b181401007387 */ /* 0x0003e80000100a00 */
[----:B-1----:R-:W3:Y:S04]  /*84f60*/  LDL.LU.64 R20, [R1+0x6378] ;  /* 0x0063780001147983 */ /* 0x002ee80000300a00 */
[----:B------:R-:W2:Y:S04]  /*84f70*/  LDL R29, [R1+0x8] ;  /* 0x00000800011d7983 */ /* 0x000ea80000100800 */
[----:B---3--:R1:W-:Y:S04]  /*84f80*/  STL.64 [R1+0x6348], R20 ;  /* 0x0063481401007387 */ /* 0x0083e80000100a00 */
[----:B-1----:R0:W3:Y:S01]  /*84f90*/  LDL.64 R20, [R1+0x4b10] ;  /* 0x004b100001147983 */ /* 0x0020e20000100a00 */
[----:B----4-:R-:W-:-:S03]  /*84fa0*/  IADD3 R2, P2, R14, R5, RZ ;  /* 0x000000050e027210 */ /* 0x010fc60007f5e0ff */
[----:B---3--:R-:W3:Y:S04]  /*84fb0*/  LDL.LU R21, [R1+0x2284] ;  /* 0x0022840001157983 */ /* 0x008ee80000300800 */
[----:B------:R1:W-:Y:S04]  /*84fc0*/  STL [R1+0x4b00], R2 ;  /* 0x004b000201007387 */ /* 0x0003e80000100800 */
[----:B-1----:R-:W3:Y:S01]  /*84fd0*/  LDL.LU.64 R2, [R1+0x6370] ;  /* 0x0063700001027983 */ /* 0x002ee20000300a00 */
[----:B------:R-:W-:-:S03]  /*84fe0*/  IADD3 R16, P4, R14, R6, RZ ;  /* 0x000000060e107210 */ /* 0x000fc60007f9e0ff */
[----:B------:R-:W-:Y:S02]  /*84ff0*/  STL.64 [R1+0x6350], R4 ;  /* 0x0063500401007387 */ /* 0x000fe40000100a00 */
[----:B--2---:R-:W-:Y:S02]  /*85000*/  IMAD.X R17, R17, 0x1, R27, P4 ;  /* 0x0000000111117824 */ /* 0x004fe400020e061b */
[----:B------:R1:W-:Y:S04]  /*85010*/  STL [R1+0x6358], R5 ;  /* 0x0063580501007387 */ /* 0x0003e80000100800 */
[----:B-1----:R0:W2:Y:S01]  /*85020*/  LDL.64 R4, [R1+0x4b00] ;  /* 0x004b000001047983 */ /* 0x0020a20000100a00 */
[----:B---3--:R-:W-:Y:S01]  /*85030*/  IMAD.X R21, R21, 0x1, R2, P1 ;  /* 0x0000000115157824 */ /* 0x008fe200008e0602 */
[----:B------:R-:W-:-:S02]  /*85040*/  IADD3 R20, P1, R14, R3, RZ ;  /* 0x000000030e147210 */ /* 0x000fc40007f3e0ff */
[----:B------:R-:W-:Y:S02]  /*85050*/  IADD3 R14, P4, R14, R0, RZ ;  /* 0x000000000e0e7210 */ /* 0x000fe40007f9e0ff */
[----:B------:R-:W-:Y:S04]  /*85060*/  STL [R1+0x4b14], R21 ;  /* 0x004b141501007387 */ /* 0x000fe80000100800 */
[----:B------:R1:W-:Y:S04]  /*85070*/  STL.64 [R1+0x4b08], R16 ;  /* 0x004b081001007387 */ /* 0x0003e80000100a00 */
[----:B-1----:R-:W3:Y:S04]  /*85080*/  LDL.LU.64 R16, [R1+0x6368] ;  /* 0x0063680001107983 */ /* 0x002ee80000300a00 */
[----:B------:R1:W-:Y:S04]  /*85090*/  STL [R1+0x4af0], R14 ;  /* 0x004af00e01007387 */ /* 0x0003e80000100800 */
[----:B-1----:R-:W4:Y:S04]  /*850a0*/  LDL.LU.64 R14, [R1+0x6360] ;  /* 0x00636000010e7983 */ /* 0x002f280000300a00 */
[----:B------:R1:W-:Y:S04]  /*850b0*/  STL [R1+0x6340], R0 ;  /* 0x0063400001007387 */ /* 0x0003e80000100800 */
[----:B-1----:R-:W2:Y:S02]  /*850c0*/  LDL.LU R0, [R1+0x2280] ;  /* 0x0022800001007983 */ /* 0x002ea40000300800 */
[----:B--2---:R-:W-:-:S05]  /*850d0*/  IMAD.X R5, R0, 0x1, R7, P2 ;  /* 0x0000000100057824 */ /* 0x004fca00010e0607 */
[----:B------:R1:W-:Y:S04]  /*850e0*/  STL [R1+0x4b04], R5 ;  /* 0x004b040501007387 */ /* 0x0003e80000100800 */
[----:B-1----:R0:W2:Y:S01]  /*850f0*/  LDL.LU R5, [R1+0x6358] ;  /* 0x0063580001057983 */ /* 0x0020a20000300800 */
[----:B------:R-:W-:-:S05]  /*85100*/  IADD3 R4, P2, R29, R6, RZ ;  /* 0x000000061d047210 */ /* 0x000fca0007f5e0ff */
[----:B------:R2:W-:Y:S04]  /*85110*/  STL [R1+0x4ae8], R4 ;  /* 0x004ae80401007387 */ /* 0x0005e80000100800 */
[----:B--2---:R-:W2:Y:S04]  /*85120*/  LDL.LU.64 R4, [R1+0x6350] ;  /* 0x0063500001047983 */ /* 0x004ea80000300a00 */
[----:B------:R1:W-:Y:S04]  /*85130*/  STL.64 [R1+0x6328], R6 ;  /* 0x0063280601007387 */ /* 0x0003e80000100a00 */
[----:B-1----:R-:W3:Y:S01]  /*85140*/  LDL.LU R6, [R1+0x8] ;  /* 0x0000080001067983 */ /* 0x002ee20000300800 */
[----:B--2---:R-:W-:-:S05]  /*85150*/  IMAD.X R21, R0, 0x1, R4, P1 ;  /* 0x0000000100157824 */ /* 0x004fca00008e0604 */
[----:B------:R1:W-:Y:S04]  /*85160*/  STL.64 [R1+0x4af8], R20 ;  /* 0x004af81401007387 */ /* 0x0003e80000100a00 */
[----:B-1----:R-:W2:Y:S04]  /*85170*/  LDL.LU.64 R20, [R1+0x6348] ;  /* 0x0063480001147983 */ /* 0x002ea80000300a00 */
[----:B--2---:R-:W-:Y:S04]  /*85180*/  STL.64 [R1+0x6320], R20 ;  /* 0x0063201401007387 */ /* 0x004fe80000100a00 */
[----:B------:R1:W-:Y:S04]  /*85190*/  STL.64 [R1+0x6330], R22 ;  /* 0x0063301601007387 */ /* 0x0003e80000100a00 */
[----:B-1----:R-:W2:Y:S04]  /*851a0*/  LDL.64 R22, [R1+0x4ae8] ;  /* 0x004ae80001167983 */ /* 0x002ea80000100a00 */
[----:B--2---:R-:W-:Y:S04]  /*851b0*/  STL [R1+0x6338], R22 ;  /* 0x0063381601007387 */ /* 0x004fe80000100800 */
[----:B------:R1:W-:Y:S04]  /*851c0*/  STL [R1+0x633c], R23 ;  /* 0x00633c1701007387 */ /* 0x0003e80000100800 */
[----:B-1----:R0:W2:Y:S04]  /*851d0*/  LDL.64 R22, [R1+0x4af0] ;  /* 0x004af00001167983 */ /* 0x0020a80000100a00 */
[----:B------:R-:W4:Y:S04]  /*851e0*/  LDL.LU R29, [R1+0x18] ;  /* 0x00001800011d7983 */ /* 0x000f280000300800 */
[----:B----4-:R1:W-:Y:S04]  /*851f0*/  STL [R1+0x6290], R29 ;  /* 0x0062901d01007387 */ /* 0x0103e80000100800 */
[----:B-1----:R-:W4:Y:S04]  /*85200*/  LDL.LU R29, [R1+0x14] ;  /* 0x00001400011d7983 */ /* 0x002f280000300800 */
[----:B----4-:R1:W-:Y:S04]  /*85210*/  STL [R1+0x62d4], R29 ;  /* 0x0062d41d01007387 */ /* 0x0103e80000100800 */
[----:B-1----:R-:W4:Y:S01]  /*85220*/  LDL.LU R29, [R1+0x2278] ;  /* 0x00227800011d7983 */ /* 0x002f220000300800 */
[----:B--2---:R-:W-:Y:S01]  /*85230*/  IMAD.X R23, R0, 0x1, R2, P4 ;  /* 0x0000000100177824 */ /* 0x004fe200020e0602 */
[----:B---3--:R-:W-:-:S02]  /*85240*/  IADD3 R22, P4, R6, R3, RZ ;  /* 0x0000000306167210 */ /* 0x008fc40007f9e0ff */
[----:B----4-:R1:W-:Y:S04]  /*85250*/  STL [R1+0x6310], R29 ;  /* 0x0063101d01007387 */ /* 0x0103e80000100800 */
[----:B-1----:R-:W2:Y:S04]  /*85260*/  LDL.LU R29, [R1+0x227c] ;  /* 0x00227c00011d7983 */ /* 0x002ea80000300800 */
[----:B------:R1:W-:Y:S04]  /*85270*/  STL.64 [R1+0x6318], R4 ;  /* 0x0063180401007387 */ /* 0x0003e80000100a00 */
[----:B-1----:R-:W3:Y:S04]  /*85280*/  LDL R4, [R1+0xc] ;  /* 0x00000c0001047983 */ /* 0x002ee80000100800 */
[----:B------:R-:W4:Y:S04]  /*85290*/  LDL.LU R0, [R1+0x6340] ;  /* 0x0063400001007983 */ /* 0x000f280000300800 */
[----:B------:R1:W-:Y:S04]  /*852a0*/  STL [R1+0x4af4], R23 ;  /* 0x004af41701007387 */ /* 0x0003e80000100800 */
[----:B-1----:R0:W2:Y:S04]  /*852b0*/  LDL.LU R23, [R1+0x633c] ;  /* 0x00633c0001177983 */ /* 0x0020a80000300800 */
[----:B------:R1:W-:Y:S04]  /*852c0*/  STL [R1+0x4ad8], R22 ;  /* 0x004ad81601007387 */ /* 0x0003e80000100800 */
[----:B-1----:R0:W3:Y:S01]  /*852d0*/  LDL.LU R22, [R1+0x6338] ;  /* 0x0063380001167983 */ /* 0x0020e20000300800 */
[C---:B------:R-:W-:Y:S01]  /*852e0*/  IADD3 R20, P1, R6.reuse, R5, RZ ;  /* 0x0000000506147210 */ /* 0x040fe20007f3e0ff */
[----:B--2---:R-:W-:Y:S01]  /*852f0*/  IMAD.X R23, R29, 0x1, R27, P2 ;  /* 0x000000011d177824 */ /* 0x004fe200010e061b */
[----:B----4-:R-:W-:-:S04]  /*85300*/  IADD3 R6, P2, R6, R0, RZ ;  /* 0x0000000006067210 */ /* 0x010fc80007f5e0ff */
[----:B------:R3:W-:Y:S04]  /*85310*/  STL [R1+0x4aec], R23 ;  /* 0x004aec1701007387 */ /* 0x0007e80000100800 */
[----:B---3--:R-:W2:Y:S04]  /*85320*/  LDL.LU.64 R22, [R1+0x6330] ;  /* 0x0063300001167983 */ /* 0x008ea80000300a00 */
[----:B------:R1:W-:Y:S04]  /*85330*/  STL [R1+0x4ad0], R6 ;  /* 0x004ad00601007387 */ /* 0x0003e80000100800 */
[----:B-1----:R-:W3:Y:S04]  /*85340*/  LDL.LU.64 R6, [R1+0x6328] ;  /* 0x0063280001067983 */ /* 0x002ee80000300a00 */
[----:B------:R1:W-:Y:S04]  /*85350*/  STL.64 [R1+0x6308], R26 ;  /* 0x0063081a01007387 */ /* 0x0003e80000100a00 */
[----:B-1----:R0:W4:Y:S01]  /*85360*/  LDL.64 R26, [R1+0x4ad0] ;  /* 0x004ad000011a7983 */ /* 0x0021220000100a00 */
[----:B---3--:R-:W-:-:S05]  /*85370*/  IMAD.X R21, R29, 0x1, R7, P1 ;  /* 0x000000011d157824 */ /* 0x008fca00008e0607 */
[----:B------:R1:W-:Y:S04]  /*85380*/  STL.64 [R1+0x4ae0], R20 ;  /* 0x004ae01401007387 */ /* 0x0003e80000100a00 */
[----:B-1----:R-:W3:Y:S01]  /*85390*/  LDL.LU.64 R20, [R1+0x6320] ;  /* 0x0063200001147983 */ /* 0x002ee20000300a00 */
[----:B------:R-:W-:-:S03]  /*853a0*/  IADD3 R4, P1, R4, R6, RZ ;  /* 0x0000000604047210 */ /* 0x000fc60007f3e0ff */
[----:B---3--:R1:W-:Y:S04]  /*853b0*/  STL.64 [R1+0x62f0], R20 ;  /* 0x0062f01401007387 */ /* 0x0083e80000100a00 */
[----:B-1----:R0:W3:Y:S04]  /*853c0*/  LDL.64 R20, [R1+0x4ad8] ;  /* 0x004ad80001147983 */ /* 0x0020e80000100a00 */
[----:B------:R1:W-:Y:S04]  /*853d0*/  STL [R1+0x4ac8], R4 ;  /* 0x004ac80401007387 */ /* 0x0003e80000100800 */
[----:B-1----:R-:W3:Y:S01]  /*853e0*/  LDL.LU.64 R4, [R1+0x6318] ;  /* 0x0063180001047983 */ /* 0x002ee20000300a00 */
[----:B----4-:R-:W-:-:S03]  /*853f0*/  IMAD.X R27, R29, 0x1, R2, P2 ;  /* 0x000000011d1b7824 */ /* 0x010fc600010e0602 */
[----:B------:R1:W-:Y:S04]  /*85400*/  STL.64 [R1+0x62f8], R6 ;  /* 0x0062f80601007387 */ /* 0x0003e80000100a00 */
[----:B-1----:R-:W4:Y:S04]  /*85410*/  LDL.LU R6, [R1+0xc] ;  /* 0x00000c0001067983 */ /* 0x002f280000300800 */
[----:B------:R1:W-:Y:S04]  /*85420*/  STL.64 [R1+0x6300], R18 ;  /* 0x0063001201007387 */ /* 0x0003e80000100a00 */
[----:B-1----:R0:W2:Y:S01]  /*85430*/  LDL.64 R18, [R1+0x4ac8] ;  /* 0x004ac80001127983 */ /* 0x0020a20000100a00 */
[----:B---3--:R-:W-:-:S05]  /*85440*/  IMAD.X R21, R29, 0x1, R4, P4 ;  /* 0x000000011d157824 */ /* 0x008fca00020e0604 */
[----:B------:R-:W-:Y:S04]  /*85450*/  STL [R1+0x4adc], R21 ;  /* 0x004adc1501007387 */ /* 0x000fe80000100800 */
[----:B------:R-:W-:Y:S04]  /*85460*/  STL.64 [R1+0x62e8], R4 ;  /* 0x0062e80401007387 */ /* 0x000fe80000100a00 */
[----:B------:R-:W2:Y:S04]  /*85470*/  LDL.LU R29, [R1+0x6310] ;  /* 0x00631000011d7983 */ /* 0x000ea80000300800 */
[----:B------:R1:W-:Y:S04]  /*85480*/  STL [R1+0x4ad4], R27 ;  /* 0x004ad41b01007387 */ /* 0x0003e80000100800 */
[----:B-1----:R-:W2:Y:S01]  /*85490*/  LDL.LU.64 R26, [R1+0x6308] ;  /* 0x00630800011a7983 */ /* 0x002ea20000300a00 */
[----:B----4-:R-:W-:-:S03]  /*854a0*/  IADD3 R20, P4, R6, R5, RZ ;  /* 0x0000000506147210 */ /* 0x010fc60007f9e0ff */
[----:B------:R1:W-:Y:S04]  /*854b0*/  STL.64 [R1+0x62d8], R12 ;  /* 0x0062d80c01007387 */ /* 0x0003e80000100a00 */
[----:B------:R-:W-:Y:S01]  /*854c0*/  STL [R1+0x62e0], R13 ;  /* 0x0062e00d01007387 */ /* 0x000fe20000100800 */
[C---:B-1----:R-:W-:Y:S01]  /*854d0*/  IADD3 R12, P2, R6.reuse, R3, RZ ;  /* 0x00000003060c7210 */ /* 0x042fe20007f5e0ff */
[----:B--2---:R-:W-:Y:S01]  /*854e0*/  IMAD.X R19, R29, 0x1, R27, P1 ;  /* 0x000000011d137824 */ /* 0x004fe200008e061b */
[----:B------:R-:W-:-:S04]  /*854f0*/  IADD3 R6, P1, R6, R0, RZ ;  /* 0x0000000006067210 */ /* 0x000fc80007f3e0ff */
[----:B------:R1:W-:Y:S04]  /*85500*/  STL [R1+0x4acc], R19 ;  /* 0x004acc1301007387 */ /* 0x0003e80000100800 */
[----:B-1----:R-:W2:Y:S04]  /*85510*/  LDL.LU.64 R18, [R1+0x6300] ;  /* 0x0063000001127983 */ /* 0x002ea80000300a00 */
[----:B------:R1:W-:Y:S04]  /*85520*/  STL [R1+0x4ab0], R6 ;  /* 0x004ab00601007387 */ /* 0x0003e80000100800 */
[----:B-1----:R-:W3:Y:S02]  /*85530*/  LDL.LU.64 R6, [R1+0x62f8] ;  /* 0x0062f80001067983 */ /* 0x002ee40000300a00 */
[----:B---3--:R-:W-:-:S05]  /*85540*/  IMAD.X R21, R29, 0x1, R7, P4 ;  /* 0x000000011d157824 */ /* 0x008fca00020e0607 */
[----:B------:R1:W-:Y:S04]  /*85550*/  STL.64 [R1+0x4ac0], R20 ;  /* 0x004ac01401007387 */ /* 0x0003e80000100a00 */
[----:B-1----:R-:W3:Y:S04]  /*85560*/  LDL.LU.64 R20, [R1+0x62f0] ;  /* 0x0062f00001147983 */ /* 0x002ee80000300a00 */
[----:B---3--:R-:W-:Y:S04]  /*85570*/  STL.64 [R1+0x62c8], R20 ;  /* 0x0062c81401007387 */ /* 0x008fe80000100a00 */
[----:B------:R1:W-:Y:S04]  /*85580*/  STL [R1+0x62d0], R21 ;  /* 0x0062d01501007387 */ /* 0x0003e80000100800 */
[----:B-1----:R0:W3:Y:S04]  /*85590*/  LDL.64 R20, [R1+0x4ab0] ;  /* 0x004ab00001147983 */ /* 0x0020e80000100a00 */
[----:B--2---:R1:W-:Y:S04]  /*855a0*/  STL.64 [R1+0x62c0], R18 ;  /* 0x0062c01201007387 */ /* 0x0043e80000100a00 */
[----:B-1----:R-:W2:Y:S02]  /*855b0*/  LDL.LU R18, [R1+0x10] ;  /* 0x0000100001127983 */ /* 0x002ea40000300800 */
[----:B--2---:R-:W-:-:S05]  /*855c0*/  IADD3 R4, P4, R18, R6, RZ ;  /* 0x0000000612047210 */ /* 0x004fca0007f9e0ff */
[----:B------:R1:W-:Y:S04]  /*855d0*/  STL [R1+0x4aa8], R4 ;  /* 0x004aa80401007387 */ /* 0x0003e80000100800 */
[----:B-1----:R-:W2:Y:S02]  /*855e0*/  LDL.LU.64 R4, [R1+0x62e8] ;  /* 0x0062e80001047983 */ /* 0x002ea40000300a00 */
[----:B--2---:R-:W-:-:S05]  /*855f0*/  IMAD.X R13, R29, 0x1, R4, P2 ;  /* 0x000000011d0d7824 */ /* 0x004fca00010e0604 */
[----:B------:R1:W-:Y:S04]  /*85600*/  STL.64 [R1+0x4ab8], R12 ;  /* 0x004ab80c01007387 */ /* 0x0003e80000100a00 */
[----:B-1----:R0:W2:Y:S01]  /*85610*/  LDL.LU R13, [R1+0x62e0] ;  /* 0x0062e000010d7983 */ /* 0x0020a20000300800 */
[----:B------:R-:W-:-:S05]  /*85620*/  IADD3 R12, P2, R18, R5, RZ ;  /* 0x00000005120c7210 */ /* 0x000fca0007f5e0ff */
[----:B------:R2:W-:Y:S04]  /*85630*/  STL [R1+0x4aa0], R12 ;  /* 0x004aa00c01007387 */ /* 0x0005e80000100800 */
[----:B--2---:R-:W2:Y:S04]  /*85640*/  LDL.LU.64 R12, [R1+0x62d8] ;  /* 0x0062d800010c7983 */ /* 0x004ea80000300a00 */
[----:B------:R-:W-:Y:S04]  /*85650*/  STL.64 [R1+0x62b0], R4 ;  /* 0x0062b00401007387 */ /* 0x000fe80000100a00 */
[----:B------:R1:W-:Y:S04]  /*85660*/  STL [R1+0x62b8], R5 ;  /* 0x0062b80501007387 */ /* 0x0003e80000100800 */
[----:B-1----:R0:W4:Y:S01]  /*85670*/  LDL.64 R4, [R1+0x4aa0] ;  /* 0x004aa00001047983 */ /* 0x0021220000100a00 */
[----:B---3--:R-:W-:Y:S01]  /*85680*/  IMAD.X R21, R29, 0x1, R2, P1 ;  /* 0x000000011d157824 */ /* 0x008fe200008e0602 */
[----:B------:R-:W-:-:S02]  /*85690*/  IADD3 R20, P1, R18, R3, RZ ;  /* 0x0000000312147210 */ /* 0x000fc40007f3e0ff */
[----:B----4-:R-:W3:Y:S04]  /*856a0*/  LDL R5, [R1+0x2274] ;  /* 0x0022740001057983 */ /* 0x010ee80000100800 */
[----:B------:R-:W4:Y:S04]  /*856b0*/  LDL.LU R29, [R1+0x62d4] ;  /* 0x0062d400011d7983 */ /* 0x000f280000300800 */
[----:B------:R1:W-:Y:S04]  /*856c0*/  STL [R1+0x4ab4], R21 ;  /* 0x004ab41501007387 */ /* 0x0003e80000100800 */
[----:B-1----:R0:W2:Y:S04]  /*856d0*/  LDL.LU R21, [R1+0x62d0] ;  /* 0x0062d00001157983 */ /* 0x0020a80000300800 */
[----:B------:R2:W-:Y:S04]  /*856e0*/  STL [R1+0x4a98], R20 ;  /* 0x004a981401007387 */ /* 0x0005e80000100800 */
[----:B--2---:R-:W2:Y:S04]  /*856f0*/  LDL.LU.64 R20, [R1+0x62c8] ;  /* 0x0062c80001147983 */ /* 0x004ea80000300a00 */
[----:B------:R1:W-:Y:S04]  /*85700*/  STL.64 [R1+0x62a8], R2 ;  /* 0x0062a80201007387 */ /* 0x0003e80000100a00 */
[----:B-1----:R0:W3:Y:S02]  /*85710*/  LDL.64 R2, [R1+0x4aa8] ;  /* 0x004aa80001027983 */ /* 0x0020e40000100a00 */
[----:B---3--:R-:W-:Y:S01]  /*85720*/  IMAD.X R3, R5, 0x1, R27, P4 ;  /* 0x0000000105037824 */ /* 0x008fe200020e061b */
[----:B------:R-:W-:-:S04]  /*85730*/  IADD3 R18, P4, R18, R0, RZ ;  /* 0x0000000012127210 */ /* 0x000fc80007f9e0ff */
[----:B------:R1:W-:Y:S04]  /*85740*/  STL [R1+0x4aac], R3 ;  /* 0x004aac0301007387 */ /* 0x0003e80000100800 */
[----:B-1----:R0:W3:Y:S04]  /*85750*/  LDL.64 R2, [R1+0x4a98] ;  /* 0x004a980001027983 */ /* 0x0020e80000100a00 */
[----:B------:R1:W-:Y:S04]  /*85760*/  STL [R1+0x4a90], R18 ;  /* 0x004a901201007387 */ /* 0x0003e80000100800 */
[----:B-1----:R-:W4:Y:S04]  /*85770*/  LDL.LU.64 R18, [R1+0x62c0] ;  /* 0x0062c00001127983 */ /* 0x002f280000300a00 */
[----:B----4-:R1:W-:Y:S04]  /*85780*/  STL.64 [R1+0x62a0], R18 ;  /* 0x0062a01201007387 */ /* 0x0103e80000100a00 */
[----:B-1----:R0:W4:Y:S04]  /*85790*/  LDL.64 R18, [R1+0x4a90] ;  /* 0x004a900001127983 */ /* 0x0021280000100a00 */
[----:B----4-:R-:W4:Y:S02]  /*857a0*/  LDL.LU R19, [R1+0x2274] ;  /* 0x0022740001137983 */ /* 0x010f240000300800 */
[----:B----4-:R-:W-:-:S05]  /*857b0*/  IMAD.X R5, R19, 0x1, R7, P2 ;  /* 0x0000000113057824 */ /* 0x010fca00010e0607 */
[----:B------:R1:W-:Y:S04]  /*857c0*/  STL [R1+0x4aa4], R5 ;  /* 0x004aa40501007387 */ /* 0x0003e80000100800 */
[----:B-1----:R0:W4:Y:S01]  /*857d0*/  LDL.LU R5, [R1+0x62b8] ;  /* 0x0062b80001057983 */ /* 0x0021220000300800 */
[----:B------:R-:W-:-:S03]  /*857e0*/  IADD3 R4, P2, R29, R6, RZ ;  /* 0x000000061d047210 */ /* 0x000fc60007f5e0ff */
[----:B------:R-:W-:Y:S04]  /*857f0*/  STL.64 [R1+0x6298], R26 ;  /* 0x0062981a01007387 */ /* 0x000fe80000100a00 */
[----:B------:R4:W-:Y:S04]  /*85800*/  STL [R1+0x4a88], R4 ;  /* 0x004a880401007387 */ /* 0x0009e80000100800 */
[----:B----4-:R-:W3:Y:S04]  /*85810*/  LDL.LU.64 R4, [R1+0x62b0] ;  /* 0x0062b00001047983 */ /* 0x010ee80000300a00 */
[----:B------:R-:W-:Y:S04]  /*85820*/  STL.64 [R1+0x6288], R6 ;  /* 0x0062880601007387 */ /* 0x000fe80000100a00 */
[----:B------:R1:W-:Y:S04]  /*85830*/  STL [R1+0x6294], R7 ;  /* 0x0062940701007387 */ /* 0x0003e80000100800 */
[----:B-1----:R0:W4:Y:S01]  /*85840*/  LDL.64 R6, [R1+0x4a88] ;  /* 0x004a880001067983 */ /* 0x0021220000100a00 */
[----:B---3--:R-:W-:-:S05]  /*85850*/  IMAD.X R3, R19, 0x1, R4, P1 ;  /* 0x0000000113037824 */ /* 0x008fca00008e0604 */
[----:B------:R1:W-:Y:S04]  /*85860*/  STL [R1+0x4a9c], R3 ;  /* 0x004a9c0301007387 */ /* 0x0003e80000100800 */
[----:B-1----:R-:W3:Y:S04]  /*85870*/  LDL.LU.64 R2, [R1+0x62a8] ;  /* 0x0062a80001027983 */ /* 0x002ee80000300a00 */
[----:B--2---:R-:W-:Y:S04]  /*85880*/  STL.64 [R1+0x6280], R20 ;  /* 0x0062801401007387 */ /* 0x004fe80000100a00 */
[----:B------:R-:W-:Y:S01]  /*85890*/  STL.64 [R1+0x6278], R4 ;  /* 0x0062780401007387 */ /* 0x000fe20000100a00 */
[----:B---3--:R-:W-:Y:S01]  /*858a0*/  IMAD.X R19, R19, 0x1, R2, P4 ;  /* 0x0000000113137824 */ /* 0x008fe200020e0602 */
[----:B------:R-:W-:-:S04]  /*858b0*/  IADD3 R26, P4, R29, R3, RZ ;  /* 0x000000031d1a7210 */ /* 0x000fc80007f9e0ff */
[----:B------:R1:W-:Y:S04]  /*858c0*/  STL [R1+0x4a94], R19 ;  /* 0x004a941301007387 */ /* 0x0003e80000100800 */
[----:B-1----:R-:W2:Y:S04]  /*858d0*/  LDL.LU.64 R18, [R1+0x62a0] ;  /* 0x0062a00001127983 */ /* 0x002ea80000300a00 */
[----:B------:R1:W-:Y:S04]  /*858e0*/  STL [R1+0x4a78], R26 ;  /* 0x004a781a01007387 */ /* 0x0003e80000100800 */
[----:B-1----:R-:W4:Y:S04]  /*858f0*/  LDL.LU.64 R26, [R1+0x6298] ;  /* 0x00629800011a7983 */ /* 0x002f280000300a00 */
[----:B------:R1:W-:Y:S04]  /*85900*/  STL [R1+0x6268], R3 ;  /* 0x0062680301007387 */ /* 0x0003e80000100800 */
[----:B-1----:R-:W4:Y:S02]  /*85910*/  LDL.LU R3, [R1+0x2270] ;  /* 0x0022700001037983 */ /* 0x002f240000300800 */
[----:B----4-:R-:W-:-:S05]  /*85920*/  IMAD.X R7, R3, 0x1, R27, P2 ;  /* 0x0000000103077824 */ /* 0x010fca00010e061b */
[----:B------:R1:W-:Y:S04]  /*85930*/  STL [R1+0x4a8c], R7 ;  /* 0x004a8c0701007387 */ /* 0x0003e80000100800 */
[----:B-1----:R0:W3:Y:S01]  /*85940*/  LDL.LU R7, [R1+0x6294] ;  /* 0x0062940001077983 */ /* 0x0020e20000300800 */
[C---:B------:R-:W-:Y:S02]  /*85950*/  IADD3 R6, P2, R29.reuse, R0, RZ ;  /* 0x000000001d067210 */ /* 0x040fe40007f5e0ff */
[----:B------:R-:W-:Y:S01]  /*85960*/  IADD3 R20, P1, R29, R5, RZ ;  /* 0x000000051d147210 */ /* 0x000fe20007f3e0ff */
[----:B------:R1:W-:Y:S04]  /*85970*/  STL.64 [R1+0x6270], R26 ;  /* 0x0062701a01007387 */ /* 0x0003e80000100a00 */
[----:B-1----:R0:W4:Y:S04]  /*85980*/  LDL.64 R26, [R1+0x4a78] ;  /* 0x004a7800011a7983 */ /* 0x0021280000100a00 */
[----:B------:R-:W2:Y:S04]  /*85990*/  LDL.LU R29, [R1+0x6290] ;  /* 0x00629000011d7983 */ /* 0x000ea80000300800 */
[----:B------:R3:W-:Y:S04]  /*859a0*/  STL [R1+0x4a70], R6 ;  /* 0x004a700601007387 */ /* 0x0007e80000100800 */
[----:B---3--:R-:W3:Y:S02]  /*859b0*/  LDL.LU.64 R6, [R1+0x6288] ;  /* 0x0062880001067983 */ /* 0x008ee40000300a00 */
[----:B---3--:R-:W-:-:S05]  /*859c0*/  IMAD.X R21, R3, 0x1, R7, P1 ;  /* 0x0000000103157824 */ /* 0x008fca00008e0607 */
[----:B------:R1:W-:Y:S04]  /*859d0*/  STL.64 [R1+0x4a80], R20 ;  /* 0x004a801401007387 */ /* 0x0003e80000100a00 */
[----:B-1----:R-:W3:Y:S01]  /*859e0*/  LDL.LU.64 R20, [R1+0x6280] ;  /* 0x0062800001147983 */ /* 0x002ee20000300a00 */
[----:B--2---:R-:W-:-:S03]  /*859f0*/  IADD3 R4, P1, R29, R6, RZ ;  /* 0x000000061d047210 */ /* 0x004fc60007f3e0ff */
[----:B---3--:R1:W-:Y:S04]  /*85a00*/  STL.64 [R1+0x6260], R20 ;  /* 0x0062601401007387 */ /* 0x0083e80000100a00 */
[----:B-1----:R-:W2:Y:S04]  /*85a10*/  LDL.64 R20, [R1+0x4a70] ;  /* 0x004a700001147983 */ /* 0x002ea80000100a00 */
[----:B--2---:R-:W-:Y:S04]  /*85a20*/  STL [R1+0x626c], R20 ;  /* 0x00626c1401007387 */ /* 0x004fe80000100800 */
[----:B------:R1:W-:Y:S04]  /*85a30*/  STL [R1+0x4a68], R4 ;  /* 0x004a680401007387 */ /* 0x0003e80000100800 */
[----:B-1----:R-:W4:Y:S04]  /*85a40*/  LDL.LU.64 R4, [R1+0x6278] ;  /* 0x0062780001047983 */ /* 0x002f280000300a00 */
[----:B------:R-:W-:Y:S04]  /*85a50*/  STL.64 [R1+0x6250], R6 ;  /* 0x0062500601007387 */ /* 0x000fe80000100a00 */
[----:B------:R1:W-:Y:S04]  /*85a60*/  STL [R1+0x6258], R7 ;  /* 0x0062580701007387 */ /* 0x0003e80000100800 */
[----:B-1----:R-:W2:Y:S01]  /*85a70*/  LDL.64 R6, [R1+0x4a68] ;  /* 0x004a680001067983 */ /* 0x002ea20000100a00 */
[----:B------:R-:W-:-:S02]  /*85a80*/  IMAD.X R21, R3, 0x1, R2, P2 ;  /* 0x0000000103157824 */ /* 0x000fc400010e0602 */
[----:B----4-:R-:W-:Y:S01]  /*85a90*/  IMAD.X R27, R3, 0x1, R4, P4 ;  /* 0x00000001031b7824 */ /* 0x010fe200020e0604 */
[C---:B------:R-:W-:Y:S01]  /*85aa0*/  IADD3 R20, P4, R29.reuse, R5, RZ ;  /* 0x000000051d147210 */ /* 0x040fe20007f9e0ff */
[----:B--2---:R-:W-:Y:S04]  /*85ab0*/  STL [R1+0x625c], R6 ;  /* 0x00625c0601007387 */ /* 0x004fe80000100800 */
[----:B------:R1:W-:Y:S04]  /*85ac0*/  STL [R1+0x4a7c], R27 ;  /* 0x004a7c1b01007387 */ /* 0x0003e80000100800 */
[----:B-1----:R-:W2:Y:S04]  /*85ad0*/  LDL.LU.64 R26, [R1+0x6270] ;  /* 0x00627000011a7983 */ /* 0x002ea80000300a00 */
[----:B------:R1:W-:Y:S04]  /*85ae0*/  STL [R1+0x4a60], R20 ;  /* 0x004a601401007387 */ /* 0x0003e80000100800 */
[----:B-1----:R0:W3:Y:S04]  /*85af0*/  LDL.LU R20, [R1+0x626c] ;  /* 0x00626c0001147983 */ /* 0x0020e80000300800 */
[----:B------:R-:W-:Y:S04]  /*85b00*/  STL.64 [R1+0x6240], R4 ;  /* 0x0062400401007387 */ /* 0x000fe80000100a00 */
[----:B------:R1:W-:Y:S04]  /*85b10*/  STL [R1+0x6248], R5 ;  /* 0x0062480501007387 */ /* 0x0003e80000100800 */
[----:B-1----:R0:W4:Y:S04]  /*85b20*/  LDL.64 R4, [R1+0x4a60] ;  /* 0x004a600001047983 */ /* 0x0021280000100a00 */
[----:B------:R-:W2:Y:S04]  /*85b30*/  LDL.LU R3, [R1+0x6268] ;  /* 0x0062680001037983 */ /* 0x000ea80000300800 */
[----:B------:R3:W-:Y:S04]  /*85b40*/  STL [R1+0x4a74], R21 ;  /* 0x004a741501007387 */ /* 0x0007e80000100800 */
[----:B---3--:R-:W3:Y:S01]  /*85b50*/  LDL.LU.64 R20, [R1+0x6260] ;  /* 0x0062600001147983 */ /* 0x008ee20000300a00 */
[----:B--2---:R-:W-:-:S05]  /*85b60*/  IADD3 R6, P2, R29, R3, RZ ;  /* 0x000000031d067210 */ /* 0x004fca0007f5e0ff */
[----:B------:R1:W-:Y:S04]  /*85b70*/  STL [R1+0x4a58], R6 ;  /* 0x004a580601007387 */ /* 0x0003e80000100800 */
[----:B-1----:R0:W2:Y:S04]  /*85b80*/  LDL.LU R6, [R1+0x625c] ;  /* 0x00625c0001067983 */ /* 0x0020a80000300800 */
[----:B------:R1:W-:Y:S04]  /*85b90*/  STL [R1+0x6228], R3 ;  /* 0x0062280301007387 */ /* 0x0003e80000100800 */
[----:B-1----:R-:W4:Y:S02]  /*85ba0*/  LDL.LU R3, [R1+0x226c] ;  /* 0x00226c0001037983 */ /* 0x002f240000300800 */
[----:B----4-:R-:W-:-:S05]  /*85bb0*/  IMAD.X R7, R3, 0x1, R27, P1 ;  /* 0x0000000103077824 */ /* 0x010fca00008e061b */
[----:B------:R1:W-:Y:S04]  /*85bc0*/  STL [R1+0x4a6c], R7 ;  /* 0x004a6c0701007387 */ /* 0x0003e80000100800 */
[----:B-1----:R0:W4:Y:S01]  /*85bd0*/  LDL.LU R7, [R1+0x6258] ;  /* 0x0062580001077983 */ /* 0x0021220000300800 */
[----:B--2---:R-:W-:-:S05]  /*85be0*/  IADD3 R6, P1, R29, R0, RZ ;  /* 0x000000001d067210 */ /* 0x004fca0007f3e0ff */
[----:B------:R4:W-:Y:S04]  /*85bf0*/  STL [R1+0x4a50], R6 ;  /* 0x004a500601007387 */ /* 0x0009e80000100800 */
[----:B----4-:R-:W2:Y:S02]  /*85c00*/  LDL.LU.64 R6, [R1+0x6250] ;  /* 0x0062500001067983 */ /* 0x010ea40000300a00 */
[----:B--2---:R-:W-:-:S05]  /*85c10*/  IMAD.X R5, R3, 0x1, R7, P4 ;  /* 0x0000000103057824 */ /* 0x004fca00020e0607 */
[----:B------:R1:W-:Y:S04]  /*85c20*/  STL [R1+0x4a64], R5 ;  /* 0x004a640501007387 */ /* 0x0003e80000100800 */
[----:B-1----:R0:W2:Y:S04]  /*85c30*/  LDL.LU R5, [R1+0x6248] ;  /* 0x0062480001057983 */ /* 0x0020a80000300800 */
[----:B------:R1:W-:Y:S04]  /*85c40*/  STL.64 [R1+0x6230], R8 ;  /* 0x0062300801007387 */ /* 0x0003e80000100a00 */
[----:B-1----:R-:W4:Y:S04]  /*85c50*/  LDL R8, [R1+0x1c] ;  /* 0x00001c0001087983 */ /* 0x002f280000100800 */
[----:B------:R1:W-:Y:S04]  /*85c60*/  STL.64 [R1+0x6220], R26 ;  /* 0x0062201a01007387 */ /* 0x0003e80000100a00 */
[----:B-1----:R-:W3:Y:S01]  /*85c70*/  LDL.64 R26, [R1+0x4a50] ;  /* 0x004a5000011a7983 */ /* 0x002ee20000100a00 */
[----:B----4-:R-:W-:-:S03]  /*85c80*/  IADD3 R4, P4, R8, R6, RZ ;  /* 0x0000000608047210 */ /* 0x010fc60007f9e0ff */
[----:B---3--:R1:W-:Y:S04]  /*85c90*/  STL [R1+0x6238], R26 ;  /* 0x0062381a01007387 */ /* 0x0083e80000100800 */
[----:B-1----:R0:W3:Y:S04]  /*85ca0*/  LDL.64 R26, [R1+0x4a58] ;  /* 0x004a5800011a7983 */ /* 0x0020e80000100a00 */
[----:B------:R2:W-:Y:S04]  /*85cb0*/  STL [R1+0x4a48], R4 ;  /* 0x004a480401007387 */ /* 0x0005e80000100800 */
[----:B--2---:R-:W3:Y:S02]  /*85cc0*/  LDL.LU.64 R4, [R1+0x6240] ;  /* 0x0062400001047983 */ /* 0x004ee40000300a00 */
[----:B---3--:R-:W-:-:S05]  /*85cd0*/  IMAD.X R27, R3, 0x1, R4, P2 ;  /* 0x00000001031b7824 */ /* 0x008fca00010e0604 */
[----:B------:R-:W-:Y:S04]  /*85ce0*/  STL [R1+0x4a5c], R27 ;  /* 0x004a5c1b01007387 */ /* 0x000fe80000100800 */
[----:B------:R0:W2:Y:S04]  /*85cf0*/  LDL.LU R26, [R1+0x6238] ;  /* 0x00623800011a7983 */ /* 0x0000a80000300800 */
[----:B------:R-:W3:Y:S01]  /*85d00*/  LDL.LU R29, [R1+0x28] ;  /* 0x00002800011d7983 */ /* 0x000ee20000300800 */
[----:B------:R-:W-:-:S03]  /*85d10*/  IADD3 R8, P2, R8, R5, RZ ;  /* 0x0000000508087210 */ /* 0x000fc60007f5e0ff */
[----:B---3--:R1:W-:Y:S04]  /*85d20*/  STL [R1+0x61c0], R29 ;  /* 0x0061c01d01007387 */ /* 0x0083e80000100800 */
[----:B-1----:R-:W3:Y:S04]  /*85d30*/  LDL.LU R29, [R1+0x24] ;  /* 0x00002400011d7983 */ /* 0x002ee80000300800 */
[----:B------:R1:W-:Y:S04]  /*85d40*/  STL [R1+0x4a40], R8 ;  /* 0x004a400801007387 */ /* 0x0003e80000100800 */
[----:B-1----:R-:W4:Y:S04]  /*85d50*/  LDL.LU.64 R8, [R1+0x6230] ;  /* 0x0062300001087983 */ /* 0x002f280000300a00 */
[----:B------:R-:W-:Y:S04]  /*85d60*/  STL.64 [R1+0x6210], R4 ;  /* 0x0062100401007387 */ /* 0x000fe80000100a00 */
[----:B------:R1:W-:Y:S04]  /*85d70*/  STL [R1+0x6218], R5 ;  /* 0x0062180501007387 */ /* 0x0003e80000100800 */
[----:B-1----:R0:W2:Y:S01]  /*85d80*/  LDL.64 R4, [R1+0x4a40] ;  /* 0x004a400001047983 */ /* 0x0020a20000100a00 */
[----:B------:R-:W-:-:S03]  /*85d90*/  IMAD.X R27, R3, 0x1, R2, P1 ;  /* 0x00000001031b7824 */ /* 0x000fc600008e0602 */
[----:B--2---:R-:W2:Y:S04]  /*85da0*/  LDL.LU R5, [R1+0x1c] ;  /* 0x00001c0001057983 */ /* 0x004ea80000300800 */
[----:B------:R-:W2:Y:S04]  /*85db0*/  LDL.LU R3, [R1+0x6228] ;  /* 0x0062280001037983 */ /* 0x000ea80000300800 */
[----:B------:R1:W-:Y:S04]  /*85dc0*/  STL [R1+0x4a54], R27 ;  /* 0x004a541b01007387 */ /* 0x0003e80000100800 */
[----:B-1----:R-:W4:Y:S04]  /*85dd0*/  LDL.LU.64 R26, [R1+0x6220] ;  /* 0x00622000011a7983 */ /* 0x002f280000300a00 */
[----:B------:R-:W-:Y:S04]  /*85de0*/  STL.64 [R1+0x6208], R20 ;  /* 0x0062081401007387 */ /* 0x000fe80000100a00 */
[----:B---3--:R1:W-:Y:S04]  /*85df0*/  STL.64 [R1+0x61f0], R28 ;  /* 0x0061f01c01007387 */ /* 0x0083e80000100a00 */
[----:B-1----:R0:W4:Y:S04]  /*85e00*/  LDL.64 R28, [R1+0x4a48] ;  /* 0x004a4800011c7983 */ /* 0x0021280000100a00 */
[----:B------:R1:W-:Y:S04]  /*85e10*/  STL [R1+0x61f8], R10 ;  /* 0x0061f80a01007387 */ /* 0x0003e80000100800 */
[----:B-1----:R-:W4:Y:S01]  /*85e20*/  LDL.LU R10, [R1+0x2268] ;  /* 0x00226800010a7983 */ /* 0x002f220000300800 */
[----:B--2---:R-:W-:-:S03]  /*85e30*/  IADD3 R20, P1, R5, R3, RZ ;  /* 0x0000000305147210 */ /* 0x004fc60007f3e0ff */
[----:B------:R1:W-:Y:S04]  /*85e40*/  STL.64 [R1+0x6200], R2 ;  /* 0x0062000201007387 */ /* 0x0003e80000100a00 */
[----:B-1----:R-:W2:Y:S01]  /*85e50*/  LDL R2, [R1+0x20] ;  /* 0x0000200001027983 */ /* 0x002ea20000100800 */
[C---:B----4-:R-:W-:Y:S01]  /*85e60*/  IMAD.X R29, R10.reuse, 0x1, R27, P4 ;  /* 0x000000010a1d7824 */ /* 0x050fe200020e061b */
[----:B------:R-:W-:Y:S01]  /*85e70*/  IADD3 R28, P4, R5, R0, RZ ;  /* 0x00000000051c7210 */ /* 0x000fe20007f9e0ff */
[----:B------:R-:W-:-:S03]  /*85e80*/  IMAD.X R5, R10, 0x1, R7, P2 ;  /* 0x000000010a057824 */ /* 0x000fc600010e0607 */
[----:B------:R-:W-:Y:S04]  /*85e90*/  STL [R1+0x4a4c], R29 ;  /* 0x004a4c1d01007387 */ /* 0x000fe80000100800 */
[----:B------:R1:W-:Y:S04]  /*85ea0*/  STL [R1+0x4a44], R5 ;  /* 0x004a440501007387 */ /* 0x0003e80000100800 */
[----:B-1----:R0:W3:Y:S01]  /*85eb0*/  LDL.LU R5, [R1+0x6218] ;  /* 0x0062180001057983 */ /* 0x0020e20000300800 */
[----:B--2---:R-:W-:-:S05]  /*85ec0*/  IADD3 R4, P2, R2, R6, RZ ;  /* 0x0000000602047210 */ /* 0x004fca0007f5e0ff */
[----:B------:R3:W-:Y:S04]  /*85ed0*/  STL [R1+0x4a28], R4 ;  /* 0x004a280401007387 */ /* 0x0007e80000100800 */
[----:B---3--:R-:W2:Y:S04]  /*85ee0*/  LDL.LU.64 R4, [R1+0x6210] ;  /* 0x0062100001047983 */ /* 0x008ea80000300a00 */
[----:B------:R1:W-:Y:S04]  /*85ef0*/  STL.64 [R1+0x61e0], R6 ;  /* 0x0061e00601007387 */ /* 0x0003e80000100a00 */
[----:B-1----:R-:W3:Y:S01]  /*85f00*/  LDL.64 R6, [R1+0x4a28] ;  /* 0x004a280001067983 */ /* 0x002ee20000100a00 */
[----:B--2---:R-:W-:Y:S01]  /*85f10*/  IMAD.X R21, R10, 0x1, R4, P1 ;  /* 0x000000010a157824 */ /* 0x004fe200008e0604 */
[----:B------:R-:W-:-:S02]  /*85f20*/  IADD3 R2, P1, R2, R5, RZ ;  /* 0x0000000502027210 */ /* 0x000fc40007f3e0ff */
[----:B---3--:R-:W-:Y:S04]  /*85f30*/  STL [R1+0x61e8], R6 ;  /* 0x0061e80601007387 */ /* 0x008fe80000100800 */
[----:B------:R1:W-:Y:S04]  /*85f40*/  STL.64 [R1+0x4a38], R20 ;  /* 0x004a381401007387 */ /* 0x0003e80000100a00 */
[----:B-1----:R-:W2:Y:S04]  /*85f50*/  LDL.LU.64 R20, [R1+0x6208] ;  /* 0x0062080001147983 */ /* 0x002ea80000300a00 */
[----:B------:R1:W-:Y:S04]  /*85f60*/  STL [R1+0x4a20], R2 ;  /* 0x004a200201007387 */ /* 0x0003e80000100800 */
[----:B-1----:R-:W3:Y:S02]  /*85f70*/  LDL.LU.64 R2, [R1+0x6200] ;  /* 0x0062000001027983 */ /* 0x002ee40000300a00 */
[----:B---3--:R-:W-:-:S02]  /*85f80*/  IMAD.X R29, R10, 0x1, R2, P4 ;  /* 0x000000010a1d7824 */ /* 0x008fc400020e0602 */
[----:B------:R-:W3:Y:S04]  /*85f90*/  LDL.LU R10, [R1+0x61f8] ;  /* 0x0061f800010a7983 */ /* 0x000ee80000300800 */
[----:B------:R1:W-:Y:S04]  /*85fa0*/  STL.64 [R1+0x4a30], R28 ;  /* 0x004a301c01007387 */ /* 0x0003e80000100a00 */
[----:B-1----:R-:W4:Y:S04]  /*85fb0*/  LDL.LU.64 R28, [R1+0x61f0] ;  /* 0x0061f000011c7983 */ /* 0x002f280000300a00 */
[----:B---3--:R1:W-:Y:S04]  /*85fc0*/  STL [R1+0x61dc], R10 ;  /* 0x0061dc0a01007387 */ /* 0x0083e80000100800 */
[----:B-1----:R-:W3:Y:S04]  /*85fd0*/  LDL.LU R10, [R1+0x2264] ;  /* 0x00226400010a7983 */ /* 0x002ee80000300800 */
[----:B------:R1:W-:Y:S04]  /*85fe0*/  STL.64 [R1+0x61c8], R8 ;  /* 0x0061c80801007387 */ /* 0x0003e80000100a00 */
[----:B-1----:R0:W2:Y:S04]  /*85ff0*/  LDL.64 R8, [R1+0x4a20] ;  /* 0x004a200001087983 */ /* 0x0020a80000100a00 */
[----:B--2---:R-:W2:Y:S02]  /*86000*/  LDL.LU R9, [R1+0x20] ;  /* 0x0000200001097983 */ /* 0x004ea40000300800 */
[----:B--2---:R-:W-:-:S05]  /*86010*/  IADD3 R6, P4, R9, R3, RZ ;  /* 0x0000000309067210 */ /* 0x004fca0007f9e0ff */
[----:B------:R1:W-:Y:S04]  /*86020*/  STL [R1+0x4a18], R6 ;  /* 0x004a180601007387 */ /* 0x0003e80000100800 */
[----:B-1----:R0:W2:Y:S01]  /*86030*/  LDL.LU R6, [R1+0x61e8] ;  /* 0x0061e80001067983 */ /* 0x0020a20000300800 */
[----:B---3--:R-:W-:-:S05]  /*86040*/  IMAD.X R7, R10, 0x1, R27, P2 ;  /* 0x000000010a077824 */ /* 0x008fca00010e061b */
[----:B------:R2:W-:Y:S04]  /*86050*/  STL [R1+0x4a2c], R7 ;  /* 0x004a2c0701007387 */ /* 0x0005e80000100800 */
[----:B--2---:R-:W2:Y:S04]  /*86060*/  LDL.LU.64 R6, [R1+0x61e0] ;  /* 0x0061e00001067983 */ /* 0x004ea80000300a00 */
[----:B------:R1:W-:Y:S04]  /*86070*/  STL.64 [R1+0x61d0], R26 ;  /* 0x0061d01a01007387 */ /* 0x0003e80000100a00 */
[----:B------:R-:W-:Y:S01]  /*86080*/  STL [R1+0x61d8], R27 ;  /* 0x0061d81b01007387 */ /* 0x000fe20000100800 */
[----:B-1----:R-:W-:-:S03]  /*86090*/  IADD3 R26, P2, R9, R0, RZ ;  /* 0x00000000091a7210 */ /* 0x002fc60007f5e0ff */
[----:B------:R1:W-:Y:S01]  /*860a0*/  STL.64 [R1+0x61b8], R12 ;  /* 0x0061b80c01007387 */ /* 0x0003e20000100a00 */
[----:B--2---:R-:W-:-:S05]  /*860b0*/  IMAD.X R9, R10, 0x1, R7, P1 ;  /* 0x000000010a097824 */ /* 0x004fca00008e0607 */
[----:B------:R2:W-:Y:S04]  /*860c0*/  STL [R1+0x4a24], R9 ;  /* 0x004a240901007387 */ /* 0x0005e80000100800 */
[----:B-1----:R0:W3:Y:S01]  /*860d0*/  LDL.64 R12, [R1+0x4a18] ;  /* 0x004a1800010c7983 */ /* 0x0020e20000100a00 */
[----:B------:R-:W-:-:S03]  /*860e0*/  IMAD.X R27, R10, 0x1, R2, P2 ;  /* 0x000000010a1b7824 */ /* 0x000fc600010e0602 */
[----:B--2---:R-:W2:Y:S01]  /*860f0*/  LDL R9, [R1+0x2260] ;  /* 0x0022600001097983 */ /* 0x004ea20000100800 */
[----:B---3--:R-:W-:-:S05]  /*86100*/  IMAD.X R13, R10, 0x1, R4, P4 ;  /* 0x000000010a0d7824 */ /* 0x008fca00020e0604 */
[----:B------:R-:W-:Y:S04]  /*86110*/  STL [R1+0x4a1c], R13 ;  /* 0x004a1c0d01007387 */ /* 0x000fe80000100800 */
[----:B------:R-:W-:Y:S04]  /*86120*/  STL.64 [R1+0x61b0], R4 ;  /* 0x0061b00401007387 */ /* 0x000fe80000100a00 */
[----:B------:R-:W3:Y:S04]  /*86130*/  LDL.LU R10, [R1+0x61dc] ;  /* 0x0061dc00010a7983 */ /* 0x000ee80000300800 */
[----:B------:R1:W-:Y:S04]  /*86140*/  STL.64 [R1+0x4a10], R26 ;  /* 0x004a101a01007387 */ /* 0x0003e80000100a00 */
[----:B-1----:R0:W2:Y:S01]  /*86150*/  LDL.LU R27, [R1+0x61d8] ;  /* 0x0061d800011b7983 */ /* 0x0020a20000300800 */
[----:B----4-:R-:W-:-:S05]  /*86160*/  IADD3 R26, P2, R29, R3, RZ ;  /* 0x000000031d1a7210 */ /* 0x010fca0007f5e0ff */
[----:B------:R2:W-:Y:S04]  /*86170*/  STL [R1+0x49f8], R26 ;  /* 0x0049f81a01007387 */ /* 0x0005e80000100800 */
[----:B--2---:R-:W2:Y:S01]  /*86180*/  LDL.LU.64 R26, [R1+0x61d0] ;  /* 0x0061d000011a7983 */ /* 0x004ea20000300a00 */
[----:B------:R-:W-:-:S05]  /*86190*/  IADD3 R8, P1, R29, R6, RZ ;  /* 0x000000061d087210 */ /* 0x000fca0007f3e0ff */
[----:B--2---:R-:W-:-:S05]  /*861a0*/  IMAD.X R9, R9, 0x1, R27, P1 ;  /* 0x0000000109097824 */ /* 0x004fca00008e061b */
[----:B------:R1:W-:Y:S04]  /*861b0*/  STL.64 [R1+0x4a08], R8 ;  /* 0x004a080801007387 */ /* 0x0003e80000100a00 */
[----:B-1----:R-:W2:Y:S01]  /*861c0*/  LDL.LU.64 R8, [R1+0x61c8] ;  /* 0x0061c80001087983 */ /* 0x002ea20000300a00 */
[----:B------:R-:W-:-:S03]  /*861d0*/  IADD3 R12, P4, R29, R5, RZ ;  /* 0x000000051d0c7210 */ /* 0x000fc60007f9e0ff */
[----:B--2---:R-:W-:Y:S04]  /*861e0*/  STL.64 [R1+0x61a8], R8 ;  /* 0x0061a80801007387 */ /* 0x004fe80000100a00 */
[----:B------:R1:W-:Y:S04]  /*861f0*/  STL.64 [R1+0x61a0], R26 ;  /* 0x0061a01a01007387 */ /* 0x0003e80000100a00 */
[----:B-1----:R-:W2:Y:S01]  /*86200*/  LDL.LU R26, [R1+0x2260] ;  /* 0x00226000011a7983 */ /* 0x002ea20000300800 */
[----:B------:R-:W-:-:S03]  /*86210*/  IADD3 R8, P1, R29, R0, RZ ;  /* 0x000000001d087210 */ /* 0x000fc60007f3e0ff */
[----:B------:R-:W4:Y:S01]  /*86220*/  LDL.LU R29, [R1+0x61c0] ;  /* 0x0061c000011d7983 */ /* 0x000f220000300800 */
[----:B--2---:R-:W-:-:S05]  /*86230*/  IMAD.X R13, R26, 0x1, R7, P4 ;  /* 0x000000011a0d7824 */ /* 0x004fca00020e0607 */
[----:B------:R1:W-:Y:S04]  /*86240*/  STL.64 [R1+0x4a00], R12 ;  /* 0x004a000c01007387 */ /* 0x0003e80000100a00 */
[----:B-1----:R-:W2:Y:S01]  /*86250*/  LDL.LU.64 R12, [R1+0x61b8] ;  /* 0x0061b800010c7983 */ /* 0x002ea20000300a00 */
[----:B----4-:R-:W-:-:S03]  /*86260*/  IADD3 R4, P4, R29, R6, RZ ;  /* 0x000000061d047210 */ /* 0x010fc60007f9e0ff */
[----:B--2---:R1:W-:Y:S04]  /*86270*/  STL.64 [R1+0x6188], R12 ;  /* 0x0061880c01007387 */ /* 0x0043e80000100a00 */
[----:B-1----:R0:W2:Y:S04]  /*86280*/  LDL.64 R12, [R1+0x49f8] ;  /* 0x0049f800010c7983 */ /* 0x0020a80000100a00 */
[----:B------:R1:W-:Y:S04]  /*86290*/  STL [R1+0x49e8], R4 ;  /* 0x0049e80401007387 */ /* 0x0003e80000100800 */
[----:B-1----:R-:W2:Y:S04]  /*862a0*/  LDL.LU.64 R4, [R1+0x61b0] ;  /* 0x0061b00001047983 */ /* 0x002ea80000300a00 */
[----:B------:R-:W-:Y:S04]  /*862b0*/  STL.64 [R1+0x6190], R6 ;  /* 0x0061900601007387 */ /* 0x000fe80000100a00 */
[----:B------:R1:W-:Y:S04]  /*862c0*/  STL [R1+0x6198], R7 ;  /* 0x0061980701007387 */ /* 0x0003e80000100800 */
[----:B-1----:R0:W4:Y:S01]  /*862d0*/  LDL.64 R6, [R1+0x49e8] ;  /* 0x0049e80001067983 */ /* 0x0021220000100a00 */
[----:B------:R-:W-:-:S02]  /*862e0*/  IMAD.X R9, R26, 0x1, R2, P1 ;  /* 0x000000011a097824 */ /* 0x000fc400008e0602 */
[----:B--2---:R-:W-:Y:S01]  /*862f0*/  IMAD.X R13, R26, 0x1, R4, P2 ;  /* 0x000000011a0d7824 */ /* 0x004fe200010e0604 */
[----:B------:R-:W-:Y:S01]  /*86300*/  IADD3 R26, P1, R29, R3, RZ ;  /* 0x000000031d1a7210 */ /* 0x000fe20007f3e0ff */
[----:B----4-:R-:W2:Y:S04]  /*86310*/  LDL R7, [R1+0x225c] ;  /* 0x00225c0001077983 */ /* 0x010ea80000100800 */
[----:B------:R-:W-:Y:S04]  /*86320*/  STL [R1+0x49fc], R13 ;  /* 0x0049fc0d01007387 */ /* 0x000fe80000100800 */
[----:B------:R-:W-:Y:S04]  /*86330*/  STL.64 [R1+0x6180], R4 ;  /* 0x0061800401007387 */ /* 0x000fe80000100a00 */
[----:B------:R1:W-:Y:S04]  /*86340*/  STL.64 [R1+0x49f0], R8 ;  /* 0x0049f00801007387 */ /* 0x0003e80000100a00 */
[----:B-1----:R-:W4:Y:S04]  /*86350*/  LDL.LU.64 R8, [R1+0x61a8] ;  /* 0x0061a80001087983 */ /* 0x002f280000300a00 */
[----:B------:R1:W-:Y:S04]  /*86360*/  STL [R1+0x49d8], R26 ;  /* 0x0049d81a01007387 */ /* 0x0003e80000100800 */
[----:B-1----:R-:W2:Y:S02]  /*86370*/  LDL.LU.64 R26, [R1+0x61a0] ;  /* 0x0061a000011a7983 */ /* 0x002ea40000300a00 */
[----:B--2---:R-:W-:-:S05]  /*86380*/  IMAD.X R7, R7, 0x1, R27, P4 ;  /* 0x0000000107077824 */ /* 0x004fca00020e061b */
[----:B------:R1:W-:Y:S04]  /*86390*/  STL [R1+0x49ec], R7 ;  /* 0x0049ec0701007387 */ /* 0x0003e80000100800 */
[----:B-1----:R0:W2:Y:S01]  /*863a0*/  LDL.LU R7, [R1+0x6198] ;  /* 0x0061980001077983 */ /* 0x0020a20000300800 */
[----:B------:R-:W-:-:S03]  /*863b0*/  IADD3 R6, P4, R29, R0, RZ ;  /* 0x000000001d067210 */ /* 0x000fc60007f9e0ff */
[----:B------:R-:W3:Y:S04]  /*863c0*/  LDL R4, [R1+0x2c] ;  /* 0x00002c0001047983 */ /* 0x000ee80000100800 */
[----:B------:R1:W-:Y:S04]  /*863d0*/  STL [R1+0x6178], R27 ;  /* 0x0061781b01007387 */ /* 0x0003e80000100800 */
[----:B-1----:R-:W4:Y:S04]  /*863e0*/  LDL.LU R27, [R1+0x225c] ;  /* 0x00225c00011b7983 */ /* 0x002f280000300800 */
[----:B------:R2:W-:Y:S04]  /*863f0*/  STL [R1+0x49d0], R6 ;  /* 0x0049d00601007387 */ /* 0x0005e80000100800 */
[----:B--2---:R-:W4:Y:S01]  /*86400*/  LDL.LU.64 R6, [R1+0x6190] ;  /* 0x0061900001067983 */ /* 0x004f220000300a00 */
[----:B------:R-:W-:-:S05]  /*86410*/  IADD3 R12, P2, R29, R5, RZ ;  /* 0x000000051d0c7210 */ /* 0x000fca0007f5e0ff */
[----:B----4-:R-:W-:-:S05]  /*86420*/  IMAD.X R13, R27, 0x1, R7, P2 ;  /* 0x000000011b0d7824 */ /* 0x010fca00010e0607 */
[----:B------:R1:W-:Y:S04]  /*86430*/  STL.64 [R1+0x49e0], R12 ;  /* 0x0049e00c01007387 */ /* 0x0003e80000100a00 */
[----:B-1----:R-:W2:Y:S04]  /*86440*/  LDL.LU.64 R12, [R1+0x6188] ;  /* 0x00618800010c7983 */ /* 0x002ea80000300a00 */
[----:B--2---:R1:W-:Y:S04]  /*86450*/  STL.64 [R1+0x6170], R12 ;  /* 0x0061700c01007387 */ /* 0x0043e80000100a00 */
[----:B------:R-:W2:Y:S01]  /*86460*/  LDL R29, [R1+0x30] ;  /* 0x00003000011d7983 */ /* 0x000ea20000100800 */
[----:B---3--:R-:W-:-:S03]  /*86470*/  IADD3 R4, P2, R4, R6, RZ ;  /* 0x0000000604047210 */ /* 0x008fc60007f5e0ff */
[----:B-1----:R0:W3:Y:S04]  /*86480*/  LDL.64 R12, [R1+0x49d0] ;  /* 0x0049d000010c7983 */ /* 0x0020e80000100a00 */
[----:B--2---:R-:W-:Y:S04]  /*86490*/  STL.64 [R1+0x6168], R28 ;  /* 0x0061681c01007387 */ /* 0x004fe80000100a00 */
[----:B------:R-:W-:Y:S04]  /*864a0*/  STL.64 [R1+0x6150], R8 ;  /* 0x0061500801007387 */ /* 0x000fe80000100a00 */
[----:B------:R1:W-:Y:S04]  /*864b0*/  STL [R1+0x6158], R9 ;  /* 0x0061580901007387 */ /* 0x0003e80000100800 */
[----:B-1----:R0:W2:Y:S04]  /*864c0*/  LDL.64 R8, [R1+0x49d8] ;  /* 0x0049d80001087983 */ /* 0x0020a80000100a00 */
[----:B------:R1:W-:Y:S04]  /*864d0*/  STL [R1+0x49c8], R4 ;  /* 0x0049c80401007387 */ /* 0x0003e80000100800 */
[----:B-1----:R-:W2:Y:S04]  /*864e0*/  LDL.LU.64 R4, [R1+0x6180] ;  /* 0x0061800001047983 */ /* 0x002ea80000300a00 */
[----:B------:R1:W-:Y:S04]  /*864f0*/  STL.64 [R1+0x6160], R6 ;  /* 0x0061600601007387 */ /* 0x0003e80000100a00 */
[----:B-1----:R-:W4:Y:S01]  /*86500*/  LDL.LU R6, [R1+0x2c] ;  /* 0x00002c0001067983 */ /* 0x002f220000300800 */
[----:B---3--:R-:W-:-:S02]  /*86510*/  IMAD.X R13, R27, 0x1, R2, P4 ;  /* 0x000000011b0d7824 */ /* 0x008fc400020e0602 */
[----:B--2---:R-:W-:-:S05]  /*86520*/  IMAD.X R9, R27, 0x1, R4, P1 ;  /* 0x000000011b097824 */ /* 0x004fca00008e0604 */
[----:B------:R1:W-:Y:S04]  /*86530*/  STL [R1+0x49dc], R9 ;  /* 0x0049dc0901007387 */ /* 0x0003e80000100800 */
[----:B-1----:R-:W2:Y:S01]  /*86540*/  LDL R9, [R1+0x2258] ;  /* 0x0022580001097983 */ /* 0x002ea20000100800 */
[----:B----4-:R-:W-:-:S03]  /*86550*/  IADD3 R28, P4, R6, R3, RZ ;  /* 0x00000003061c7210 */ /* 0x010fc60007f9e0ff */
[----:B------:R-:W2:Y:S04]  /*86560*/  LDL.LU R27, [R1+0x6178] ;  /* 0x00617800011b7983 */ /* 0x000ea80000300800 */
[----:B------:R1:W-:Y:S04]  /*86570*/  STL [R1+0x49d4], R13 ;  /* 0x0049d40d01007387 */ /* 0x0003e80000100800 */
[----:B-1----:R-:W3:Y:S04]  /*86580*/  LDL.LU.64 R12, [R1+0x6170] ;  /* 0x00617000010c7983 */ /* 0x002ee80000300a00 */
[----:B------:R1:W-:Y:S04]  /*86590*/  STL [R1+0x49b8], R28 ;  /* 0x0049b81c01007387 */ /* 0x0003e80000100800 */
[----:B-1----:R-:W4:Y:S04]  /*865a0*/  LDL.LU.64 R28, [R1+0x6168] ;  /* 0x00616800011c7983 */ /* 0x002f280000300a00 */
[----:B------:R1:W-:Y:S04]  /*865b0*/  STL.64 [R1+0x6148], R2 ;  /* 0x0061480201007387 */ /* 0x0003e80000100a00 */
[----:B-1----:R0:W2:Y:S01]  /*865c0*/  LDL.64 R2, [R1+0x49c8] ;  /* 0x0049c80001027983 */ /* 0x0020a20000100a00 */
[C---:B------:R-:W-:Y:S01]  /*865d0*/  IADD3 R8, P1, R6.reuse, R5, RZ ;  /* 0x0000000506087210 */ /* 0x040fe20007f3e0ff */
[----:B--2---:R-:W-:Y:S01]  /*865e0*/  IMAD.X R3, R9, 0x1, R27, P2 ;  /* 0x0000000109037824 */ /* 0x004fe200010e061b */
[----:B------:R-:W-:-:S04]  /*865f0*/  IADD3 R6, P2, R6, R0, RZ ;  /* 0x0000000006067210 */ /* 0x000fc80007f5e0ff */
[----:B------:R1:W-:Y:S04]  /*86600*/  STL [R1+0x49cc], R3 ;  /* 0x0049cc0301007387 */ /* 0x0003e80000100800 */
[----:B-1----:R0:W2:Y:S04]  /*86610*/  LDL.64 R2, [R1+0x49b8] ;  /* 0x0049b80001027983 */ /* 0x0020a80000100a00 */
[----:B------:R1:W-:Y:S04]  /*86620*/  STL [R1+0x49b0], R6 ;  /* 0x0049b00601007387 */ /* 0x0003e80000100800 */
[----:B-1----:R-:W3:Y:S02]  /*86630*/  LDL.LU.64 R6, [R1+0x6160] ;  /* 0x0061600001067983 */ /* 0x002ee40000300a00 */
[----:B---3--:R-:W-:-:S05]  /*86640*/  IMAD.X R9, R9, 0x1, R7, P1 ;  /* 0x0000000109097824 */ /* 0x008fca00008e0607 */
[----:B------:R1:W-:Y:S04]  /*86650*/  STL.64 [R1+0x49c0], R8 ;  /* 0x0049c00801007387 */ /* 0x0003e80000100a00 */
[----:B-1----:R0:W3:Y:S01]  /*86660*/  LDL.LU R9, [R1+0x6158] ;  /* 0x0061580001097983 */ /* 0x0020e20000300800 */
[----:B----4-:R-:W-:-:S05]  /*86670*/  IADD3 R8, P1, R29, R6, RZ ;  /* 0x000000061d087210 */ /* 0x010fca0007f3e0ff */
[----:B------:R3:W-:Y:S04]  /*86680*/  STL [R1+0x49a8], R8 ;  /* 0x0049a80801007387 */ /* 0x0007e80000100800 */
[----:B---3--:R-:W3:Y:S04]  /*86690*/  LDL.LU.64 R8, [R1+0x6150] ;  /* 0x0061500001087983 */ /* 0x008ee80000300a00 */
[----:B------:R-:W-:Y:S04]  /*866a0*/  STL.64 [R1+0x6138], R26 ;  /* 0x0061381a01007387 */ /* 0x000fe80000100a00 */
[----:B------:R1:W-:Y:S04]  /*866b0*/  STL [R1+0x6140], R27 ;  /* 0x0061401b01007387 */ /* 0x0003e80000100800 */
[----:B-1----:R0:W4:Y:S04]  /*866c0*/  LDL.64 R26, [R1+0x49b0] ;  /* 0x0049b000011a7983 */ /* 0x0021280000100a00 */
[----:B----4-:R-:W2:Y:S04]  /*866d0*/  LDL.LU R27, [R1+0x2258] ;  /* 0x00225800011b7983 */ /* 0x010ea80000300800 */
[----:B------:R1:W-:Y:S04]  /*866e0*/  STL.64 [R1+0x6130], R6 ;  /* 0x0061300601007387 */ /* 0x0003e80000100a00 */
[----:B-1----:R0:W4:Y:S01]  /*866f0*/  LDL.64 R6, [R1+0x49a8] ;  /* 0x0049a80001067983 */ /* 0x0021220000100a00 */
[----:B--2---:R-:W-:-:S03]  /*86700*/  IMAD.X R3, R27, 0x1, R4, P4 ;  /* 0x000000011b037824 */ /* 0x004fc600020e0604 */
[----:B----4-:R-:W2:Y:S04]  /*86710*/  LDL R7, [R1+0x2254] ;  /* 0x0022540001077983 */ /* 0x010ea80000100800 */
[----:B------:R1:W-:Y:S04]  /*86720*/  STL [R1+0x49bc], R3 ;  /* 0x0049bc0301007387 */ /* 0x0003e80000100800 */
[----:B-1----:R-:W4:Y:S04]  /*86730*/  LDL.LU.64 R2, [R1+0x6148] ;  /* 0x0061480001027983 */ /* 0x002f280000300a00 */
[----:B------:R-:W-:Y:S04]  /*86740*/  STL.64 [R1+0x6128], R18 ;  /* 0x0061281201007387 */ /* 0x000fe80000100a00 */
[----:B------:R-:W3:Y:S04]  /*86750*/  LDL R29, [R1+0x34] ;  /* 0x00003400011d7983 */ /* 0x000ee80000100800 */
[----:B------:R1:W-:Y:S04]  /*86760*/  STL.64 [R1+0x6120], R20 ;  /* 0x0061201401007387 */ /* 0x0003e80000100a00 */
[----:B-1----:R-:W2:Y:S01]  /*86770*/  LDL.LU R20, [R1+0x30] ;  /* 0x0000300001147983 */ /* 0x002ea20000300800 */
[----:B----4-:R-:W-:-:S05]  /*86780*/  IMAD.X R27, R27, 0x1, R2, P2 ;  /* 0x000000011b1b7824 */ /* 0x010fca00010e0602 */
[----:B------:R1:W-:Y:S04]  /*86790*/  STL [R1+0x49b4], R27 ;  /* 0x0049b41b01007387 */ /* 0x0003e80000100800 */
[----:B-1----:R0:W4:Y:S01]  /*867a0*/  LDL.LU R27, [R1+0x6140] ;  /* 0x00614000011b7983 */ /* 0x0021220000300800 */
[----:B--2---:R-:W-:-:S05]  /*867b0*/  IADD3 R26, P2, R20, R3, RZ ;  /* 0x00000003141a7210 */ /* 0x004fca0007f5e0ff */
[----:B------:R4:W-:Y:S04]  /*867c0*/  STL [R1+0x4998], R26 ;  /* 0x0049981a01007387 */ /* 0x0009e80000100800 */
[----:B----4-:R-:W2:Y:S04]  /*867d0*/  LDL.LU.64 R26, [R1+0x6138] ;  /* 0x00613800011a7983 */ /* 0x010ea80000300a00 */
[----:B------:R-:W-:Y:S04]  /*867e0*/  STL.64 [R1+0x6110], R2 ;  /* 0x0061100201007387 */ /* 0x000fe80000100a00 */
[----:B------:R-:W-:Y:S01]  /*867f0*/  STL [R1+0x6118], R3 ;  /* 0x0061180301007387 */ /* 0x000fe20000100800 */
[----:B--2---:R-:W-:-:S05]  /*86800*/  IMAD.X R7, R7, 0x1, R27, P1 ;  /* 0x0000000107077824 */ /* 0x004fca00008e061b */
[----:B------:R1:W-:Y:S04]  /*86810*/  STL [R1+0x49ac], R7 ;  /* 0x0049ac0701007387 */ /* 0x0003e80000100800 */
[----:B-1----:R-:W2:Y:S04]  /*86820*/  LDL.LU.64 R6, [R1+0x6130] ;  /* 0x0061300001067983 */ /* 0x002ea80000300a00 */
[----:B------:R1:W-:Y:S04]  /*86830*/  STL [R1+0x6108], R27 ;  /* 0x0061081b01007387 */ /* 0x0003e80000100800 */
[----:B-1----:R-:W2:Y:S01]  /*86840*/  LDL.LU R27, [R1+0x2254] ;  /* 0x00225400011b7983 */ /* 0x002ea20000300800 */
[----:B------:R-:W-:-:S02]  /*86850*/  IADD3 R18, P4, R20, R5, RZ ;  /* 0x0000000514127210 */ /* 0x000fc40007f9e0ff */
[----:B------:R-:W-:-:S05]  /*86860*/  IADD3 R2, P1, R20, R0, RZ ;  /* 0x0000000014027210 */ /* 0x000fca0007f3e0ff */
[----:B------:R1:W-:Y:S04]  /*86870*/  STL [R1+0x4990], R2 ;  /* 0x0049900201007387 */ /* 0x0003e80000100800 */
[----:B-1----:R0:W4:Y:S01]  /*86880*/  LDL.64 R2, [R1+0x4998] ;  /* 0x0049980001027983 */ /* 0x0021220000100a00 */
[----:B--2---:R-:W-:Y:S01]  /*86890*/  IMAD.X R19, R27, 0x1, R7, P4 ;  /* 0x000000011b137824 */ /* 0x004fe200020e0607 */
[----:B---3--:R-:W-:-:S04]  /*868a0*/  IADD3 R20, P4, R29, R6, RZ ;  /* 0x000000061d147210 */ /* 0x008fc80007f9e0ff */
[----:B------:R1:W-:Y:S04]  /*868b0*/  STL.64 [R1+0x49a0], R18 ;  /* 0x0049a01201007387 */ /* 0x0003e80000100a00 */
[----:B-1----:R-:W2:Y:S04]  /*868c0*/  LDL.LU.64 R18, [R1+0x6128] ;  /* 0x0061280001127983 */ /* 0x002ea80000300a00 */
[----:B------:R1:W-:Y:S04]  /*868d0*/  STL [R1+0x4988], R20 ;  /* 0x0049881401007387 */ /* 0x0003e80000100800 */
[----:B-1----:R-:W3:Y:S04]  /*868e0*/  LDL.LU.64 R20, [R1+0x6120] ;  /* 0x0061200001147983 */ /* 0x002ee80000300a00 */
[----:B---3--:R1:W-:Y:S04]  /*868f0*/  STL.64 [R1+0x6100], R20 ;  /* 0x0061001401007387 */ /* 0x0083e80000100a00 */
[----:B------:R-:W3:Y:S04]  /*86900*/  LDL R29, [R1+0x2250] ;  /* 0x00225000011d7983 */ /* 0x000ee80000100800 */
[----:B-1----:R0:W2:Y:S04]  /*86910*/  LDL.64 R20, [R1+0x4990] ;  /* 0x0049900001147983 */ /* 0x0020a80000100a00 */
[----:B------:R1:W-:Y:S04]  /*86920*/  STL.64 [R1+0x60f0], R12 ;  /* 0x0060f00c01007387 */ /* 0x0003e80000100a00 */
[----:B-1----:R-:W3:Y:S01]  /*86930*/  LDL.64 R12, [R1+0x4988] ;  /* 0x00498800010c7983 */ /* 0x002ee20000100a00 */
[----:B----4-:R-:W-:-:S03]  /*86940*/  IMAD.X R3, R27, 0x1, R4, P2 ;  /* 0x000000011b037824 */ /* 0x010fc600010e0604 */
[----:B---3--:R-:W-:Y:S04]  /*86950*/  STL [R1+0x60f8], R12 ;  /* 0x0060f80c01007387 */ /* 0x008fe80000100800 */
[----:B------:R1:W-:Y:S04]  /*86960*/  STL.64 [R1+0x60e8], R6 ;  /* 0x0060e80601007387 */ /* 0x0003e80000100a00 */
[----:B-1----:R-:W3:Y:S04]  /*86970*/  LDL.LU R6, [R1+0x34] ;  /* 0x0000340001067983 */ /* 0x002ee80000300800 */
[----:B------:R1:W-:Y:S04]  /*86980*/  STL [R1+0x499c], R3 ;  /* 0x00499c0301007387 */ /* 0x0003e80000100800 */
[----:B-1----:R0:W4:Y:S01]  /*86990*/  LDL.LU R3, [R1+0x6118] ;  /* 0x0061180001037983 */ /* 0x0021220000300800 */
[----:B---3--:R-:W-:-:S05]  /*869a0*/  IADD3 R2, P2, R6, R5, RZ ;  /* 0x0000000506027210 */ /* 0x008fca0007f5e0ff */
[----:B------:R4:W-:Y:S04]  /*869b0*/  STL [R1+0x4980], R2 ;  /* 0x0049800201007387 */ /* 0x0009e80000100800 */
[----:B----4-:R-:W2:Y:S04]  /*869c0*/  LDL.LU.64 R2, [R1+0x6110] ;  /* 0x0061100001027983 */ /* 0x010ea80000300a00 */
[----:B------:R1:W-:Y:S04]  /*869d0*/  STL.64 [R1+0x60d8], R4 ;  /* 0x0060d80401007387 */ /* 0x0003e80000100a00 */
[----:B-1----:R-:W3:Y:S01]  /*869e0*/  LDL R4, [R1+0x38] ;  /* 0x0000380001047983 */ /* 0x002ee20000100800 */
[----:B--2---:R-:W-:Y:S01]  /*869f0*/  IMAD.X R21, R27, 0x1, R2, P1 ;  /* 0x000000011b157824 */ /* 0x004fe200008e0602 */
[----:B------:R-:W-:-:S02]  /*86a00*/  IADD3 R12, P1, R6, R3, RZ ;  /* 0x00000003060c7210 */ /* 0x000fc40007f3e0ff */
[----:B---3--:R1:W-:Y:S04]  /*86a10*/  STL.64 [R1+0x60e0], R4 ;  /* 0x0060e00401007387 */ /* 0x0083e80000100a00 */
[----:B-1----:R0:W2:Y:S04]  /*86a20*/  LDL.64 R4, [R1+0x4980] ;  /* 0x0049800001047983 */ /* 0x0020a80000100a00 */
[----:B------:R-:W3:Y:S04]  /*86a30*/  LDL.LU R27, [R1+0x6108] ;  /* 0x00610800011b7983 */ /* 0x000ee80000300800 */
[----:B------:R1:W-:Y:S04]  /*86a40*/  STL [R1+0x4994], R21 ;  /* 0x0049941501007387 */ /* 0x0003e80000100800 */
[----:B-1----:R-:W4:Y:S04]  /*86a50*/  LDL.LU.64 R20, [R1+0x6100] ;  /* 0x0061000001147983 */ /* 0x002f280000300a00 */
[----:B------:R1:W-:Y:S04]  /*86a60*/  STL [R1+0x4978], R12 ;  /* 0x0049780c01007387 */ /* 0x0003e80000100800 */
[----:B-1----:R0:W2:Y:S01]  /*86a70*/  LDL.LU R12, [R1+0x60f8] ;  /* 0x0060f800010c7983 */ /* 0x0020a20000300800 */
[----:B---3--:R-:W-:-:S05]  /*86a80*/  IMAD.X R13, R29, 0x1, R27, P4 ;  /* 0x000000011d0d7824 */ /* 0x008fca00020e061b */
[----:B------:R2:W-:Y:S04]  /*86a90*/  STL [R1+0x498c], R13 ;  /* 0x00498c0d01007387 */ /* 0x0005e80000100800 */
[----:B--2---:R-:W2:Y:S04]  /*86aa0*/  LDL.LU.64 R12, [R1+0x60f0] ;  /* 0x0060f000010c7983 */ /* 0x004ea80000300a00 */
[----:B------:R1:W-:Y:S04]  /*86ab0*/  STL [R1+0x60d0], R27 ;  /* 0x0060d01b01007387 */ /* 0x0003e80000100800 */
[----:B-1----:R-:W3:Y:S04]  /*86ac0*/  LDL.LU R27, [R1+0x2250] ;  /* 0x00225000011b7983 */ /* 0x002ee80000300800 */
[----:B------:R-:W4:Y:S01]  /*86ad0*/  LDL.LU R29, [R1+0x40] ;  /* 0x00004000011d7983 */ /* 0x000f220000300800 */
[----:B------:R-:W-:-:S03]  /*86ae0*/  IADD3 R6, P4, R6, R0, RZ ;  /* 0x0000000006067210 */ /* 0x000fc60007f9e0ff */
[----:B----4-:R1:W-:Y:S04]  /*86af0*/  STL [R1+0x6088], R29 ;  /* 0x0060881d01007387 */ /* 0x0103e80000100800 */
[----:B-1----:R-:W4:Y:S04]  /*86b00*/  LDL.LU R29, [R1+0x3c] ;  /* 0x00003c00011d7983 */ /* 0x002f280000300800 */
[----:B------:R1:W-:Y:S04]  /*86b10*/  STL [R1+0x4970], R6 ;  /* 0x0049700601007387 */ /* 0x0003e80000100800 */
[----:B-1----:R-:W3:Y:S02]  /*86b20*/  LDL.LU.64 R6, [R1+0x60e8] ;  /* 0x0060e80001067983 */ /* 0x002ee40000300a00 */
[----:B---3--:R-:W-:-:S05]  /*86b30*/  IMAD.X R5, R27, 0x1, R7, P2 ;  /* 0x000000011b057824 */ /* 0x008fca00010e0607 */
[----:B------:R1:W-:Y:S04]  /*86b40*/  STL [R1+0x4984], R5 ;  /* 0x0049840501007387 */ /* 0x0003e80000100800 */
[----:B-1----:R-:W3:Y:S02]  /*86b50*/  LDL.LU.64 R4, [R1+0x60e0] ;  /* 0x0060e00001047983 */ /* 0x002ee40000300a00 */
[----:B---3--:R-:W-:-:S05]  /*86b60*/  IADD3 R4, P2, R4, R6, RZ ;  /* 0x0000000604047210 */ /* 0x008fca0007f5e0ff */
[----:B------:R1:W-:Y:S04]  /*86b70*/  STL [R1+0x4968], R4 ;  /* 0x0049680401007387 */ /* 0x0003e80000100800 */
[----:B-1----:R-:W3:Y:S04]  /*86b80*/  LDL.LU.64 R4, [R1+0x60d8] ;  /* 0x0060d80001047983 */ /* 0x002ee80000300a00 */
[----:B------:R1:W-:Y:S04]  /*86b90*/  STL.64 [R1+0x60c8], R6 ;  /* 0x0060c80601007387 */ /* 0x0003e80000100a00 */
[----:B-1----:R0:W3:Y:S02]  /*86ba0*/  LDL.64 R6, [R1+0x4978] ;  /* 0x0049780001067983 */ /* 0x0020e40000100a00 */
[----:B---3--:R-:W-:-:S05]  /*86bb0*/  IMAD.X R7, R27, 0x1, R4, P1 ;  /* 0x000000011b077824 */ /* 0x008fca00008e0604 */
[----:B------:R1:W-:Y:S04]  /*86bc0*/  STL [R1+0x497c], R7 ;  /* 0x00497c0701007387 */ /* 0x0003e80000100800 */
[----:B-1----:R0:W3:Y:S04]  /*86bd0*/  LDL.64 R6, [R1+0x4968] ;  /* 0x0049680001067983 */ /* 0x0020e80000100a00 */
[----:B--2---:R1:W-:Y:S04]  /*86be0*/  STL.64 [R1+0x60b0], R12 ;  /* 0x0060b00c01007387 */ /* 0x0043e80000100a00 */
[----:B-1----:R0:W2:Y:S04]  /*86bf0*/  LDL.64 R12, [R1+0x4970] ;  /* 0x00497000010c7983 */ /* 0x0020a80000100a00 */
[----:B------:R1:W-:Y:S04]  /*86c00*/  STL.64 [R1+0x6098], R24 ;  /* 0x0060981801007387 */ /* 0x0003e80000100a00 */
[----:B-1----:R-:W3:Y:S04]  /*86c10*/  LDL.LU R25, [R1+0x38] ;  /* 0x0000380001197983 */ /* 0x002ee80000300800 */
[----:B----4-:R-:W-:Y:S04]  /*86c20*/  STL.64 [R1+0x60c0], R28 ;  /* 0x0060c01c01007387 */ /* 0x010fe80000100a00 */
[----:B------:R-:W-:Y:S04]  /*86c30*/  STL.64 [R1+0x60b8], R14 ;  /* 0x0060b80e01007387 */ /* 0x000fe80000100a00 */
[----:B------:R-:W-:Y:S01]  /*86c40*/  STL.64 [R1+0x60a8], R18 ;  /* 0x0060a81201007387 */ /* 0x000fe20000100a00 */
[----:B--2---:R-:W-:-:S03]  /*86c50*/  IMAD.X R13, R27, 0x1, R2, P4 ;  /* 0x000000011b0d7824 */ /* 0x004fc600020e0602 */
[----:B------:R-:W3:Y:S04]  /*86c60*/  LDL.LU R27, [R1+0x60d0] ;  /* 0x0060d000011b7983 */ /* 0x000ee80000300800 */
[----:B------:R1:W-:Y:S04]  /*86c70*/  STL [R1+0x60a0], R23 ;  /* 0x0060a01701007387 */ /* 0x0003e80000100800 */
[----:B-1----:R-:W3:Y:S04]  /*86c80*/  LDL.LU R23, [R1+0x224c] ;  /* 0x00224c0001177983 */ /* 0x002ee80000300800 */
[----:B------:R-:W-:Y:S01]  /*86c90*/  STL [R1+0x4974], R13 ;  /* 0x0049740d01007387 */ /* 0x000fe20000100800 */
[----:B---3--:R-:W-:-:S05]  /*86ca0*/  IMAD.X R7, R23, 0x1, R27, P2 ;  /* 0x0000000117077824 */ /* 0x008fca00010e061b */
[----:B------:R1:W-:Y:S04]  /*86cb0*/  STL [R1+0x496c], R7 ;  /* 0x00496c0701007387 */ /* 0x0003e80000100800 */
[----:B-1----:R-:W2:Y:S01]  /*86cc0*/  LDL.LU.64 R6, [R1+0x60c8] ;  /* 0x0060c80001067983 */ /* 0x002ea20000300a00 */
[----:B------:R-:W-:-:S05]  /*86cd0*/  IADD3 R28, P1, R25, R5, RZ ;  /* 0x00000005191c7210 */ /* 0x000fca0007f3e0ff */
[----:B--2---:R-:W-:-:S05]  /*86ce0*/  IMAD.X R29, R23, 0x1, R7, P1 ;  /* 0x00000001171d7824 */ /* 0x004fca00008e0607 */
[----:B------:R1:W-:Y:S04]  /*86cf0*/  STL.64 [R1+0x4960], R28 ;  /* 0x0049601c01007387 */ /* 0x0003e80000100a00 */
[----:B-1----:R-:W2:Y:S01]  /*86d00*/  LDL.LU.64 R28, [R1+0x60c0] ;  /* 0x0060c000011c7983 */ /* 0x002ea20000300a00 */
[C---:B------:R-:W-:Y:S02]  /*86d10*/  IADD3 R12, P4, R25.reuse, R3, RZ ;  /* 0x00000003190c7210 */ /* 0x040fe40007f9e0ff */
[----:B------:R-:W-:-:S03]  /*86d20*/  IADD3 R24, P2, R25, R0, RZ ;  /* 0x0000000019187210 */ /* 0x000fc60007f5e0ff */
[C---:B------:R-:W-:Y:S02]  /*86d30*/  IMAD.X R13, R23.reuse, 0x1, R4, P4 ;  /* 0x00000001170d7824 */ /* 0x040fe400020e0604 */
[----:B------:R-:W-:Y:S01]  /*86d40*/  IMAD.X R25, R23, 0x1, R2, P2 ;  /* 0x0000000117197824 */ /* 0x000fe200010e0602 */
[C---:B--2---:R-:W-:Y:S02]  /*86d50*/  IADD3 R14, P1, R29.reuse, R6, RZ ;  /* 0x000000061d0e7210 */ /* 0x044fe40007f3e0ff */
[----:B------:R-:W-:-:S03]  /*86d60*/  IADD3 R18, P4, R29, R5, RZ ;  /* 0x000000051d127210 */ /* 0x000fc60007f9e0ff */
[----:B------:R1:W-:Y:S04]  /*86d70*/  STL [R1+0x4948], R14 ;  /* 0x0049480e01007387 */ /* 0x0003e80000100800 */
[----:B-1----:R-:W2:Y:S04]  /*86d80*/  LDL.LU.64 R14, [R1+0x60b8] ;  /* 0x0060b800010e7983 */ /* 0x002ea80000300a00 */
[----:B------:R-:W-:Y:S04]  /*86d90*/  STL.64 [R1+0x6090], R6 ;  /* 0x0060900601007387 */ /* 0x000fe80000100a00 */
[----:B------:R1:W-:Y:S04]  /*86da0*/  STL.64 [R1+0x4958], R12 ;  /* 0x0049580c01007387 */ /* 0x0003e80000100a00 */
[----:B-1----:R-:W3:Y:S04]  /*86db0*/  LDL.LU.64 R12, [R1+0x60b0] ;  /* 0x0060b000010c7983 */ /* 0x002ee80000300a00 */
[----:B------:R1:W-:Y:S04]  /*86dc0*/  STL [R1+0x4940], R18 ;  /* 0x0049401201007387 */ /* 0x0003e80000100800 */
[----:B-1----:R-:W4:Y:S04]  /*86dd0*/  LDL.LU.64 R18, [R1+0x60a8] ;  /* 0x0060a80001127983 */ /* 0x002f280000300a00 */
[----:B------:R-:W2:Y:S04]  /*86de0*/  LDL.LU R23, [R1+0x60a0] ;  /* 0x0060a00001177983 */ /* 0x000ea80000300800 */
[----:B------:R1:W-:Y:S04]  /*86df0*/  STL.64 [R1+0x4950], R24 ;  /* 0x0049501801007387 */ /* 0x0003e80000100a00 */
[----:B-1----:R-:W3:Y:S01]  /*86e00*/  LDL.LU.64 R24, [R1+0x6098] ;  /* 0x0060980001187983 */ /* 0x002ee20000300a00 */
[----:B------:R-:W-:-:S03]  /*86e10*/  IADD3 R6, P2, R29, R3, RZ ;  /* 0x000000031d067210 */ /* 0x000fc60007f5e0ff */
[----:B----4-:R1:W-:Y:S04]  /*86e20*/  STL.64 [R1+0x6080], R18 ;  /* 0x0060801201007387 */ /* 0x0103e80000100a00 */
[----:B-1----:R0:W4:Y:S04]  /*86e30*/  LDL.64 R18, [R1+0x4948] ;  /* 0x0049480001127983 */ /* 0x0021280000100a00 */
[----:B---3--:R-:W-:Y:S04]  /*86e40*/  STL.64 [R1+0x6068], R24 ;  /* 0x0060681801007387 */ /* 0x008fe80000100a00 */
[----:B------:R1:W-:Y:S04]  /*86e50*/  STL [R1+0x6070], R25 ;  /* 0x0060701901007387 */ /* 0x0003e80000100800 */
[----:B-1----:R0:W3:Y:S04]  /*86e60*/  LDL.64 R24, [R1+0x4940] ;  /* 0x0049400001187983 */ /* 0x0020e80000100a00 */
[----:B------:R1:W-:Y:S04]  /*86e70*/  STL.64 [R1+0x6078], R20 ;  /* 0x0060781401007387 */ /* 0x0003e80000100a00 */
[----:B-1----:R-:W4:Y:S04]  /*86e80*/  LDL.LU R20, [R1+0x2248] ;  /* 0x0022480001147983 */ /* 0x002f280000300800 */
[----:B------:R1:W-:Y:S04]  /*86e90*/  STL [R1+0x4938], R6 ;  /* 0x0049380601007387 */ /* 0x0003e80000100800 */
[----:B-1----:R-:W3:Y:S01]  /*86ea0*/  LDL.LU.64 R6, [R1+0x6090] ;  /* 0x0060900001067983 */ /* 0x002ee20000300a00 */
[----:B----4-:R-:W-:Y:S01]  /*86eb0*/  IMAD.X R19, R20, 0x1, R27, P1 ;  /* 0x0000000114137824 */ /* 0x010fe200008e061b */
[----:B------:R-:W-:-:S04]  /*86ec0*/  IADD3 R18, P1, R29, R0, RZ ;  /* 0x000000001d127210 */ /* 0x000fc80007f3e0ff */
[----:B------:R-:W-:Y:S04]  /*86ed0*/  STL [R1+0x494c], R19 ;  /* 0x00494c1301007387 */ /* 0x000fe80000100800 */
[----:B------:R-:W4:Y:S01]  /*86ee0*/  LDL.LU R29, [R1+0x6088] ;  /* 0x00608800011d7983 */ /* 0x000f220000300800 */
[----:B---3--:R-:W-:-:S05]  /*86ef0*/  IMAD.X R25, R20, 0x1, R7, P4 ;  /* 0x0000000114197824 */ /* 0x008fca00020e0607 */
[----:B------:R1:W-:Y:S04]  /*86f00*/  STL [R1+0x4944], R25 ;  /* 0x0049441901007387 */ /* 0x0003e80000100800 */
[----:B------:R3:W-:Y:S04]  /*86f10*/  STL.64 [R1+0x6060], R12 ;  /* 0x0060600c01007387 */ /* 0x0007e80000100a00 */
[----:B-1----:R-:W2:Y:S04]  /*86f20*/  LDL R25, [R1+0x2244] ;  /* 0x0022440001197983 */ /* 0x002ea80000100800 */
[----:B---3--:R0:W3:Y:S01]  /*86f30*/  LDL.64 R12, [R1+0x4938] ;  /* 0x00493800010c7983 */ /* 0x0080e20000100a00 */
[----:B------:R-:W-:Y:S01]  /*86f40*/  IMAD.X R19, R20, 0x1, R2, P1 ;  /* 0x0000000114137824 */ /* 0x000fe200008e0602 */
[----:B----4-:R-:W-:-:S05]  /*86f50*/  IADD3 R24, P4, R29, R6, RZ ;  /* 0x000000061d187210 */ /* 0x010fca0007f9e0ff */
[----:B--2---:R-:W-:Y:S02]  /*86f60*/  IMAD.X R25, R25, 0x1, R27, P4 ;  /* 0x0000000119197824 */ /* 0x004fe400020e061b */
[----:B---3--:R-:W-:Y:S01]  /*86f70*/  IMAD.X R13, R20, 0x1, R4, P2 ;  /* 0x00000001140d7824 */ /* 0x008fe200010e0604 */
[----:B------:R-:W-:-:S04]  /*86f80*/  IADD3 R20, P1, R29, R3, RZ ;  /* 0x000000031d147210 */ /* 0x000fc80007f3e0ff */
[----:B------:R-:W-:Y:S04]  /*86f90*/  STL [R1+0x493c], R13 ;  /* 0x00493c0d01007387 */ /* 0x000fe80000100800 */
[----:B------:R1:W-:Y:S04]  /*86fa0*/  STL.64 [R1+0x4930], R18 ;  /* 0x0049301201007387 */ /* 0x0003e80000100a00 */
[----:B-1----:R-:W2:Y:S04]  /*86fb0*/  LDL.LU.64 R18, [R1+0x6080] ;  /* 0x0060800001127983 */ /* 0x002ea80000300a00 */
[----:B------:R1:W-:Y:S04]  /*86fc0*/  STL [R1+0x4918], R20 ;  /* 0x0049181401007387 */ /* 0x0003e80000100800 */
[----:B-1----:R-:W3:Y:S04]  /*86fd0*/  LDL.LU.64 R20, [R1+0x6078] ;  /* 0x0060780001147983 */ /* 0x002ee80000300a00 */
[----:B------:R1:W-:Y:S04]  /*86fe0*/  STL.64 [R1+0x4928], R24 ;  /* 0x0049281801007387 */ /* 0x0003e80000100a00 */
[----:B-1----:R0:W4:Y:S01]  /*86ff0*/  LDL.LU R25, [R1+0x6070] ;  /* 0x0060700001197983 */ /* 0x0021220000300800 */
[----:B------:R-:W-:-:S05]  /*87000*/  IADD3 R24, P4, R29, R0, RZ ;  /* 0x000000001d187210 */ /* 0x000fca0007f9e0ff */
[----:B------:R4:W-:Y:S04]  /*87010*/  STL [R1+0x4910], R24 ;  /* 0x0049101801007387 */ /* 0x0009e80000100800 */
[----:B----4-:R-:W4:Y:S04]  /*87020*/  LDL.LU.64 R24, [R1+0x6068] ;  /* 0x0060680001187983 */ /* 0x010f280000300a00 */
[----:B----4-:R1:W-:Y:S04]  /*87030*/  STL.64 [R1+0x6058], R24 ;  /* 0x0060581801007387 */ /* 0x0103e80000100a00 */
[----:B-1----:R0:W4:Y:S01]  /*87040*/  LDL.64 R24, [R1+0x4910] ;  /* 0x0049100001187983 */ /* 0x0021220000100a00 */
[----:B------:R-:W-:-:S03]  /*87050*/  IADD3 R12, P2, R29, R5, RZ ;  /* 0x000000051d0c7210 */ /* 0x000fc60007f5e0ff */
[----:B----4-:R-:W4:Y:S02]  /*87060*/  LDL.LU R25, [R1+0x2244] ;  /* 0x0022440001197983 */ /* 0x010f240000300800 */
[----:B----4-:R-:W-:-:S05]  /*87070*/  IMAD.X R13, R25, 0x1, R7, P2 ;  /* 0x00000001190d7824 */ /* 0x010fca00010e0607 */
[----:B------:R1:W-:Y:S04]  /*87080*/  STL.64 [R1+0x4920], R12 ;  /* 0x0049200c01007387 */ /* 0x0003e80000100a00 */
[----:B-1----:R-:W4:Y:S04]  /*87090*/  LDL.LU.64 R12, [R1+0x6060] ;  /* 0x00606000010c7983 */ /* 0x002f280000300a00 */
[----:B----4-:R1:W-:Y:S04]  /*870a0*/  STL.64 [R1+0x6040], R12 ;  /* 0x0060400c01007387 */ /* 0x0103e80000100a00 */
[----:B-1----:R0:W4:Y:S04]  /*870b0*/  LDL.64 R12, [R1+0x4918] ;  /* 0x00491800010c7983 */ /* 0x0021280000100a00 */
[----:B------:R1:W-:Y:S04]  /*870c0*/  STL.64 [R1+0x6048], R14 ;  /* 0x0060480e01007387 */ /* 0x0003e80000100a00 */
[----:B-1----:R-:W3:Y:S04]  /*870d0*/  LDL.LU R14, [R1+0x44] ;  /* 0x00004400010e7983 */ /* 0x002ee80000300800 */
[----:B--2---:R-:W-:Y:S04]  /*870e0*/  STL.64 [R1+0x6050], R18 ;  /* 0x0060501201007387 */ /* 0x004fe80000100a00 */
[----:B------:R-:W2:Y:S01]  /*870f0*/  LDL R29, [R1+0x48] ;  /* 0x00004800011d7983 */ /* 0x000ea20000100800 */
[----:B----4-:R-:W-:-:S02]  /*87100*/  IMAD.X R13, R25, 0x1, R4, P1 ;  /* 0x00000001190d7824 */ /* 0x010fc400008e0604 */
[----:B------:R-:W-:-:S03]  /*87110*/  IMAD.X R25, R25, 0x1, R2, P4 ;  /* 0x0000000119197824 */ /* 0x000fc600020e0602 */
[----:B------:R1:W-:Y:S04]  /*87120*/  STL [R1+0x491c], R13 ;  /* 0x00491c0d01007387 */ /* 0x0003e80000100800 */
[----:B-1----:R-:W4:Y:S04]  /*87130*/  LDL R13, [R1+0x2240] ;  /* 0x00224000010d7983 */ /* 0x002f280000100800 */
[----:B------:R1:W-:Y:S04]  /*87140*/  STL [R1+0x4914], R25 ;  /* 0x0049141901007387 */ /* 0x0003e80000100800 */
[----:B-1----:R-:W2:Y:S01]  /*87150*/  LDL.LU.64 R24, [R1+0x6058] ;  /* 0x0060580001187983 */ /* 0x002ea20000300a00 */
[----:B---3--:R-:W-:-:S02]  /*87160*/  IADD3 R18, P2, R14, R6, RZ ;  /* 0x000000060e127210 */ /* 0x008fc40007f5e0ff */
[----:B------:R-:W-:-:S03]  /*87170*/  IADD3 R12, P1, R14, R5, RZ ;  /* 0x000000050e0c7210 */ /* 0x000fc60007f3e0ff */
[C---:B----4-:R-:W-:Y:S02]  /*87180*/  IMAD.X R19, R13.reuse, 0x1, R27, P2 ;  /* 0x000000010d137824 */ /* 0x050fe400010e061b */
[----:B------:R-:W-:Y:S01]  /*87190*/  IMAD.X R13, R13, 0x1, R7, P1 ;  /* 0x000000010d0d7824 */ /* 0x000fe200008e0607 */
[----:B--2---:R1:W-:Y:S04]  /*871a0*/  STL.64 [R1+0x6038], R24 ;  /* 0x0060381801007387 */ /* 0x0043e80000100a00 */
[----:B------:R-:W-:Y:S04]  /*871b0*/  STL.64 [R1+0x6030], R2 ;  /* 0x0060300201007387 */ /* 0x000fe80000100a00 */
[----:B------:R2:W-:Y:S01]  /*871c0*/  STL.64 [R1+0x4908], R18 ;  /* 0x0049081201007387 */ /* 0x0005e20000100a00 */
[----:B-1----:R-:W-:-:S02]  /*871d0*/  IADD3 R24, P4, R14, R3, RZ ;  /* 0x000000030e187210 */ /* 0x002fc40007f9e0ff */
[----:B------:R-:W-:Y:S01]  /*871e0*/  IADD3 R14, P2, R14, R0, RZ ;  /* 0x000000000e0e7210 */ /* 0x000fe20007f5e0ff */
[----:B--2---:R-:W2:Y:S04]  /*871f0*/  LDL.LU.64 R18, [R1+0x6050] ;  /* 0x0060500001127983 */ /* 0x004ea80000300a00 */
[----:B------:R1:W-:Y:S04]  /*87200*/  STL [R1+0x48f0], R14 ;  /* 0x0048f00e01007387 */ /* 0x0003e80000100800 */
[----:B-1----:R-:W3:Y:S04]  /*87210*/  LDL.LU.64 R14, [R1+0x6048] ;  /* 0x00604800010e7983 */ /* 0x002ee80000300a00 */
[----:B------:R1:W-:Y:S04]  /*87220*/  STL.64 [R1+0x4900], R12 ;  /* 0x0049000c01007387 */ /* 0x0003e80000100a00 */
[----:B-1----:R-:W4:Y:S04]  /*87230*/  LDL.LU.64 R12, [R1+0x6040] ;  /* 0x00604000010c7983 */ /* 0x002f280000300a00 */
[----:B------:R1:W-:Y:S04]  /*87240*/  STL.64 [R1+0x6028], R22 ;  /* 0x0060281601007387 */ /* 0x0003e80000100a00 */
[----:B-1----:R-:W2:Y:S01]  /*87250*/  LDL.LU R23, [R1+0x2240] ;  /* 0x0022400001177983 */ /* 0x002ea20000300800 */
[----:B------:R-:W-:-:S03]  /*87260*/  IADD3 R22, P1, R29, R6, RZ ;  /* 0x000000061d167210 */ /* 0x000fc60007f3e0ff */
[----:B------:R1:W-:Y:S04]  /*87270*/  STL.64 [R1+0x6020], R6 ;  /* 0x0060200601007387 */ /* 0x0003e80000100a00 */
[----:B-1----:R-:W3:Y:S01]  /*87280*/  LDL.LU R6, [R1+0x48] ;  /* 0x0000480001067983 */ /* 0x002ee20000300800 */
[----:B--2---:R-:W-:-:S05]  /*87290*/  IMAD.X R25, R23, 0x1, R4, P4 ;  /* 0x0000000117197824 */ /* 0x004fca00020e0604 */
[----:B------:R1:W-:Y:S04]  /*872a0*/  STL.64 [R1+0x48f8], R24 ;  /* 0x0048f81801007387 */ /* 0x0003e80000100a00 */
[----:B-1----:R-:W2:Y:S01]  /*872b0*/  LDL.LU.64 R24, [R1+0x6038] ;  /* 0x0060380001187983 */ /* 0x002ea20000300a00 */
[----:B---3--:R-:W-:-:S03]  /*872c0*/  IADD3 R2, P4, R6, R5, RZ ;  /* 0x0000000506027210 */ /* 0x008fc60007f9e0ff */
[----:B--2---:R1:W-:Y:S04]  /*872d0*/  STL.64 [R1+0x6008], R24 ;  /* 0x0060081801007387 */ /* 0x0043e80000100a00 */
[----:B-1----:R0:W2:Y:S04]  /*872e0*/  LDL.64 R24, [R1+0x48f0] ;  /* 0x0048f00001187983 */ /* 0x0020a80000100a00 */
[----:B------:R-:W3:Y:S04]  /*872f0*/  LDL.LU R29, [R1+0x2238] ;  /* 0x00223800011d7983 */ /* 0x000ee80000300800 */
[----:B------:R1:W-:Y:S04]  /*87300*/  STL [R1+0x48e0], R2 ;  /* 0x0048e00201007387 */ /* 0x0003e80000100800 */
[----:B-1----:R-:W2:Y:S04]  /*87310*/  LDL.LU.64 R2, [R1+0x6030] ;  /* 0x0060300001027983 */ /* 0x002ea80000300a00 */
[----:B------:R1:W-:Y:S04]  /*87320*/  STL.64 [R1+0x6010], R4 ;  /* 0x0060100401007387 */ /* 0x0003e80000100a00 */
[----:B-1----:R-:W4:Y:S04]  /*87330*/  LDL R4, [R1+0x4c] ;  /* 0x00004c0001047983 */ /* 0x002f280000100800 */
[----:B----4-:R1:W-:Y:S04]  /*87340*/  STL.64 [R1+0x6018], R4 ;  /* 0x0060180401007387 */ /* 0x0103e80000100a00 */
[----:B-1----:R0:W4:Y:S01]  /*87350*/  LDL.64 R4, [R1+0x48e0] ;  /* 0x0048e00001047983 */ /* 0x0021220000100a00 */
[----:B--2---:R-:W-:-:S03]  /*87360*/  IMAD.X R25, R23, 0x1, R2, P2 ;  /* 0x0000000117197824 */ /* 0x004fc600010e0602 */
[----:B----4-:R-:W2:Y:S01]  /*87370*/  LDL R5, [R1+0x223c] ;  /* 0x00223c0001057983 */ /* 0x010ea20000100800 */
[----:B------:R-:W-:-:S03]  /*87380*/  IADD3 R24, P2, R6, R3, RZ ;  /* 0x0000000306187210 */ /* 0x000fc60007f5e0ff */
[----:B------:R-:W-:Y:S01]  /*87390*/  STL [R1+0x48f4], R25 ;  /* 0x0048f41901007387 */ /* 0x000fe20000100800 */
[----:B--2---:R-:W-:Y:S01]  /*873a0*/  IMAD.X R23, R5, 0x1, R27, P1 ;  /* 0x0000000105177824 */ /* 0x004fe200008e061b */
[----:B------:R-:W-:-:S04]  /*873b0*/  IADD3 R6, P1, R6, R0, RZ ;  /* 0x0000000006067210 */ /* 0x000fc80007f3e0ff */
[----:B------:R1:W-:Y:S04]  /*873c0*/  STL.64 [R1+0x48e8], R22 ;  /* 0x0048e81601007387 */ /* 0x0003e80000100a00 */
[----:B-1----:R-:W2:Y:S04]  /*873d0*/  LDL.LU.64 R22, [R1+0x6028] ;  /* 0x0060280001167983 */ /* 0x002ea80000300a00 */
[----:B------:R1:W-:Y:S04]  /*873e0*/  STL [R1+0x48d0], R6 ;  /* 0x0048d00601007387 */ /* 0x0003e80000100800 */
[----:B-1----:R-:W4:Y:S02]  /*873f0*/  LDL.LU.64 R6, [R1+0x6020] ;  /* 0x0060200001067983 */ /* 0x002f240000300a00 */
[----:B----4-:R-:W-:-:S05]  /*87400*/  IMAD.X R5, R5, 0x1, R7, P4 ;  /* 0x0000000105057824 */ /* 0x010fca00020e0607 */
[----:B------:R1:W-:Y:S04]  /*87410*/  STL [R1+0x48e4], R5 ;  /* 0x0048e40501007387 */ /* 0x0003e80000100800 */
[----:B-1----:R-:W4:Y:S02]  /*87420*/  LDL.LU.64 R4, [R1+0x6018] ;  /* 0x0060180001047983 */ /* 0x002f240000300a00 */
[----:B----4-:R-:W-:-:S05]  /*87430*/  IADD3 R4, P4, R4, R6, RZ ;  /* 0x0000000604047210 */ /* 0x010fca0007f9e0ff */
[----:B------:R1:W-:Y:S04]  /*87440*/  STL [R1+0x48c8], R4 ;  /* 0x0048c80401007387 */ /* 0x0003e80000100800 */
[----:B-1----:R-:W4:Y:S04]  /*87450*/  LDL.LU.64 R4, [R1+0x6010] ;  /* 0x0060100001047983 */ /* 0x002f280000300a00 */
[----:B------:R1:W-:Y:S04]  /*87460*/  STL.64 [R1+0x6000], R6 ;  /* 0x0060000601007387 */ /* 0x0003e80000100a00 */
[----:B-1----:R0:W3:Y:S04]  /*87470*/  LDL.64 R6, [R1+0x48c8] ;  /* 0x0048c80001067983 */ /* 0x0020e80000100a00 */
[----:B---3--:R-:W4:Y:S02]  /*87480*/  LDL.LU R7, [R1+0x223c] ;  /* 0x00223c0001077983 */ /* 0x008f240000300800 */
[----:B----4-:R-:W-:-:S05]  /*87490*/  IMAD.X R25, R7, 0x1, R4, P2 ;  /* 0x0000000107197824 */ /* 0x010fca00010e0604 */
[----:B------:R1:W-:Y:S04]  /*874a0*/  STL.64 [R1+0x48d8], R24 ;  /* 0x0048d81801007387 */ /* 0x0003e80000100a00 */
[----:B-1----:R-:W3:Y:S04]  /*874b0*/  LDL.LU.64 R24, [R1+0x6008] ;  /* 0x0060080001187983 */ /* 0x002ee80000300a00 */
[----:B---3--:R1:W-:Y:S04]  /*874c0*/  STL.64 [R1+0x5fe8], R24 ;  /* 0x005fe81801007387 */ /* 0x0083e80000100a00 */
[----:B-1----:R0:W3:Y:S04]  /*874d0*/  LDL.64 R24, [R1+0x48d0] ;  /* 0x0048d00001187983 */ /* 0x0020e80000100a00 */
[----:B------:R-:W-:Y:S04]  /*874e0*/  STL.64 [R1+0x5ff0], R18 ;  /* 0x005ff01201007387 */ /* 0x000fe80000100a00 */
[----:B------:R-:W-:Y:S04]  /*874f0*/  STL [R1+0x5ff8], R19 ;  /* 0x005ff81301007387 */ /* 0x000fe80000100800 */
[----:B------:R1:W-:Y:S04]  /*87500*/  STL.64 [R1+0x5fe0], R20 ;  /* 0x005fe01401007387 */ /* 0x0003e80000100a00 */
[----:B-1----:R-:W4:Y:S01]  /*87510*/  LDL.LU R21, [R1+0x4c] ;  /* 0x00004c0001157983 */ /* 0x002f220000300800 */
[----:B---3--:R-:W-:-:S02]  /*87520*/  IMAD.X R25, R7, 0x1, R2, P1 ;  /* 0x0000000107197824 */ /* 0x008fc400008e0602 */
[----:B------:R-:W-:-:S03]  /*87530*/  IMAD.X R7, R29, 0x1, R27, P4 ;  /* 0x000000011d077824 */ /* 0x000fc600020e061b */
[----:B------:R-:W-:Y:S04]  /*87540*/  STL [R1+0x48d4], R25 ;  /* 0x0048d41901007387 */ /* 0x000fe80000100800 */
[----:B------:R1:W-:Y:S04]  /*87550*/  STL [R1+0x48cc], R7 ;  /* 0x0048cc0701007387 */ /* 0x0003e80000100800 */
[----:B-1----:R-:W3:Y:S01]  /*87560*/  LDL.LU.64 R6, [R1+0x6000] ;  /* 0x0060000001067983 */ /* 0x002ee20000300a00 */
[C---:B----4-:R-:W-:Y:S02]  /*87570*/  IADD3 R18, P2, R21.reuse, R5, RZ ;  /* 0x0000000515127210 */ /* 0x050fe40007f5e0ff */
[----:B------:R-:W-:-:S02]  /*87580*/  IADD3 R24, P1, R21, R3, RZ ;  /* 0x0000000315187210 */ /* 0x000fc40007f3e0ff */
[----:B------:R-:W-:Y:S02]  /*87590*/  IADD3 R20, P4, R21, R0, RZ ;  /* 0x0000000015147210 */ /* 0x000fe40007f9e0ff */
[----:B------:R-:W4:Y:S01]  /*875a0*/  LDL R21, [R1+0x50] ;  /* 0x0000500001157983 */ /* 0x000f220000100800 */
[----:B---3--:R-:W-:-:S05]  /*875b0*/  IMAD.X R19, R29, 0x1, R7, P2 ;  /* 0x000000011d137824 */ /* 0x008fca00010e0607 */
[----:B------:R1:W-:Y:S04]  /*875c0*/  STL.64 [R1+0x48c0], R18 ;  /* 0x0048c01201007387 */ /* 0x0003e80000100a00 */
[----:B-1----:R0:W3:Y:S01]  /*875d0*/  LDL.LU R19, [R1+0x5ff8] ;  /* 0x005ff80001137983 */ /* 0x0020e20000300800 */
[----:B----4-:R-:W-:Y:S01]  /*875e0*/  IADD3 R18, P2, R21, R6, RZ ;  /* 0x0000000615127210 */ /* 0x010fe20007f5e0ff */
[----:B------:R-:W-:-:S04]  /*875f0*/  IMAD.X R25, R29, 0x1, R4, P1 ;  /* 0x000000011d197824 */ /* 0x000fc800008e0604 */
[----:B------:R3:W-:Y:S04]  /*87600*/  STL [R1+0x4898], R18 ;  /* 0x0048981201007387 */ /* 0x0007e80000100800 */
[----:B---3--:R-:W3:Y:S04]  /*87610*/  LDL.LU.64 R18, [R1+0x5ff0] ;  /* 0x005ff00001127983 */ /* 0x008ee80000300a00 */
[----:B------:R1:W-:Y:S04]  /*87620*/  STL.64 [R1+0x5fd8], R6 ;  /* 0x005fd80601007387 */ /* 0x0003e80000100a00 */
[----:B------:R4:W-:Y:S01]  /*87630*/  STL.64 [R1+0x48a8], R24 ;  /* 0x0048a81801007387 */ /* 0x0009e20000100a00 */
[----:B-1----:R-:W-:Y:S01]  /*87640*/  IADD3 R6, P1, R21, R5, RZ ;  /* 0x0000000515067210 */ /* 0x002fe20007f3e0ff */
[----:B------:R-:W-:-:S02]  /*87650*/  IMAD.X R21, R29, 0x1, R2, P4 ;  /* 0x000000011d157824 */ /* 0x000fc400020e0602 */
[----:B----4-:R-:W4:Y:S04]  /*87660*/  LDL.LU.64 R24, [R1+0x5fe8] ;  /* 0x005fe80001187983 */ /* 0x010f280000300a00 */
[----:B------:R1:W-:Y:S04]  /*87670*/  STL.64 [R1+0x48a0], R20 ;  /* 0x0048a01401007387 */ /* 0x0003e80000100a00 */
[----:B------:R2:W-:Y:S04]  /*87680*/  STL [R1+0x4890], R6 ;  /* 0x0048900601007387 */ /* 0x0005e80000100800 */
[----:B-1----:R-:W3:Y:S04]  /*87690*/  LDL.LU.64 R20, [R1+0x5fe0] ;  /* 0x005fe00001147983 */ /* 0x002ee80000300a00 */
[----:B--2---:R0:W2:Y:S04]  /*876a0*/  LDL.64 R6, [R1+0x4898] ;  /* 0x0048980001067983 */ /* 0x0040a80000100a00 */
[----:B---3--:R-:W-:Y:S04]  /*876b0*/  STL.64 [R1+0x5fd0], R20 ;  /* 0x005fd01401007387 */ /* 0x008fe80000100a00 */
[----:B------:R1:W-:Y:S04]  /*876c0*/  STL.64 [R1+0x5fb8], R12 ;  /* 0x005fb80c01007387 */ /* 0x0003e80000100a00 */
[----:B-1----:R-:W3:Y:S04]  /*876d0*/  LDL.LU R12, [R1+0x50] ;  /* 0x00005000010c7983 */ /* 0x002ee80000300800 */
[----:B------:R-:W-:Y:S04]  /*876e0*/  STL [R1+0x5fc0], R13 ;  /* 0x005fc00d01007387 */ /* 0x000fe80000100800 */
[----:B------:R1:W-:Y:S04]  /*876f0*/  STL [R1+0x5fb0], R28 ;  /* 0x005fb01c01007387 */ /* 0x0003e80000100800 */
[----:B-1----:R0:W4:Y:S04]  /*87700*/  LDL.64 R28, [R1+0x4890] ;  /* 0x00489000011c7983 */ /* 0x0021280000100a00 */
[----:B------:R1:W-:Y:S04]  /*87710*/  STL [R1+0x5fc4], R19 ;  /* 0x005fc41301007387 */ /* 0x0003e80000100800 */
[----:B-1----:R-:W2:Y:S04]  /*87720*/  LDL.LU R19, [R1+0x2234] ;  /* 0x0022340001137983 */ /* 0x002ea80000300800 */
[----:B------:R-:W-:Y:S01]  /*87730*/  STL.64 [R1+0x5fc8], R2 ;  /* 0x005fc80201007387 */ /* 0x000fe20000100a00 */
[C---:B---3--:R-:W-:Y:S01]  /*87740*/  IADD3 R20, P4, R12.reuse, R3, RZ ;  /* 0x000000030c147210 */ /* 0x048fe20007f9e0ff */
[----:B--2---:R-:W-:Y:S01]  /*87750*/  IMAD.X R7, R19, 0x1, R27, P2 ;  /* 0x0000000113077824 */ /* 0x004fe200010e061b */
[----:B------:R-:W-:-:S04]  /*87760*/  IADD3 R12, P2, R12, R0, RZ ;  /* 0x000000000c0c7210 */ /* 0x000fc80007f5e0ff */
[----:B------:R1:W-:Y:S04]  /*87770*/  STL [R1+0x489c], R7 ;  /* 0x00489c0701007387 */ /* 0x0003e80000100800 */
[----:B-1----:R-:W4:Y:S04]  /*87780*/  LDL.LU.64 R6, [R1+0x5fd8] ;  /* 0x005fd80001067983 */ /* 0x002f280000300a00 */
[----:B------:R1:W-:Y:S04]  /*87790*/  STL [R1+0x5fac], R0 ;  /* 0x005fac0001007387 */ /* 0x0003e80000100800 */
[----:B-1----:R-:W2:Y:S01]  /*877a0*/  LDL.LU R0, [R1+0x54] ;  /* 0x0000540001007983 */ /* 0x002ea20000300800 */
[----:B------:R-:W-:-:S02]  /*877b0*/  IMAD.X R21, R19, 0x1, R4, P4 ;  /* 0x0000000113157824 */ /* 0x000fc400020e0604 */
[----:B----4-:R-:W-:-:S05]  /*877c0*/  IMAD.X R29, R19, 0x1, R7, P1 ;  /* 0x00000001131d7824 */ /* 0x010fca00008e0607 */
[----:B------:R1:W-:Y:S01]  /*877d0*/  STL [R1+0x4894], R29 ;  /* 0x0048941d01007387 */ /* 0x0003e20000100800 */
[----:B--2---:R-:W-:-:S03]  /*877e0*/  IADD3 R2, P4, R0, R5, RZ ;  /* 0x0000000500027210 */ /* 0x004fc60007f9e0ff */
[----:B-1----:R-:W2:Y:S04]  /*877f0*/  LDL R29, [R1+0x2230] ;  /* 0x00223000011d7983 */ /* 0x002ea80000100800 */
[----:B------:R1:W-:Y:S04]  /*87800*/  STL.64 [R1+0x4888], R20 ;  /* 0x0048881401007387 */ /* 0x0003e80000100a00 */
[----:B-1----:R-:W3:Y:S04]  /*87810*/  LDL.LU.64 R20, [R1+0x5fd0] ;  /* 0x005fd00001147983 */ /* 0x002ee80000300a00 */
[----:B------:R1:W-:Y:S04]  /*87820*/  STL [R1+0x4870], R2 ;  /* 0x0048700201007387 */ /* 0x0003e80000100800 */
[----:B-1----:R-:W4:Y:S01]  /*87830*/  LDL.LU.64 R2, [R1+0x5fc8] ;  /* 0x005fc80001027983 */ /* 0x002f220000300a00 */
[----:B------:R-:W-:Y:S01]  /*87840*/  IADD3 R28, P1, R0, R6, RZ ;  /* 0x00000006001c7210 */ /* 0x000fe20007f3e0ff */
[----:B----4-:R-:W-:-:S02]  /*87850*/  IMAD.X R13, R19, 0x1, R2, P2 ;  /* 0x00000001130d7824 */ /* 0x010fc400010e0602 */
[----:B------:R-:W4:Y:S04]  /*87860*/  LDL.LU R19, [R1+0x5fc4] ;  /* 0x005fc40001137983 */ /* 0x000f280000300800 */
[----:B------:R1:W-:Y:S04]  /*87870*/  STL.64 [R1+0x4880], R12 ;  /* 0x0048800c01007387 */ /* 0x0003e80000100a00 */
[----:B-1----:R0:W3:Y:S01]  /*87880*/  LDL.LU R13, [R1+0x5fc0] ;  /* 0x005fc000010d7983 */ /* 0x0020e20000300800 */
[----:B------:R-:W-:Y:S01]  /*87890*/  IADD3 R12, P2, R0, R3, RZ ;  /* 0x00000003000c7210 */ /* 0x000fe20007f5e0ff */
[----:B--2---:R-:W-:-:S04]  /*878a0*/  IMAD.X R29, R29, 0x1, R27, P1 ;  /* 0x000000011d1d7824 */ /* 0x004fc800008e061b */
[----:B------:R3:W-:Y:S04]  /*878b0*/  STL [R1+0x4868], R12 ;  /* 0x0048680c01007387 */ /* 0x0007e80000100800 */
[----:B---3--:R-:W2:Y:S04]  /*878c0*/  LDL.LU.64 R12, [R1+0x5fb8] ;  /* 0x005fb800010c7983 */ /* 0x008ea80000300a00 */
[----:B------:R1:W-:Y:S04]  /*878d0*/  STL.64 [R1+0x4878], R28 ;  /* 0x0048781c01007387 */ /* 0x0003e80000100a00 */
[----:B-1----:R-:W3:Y:S04]  /*878e0*/  LDL.LU R28, [R1+0x5fb0] ;  /* 0x005fb000011c7983 */ /* 0x002ee80000300800 */
[----:B---3--:R1:W-:Y:S04]  /*878f0*/  STL [R1+0x5f98], R28 ;  /* 0x005f981c01007387 */ /* 0x0083e80000100800 */
[----:B-1----:R0:W3:Y:S02]  /*87900*/  LDL.64 R28, [R1+0x4870] ;  /* 0x00487000011c7983 */ /* 0x0020e40000100a00 */
[----:B---3--:R-:W-:-:S02]  /*87910*/  IMAD.MOV.U32 R29, RZ, RZ, R0 ;  /* 0x000000ffff1d7224 */ /* 0x008fc400078e0000 */
[----:B------:R-:W3:Y:S04]  /*87920*/  LDL.LU R0, [R1+0x5fac] ;  /* 0x005fac0001007983 */ /* 0x000ee80000300800 */
[----:B------:R-:W-:Y:S04]  /*87930*/  STL.64 [R1+0x5fa0], R24 ;  /* 0x005fa01801007387 */ /* 0x000fe80000100a00 */
[----:B------:R-:W-:Y:S04]  /*87940*/  STL [R1+0x5fa8], R25 ;  /* 0x005fa81901007387 */ /* 0x000fe80000100800 */
[----:B------:R1:W-:Y:S04]  /*87950*/  STL.64 [R1+0x5f90], R10 ;  /* 0x005f900a01007387 */ /* 0x0003e80000100a00 */
[----:B-1----:R-:W4:Y:S04]  /*87960*/  LDL.LU R10, [R1+0x58] ;  /* 0x00005800010a7983 */ /* 0x002f280000300800 */
[----:B------:R-:W2:Y:S01]  /*87970*/  LDL.LU R25, [R1+0x2230] ;  /* 0x0022300001197983 */ /* 0x000ea20000300800 */
[----:B---3--:R-:W-:Y:S01]  /*87980*/  IADD3 R24, P1, R29, R0, RZ ;  /* 0x000000001d187210 */ /* 0x008fe20007f3e0ff */
[----:B--2---:R-:W-:-:S05]  /*87990*/  IMAD.X R29, R25, 0x1, R7, P4 ;  /* 0x00000001191d7824 */ /* 0x004fca00020e0607 */
[----:B------:R-:W-:Y:S04]  /*879a0*/  STL [R1+0x4874], R29 ;  /* 0x0048741d01007387 */ /* 0x000fe80000100800 */
[----:B------:R1:W-:Y:S04]  /*879b0*/  STL.64 [R1+0x5f88], R20 ;  /* 0x005f881401007387 */ /* 0x0003e80000100a00 */
[----:B-1----:R0:W2:Y:S02]  /*879c0*/  LDL.64 R20, [R1+0x4868] ;  /* 0x0048680001147983 */ /* 0x0020a40000100a00 */
[----:B--2---:R-:W-:-:S02]  /*879d0*/  IMAD.X R21, R25, 0x1, R4, P2 ;  /* 0x0000000119157824 */ /* 0x004fc400010e0604 */
[----:B------:R-:W-:-:S03]  /*879e0*/  IMAD.X R25, R25, 0x1, R2, P1 ;  /* 0x0000000119197824 */ /* 0x000fc600008e0602 */
[----:B------:R1:W-:Y:S04]  /*879f0*/  STL [R1+0x486c], R21 ;  /* 0x00486c1501007387 */ /* 0x0003e80000100800 */
[----:B-1----:R-:W2:Y:S04]  /*87a00*/  LDL R21, [R1+0x222c] ;  /* 0x00222c0001157983 */ /* 0x002ea80000100800 */
[----:B------:R1:W-:Y:S04]  /*87a10*/  STL.64 [R1+0x4860], R24 ;  /* 0x0048601801007387 */ /* 0x0003e80000100a00 */
[----:B-1----:R0:W3:Y:S01]  /*87a20*/  LDL.LU R25, [R1+0x5fa8] ;  /* 0x005fa80001197983 */ /* 0x0020e20000300800 */
[----:B----4-:R-:W-:-:S02]  /*87a30*/  IADD3 R28, P4, R10, R6, RZ ;  /* 0x000000060a1c7210 */ /* 0x010fc40007f9e0ff */
[----:B------:R-:W-:-:S05]  /*87a40*/  IADD3 R24, P1, R10, R3, RZ ;  /* 0x000000030a187210 */ /* 0x000fca0007f3e0ff */
[----:B------:R3:W-:Y:S01]  /*87a50*/  STL [R1+0x4848], R24 ;  /* 0x0048481801007387 */ /* 0x0007e20000100800 */
[----:B--2---:R-:W-:-:S03]  /*87a60*/  IMAD.X R29, R21, 0x1, R27, P4 ;  /* 0x00000001151d7824 */ /* 0x004fc600020e061b */
[----:B---3--:R-:W2:Y:S04]  /*87a70*/  LDL.LU.64 R24, [R1+0x5fa0] ;  /* 0x005fa00001187983 */ /* 0x008ea80000300a00 */
[----:B------:R1:W-:Y:S04]  /*87a80*/  STL.64 [R1+0x4858], R28 ;  /* 0x0048581c01007387 */ /* 0x0003e80000100a00 */
[----:B-1----:R-:W3:Y:S04]  /*87a90*/  LDL.LU R28, [R1+0x5f98] ;  /* 0x005f9800011c7983 */ /* 0x002ee80000300800 */
[----:B------:R-:W3:Y:S01]  /*87aa0*/  LDL.LU R29, [R1+0x2220] ;  /* 0x00222000011d7983 */ /* 0x000ee20000300800 */
[----:B------:R-:W-:-:S02]  /*87ab0*/  IADD3 R20, P2, R10, R5, RZ ;  /* 0x000000050a147210 */ /* 0x000fc40007f5e0ff */
[----:B------:R-:W-:-:S03]  /*87ac0*/  IADD3 R10, P4, R10, R0, RZ ;  /* 0x000000000a0a7210 */ /* 0x000fc60007f9e0ff */
[----:B------:R-:W-:Y:S02]  /*87ad0*/  IMAD.X R21, R21, 0x1, R7, P2 ;  /* 0x0000000115157824 */ /* 0x000fe400010e0607 */
[----:B------:R1:W-:Y:S04]  /*87ae0*/  STL [R1+0x4840], R10 ;  /* 0x0048400a01007387 */ /* 0x0003e80000100800 */
[----:B-1----:R-:W4:Y:S04]  /*87af0*/  LDL.LU.64 R10, [R1+0x5f90] ;  /* 0x005f9000010a7983 */ /* 0x002f280000300a00 */
[----:B------:R1:W-:Y:S04]  /*87b00*/  STL.64 [R1+0x4850], R20 ;  /* 0x0048501401007387 */ /* 0x0003e80000100a00 */
[----:B-1----:R-:W2:Y:S04]  /*87b10*/  LDL.LU.64 R20, [R1+0x5f88] ;  /* 0x005f880001147983 */ /* 0x002ea80000300a00 */
[----:B---3--:R1:W-:Y:S04]  /*87b20*/  STL.64 [R1+0x5f80], R28 ;  /* 0x005f801c01007387 */ /* 0x0083e80000100a00 */
[----:B-1----:R0:W3:Y:S04]  /*87b30*/  LDL.64 R28, [R1+0x4840] ;  /* 0x00484000011c7983 */ /* 0x0020e80000100a00 */
[----:B---3--:R-:W3:Y:S04]  /*87b40*/  LDL.LU R29, [R1+0x222c] ;  /* 0x00222c00011d7983 */ /* 0x008ee80000300800 */
[----:B--2---:R1:W-:Y:S04]  /*87b50*/  STL.64 [R1+0x5f60], R20 ;  /* 0x005f601401007387 */ /* 0x0043e80000100a00 */
[----:B-1----:R-:W2:Y:S04]  /*87b60*/  LDL R20, [R1+0x60] ;  /* 0x0000600001147983 */ /* 0x002ea80000100800 */
[----:B--2---:R1:W-:Y:S04]  /*87b70*/  STL.64 [R1+0x5f68], R20 ;  /* 0x005f681401007387 */ /* 0x0043e80000100a00 */
[----:B-1----:R0:W3:Y:S04]  /*87b80*/  LDL.64 R20, [R1+0x4848] ;  /* 0x0048480001147983 */ /* 0x0020e80000100a00 */
[----:B------:R1:W-:Y:S04]  /*87b90*/  STL.64 [R1+0x5f70], R12 ;  /* 0x005f700c01007387 */ /* 0x0003e80000100a00 */
[----:B-1----:R-:W2:Y:S04]  /*87ba0*/  LDL.LU R12, [R1+0x5c] ;  /* 0x00005c00010c7983 */ /* 0x002ea80000300800 */
[----:B------:R-:W-:Y:S01]  /*87bb0*/  STL.64 [R1+0x5f78], R8 ;  /* 0x005f780801007387 */ /* 0x000fe20000100a00 */
[----:B---3--:R-:W-:-:S02]  /*87bc0*/  IMAD.X R21, R29, 0x1, R4, P1 ;  /* 0x000000011d157824 */ /* 0x008fc400008e0604 */
[----:B------:R-:W-:-:S03]  /*87bd0*/  IMAD.X R29, R29, 0x1, R2, P4 ;  /* 0x000000011d1d7824 */ /* 0x000fc600020e0602 */
[----:B------:R1:W-:Y:S04]  /*87be0*/  STL [R1+0x484c], R21 ;  /* 0x00484c1501007387 */ /* 0x0003e80000100800 */
[----:B-1----:R-:W3:Y:S04]  /*87bf0*/  LDL R21, [R1+0x2228] ;  /* 0x0022280001157983 */ /* 0x002ee80000100800 */
[----:B------:R1:W-:Y:S04]  /*87c00*/  STL [R1+0x4844], R29 ;  /* 0x0048441d01007387 */ /* 0x0003e80000100800 */
[----:B-1----:R-:W4:Y:S01]  /*87c10*/  LDL.LU.64 R28, [R1+0x5f80] ;  /* 0x005f8000011c7983 */ /* 0x002f220000300a00 */
[----:B--2---:R-:W-:-:S02]  /*87c20*/  IADD3 R8, P2, R12, R6, RZ ;  /* 0x000000060c087210 */ /* 0x004fc40007f5e0ff */
[----:B------:R-:W-:-:S03]  /*87c30*/  IADD3 R20, P1, R12, R5, RZ ;  /* 0x000000050c147210 */ /* 0x000fc60007f3e0ff */
[C---:B---3--:R-:W-:Y:S02]  /*87c40*/  IMAD.X R9, R21.reuse, 0x1, R27, P2 ;  /* 0x0000000115097824 */ /* 0x048fe400010e061b */
[----:B------:R-:W-:Y:S01]  /*87c50*/  IMAD.X R21, R21, 0x1, R7, P1 ;  /* 0x0000000115157824 */ /* 0x000fe200008e0607 */
[----:B----4-:R1:W-:Y:S04]  /*87c60*/  STL.64 [R1+0x5f58], R28 ;  /* 0x005f581c01007387 */ /* 0x0103e80000100a00 */
        /* <DEDUP_REMOVED lines=8> */
[----:B-1----:R-:W4:Y:S02]  /*87cf0*/  LDL.LU.64 R20, [R1+0x5f68] ;  /* 0x005f680001147983 */ /* 0x002f240000300a00 */
[----:B----4-:R-:W-:-:S05]  /*87d00*/  IADD3 R20, P1, R20, R6, RZ ;  /* 0x0000000614147210 */ /* 0x010fca0007f3e0ff */
[----:B------:R1:W-:Y:S04]  /*87d10*/  STL [R1+0x4818], R20 ;  /* 0x0048181401007387 */ /* 0x0003e80000100800 */
[----:B-1----:R-:W4:Y:S04]  /*87d20*/  LDL.LU.64 R20, [R1+0x5f60] ;  /* 0x005f600001147983 */ /* 0x002f280000300a00 */
[----:B------:R1:W-:Y:S04]  /*87d30*/  STL.64 [R1+0x5f48], R26 ;  /* 0x005f481a01007387 */ /* 0x0003e80000100a00 */
[----:B-1----:R0:W2:Y:S04]  /*87d40*/  LDL.64 R26, [R1+0x4820] ;  /* 0x00482000011a7983 */ /* 0x0020a80000100a00 */
[----:B--2---:R-:W2:Y:S04]  /*87d50*/  LDL.LU R27, [R1+0x2228] ;  /* 0x00222800011b7983 */ /* 0x004ea80000300800 */
[----:B------:R1:W-:Y:S04]  /*87d60*/  STL.64 [R1+0x5f30], R6 ;  /* 0x005f300601007387 */ /* 0x0003e80000100a00 */
[----:B-1----:R-:W3:Y:S01]  /*87d70*/  LDL.LU R6, [R1+0x60] ;  /* 0x0000600001067983 */ /* 0x002ee20000300800 */
[----:B--2---:R-:W-:-:S05]  /*87d80*/  IMAD.X R29, R27, 0x1, R4, P4 ;  /* 0x000000011b1d7824 */ /* 0x004fca00020e0604 */
[----:B------:R1:W-:Y:S04]  /*87d90*/  STL.64 [R1+0x4828], R28 ;  /* 0x0048281c01007387 */ /* 0x0003e80000100a00 */
[----:B-1----:R-:W2:Y:S04]  /*87da0*/  LDL.LU.64 R28, [R1+0x5f58] ;  /* 0x005f5800011c7983 */ /* 0x002ea80000300a00 */
[----:B--2---:R1:W-:Y:S04]  /*87db0*/  STL.64 [R1+0x5f38], R28 ;  /* 0x005f381c01007387 */ /* 0x0043e80000100a00 */
[----:B-1----:R-:W2:Y:S01]  /*87dc0*/  LDL.64 R28, [R1+0x4818] ;  /* 0x00481800011c7983 */ /* 0x002ea20000100a00 */
[----:B---3--:R-:W-:-:S03]  /*87dd0*/  IADD3 R2, P4, R6, R5, RZ ;  /* 0x0000000506027210 */ /* 0x008fc60007f9e0ff */
[----:B--2---:R-:W2:Y:S04]  /*87de0*/  LDL R29, [R1+0x2224] ;  /* 0x00222400011d7983 */ /* 0x004ea80000100800 */
[----:B--2---:R-:W-:Y:S04]  /*87df0*/  STL.64 [R1+0x5f40], R28 ;  /* 0x005f401c01007387 */ /* 0x004fe80000100a00 */
[----:B------:R1:W-:Y:S04]  /*87e00*/  STL [R1+0x4810], R2 ;  /* 0x0048100201007387 */ /* 0x0003e80000100800 */
[----:B-1----:R-:W2:Y:S04]  /*87e10*/  LDL.LU.64 R2, [R1+0x5f50] ;  /* 0x005f500001027983 */ /* 0x002ea80000300a00 */
[----:B------:R1:W-:Y:S04]  /*87e20*/  STL.64 [R1+0x5f20], R4 ;  /* 0x005f200401007387 */ /* 0x0003e80000100a00 */
[----:B-1----:R-:W3:Y:S01]  /*87e30*/  LDL R4, [R1+0x64] ;  /* 0x0000640001047983 */ /* 0x002ee20000100800 */
[----:B--2---:R-:W-:Y:S01]  /*87e40*/  IMAD.X R27, R27, 0x1, R2, P2 ;  /* 0x000000011b1b7824 */ /* 0x004fe200010e0602 */
[----:B------:R-:W-:-:S02]  /*87e50*/  IADD3 R28, P2, R6, R3, RZ ;  /* 0x00000003061c7210 */ /* 0x000fc40007f5e0ff */
[----:B---3--:R1:W-:Y:S04]  /*87e60*/  STL.64 [R1+0x5f28], R4 ;  /* 0x005f280401007387 */ /* 0x0083e80000100a00 */
[----:B-1----:R0:W2:Y:S04]  /*87e70*/  LDL.64 R4, [R1+0x4810] ;  /* 0x0048100001047983 */ /* 0x0020a80000100a00 */
[----:B------:R1:W-:Y:S04]  /*87e80*/  STL [R1+0x4824], R27 ;  /* 0x0048241b01007387 */ /* 0x0003e80000100800 */
[----:B-1----:R-:W3:Y:S04]  /*87e90*/  LDL.LU.64 R26, [R1+0x5f48] ;  /* 0x005f4800011a7983 */ /* 0x002ee80000300a00 */
[----:B------:R1:W-:Y:S04]  /*87ea0*/  STL [R1+0x4808], R28 ;  /* 0x0048081c01007387 */ /* 0x0003e80000100800 */
[----:B-1----:R-:W3:Y:S04]  /*87eb0*/  LDL.LU.64 R28, [R1+0x5f40] ;  /* 0x005f4000011c7983 */ /* 0x002ee80000300a00 */
[----:B------:R1:W-:Y:S04]  /*87ec0*/  STL.64 [R1+0x5f18], R2 ;  /* 0x005f180201007387 */ /* 0x0003e80000100a00 */
[----:B-1----:R0:W4:Y:S01]  /*87ed0*/  LDL.64 R2, [R1+0x4808] ;  /* 0x0048080001027983 */ /* 0x0021220000100a00 */
[----:B---3--:R-:W-:-:S05]  /*87ee0*/  IMAD.X R29, R29, 0x1, R27, P1 ;  /* 0x000000011d1d7824 */ /* 0x008fca00008e061b */
[----:B------:R1:W-:Y:S04]  /*87ef0*/  STL [R1+0x481c], R29 ;  /* 0x00481c1d01007387 */ /* 0x0003e80000100800 */
[----:B-1----:R-:W3:Y:S01]  /*87f00*/  LDL.LU.64 R28, [R1+0x5f38] ;  /* 0x005f3800011c7983 */ /* 0x002ee20000300a00 */
[----:B------:R-:W-:-:S05]  /*87f10*/  IADD3 R6, P1, R6, R0, RZ ;  /* 0x0000000006067210 */ /* 0x000fca0007f3e0ff */
[----:B------:R1:W-:Y:S04]  /*87f20*/  STL [R1+0x4800], R6 ;  /* 0x0048000601007387 */ /* 0x0003e80000100800 */
[----:B-1----:R-:W2:Y:S04]  /*87f30*/  LDL.LU.64 R6, [R1+0x5f30] ;  /* 0x005f300001067983 */ /* 0x002ea80000300a00 */
[----:B---3--:R1:W-:Y:S04]  /*87f40*/  STL.64 [R1+0x5f10], R28 ;  /* 0x005f101c01007387 */ /* 0x0083e80000100a00 */
[----:B-1----:R0:W3:Y:S04]  /*87f50*/  LDL.64 R28, [R1+0x4800] ;  /* 0x00480000011c7983 */ /* 0x0020e80000100a00 */
[----:B---3--:R-:W2:Y:S02]  /*87f60*/  LDL.LU R29, [R1+0x2224] ;  /* 0x00222400011d7983 */ /* 0x008ea40000300800 */
[----:B--2---:R-:W-:-:S05]  /*87f70*/  IMAD.X R5, R29, 0x1, R7, P4 ;  /* 0x000000011d057824 */ /* 0x004fca00020e0607 */
[----:B------:R1:W-:Y:S04]  /*87f80*/  STL [R1+0x4814], R5 ;  /* 0x0048140501007387 */ /* 0x0003e80000100800 */
[----:B-1----:R-:W2:Y:S02]  /*87f90*/  LDL.LU.64 R4, [R1+0x5f28] ;  /* 0x005f280001047983 */ /* 0x002ea40000300a00 */
[----:B--2---:R-:W-:-:S05]  /*87fa0*/  IADD3 R4, P4, R4, R6, RZ ;  /* 0x0000000604047210 */ /* 0x004fca0007f9e0ff */
[----:B------:R1:W-:Y:S04]  /*87fb0*/  STL [R1+0x47f8], R4 ;  /* 0x0047f80401007387 */ /* 0x0003e80000100800 */
[----:B-1----:R-:W4:Y:S04]  /*87fc0*/  LDL.LU.64 R4, [R1+0x5f20] ;  /* 0x005f200001047983 */ /* 0x002f280000300a00 */
[----:B------:R1:W-:Y:S04]  /*87fd0*/  STL.64 [R1+0x5ef8], R6 ;  /* 0x005ef80601007387 */ /* 0x0003e80000100a00 */
[----:B-1----:R-:W2:Y:S01]  /*87fe0*/  LDL.LU R6, [R1+0x64] ;  /* 0x0000640001067983 */ /* 0x002ea20000300800 */
[----:B----4-:R-:W-:-:S05]  /*87ff0*/  IMAD.X R3, R29, 0x1, R4, P2 ;  /* 0x000000011d037824 */ /* 0x010fca00010e0604 */
[----:B------:R1:W-:Y:S04]  /*88000*/  STL [R1+0x480c], R3 ;  /* 0x00480c0301007387 */ /* 0x0003e80000100800 */
[----:B-1----:R-:W3:Y:S04]  /*88010*/  LDL.LU.64 R2, [R1+0x5f18] ;  /* 0x005f180001027983 */ /* 0x002ee80000300a00 */
[----:B------:R2:W-:Y:S04]  /*88020*/  STL.64 [R1+0x5ef0], R10 ;  /* 0x005ef00a01007387 */ /* 0x0005e80000100a00 */
[----:B------:R-:W-:Y:S04]  /*88030*/  STL.64 [R1+0x5f08], R26 ;  /* 0x005f081a01007387 */ /* 0x000fe80000100a00 */
[----:B------:R1:W-:Y:S01]  /*88040*/  STL.64 [R1+0x5f00], R4 ;  /* 0x005f000401007387 */ /* 0x0003e20000100a00 */
[----:B--2---:R-:W-:-:S03]  /*88050*/  IADD3 R10, P2, R6, R5, RZ ;  /* 0x00000005060a7210 */ /* 0x004fc60007f5e0ff */
[----:B-1----:R0:W2:Y:S01]  /*88060*/  LDL.64 R4, [R1+0x47f8] ;  /* 0x0047f80001047983 */ /* 0x0020a20000100a00 */
[----:B---3--:R-:W-:-:S05]  /*88070*/  IMAD.X R29, R29, 0x1, R2, P1 ;  /* 0x000000011d1d7824 */ /* 0x008fca00008e0602 */
[----:B------:R1:W-:Y:S04]  /*88080*/  STL [R1+0x4804], R29 ;  /* 0x0048041d01007387 */ /* 0x0003e80000100800 */
[----:B-1----:R-:W3:Y:S01]  /*88090*/  LDL.LU.64 R28, [R1+0x5f10] ;  /* 0x005f1000011c7983 */ /* 0x002ee20000300a00 */
[----:B------:R-:W-:-:S03]  /*880a0*/  IADD3 R26, P1, R6, R3, RZ ;  /* 0x00000003061a7210 */ /* 0x000fc60007f3e0ff */
[----:B---3--:R1:W-:Y:S04]  /*880b0*/  STL [R1+0x5ed0], R28 ;  /* 0x005ed01c01007387 */ /* 0x0083e80000100800 */
[----:B-1----:R-:W3:Y:S04]  /*880c0*/  LDL.LU R28, [R1+0x68] ;  /* 0x00006800011c7983 */ /* 0x002ee80000300800 */
[----:B------:R1:W-:Y:S04]  /*880d0*/  STL [R1+0x47e8], R26 ;  /* 0x0047e81a01007387 */ /* 0x0003e80000100800 */
[----:B-1----:R-:W2:Y:S02]  /*880e0*/  LDL.LU.64 R26, [R1+0x5f08] ;  /* 0x005f0800011a7983 */ /* 0x002ea40000300a00 */
[----:B--2---:R-:W-:Y:S01]  /*880f0*/  IMAD.X R5, R29, 0x1, R27, P4 ;  /* 0x000000011d057824 */ /* 0x004fe200020e061b */
[----:B------:R-:W-:-:S04]  /*88100*/  IADD3 R6, P4, R6, R0, RZ ;  /* 0x0000000006067210 */ /* 0x000fc80007f9e0ff */
[----:B------:R1:W-:Y:S04]  /*88110*/  STL [R1+0x47fc], R5 ;  /* 0x0047fc0501007387 */ /* 0x0003e80000100800 */
[----:B-1----:R-:W2:Y:S04]  /*88120*/  LDL.LU.64 R4, [R1+0x5f00] ;  /* 0x005f000001047983 */ /* 0x002ea80000300a00 */
[----:B------:R1:W-:Y:S04]  /*88130*/  STL [R1+0x47e0], R6 ;  /* 0x0047e00601007387 */ /* 0x0003e80000100800 */
[----:B-1----:R-:W4:Y:S02]  /*88140*/  LDL.LU.64 R6, [R1+0x5ef8] ;  /* 0x005ef80001067983 */ /* 0x002f240000300a00 */
[----:B----4-:R-:W-:-:S05]  /*88150*/  IMAD.X R11, R29, 0x1, R7, P2 ;  /* 0x000000011d0b7824 */ /* 0x010fca00010e0607 */
[----:B------:R1:W-:Y:S04]  /*88160*/  STL.64 [R1+0x47f0], R10 ;  /* 0x0047f00a01007387 */ /* 0x0003e80000100a00 */
[----:B-1----:R-:W4:Y:S04]  /*88170*/  LDL.LU.64 R10, [R1+0x5ef0] ;  /* 0x005ef000010a7983 */ /* 0x002f280000300a00 */
[----:B------:R-:W-:Y:S04]  /*88180*/  STL.64 [R1+0x5ee0], R24 ;  /* 0x005ee01801007387 */ /* 0x000fe80000100a00 */
[----:B------:R1:W-:Y:S04]  /*88190*/  STL [R1+0x5ee8], R25 ;  /* 0x005ee81901007387 */ /* 0x0003e80000100800 */
[----:B-1----:R0:W3:Y:S04]  /*881a0*/  LDL.64 R24, [R1+0x47e0] ;  /* 0x0047e00001187983 */ /* 0x0020e80000100a00 */
[----:B------:R1:W-:Y:S04]  /*881b0*/  STL.64 [R1+0x5ed8], R22 ;  /* 0x005ed81601007387 */ /* 0x0003e80000100a00 */
[----:B----4-:R4:W-:Y:S04]  /*881c0*/  STL.64 [R1+0x5ec8], R10 ;  /* 0x005ec80a01007387 */ /* 0x0109e80000100a00 */
[----:B-1----:R-:W2:Y:S04]  /*881d0*/  LDL R23, [R1+0x221c] ;  /* 0x00221c0001177983 */ /* 0x002ea80000100800 */
[----:B----4-:R0:W2:Y:S01]  /*881e0*/  LDL.64 R10, [R1+0x47e8] ;  /* 0x0047e800010a7983 */ /* 0x0100a20000100a00 */
[----:B---3--:R-:W-:-:S02]  /*881f0*/  IMAD.X R25, R29, 0x1, R2, P4 ;  /* 0x000000011d197824 */ /* 0x008fc400020e0602 */
[----:B--2---:R-:W-:-:S05]  /*88200*/  IMAD.X R11, R29, 0x1, R4, P1 ;  /* 0x000000011d0b7824 */ /* 0x004fca00008e0604 */
[----:B------:R-:W-:Y:S04]  /*88210*/  STL [R1+0x47ec], R11 ;  /* 0x0047ec0b01007387 */ /* 0x000fe80000100800 */
[----:B------:R0:W2:Y:S04]  /*88220*/  LDL.LU R29, [R1+0x5eec] ;  /* 0x005eec00011d7983 */ /* 0x0000a80000300800 */
[----:B------:R1:W-:Y:S04]  /*88230*/  STL [R1+0x47e4], R25 ;  /* 0x0047e41901007387 */ /* 0x0003e80000100800 */
[----:B-1----:R0:W3:Y:S01]  /*88240*/  LDL.LU R25, [R1+0x5ee8] ;  /* 0x005ee80001197983 */ /* 0x0020e20000300800 */
[----:B------:R-:W-:-:S02]  /*88250*/  IADD3 R22, P2, R28, R6, RZ ;  /* 0x000000061c167210 */ /* 0x000fc40007f5e0ff */
[C---:B------:R-:W-:Y:S02]  /*88260*/  IADD3 R24, P4, R28.reuse, R3, RZ ;  /* 0x000000031c187210 */ /* 0x040fe40007f9e0ff */
[C---:B------:R-:W-:Y:S01]  /*88270*/  IADD3 R10, P1, R28.reuse, R5, RZ ;  /* 0x000000051c0a7210 */ /* 0x040fe20007f3e0ff */
[----:B------:R-:W-:Y:S01]  /*88280*/  IMAD.X R23, R23, 0x1, R27, P2 ;  /* 0x0000000117177824 */ /* 0x000fe200010e061b */
[----:B------:R-:W-:Y:S01]  /*88290*/  IADD3 R28, P2, R28, R0, RZ ;  /* 0x000000001c1c7210 */ /* 0x000fe20007f5e0ff */
[----:B------:R3:W-:Y:S04]  /*882a0*/  STL [R1+0x47c8], R24 ;  /* 0x0047c81801007387 */ /* 0x0007e80000100800 */
[----:B---3--:R-:W3:Y:S04]  /*882b0*/  LDL.LU.64 R24, [R1+0x5ee0] ;  /* 0x005ee00001187983 */ /* 0x008ee80000300a00 */
[----:B------:R1:W-:Y:S04]  /*882c0*/  STL.64 [R1+0x47d8], R22 ;  /* 0x0047d81601007387 */ /* 0x0003e80000100a00 */
[----:B-1----:R-:W4:Y:S04]  /*882d0*/  LDL.LU.64 R22, [R1+0x5ed8] ;  /* 0x005ed80001167983 */ /* 0x002f280000300a00 */
[----:B------:R1:W-:Y:S04]  /*882e0*/  STL [R1+0x47c0], R28 ;  /* 0x0047c01c01007387 */ /* 0x0003e80000100800 */
[----:B-1----:R-:W2:Y:S04]  /*882f0*/  LDL.LU R28, [R1+0x5ed0] ;  /* 0x005ed000011c7983 */ /* 0x002ea80000300800 */
[----:B--2---:R1:W-:Y:S04]  /*88300*/  STL [R1+0x5ec0], R28 ;  /* 0x005ec01c01007387 */ /* 0x0043e80000100800 */
[----:B-1----:R0:W2:Y:S04]  /*88310*/  LDL.64 R28, [R1+0x47c0] ;  /* 0x0047c000011c7983 */ /* 0x0020a80000100a00 */
[----:B--2---:R-:W2:Y:S02]  /*88320*/  LDL.LU R29, [R1+0x221c] ;  /* 0x00221c00011d7983 */ /* 0x004ea40000300800 */
[----:B--2---:R-:W-:-:S05]  /*88330*/  IMAD.X R11, R29, 0x1, R7, P1 ;  /* 0x000000011d0b7824 */ /* 0x004fca00008e0607 */
[----:B------:R1:W-:Y:S04]  /*88340*/  STL.64 [R1+0x47d0], R10 ;  /* 0x0047d00a01007387 */ /* 0x0003e80000100a00 */
[----:B-1----:R-:W2:Y:S04]  /*88350*/  LDL.LU.64 R10, [R1+0x5ec8] ;  /* 0x005ec800010a7983 */ /* 0x002ea80000300a00 */
[----:B------:R1:W-:Y:S04]  /*88360*/  STL.64 [R1+0x5ea8], R12 ;  /* 0x005ea80c01007387 */ /* 0x0003e80000100a00 */
[----:B-1----:R0:W3:Y:S04]  /*88370*/  LDL.64 R12, [R1+0x47c8] ;  /* 0x0047c800010c7983 */ /* 0x0020e80000100a00 */
[----:B------:R1:W-:Y:S04]  /*88380*/  STL.64 [R1+0x5eb0], R16 ;  /* 0x005eb01001007387 */ /* 0x0003e80000100a00 */
[----:B-1----:R-:W4:Y:S04]  /*88390*/  LDL.LU R16, [R1+0x6c] ;  /* 0x00006c0001107983 */ /* 0x002f280000300800 */
[----:B------:R1:W-:Y:S04]  /*883a0*/  STL.64 [R1+0x5eb8], R8 ;  /* 0x005eb80801007387 */ /* 0x0003e80000100a00 */
[----:B-1----:R-:W2:Y:S01]  /*883b0*/  LDL R9, [R1+0x1cc] ;  /* 0x0001cc0001097983 */ /* 0x002ea20000100800 */
[----:B---3--:R-:W-:-:S02]  /*883c0*/  IMAD.X R13, R29, 0x1, R4, P4 ;  /* 0x000000011d0d7824 */ /* 0x008fc400020e0604 */
[----:B------:R-:W-:-:S03]  /*883d0*/  IMAD.X R29, R29, 0x1, R2, P2 ;  /* 0x000000011d1d7824 */ /* 0x000fc600010e0602 */
[----:B------:R-:W-:Y:S04]  /*883e0*/  STL [R1+0x47cc], R13 ;  /* 0x0047cc0d01007387 */ /* 0x000fe80000100800 */
[----:B------:R-:W-:Y:S04]  /*883f0*/  STL.64 [R1+0x5ea0], R4 ;  /* 0x005ea00401007387 */ /* 0x000fe80000100a00 */
[----:B------:R-:W-:Y:S04]  /*88400*/  STL [R1+0x47c4], R29 ;  /* 0x0047c41d01007387 */ /* 0x000fe80000100800 */
[----:B------:R-:W3:Y:S01]  /*88410*/  LDL.LU R28, [R1+0x5ec0] ;  /* 0x005ec000011c7983 */ /* 0x000ee20000300800 */
[----:B----4-:R-:W-:-:S02]  /*88420*/  IADD3 R8, P1, R16, R6, RZ ;  /* 0x0000000610087210 */ /* 0x010fc40007f3e0ff */
[----:B------:R-:W-:-:S03]  /*88430*/  IADD3 R12, P4, R16, R5, RZ ;  /* 0x00000005100c7210 */ /* 0x000fc60007f9e0ff */
[----:B--2---:R-:W-:Y:S01]  /*88440*/  IMAD.X R9, R9, 0x1, R27, P1 ;  /* 0x0000000109097824 */ /* 0x004fe200008e061b */
[----:B---3--:R1:W-:Y:S04]  /*88450*/  STL [R1+0x5e9c], R28 ;  /* 0x005e9c1c01007387 */ /* 0x0083e80000100800 */
[----:B------:R2:W-:Y:S01]  /*88460*/  STL.64 [R1+0x47b8], R8 ;  /* 0x0047b80801007387 */ /* 0x0005e20000100a00 */
[C---:B-1----:R-:W-:Y:S02]  /*88470*/  IADD3 R28, P2, R16.reuse, R3, RZ ;  /* 0x00000003101c7210 */ /* 0x042fe40007f5e0ff */
[----:B------:R-:W-:Y:S01]  /*88480*/  IADD3 R16, P1, R16, R0, RZ ;  /* 0x0000000010107210 */ /* 0x000fe20007f3e0ff */
[----:B--2---:R-:W2:Y:S04]  /*88490*/  LDL.LU.64 R8, [R1+0x5eb8] ;  /* 0x005eb80001087983 */ /* 0x004ea80000300a00 */
[----:B------:R1:W-:Y:S04]  /*884a0*/  STL [R1+0x5e98], R27 ;  /* 0x005e981b01007387 */ /* 0x0003e80000100800 */
[----:B-1----:R-:W3:Y:S04]  /*884b0*/  LDL.LU R27, [R1+0x1cc] ;  /* 0x0001cc00011b7983 */ /* 0x002ee80000300800 */
[----:B------:R1:W-:Y:S04]  /*884c0*/  STL [R1+0x47a0], R16 ;  /* 0x0047a01001007387 */ /* 0x0003e80000100800 */
[----:B-1----:R-:W4:Y:S01]  /*884d0*/  LDL.LU.64 R16, [R1+0x5eb0] ;  /* 0x005eb00001107983 */ /* 0x002f220000300a00 */
[----:B---3--:R-:W-:-:S05]  /*884e0*/  IMAD.X R13, R27, 0x1, R7, P4 ;  /* 0x000000011b0d7824 */ /* 0x008fca00020e0607 */
[----:B------:R1:W-:Y:S04]  /*884f0*/  STL.64 [R1+0x47b0], R12 ;  /* 0x0047b00c01007387 */ /* 0x0003e80000100a00 */
[----:B-1----:R-:W3:Y:S04]  /*88500*/  LDL.LU.64 R12, [R1+0x5ea8] ;  /* 0x005ea800010c7983 */ /* 0x002ee80000300a00 */
[----:B----4-:R1:W-:Y:S04]  /*88510*/  STL.64 [R1+0x5e88], R16 ;  /* 0x005e881001007387 */ /* 0x0103e80000100a00 */
[----:B-1----:R-:W4:Y:S02]  /*88520*/  LDL.LU R16, [R1+0x70] ;  /* 0x0000700001107983 */ /* 0x002f240000300800 */
[----:B----4-:R-:W-:-:S05]  /*88530*/  IADD3 R4, P4, R16, R6, RZ ;  /* 0x0000000610047210 */ /* 0x010fca0007f9e0ff */
[----:B------:R1:W-:Y:S04]  /*88540*/  STL [R1+0x4798], R4 ;  /* 0x0047980401007387 */ /* 0x0003e80000100800 */
[----:B-1----:R-:W4:Y:S04]  /*88550*/  LDL.LU.64 R4, [R1+0x5ea0] ;  /* 0x005ea00001047983 */ /* 0x002f280000300a00 */
[----:B------:R1:W-:Y:S04]  /*88560*/  STL.64 [R1+0x5e90], R6 ;  /* 0x005e900601007387 */ /* 0x0003e80000100a00 */
[----:B-1----:R0:W2:Y:S01]  /*88570*/  LDL.64 R6, [R1+0x4798] ;  /* 0x0047980001067983 */ /* 0x0020a20000100a00 */
[----:B----4-:R-:W-:-:S05]  /*88580*/  IMAD.X R29, R27, 0x1, R4, P2 ;  /* 0x000000011b1d7824 */ /* 0x010fca00010e0604 */
[----:B------:R1:W-:Y:S04]  /*88590*/  STL.64 [R1+0x47a8], R28 ;  /* 0x0047a81c01007387 */ /* 0x0003e80000100a00 */
[----:B-1----:R-:W4:Y:S04]  /*885a0*/  LDL.LU R28, [R1+0x5e9c] ;  /* 0x005e9c00011c7983 */ /* 0x002f280000300800 */
[----:B----4-:R1:W-:Y:S04]  /*885b0*/  STL [R1+0x5e70], R28 ;  /* 0x005e701c01007387 */ /* 0x0103e80000100800 */
[----:B-1----:R0:W4:Y:S04]  /*885c0*/  LDL.64 R28, [R1+0x47a0] ;  /* 0x0047a000011c7983 */ /* 0x0021280000100a00 */
[----:B------:R-:W-:Y:S04]  /*885d0*/  STL.64 [R1+0x5e78], R10 ;  /* 0x005e780a01007387 */ /* 0x000fe80000100a00 */
[----:B------:R-:W-:Y:S01]  /*885e0*/  STL [R1+0x5e80], R11 ;  /* 0x005e800b01007387 */ /* 0x000fe20000100800 */
[----:B----4-:R-:W-:-:S03]  /*885f0*/  IMAD.X R29, R27, 0x1, R2, P1 ;  /* 0x000000011b1d7824 */ /* 0x010fc600008e0602 */
[----:B------:R-:W2:Y:S01]  /*88600*/  LDL.LU R27, [R1+0x5e98] ;  /* 0x005e9800011b7983 */ /* 0x000ea20000300800 */
[----:B------:R-:W-:-:S03]  /*88610*/  IADD3 R28, P1, R16, R3, RZ ;  /* 0x00000003101c7210 */ /* 0x000fc60007f3e0ff */
[----:B------:R-:W-:Y:S04]  /*88620*/  STL [R1+0x47a4], R29 ;  /* 0x0047a41d01007387 */ /* 0x000fe80000100800 */
[----:B------:R1:W-:Y:S04]  /*88630*/  STL [R1+0x5e64], R3 ;  /* 0x005e640301007387 */ /* 0x0003e80000100800 */
[----:B-1----:R-:W2:Y:S01]  /*88640*/  LDL.LU R3, [R1+0x1c8] ;  /* 0x0001c80001037983 */ /* 0x002ea20000300800 */
[C---:B------:R-:W-:Y:S01]  /*88650*/  IADD3 R10, P2, R16.reuse, R5, RZ ;  /* 0x00000005100a7210 */ /* 0x040fe20007f5e0ff */
[----:B--2---:R-:W-:Y:S01]  /*88660*/  IMAD.X R7, R3, 0x1, R27, P4 ;  /* 0x0000000103077824 */ /* 0x004fe200020e061b */
[----:B------:R-:W-:-:S04]  /*88670*/  IADD3 R16, P4, R16, R0, RZ ;  /* 0x0000000010107210 */ /* 0x000fc80007f9e0ff */
[----:B------:R1:W-:Y:S04]  /*88680*/  STL [R1+0x479c], R7 ;  /* 0x00479c0701007387 */ /* 0x0003e80000100800 */
[----:B-1----:R-:W2:Y:S04]  /*88690*/  LDL.LU.64 R6, [R1+0x5e90] ;  /* 0x005e900001067983 */ /* 0x002ea80000300a00 */
[----:B------:R1:W-:Y:S04]  /*886a0*/  STL [R1+0x4780], R16 ;  /* 0x0047801001007387 */ /* 0x0003e80000100800 */
[----:B-1----:R-:W4:Y:S01]  /*886b0*/  LDL.LU.64 R16, [R1+0x5e88] ;  /* 0x005e880001107983 */ /* 0x002f220000300a00 */
[----:B--2---:R-:W-:-:S03]  /*886c0*/  IMAD.X R11, R3, 0x1, R7, P2 ;  /* 0x00000001030b7824 */ /* 0x004fc600010e0607 */
[----:B----4-:R1:W-:Y:S04]  /*886d0*/  STL.64 [R1+0x5e68], R16 ;  /* 0x005e681001007387 */ /* 0x0103e80000100a00 */
[----:B-1----:R-:W2:Y:S04]  /*886e0*/  LDL R16, [R1+0x74] ;  /* 0x0000740001107983 */ /* 0x002ea80000100800 */
[----:B------:R1:W-:Y:S04]  /*886f0*/  STL.64 [R1+0x4790], R10 ;  /* 0x0047900a01007387 */ /* 0x0003e80000100a00 */
[----:B-1----:R0:W4:Y:S01]  /*88700*/  LDL.LU R11, [R1+0x5e80] ;  /* 0x005e8000010b7983 */ /* 0x0021220000300800 */
[----:B------:R-:W-:Y:S01]  /*88710*/  IMAD.X R29, R3, 0x1, R4, P1 ;  /* 0x00000001031d7824 */ /* 0x000fe200008e0604 */
[----:B--2---:R-:W-:-:S05]  /*88720*/  IADD3 R10, P2, R16, R6, RZ ;  /* 0x00000006100a7210 */ /* 0x004fca0007f5e0ff */
[----:B------:R4:W-:Y:S04]  /*88730*/  STL [R1+0x4778], R10 ;  /* 0x0047780a01007387 */ /* 0x0009e80000100800 */
[----:B----4-:R-:W2:Y:S04]  /*88740*/  LDL.LU.64 R10, [R1+0x5e78] ;  /* 0x005e7800010a7983 */ /* 0x010ea80000300a00 */
[----:B------:R1:W-:Y:S04]  /*88750*/  STL.64 [R1+0x4788], R28 ;  /* 0x0047881c01007387 */ /* 0x0003e80000100a00 */
[----:B-1----:R-:W4:Y:S01]  /*88760*/  LDL.LU R28, [R1+0x5e70] ;  /* 0x005e7000011c7983 */ /* 0x002f220000300800 */
[----:B------:R-:W-:Y:S01]  /*88770*/  IADD3 R16, P1, R16, R5, RZ ;  /* 0x0000000510107210 */ /* 0x000fe20007f3e0ff */
[----:B----4-:R-:W-:-:S02]  /*88780*/  IMAD.MOV.U32 R29, RZ, RZ, R28 ;  /* 0x000000ffff1d7224 */ /* 0x010fc400078e001c */
[----:B------:R-:W4:Y:S04]  /*88790*/  LDL R28, [R1+0x78] ;  /* 0x00007800011c7983 */ /* 0x000f280000100800 */
[----:B---3--:R1:W-:Y:S04]  /*887a0*/  STL.64 [R1+0x5e50], R12 ;  /* 0x005e500c01007387 */ /* 0x0083e80000100a00 */
[----:B-1----:R0:W3:Y:S04]  /*887b0*/  LDL.64 R12, [R1+0x4780] ;  /* 0x00478000010c7983 */ /* 0x0020e80000100a00 */
[----:B------:R1:W-:Y:S04]  /*887c0*/  STL [R1+0x4770], R16 ;  /* 0x0047701001007387 */ /* 0x0003e80000100800 */
[----:B-1----:R-:W2:Y:S04]  /*887d0*/  LDL.LU.64 R16, [R1+0x5e68] ;  /* 0x005e680001107983 */ /* 0x002ea80000300a00 */
[----:B------:R-:W-:Y:S04]  /*887e0*/  STL.64 [R1+0x5e58], R4 ;  /* 0x005e580401007387 */ /* 0x000fe80000100a00 */
[----:B------:R1:W-:Y:S04]  /*887f0*/  STL [R1+0x5e60], R5 ;  /* 0x005e600501007387 */ /* 0x0003e80000100800 */
[----:B-1----:R0:W4:Y:S01]  /*88800*/  LDL.64 R4, [R1+0x4770] ;  /* 0x0047700001047983 */ /* 0x0021220000100a00 */
[----:B---3--:R-:W-:-:S03]  /*88810*/  IMAD.X R13, R3, 0x1, R2, P4 ;  /* 0x00000001030d7824 */ /* 0x008fc600020e0602 */
[----:B----4-:R-:W3:Y:S04]  /*88820*/  LDL.LU R5, [R1+0x74] ;  /* 0x0000740001057983 */ /* 0x010ee80000300800 */
[----:B------:R-:W3:Y:S04]  /*88830*/  LDL.LU R3, [R1+0x5e64] ;  /* 0x005e640001037983 */ /* 0x000ee80000300800 */
[----:B------:R-:W-:Y:S04]  /*88840*/  STL [R1+0x4784], R13 ;  /* 0x0047840d01007387 */ /* 0x000fe80000100800 */
[----:B--2---:R1:W-:Y:S04]  /*88850*/  STL.64 [R1+0x5e48], R16 ;  /* 0x005e481001007387 */ /* 0x0043e80000100a00 */
[----:B-1----:R0:W2:Y:S04]  /*88860*/  LDL.64 R16, [R1+0x4778] ;  /* 0x0047780001107983 */ /* 0x0020a80000100a00 */
[----:B--2---:R-:W2:Y:S02]  /*88870*/  LDL R17, [R1+0x1c4] ;  /* 0x0001c40001117983 */ /* 0x004ea40000100800 */
[----:B--2---:R-:W-:-:S05]  /*88880*/  IMAD.X R17, R17, 0x1, R27, P2 ;  /* 0x0000000111117824 */ /* 0x004fca00010e061b */
[----:B------:R1:W-:Y:S04]  /*88890*/  STL [R1+0x477c], R17 ;  /* 0x00477c1101007387 */ /* 0x0003e80000100800 */
[----:B-1----:R-:W2:Y:S01]  /*888a0*/  LDL.LU R17, [R1+0x1c4] ;  /* 0x0001c40001117983 */ /* 0x002ea20000300800 */
[C---:B---3--:R-:W-:Y:S02]  /*888b0*/  IADD3 R12, P4, R5.reuse, R3, RZ ;  /* 0x00000003050c7210 */ /* 0x048fe40007f9e0ff */
[----:B------:R-:W-:Y:S01]  /*888c0*/  IADD3 R16, P2, R5, R0, RZ ;  /* 0x0000000005107210 */ /* 0x000fe20007f5e0ff */
[----:B--2---:R-:W-:-:S05]  /*888d0*/  IMAD.X R5, R17, 0x1, R7, P1 ;  /* 0x0000000111057824 */ /* 0x004fca00008e0607 */
[----:B------:R1:W-:Y:S04]  /*888e0*/  STL [R1+0x4774], R5 ;  /* 0x0047740501007387 */ /* 0x0003e80000100800 */
[----:B-1----:R0:W2:Y:S01]  /*888f0*/  LDL.LU R5, [R1+0x5e60] ;  /* 0x005e600001057983 */ /* 0x0020a20000300800 */
[----:B------:R-:W-:-:S05]  /*88900*/  IADD3 R4, P1, R28, R6, RZ ;  /* 0x000000061c047210 */ /* 0x000fca0007f3e0ff */
[----:B------:R2:W-:Y:S04]  /*88910*/  STL [R1+0x4758], R4 ;  /* 0x0047580401007387 */ /* 0x0005e80000100800 */
[----:B--2---:R-:W2:Y:S04]  /*88920*/  LDL.LU.64 R4, [R1+0x5e58] ;  /* 0x005e580001047983 */ /* 0x004ea80000300a00 */
[----:B------:R1:W-:Y:S04]  /*88930*/  STL [R1+0x5e38], R6 ;  /* 0x005e380601007387 */ /* 0x0003e80000100800 */
[----:B-1----:R-:W3:Y:S01]  /*88940*/  LDL.LU R6, [R1+0x78] ;  /* 0x0000780001067983 */ /* 0x002ee20000300800 */
[----:B--2---:R-:W-:-:S05]  /*88950*/  IMAD.X R13, R17, 0x1, R4, P4 ;  /* 0x00000001110d7824 */ /* 0x004fca00020e0604 */
[----:B------:R1:W-:Y:S04]  /*88960*/  STL.64 [R1+0x4768], R12 ;  /* 0x0047680c01007387 */ /* 0x0003e80000100a00 */
[----:B-1----:R-:W2:Y:S01]  /*88970*/  LDL.LU.64 R12, [R1+0x5e50] ;  /* 0x005e5000010c7983 */ /* 0x002ea20000300a00 */
[----:B------:R-:W-:Y:S02]  /*88980*/  IMAD.MOV.U32 R28, RZ, RZ, R21 ;  /* 0x000000ffff1c7224 */ /* 0x000fe400078e0015 */
[----:B------:R-:W-:Y:S02]  /*88990*/  IMAD.X R17, R17, 0x1, R2, P2 ;  /* 0x0000000111117824 */ /* 0x000fe400010e0602 */
[----:B--2---:R-:W-:Y:S02]  /*889a0*/  IMAD.MOV.U32 R21, RZ, RZ, R12 ;  /* 0x000000ffff157224 */ /* 0x004fe400078e000c */
[----:B------:R-:W-:-:S05]  /*889b0*/  IMAD.MOV.U32 R12, RZ, RZ, R8 ;  /* 0x000000ffff0c7224 */ /* 0x000fca00078e0008 */
[----:B------:R1:W-:Y:S04]  /*889c0*/  STL.64 [R1+0x5e40], R12 ;  /* 0x005e400c01007387 */ /* 0x0003e80000100a00 */
[----:B------:R2:W-:Y:S01]  /*889d0*/  STL.64 [R1+0x4760], R16 ;  /* 0x0047601001007387 */ /* 0x0005e20000100a00 */
[----:B-1----:R-:W-:-:S03]  /*889e0*/  IMAD.MOV.U32 R12, RZ, RZ, R9 ;  /* 0x000000ffff0c7224 */ /* 0x002fc600078e0009 */
[----:B--2---:R-:W2:Y:S04]  /*889f0*/  LDL.LU.64 R16, [R1+0x5e48] ;  /* 0x005e480001107983 */ /* 0x004ea80000300a00 */
[----:B------:R1:W-:Y:S01]  /*88a00*/  STL [R1+0x5e2c], R23 ;  /* 0x005e2c1701007387 */ /* 0x0003e20000100800 */
[----:B------:R-:W-:Y:S01]  /*88a10*/  IMAD.MOV.U32 R9, RZ, RZ, R12 ;  /* 0x000000ffff097224 */ /* 0x000fe200078e000c */
[C---:B---3--:R-:W-:Y:S02]  /*88a20*/  IADD3 R12, P2, R6.reuse, R3, RZ ;  /* 0x00000003060c7210 */ /* 0x048fe40007f5e0ff */
[----:B-1----:R-:W3:Y:S04]  /*88a30*/  LDL.LU R23, [R1+0x1c0] ;  /* 0x0001c00001177983 */ /* 0x002ee80000300800 */
[----:B------:R1:W-:Y:S04]  /*88a40*/  STL.64 [R1+0x5e18], R10 ;  /* 0x005e180a01007387 */ /* 0x0003e80000100a00 */
[----:B-1----:R0:W3:Y:S04]  /*88a50*/  LDL.64 R10, [R1+0x4758] ;  /* 0x00475800010a7983 */ /* 0x0020e80000100a00 */
[----:B------:R1:W-:Y:S04]  /*88a60*/  STL [R1+0x4748], R12 ;  /* 0x0047480c01007387 */ /* 0x0003e80000100800 */
[----:B-1----:R-:W4:Y:S01]  /*88a70*/  LDL.LU.64 R12, [R1+0x5e40] ;  /* 0x005e4000010c7983 */ /* 0x002f220000300a00 */
[----:B------:R-:W-:-:S03]  /*88a80*/  IADD3 R8, P4, R6, R5, RZ ;  /* 0x0000000506087210 */ /* 0x000fc60007f9e0ff */
[----:B------:R-:W-:Y:S04]  /*88a90*/  STL.64 [R1+0x5e20], R26 ;  /* 0x005e201a01007387 */ /* 0x000fe80000100a00 */
[----:B------:R1:W-:Y:S01]  /*88aa0*/  STL [R1+0x5e28], R27 ;  /* 0x005e281b01007387 */ /* 0x0003e20000100800 */
[C---:B---3--:R-:W-:Y:S02]  /*88ab0*/  IMAD.X R11, R23.reuse, 0x1, R27, P1 ;  /* 0x00000001170b7824 */ /* 0x048fe400008e061b */
[----:B-1----:R-:W-:Y:S02]  /*88ac0*/  IMAD.MOV.U32 R27, RZ, RZ, R9 ;  /* 0x000000ffff1b7224 */ /* 0x002fe400078e0009 */
[C---:B------:R-:W-:Y:S01]  /*88ad0*/  IMAD.X R9, R23.reuse, 0x1, R7, P4 ;  /* 0x0000000117097824 */ /* 0x040fe200020e0607 */
[----:B------:R-:W-:Y:S01]  /*88ae0*/  IADD3 R26, P1, R6, R0, RZ ;  /* 0x00000000061a7210 */ /* 0x000fe20007f3e0ff */
[----:B------:R-:W-:Y:S04]  /*88af0*/  STL [R1+0x475c], R11 ;  /* 0x00475c0b01007387 */ /* 0x000fe80000100800 */
[----:B------:R-:W3:Y:S04]  /*88b00*/  LDL.LU R6, [R1+0x5e38] ;  /* 0x005e380001067983 */ /* 0x000ee80000300800 */
[----:B------:R1:W-:Y:S04]  /*88b10*/  STL.64 [R1+0x4750], R8 ;  /* 0x0047500801007387 */ /* 0x0003e80000100a00 */
[----:B-1----:R-:W2:Y:S04]  /*88b20*/  LDL.LU.64 R8, [R1+0x5e30] ;  /* 0x005e300001087983 */ /* 0x002ea80000300a00 */
[----:B----4-:R1:W-:Y:S04]  /*88b30*/  STL.64 [R1+0x5e10], R12 ;  /* 0x005e100c01007387 */ /* 0x0103e80000100a00 */
[----:B-1----:R0:W4:Y:S02]  /*88b40*/  LDL.64 R12, [R1+0x4748] ;  /* 0x00474800010c7983 */ /* 0x0021240000100a00 */
[----:B----4-:R-:W-:-:S05]  /*88b50*/  IMAD.X R13, R23, 0x1, R4, P2 ;  /* 0x00000001170d7824 */ /* 0x010fca00010e0604 */
[----:B------:R1:W-:Y:S02]  /*88b60*/  STL [R1+0x474c], R13 ;  /* 0x00474c0d01007387 */ /* 0x0003e40000100800 */
[----:B-1----:R-:W-:Y:S02]  /*88b70*/  IMAD.MOV.U32 R13, RZ, RZ, R27 ;  /* 0x000000ffff0d7224 */ /* 0x002fe400078e001b */
[----:B------:R-:W-:Y:S02]  /*88b80*/  IMAD.X R27, R23, 0x1, R2, P1 ;  /* 0x00000001171b7824 */ /* 0x000fe400008e0602 */
[----:B------:R-:W4:Y:S04]  /*88b90*/  LDL.LU R23, [R1+0x5e2c] ;  /* 0x005e2c0001177983 */ /* 0x000f280000300800 */
[----:B------:R1:W-:Y:S04]  /*88ba0*/  STL.64 [R1+0x4740], R26 ;  /* 0x0047401a01007387 */ /* 0x0003e80000100a00 */
[----:B-1----:R0:W3:Y:S01]  /*88bb0*/  LDL.LU R27, [R1+0x5e28] ;  /* 0x005e2800011b7983 */ /* 0x0020e20000300800 */
[----:B--2---:R-:W-:-:S05]  /*88bc0*/  IADD3 R26, P1, R8, R3, RZ ;  /* 0x00000003081a7210 */ /* 0x004fca0007f3e0ff */
[----:B------:R3:W-:Y:S04]  /*88bd0*/  STL [R1+0x4728], R26 ;  /* 0x0047281a01007387 */ /* 0x0007e80000100800 */
[----:B---3--:R-:W2:Y:S01]  /*88be0*/  LDL.LU.64 R26, [R1+0x5e20] ;  /* 0x005e2000011a7983 */ /* 0x008ea20000300a00 */
[----:B------:R-:W-:-:S05]  /*88bf0*/  IADD3 R10, P4, R8, R6, RZ ;  /* 0x00000006080a7210 */ /* 0x000fca0007f9e0ff */
[----:B--2---:R-:W-:-:S05]  /*88c00*/  IMAD.X R11, R9, 0x1, R27, P4 ;  /* 0x00000001090b7824 */ /* 0x004fca00020e061b */
[----:B------:R1:W-:Y:S04]  /*88c10*/  STL.64 [R1+0x4738], R10 ;  /* 0x0047380a01007387 */ /* 0x0003e80000100a00 */
[----:B-1----:R-:W2:Y:S01]  /*88c20*/  LDL.LU.64 R10, [R1+0x5e18] ;  /* 0x005e1800010a7983 */ /* 0x002ea20000300a00 */
[----:B------:R-:W-:-:S03]  /*88c30*/  IADD3 R12, P2, R8, R5, RZ ;  /* 0x00000005080c7210 */ /* 0x000fc60007f5e0ff */
[----:B--2---:R1:W-:Y:S02]  /*88c40*/  STL.64 [R1+0x5e00], R10 ;  /* 0x005e000a01007387 */ /* 0x0043e40000100a00 */
[----:B-1----:R-:W-:Y:S02]  /*88c50*/  IMAD.MOV.U32 R11, RZ, RZ, R8 ;  /* 0x000000ffff0b7224 */ /* 0x002fe400078e0008 */
[----:B------:R-:W2:Y:S03]  /*88c60*/  LDL.LU R8, [R1+0x1b0] ;  /* 0x0001b00001087983 */ /* 0x000ea60000300800 */
[----:B------:R-:W-:Y:S01]  /*88c70*/  IADD3 R10, P4, R11, R0, RZ ;  /* 0x000000000b0a7210 */ /* 0x000fe20007f9e0ff */
[----:B------:R-:W-:Y:S02]  /*88c80*/  IMAD.MOV.U32 R11, RZ, RZ, R13 ;  /* 0x000000ffff0b7224 */ /* 0x000fe400078e000d */
[----:B------:R-:W-:Y:S01]  /*88c90*/  IMAD.X R13, R9, 0x1, R7, P2 ;  /* 0x00000001090d7824 */ /* 0x000fe200010e0607 */
[----:B--2---:R1:W-:Y:S04]  /*88ca0*/  STL [R1+0x5dc8], R8 ;  /* 0x005dc80801007387 */ /* 0x0043e80000100800 */
[----:B-1----:R-:W2:Y:S04]  /*88cb0*/  LDL.LU R8, [R1+0x1b8] ;  /* 0x0001b80001087983 */ /* 0x002ea80000300800 */
[----:B------:R1:W-:Y:S04]  /*88cc0*/  STL.64 [R1+0x4730], R12 ;  /* 0x0047300c01007387 */ /* 0x0003e80000100a00 */
[----:B-1----:R-:W3:Y:S04]  /*88cd0*/  LDL.LU.64 R12, [R1+0x5e10] ;  /* 0x005e1000010c7983 */ /* 0x002ee80000300a00 */
[----:B---3--:R1:W-:Y:S04]  /*88ce0*/  STL.64 [R1+0x5de8], R12 ;  /* 0x005de80c01007387 */ /* 0x0083e80000100a00 */
[----:B-1----:R0:W3:Y:S04]  /*88cf0*/  LDL.64 R12, [R1+0x4728] ;  /* 0x00472800010c7983 */ /* 0x0020e80000100a00 */
[----:B------:R1:W-:Y:S04]  /*88d00*/  STL.64 [R1+0x5df0], R16 ;  /* 0x005df01001007387 */ /* 0x0003e80000100a00 */
[----:B-1----:R-:W4:Y:S04]  /*88d10*/  LDL.LU R16, [R1+0x80] ;  /* 0x0000800001107983 */ /* 0x002f280000300800 */
[----:B------:R1:W-:Y:S02]  /*88d20*/  STL.64 [R1+0x5df8], R20 ;  /* 0x005df81401007387 */ /* 0x0003e40000100a00 */
[----:B-1----:R-:W-:-:S02]  /*88d30*/  IMAD.MOV.U32 R21, RZ, RZ, R11 ;  /* 0x000000ffff157224 */ /* 0x002fc400078e000b */
[C---:B------:R-:W-:Y:S02]  /*88d40*/  IMAD.X R11, R9.reuse, 0x1, R2, P4 ;  /* 0x00000001090b7824 */ /* 0x040fe400020e0602 */
[----:B---3--:R-:W-:-:S05]  /*88d50*/  IMAD.X R13, R9, 0x1, R4, P1 ;  /* 0x00000001090d7824 */ /* 0x008fca00008e0604 */
[----:B------:R-:W-:Y:S04]  /*88d60*/  STL [R1+0x472c], R13 ;  /* 0x00472c0d01007387 */ /* 0x000fe80000100800 */
[----:B------:R-:W-:Y:S04]  /*88d70*/  STL.64 [R1+0x5de0], R4 ;  /* 0x005de00401007387 */ /* 0x000fe80000100a00 */
[----:B------:R-:W3:Y:S04]  /*88d80*/  LDL.LU R9, [R1+0x5e08] ;  /* 0x005e080001097983 */ /* 0x000ee80000300800 */
[----:B------:R1:W-:Y:S04]  /*88d90*/  STL.64 [R1+0x4720], R10 ;  /* 0x0047200a01007387 */ /* 0x0003e80000100a00 */
[----:B-1----:R-:W3:Y:S01]  /*88da0*/  LDL.LU.64 R10, [R1+0x5e00] ;  /* 0x005e0000010a7983 */ /* 0x002ee20000300a00 */
[----:B----4-:R-:W-:-:S02]  /*88db0*/  IADD3 R20, P2, R16, R6, RZ ;  /* 0x0000000610147210 */ /* 0x010fc40007f5e0ff */
[----:B------:R-:W-:-:S05]  /*88dc0*/  IADD3 R12, P1, R16, R5, RZ ;  /* 0x00000005100c7210 */ /* 0x000fca0007f3e0ff */
[----:B--2---:R-:W-:Y:S01]  /*88dd0*/  IMAD.X R13, R8, 0x1, R7, P1 ;  /* 0x00000001080d7824 */ /* 0x004fe200008e0607 */
[----:B---3--:R1:W-:Y:S04]  /*88de0*/  STL.64 [R1+0x5dd8], R10 ;  /* 0x005dd80a01007387 */ /* 0x0083e80000100a00 */
[----:B------:R-:W-:Y:S01]  /*88df0*/  STL.64 [R1+0x5dd0], R2 ;  /* 0x005dd00201007387 */ /* 0x000fe20000100a00 */
[----:B-1----:R-:W-:Y:S01]  /*88e00*/  IMAD.MOV.U32 R11, RZ, RZ, R21 ;  /* 0x000000ffff0b7224 */ /* 0x002fe200078e0015 */
[----:B------:R-:W-:Y:S01]  /*88e10*/  IADD3 R10, P4, R16, R3, RZ ;  /* 0x00000003100a7210 */ /* 0x000fe20007f9e0ff */
[----:B------:R-:W-:Y:S01]  /*88e20*/  IMAD.X R21, R8, 0x1, R27, P2 ;  /* 0x0000000108157824 */ /* 0x000fe200010e061b */
[----:B------:R-:W-:-:S04]  /*88e30*/  IADD3 R16, P2, R16, R0, RZ ;  /* 0x0000000010107210 */ /* 0x000fc80007f5e0ff */
[----:B------:R1:W-:Y:S04]  /*88e40*/  STL.64 [R1+0x4718], R20 ;  /* 0x0047181401007387 */ /* 0x0003e80000100a00 */
[----:B-1----:R-:W2:Y:S04]  /*88e50*/  LDL.LU.64 R20, [R1+0x5df8] ;  /* 0x005df80001147983 */ /* 0x002ea80000300a00 */
[----:B------:R1:W-:Y:S04]  /*88e60*/  STL [R1+0x4700], R16 ;  /* 0x0047001001007387 */ /* 0x0003e80000100800 */
[----:B-1----:R-:W3:Y:S04]  /*88e70*/  LDL.LU.64 R16, [R1+0x5df0] ;  /* 0x005df00001107983 */ /* 0x002ee80000300a00 */
[----:B------:R1:W-:Y:S04]  /*88e80*/  STL.64 [R1+0x4710], R12 ;  /* 0x0047100c01007387 */ /* 0x0003e80000100a00 */
[----:B-1----:R-:W4:Y:S04]  /*88e90*/  LDL.LU.64 R12, [R1+0x5de8] ;  /* 0x005de800010c7983 */ /* 0x002f280000300a00 */
[----:B------:R1:W-:Y:S04]  /*88ea0*/  STL.64 [R1+0x5db8], R28 ;  /* 0x005db81c01007387 */ /* 0x0003e80000100a00 */
[----:B-1----:R-:W2:Y:S02]  /*88eb0*/  LDL.LU R28, [R1+0x84] ;  /* 0x00008400011c7983 */ /* 0x002ea40000300800 */
[----:B--2---:R-:W-:-:S05]  /*88ec0*/  IADD3 R4, P1, R28, R6, RZ ;  /* 0x000000061c047210 */ /* 0x004fca0007f3e0ff */
[----:B------:R1:W-:Y:S04]  /*88ed0*/  STL [R1+0x46f8], R4 ;  /* 0x0046f80401007387 */ /* 0x0003e80000100800 */
[----:B-1----:R-:W2:Y:S04]  /*88ee0*/  LDL.LU.64 R4, [R1+0x5de0] ;  /* 0x005de00001047983 */ /* 0x002ea80000300a00 */
[----:B------:R1:W-:Y:S04]  /*88ef0*/  STL.64 [R1+0x5dc0], R6 ;  /* 0x005dc00601007387 */ /* 0x0003e80000100a00 */
[----:B-1----:R0:W3:Y:S02]  /*88f00*/  LDL.64 R6, [R1+0x46f8] ;  /* 0x0046f80001067983 */ /* 0x0020e40000100a00 */
[----:B---3--:R-:W-:-:S02]  /*88f10*/  IMAD.MOV.U32 R7, RZ, RZ, R11 ;  /* 0x000000ffff077224 */ /* 0x008fc400078e000b */
[----:B--2---:R-:W-:-:S05]  /*88f20*/  IMAD.X R11, R8, 0x1, R4, P4 ;  /* 0x00000001080b7824 */ /* 0x004fca00020e0604 */
[----:B------:R1:W-:Y:S04]  /*88f30*/  STL.64 [R1+0x4708], R10 ;  /* 0x0047080a01007387 */ /* 0x0003e80000100a00 */
[----:B-1----:R-:W2:Y:S01]  /*88f40*/  LDL.LU.64 R10, [R1+0x5dd8] ;  /* 0x005dd800010a7983 */ /* 0x002ea20000300a00 */
[----:B------:R-:W-:-:S03]  /*88f50*/  IADD3 R2, P4, R28, R5, RZ ;  /* 0x000000051c027210 */ /* 0x000fc60007f9e0ff */
[----:B--2---:R1:W-:Y:S04]  /*88f60*/  STL.64 [R1+0x5da0], R10 ;  /* 0x005da00a01007387 */ /* 0x0043e80000100a00 */
[----:B-1----:R0:W2:Y:S04]  /*88f70*/  LDL.64 R10, [R1+0x4700] ;  /* 0x00470000010a7983 */ /* 0x0020a80000100a00 */
[----:B------:R1:W-:Y:S04]  /*88f80*/  STL [R1+0x46f0], R2 ;  /* 0x0046f00201007387 */ /* 0x0003e80000100800 */
[----:B-1----:R-:W2:Y:S04]  /*88f90*/  LDL.LU.64 R2, [R1+0x5dd0] ;  /* 0x005dd00001027983 */ /* 0x002ea80000300a00 */
[----:B------:R-:W-:Y:S04]  /*88fa0*/  STL.64 [R1+0x5da8], R4 ;  /* 0x005da80401007387 */ /* 0x000fe80000100a00 */
[----:B------:R1:W-:Y:S04]  /*88fb0*/  STL [R1+0x5db0], R5 ;  /* 0x005db00501007387 */ /* 0x0003e80000100800 */
[----:B-1----:R0:W3:Y:S01]  /*88fc0*/  LDL.64 R4, [R1+0x46f0] ;  /* 0x0046f00001047983 */ /* 0x0020e20000100a00 */
[----:B--2---:R-:W-:-:S03]  /*88fd0*/  IMAD.X R11, R8, 0x1, R2, P2 ;  /* 0x00000001080b7824 */ /* 0x004fc600010e0602 */
[----:B------:R-:W2:Y:S01]  /*88fe0*/  LDL.LU R8, [R1+0x5dc8] ;  /* 0x005dc80001087983 */ /* 0x000ea20000300800 */
[----:B------:R-:W-:-:S03]  /*88ff0*/  IADD3 R10, P2, R28, R3, RZ ;  /* 0x000000031c0a7210 */ /* 0x000fc60007f5e0ff */
[----:B------:R1:W-:Y:S02]  /*89000*/  STL [R1+0x4704], R11 ;  /* 0x0047040b01007387 */ /* 0x0003e40000100800 */
[----:B-1----:R-:W-:Y:S02]  /*89010*/  IMAD.MOV.U32 R11, RZ, RZ, R7 ;  /* 0x000000ffff0b7224 */ /* 0x002fe400078e0007 */
[----:B------:R-:W-:Y:S01]  /*89020*/  IMAD.X R7, R9, 0x1, R27, P1 ;  /* 0x0000000109077824 */ /* 0x000fe200008e061b */
[----:B------:R-:W-:-:S04]  /*89030*/  IADD3 R28, P1, R28, R0, RZ ;  /* 0x000000001c1c7210 */ /* 0x000fc80007f3e0ff */
[----:B------:R1:W-:Y:S04]  /*89040*/  STL [R1+0x46fc], R7 ;  /* 0x0046fc0701007387 */ /* 0x0003e80000100800 */
[----:B-1----:R-:W3:Y:S04]  /*89050*/  LDL.LU.64 R6, [R1+0x5dc0] ;  /* 0x005dc00001067983 */ /* 0x002ee80000300a00 */
[----:B------:R1:W-:Y:S04]  /*89060*/  STL [R1+0x46e0], R28 ;  /* 0x0046e01c01007387 */ /* 0x0003e80000100800 */
[----:B-1----:R-:W4:Y:S01]  /*89070*/  LDL.LU.64 R28, [R1+0x5db8] ;  /* 0x005db800011c7983 */ /* 0x002f220000300a00 */
[----:B---3--:R-:W-:-:S03]  /*89080*/  IMAD.X R5, R9, 0x1, R7, P4 ;  /* 0x0000000109057824 */ /* 0x008fc600020e0607 */
[----:B----4-:R1:W-:Y:S04]  /*89090*/  STL.64 [R1+0x5d88], R28 ;  /* 0x005d881c01007387 */ /* 0x0103e80000100a00 */
[----:B-1----:R-:W3:Y:S04]  /*890a0*/  LDL R29, [R1+0x88] ;  /* 0x00008800011d7983 */ /* 0x002ee80000100800 */
[----:B------:R1:W-:Y:S04]  /*890b0*/  STL [R1+0x46f4], R5 ;  /* 0x0046f40501007387 */ /* 0x0003e80000100800 */
[----:B-1----:R0:W4:Y:S01]  /*890c0*/  LDL.LU R5, [R1+0x5db0] ;  /* 0x005db00001057983 */ /* 0x0021220000300800 */
[----:B---3--:R-:W-:-:S05]  /*890d0*/  IADD3 R4, P4, R29, R6, RZ ;  /* 0x000000061d047210 */ /* 0x008fca0007f9e0ff */
[----:B------:R4:W-:Y:S04]  /*890e0*/  STL [R1+0x46d8], R4 ;  /* 0x0046d80401007387 */ /* 0x0009e80000100800 */
[----:B----4-:R-:W3:Y:S04]  /*890f0*/  LDL.LU.64 R4, [R1+0x5da8] ;  /* 0x005da80001047983 */ /* 0x010ee80000300a00 */
[----:B------:R1:W-:Y:S04]  /*89100*/  STL.64 [R1+0x5d90], R6 ;  /* 0x005d900601007387 */ /* 0x0003e80000100a00 */
[----:B-1----:R0:W4:Y:S02]  /*89110*/  LDL.64 R6, [R1+0x46d8] ;  /* 0x0046d80001067983 */ /* 0x0021240000100a00 */
[----:B----4-:R-:W-:-:S02]  /*89120*/  IMAD.MOV.U32 R7, RZ, RZ, R11 ;  /* 0x000000ffff077224 */ /* 0x010fc400078e000b */
[----:B---3--:R-:W-:-:S05]  /*89130*/  IMAD.X R11, R9, 0x1, R4, P2 ;  /* 0x00000001090b7824 */ /* 0x008fca00010e0604 */
[----:B------:R1:W-:Y:S04]  /*89140*/  STL.64 [R1+0x46e8], R10 ;  /* 0x0046e80a01007387 */ /* 0x0003e80000100a00 */
[----:B-1----:R-:W3:Y:S04]  /*89150*/  LDL.LU.64 R10, [R1+0x5da0] ;  /* 0x005da000010a7983 */ /* 0x002ee80000300a00 */
[----:B---3--:R1:W-:Y:S04]  /*89160*/  STL.64 [R1+0x5d80], R10 ;  /* 0x005d800a01007387 */ /* 0x0083e80000100a00 */
[----:B-1----:R0:W3:Y:S01]  /*89170*/  LDL.64 R10, [R1+0x46e0] ;  /* 0x0046e000010a7983 */ /* 0x0020e20000100a00 */
[----:B------:R-:W-:-:S03]  /*89180*/  IADD3 R28, P2, R29, R5, RZ ;  /* 0x000000051d1c7210 */ /* 0x000fc60007f5e0ff */
[----:B------:R-:W4:Y:S01]  /*89190*/  LDL.LU R29, [R1+0x88] ;  /* 0x00008800011d7983 */ /* 0x000f220000300800 */
[----:B---3--:R-:W-:-:S03]  /*891a0*/  IMAD.X R11, R9, 0x1, R2, P1 ;  /* 0x00000001090b7824 */ /* 0x008fc600008e0602 */
[----:B------:R-:W3:Y:S04]  /*891b0*/  LDL.LU R9, [R1+0x5d98] ;  /* 0x005d980001097983 */ /* 0x000ee80000300800 */
[----:B------:R1:W-:Y:S02]  /*891c0*/  STL [R1+0x46e4], R11 ;  /* 0x0046e40b01007387 */ /* 0x0003e40000100800 */
[----:B-1----:R-:W-:Y:S02]  /*891d0*/  IMAD.MOV.U32 R11, RZ, RZ, R7 ;  /* 0x000000ffff0b7224 */ /* 0x002fe400078e0007 */
[----:B--2---:R-:W-:-:S05]  /*891e0*/  IMAD.X R7, R8, 0x1, R27, P4 ;  /* 0x0000000108077824 */ /* 0x004fca00020e061b */
[----:B------:R1:W-:Y:S04]  /*891f0*/  STL [R1+0x46dc], R7 ;  /* 0x0046dc0701007387 */ /* 0x0003e80000100800 */
[----:B-1----:R-:W2:Y:S01]  /*89200*/  LDL.LU.64 R6, [R1+0x5d90] ;  /* 0x005d900001067983 */ /* 0x002ea20000300a00 */
[----:B----4-:R-:W-:-:S03]  /*89210*/  IADD3 R10, P1, R29, R3, RZ ;  /* 0x000000031d0a7210 */ /* 0x010fc60007f3e0ff */
[----:B------:R1:W-:Y:S02]  /*89220*/  STL.64 [R1+0x5d70], R26 ;  /* 0x005d701a01007387 */ /* 0x0003e40000100a00 */
[----:B-1----:R-:W-:Y:S01]  /*89230*/  IADD3 R26, P4, R29, R0, RZ ;  /* 0x000000001d1a7210 */ /* 0x002fe20007f9e0ff */
[----:B--2---:R-:W-:-:S05]  /*89240*/  IMAD.X R29, R8, 0x1, R7, P2 ;  /* 0x00000001081d7824 */ /* 0x004fca00010e0607 */
[----:B------:R1:W-:Y:S04]  /*89250*/  STL.64 [R1+0x46d0], R28 ;  /* 0x0046d01c01007387 */ /* 0x0003e80000100a00 */
[----:B-1----:R-:W2:Y:S04]  /*89260*/  LDL.LU.64 R28, [R1+0x5d88] ;  /* 0x005d8800011c7983 */ /* 0x002ea80000300a00 */
[----:B--2---:R1:W-:Y:S04]  /*89270*/  STL.64 [R1+0x5d60], R28 ;  /* 0x005d601c01007387 */ /* 0x0043e80000100a00 */
[----:B------:R-:W-:Y:S01]  /*89280*/  STL.64 [R1+0x5d68], R6 ;  /* 0x005d680601007387 */ /* 0x000fe20000100a00 */
[----:B-1----:R-:W-:-:S02]  /*89290*/  IMAD.MOV.U32 R29, RZ, RZ, R11 ;  /* 0x000000ffff1d7224 */ /* 0x002fc400078e000b */
[----:B------:R-:W-:-:S05]  /*892a0*/  IMAD.X R11, R8, 0x1, R4, P1 ;  /* 0x00000001080b7824 */ /* 0x000fca00008e0604 */
[----:B------:R1:W-:Y:S04]  /*892b0*/  STL.64 [R1+0x46c8], R10 ;  /* 0x0046c80a01007387 */ /* 0x0003e80000100a00 */
[----:B-1----:R-:W2:Y:S01]  /*892c0*/  LDL.LU.64 R10, [R1+0x5d80] ;  /* 0x005d8000010a7983 */ /* 0x002ea20000300a00 */
[----:B------:R-:W-:Y:S01]  /*892d0*/  IMAD.X R27, R8, 0x1, R2, P4 ;  /* 0x00000001081b7824 */ /* 0x000fe200020e0602 */
[C---:B---3--:R-:W-:Y:S02]  /*892e0*/  IADD3 R28, P2, R9.reuse, R6, RZ ;  /* 0x00000006091c7210 */ /* 0x048fe40007f5e0ff */
[C---:B------:R-:W-:Y:S01]  /*892f0*/  IADD3 R6, P4, R9.reuse, R3, RZ ;  /* 0x0000000309067210 */ /* 0x040fe20007f9e0ff */
[----:B--2---:R-:W-:Y:S04]  /*89300*/  STL.64 [R1+0x5d58], R10 ;  /* 0x005d580a01007387 */ /* 0x004fe80000100a00 */
[----:B------:R-:W2:Y:S04]  /*89310*/  LDL.LU R8, [R1+0x5d78] ;  /* 0x005d780001087983 */ /* 0x000ea80000300800 */
[----:B------:R1:W-:Y:S04]  /*89320*/  STL.64 [R1+0x46c0], R26 ;  /* 0x0046c01a01007387 */ /* 0x0003e80000100a00 */
[----:B-1----:R-:W2:Y:S04]  /*89330*/  LDL.LU.64 R26, [R1+0x5d70] ;  /* 0x005d7000011a7983 */ /* 0x002ea80000300a00 */
[----:B------:R1:W-:Y:S04]  /*89340*/  STL [R1+0x46a8], R6 ;  /* 0x0046a80601007387 */ /* 0x0003e80000100800 */
[----:B-1----:R-:W3:Y:S04]  /*89350*/  LDL.LU.64 R6, [R1+0x5d68] ;  /* 0x005d680001067983 */ /* 0x002ee80000300a00 */
[----:B------:R1:W-:Y:S04]  /*89360*/  STL.64 [R1+0x5d50], R2 ;  /* 0x005d500201007387 */ /* 0x0003e80000100a00 */
[----:B-1----:R0:W4:Y:S01]  /*89370*/  LDL.64 R2, [R1+0x46a8] ;  /* 0x0046a80001027983 */ /* 0x0021220000100a00 */
[----:B------:R-:W-:Y:S01]  /*89380*/  IADD3 R10, P1, R9, R5, RZ ;  /* 0x00000005090a7210 */ /* 0x000fe20007f3e0ff */
[----:B----4-:R-:W-:-:S02]  /*89390*/  IMAD.MOV.U32 R3, RZ, RZ, R29 ;  /* 0x000000ffff037224 */ /* 0x010fc400078e001d */
[----:B--2---:R-:W-:Y:S01]  /*893a0*/  IMAD.X R29, R8, 0x1, R27, P2 ;  /* 0x00000001081d7824 */ /* 0x004fe200010e061b */
[----:B------:R-:W-:-:S04]  /*893b0*/  IADD3 R8, P2, R9, R0, RZ ;  /* 0x0000000009087210 */ /* 0x000fc80007f5e0ff */
[----:B------:R1:W-:Y:S04]  /*893c0*/  STL.64 [R1+0x46b8], R28 ;  /* 0x0046b81c01007387 */ /* 0x0003e80000100a00 */
[----:B-1----:R-:W2:Y:S04]  /*893d0*/  LDL.LU.64 R28, [R1+0x5d60] ;  /* 0x005d6000011c7983 */ /* 0x002ea80000300a00 */
[----:B------:R-:W3:Y:S04]  /*893e0*/  LDL.LU R9, [R1+0x1ac] ;  /* 0x0001ac0001097983 */ /* 0x000ee80000300800 */
[----:B--2---:R1:W-:Y:S01]  /*893f0*/  STL.64 [R1+0x5d38], R28 ;  /* 0x005d381c01007387 */ /* 0x0043e20000100a00 */
[----:B---3--:R-:W-:-:S03]  /*89400*/  IMAD.X R11, R9, 0x1, R7, P1 ;  /* 0x00000001090b7824 */ /* 0x008fc600008e0607 */
[----:B-1----:R-:W2:Y:S04]  /*89410*/  LDL.LU R28, [R1+0x90] ;  /* 0x00009000011c7983 */ /* 0x002ea80000300800 */
[----:B------:R1:W-:Y:S04]  /*89420*/  STL.64 [R1+0x46b0], R10 ;  /* 0x0046b00a01007387 */ /* 0x0003e80000100a00 */
[----:B-1----:R-:W3:Y:S04]  /*89430*/  LDL.LU.64 R10, [R1+0x5d58] ;  /* 0x005d5800010a7983 */ /* 0x002ee80000300a00 */
[----:B------:R1:W-:Y:S02]  /*89440*/  STL.64 [R1+0x5d40], R14 ;  /* 0x005d400e01007387 */ /* 0x0003e40000100a00 */
[----:B-1----:R-:W-:-:S02]  /*89450*/  IMAD.MOV.U32 R15, RZ, RZ, R3 ;  /* 0x000000ffff0f7224 */ /* 0x002fc400078e0003 */
[C---:B------:R-:W-:Y:S01]  /*89460*/  IMAD.X R3, R9.reuse, 0x1, R4, P4 ;  /* 0x0000000109037824 */ /* 0x040fe200020e0604 */
[----:B---3--:R-:W-:Y:S04]  /*89470*/  STL.64 [R1+0x5d30], R10 ;  /* 0x005d300a01007387 */ /* 0x008fe80000100a00 */
[----:B------:R1:W-:Y:S04]  /*89480*/  STL [R1+0x46ac], R3 ;  /* 0x0046ac0301007387 */ /* 0x0003e80000100800 */
[----:B-1----:R-:W3:Y:S01]  /*89490*/  LDL.LU.64 R2, [R1+0x5d50] ;  /* 0x005d500001027983 */ /* 0x002ee20000300a00 */
[----:B--2---:R-:W-:Y:S01]  /*894a0*/  IADD3 R10, P4, R28, R5, RZ ;  /* 0x000000051c0a7210 */ /* 0x004fe20007f9e0ff */
[----:B---3--:R-:W-:-:S05]  /*894b0*/  IMAD.X R9, R9, 0x1, R2, P2 ;  /* 0x0000000109097824 */ /* 0x008fca00010e0602 */
[----:B------:R1:W-:Y:S04]  /*894c0*/  STL.64 [R1+0x46a0], R8 ;  /* 0x0046a00801007387 */ /* 0x0003e80000100a00 */
[----:B------:R2:W-:Y:S04]  /*894d0*/  STL [R1+0x4690], R10 ;  /* 0x0046900a01007387 */ /* 0x0005e80000100800 */
[----:B-1----:R-:W3:Y:S01]  /*894e0*/  LDL.LU.64 R8, [R1+0x5d48] ;  /* 0x005d480001087983 */ /* 0x002ee20000300a00 */
[C---:B------:R-:W-:Y:S01]  /*894f0*/  IADD3 R14, P1, R28.reuse, R6, RZ ;  /* 0x000000061c0e7210 */ /* 0x040fe20007f3e0ff */
[----:B------:R-:W-:Y:S01]  /*89500*/  IMAD.MOV.U32 R11, RZ, RZ, R15 ;  /* 0x000000ffff0b7224 */ /* 0x000fe200078e000f */
[C---:B--2---:R-:W-:Y:S01]  /*89510*/  IADD3 R10, P2, R28.reuse, R3, RZ ;  /* 0x000000031c0a7210 */ /* 0x044fe20007f5e0ff */
[----:B------:R1:W-:Y:S04]  /*89520*/  STL.64 [R1+0x5d28], R2 ;  /* 0x005d280201007387 */ /* 0x0003e80000100a00 */
[----:B-1----:R-:W2:Y:S01]  /*89530*/  LDL R2, [R1+0x94] ;  /* 0x0000940001027983 */ /* 0x002ea20000100800 */
[----:B---3--:R-:W-:Y:S01]  /*89540*/  IMAD.X R15, R9, 0x1, R27, P1 ;  /* 0x00000001090f7824 */ /* 0x008fe200008e061b */
[----:B------:R-:W-:-:S04]  /*89550*/  IADD3 R28, P1, R28, R0, RZ ;  /* 0x000000001c1c7210 */ /* 0x000fc80007f3e0ff */
[----:B------:R1:W-:Y:S04]  /*89560*/  STL.64 [R1+0x4698], R14 ;  /* 0x0046980e01007387 */ /* 0x0003e80000100a00 */
[----:B-1----:R-:W3:Y:S04]  /*89570*/  LDL.LU.64 R14, [R1+0x5d40] ;  /* 0x005d4000010e7983 */ /* 0x002ee80000300a00 */
[----:B------:R1:W-:Y:S04]  /*89580*/  STL [R1+0x4680], R28 ;  /* 0x0046801c01007387 */ /* 0x0003e80000100800 */
[----:B-1----:R-:W4:Y:S04]  /*89590*/  LDL.LU.64 R28, [R1+0x5d38] ;  /* 0x005d3800011c7983 */ /* 0x002f280000300a00 */
[----:B----4-:R1:W-:Y:S04]  /*895a0*/  STL.64 [R1+0x5d18], R28 ;  /* 0x005d181c01007387 */ /* 0x0103e80000100a00 */
[----:B-1----:R0:W4:Y:S02]  /*895b0*/  LDL.64 R28, [R1+0x4690] ;  /* 0x00469000011c7983 */ /* 0x0021240000100a00 */
[----:B----4-:R-:W-:-:S05]  /*895c0*/  IMAD.X R29, R9, 0x1, R7, P4 ;  /* 0x00000001091d7824 */ /* 0x010fca00020e0607 */
[----:B------:R1:W-:Y:S02]  /*895d0*/  STL [R1+0x4694], R29 ;  /* 0x0046941d01007387 */ /* 0x0003e40000100800 */
[----:B-1----:R-:W-:Y:S02]  /*895e0*/  IMAD.MOV.U32 R29, RZ, RZ, R11 ;  /* 0x000000ffff1d7224 */ /* 0x002fe400078e000b */
[----:B------:R-:W-:-:S05]  /*895f0*/  IMAD.X R11, R9, 0x1, R4, P2 ;  /* 0x00000001090b7824 */ /* 0x000fca00010e0604 */
[----:B------:R1:W-:Y:S04]  /*89600*/  STL.64 [R1+0x4688], R10 ;  /* 0x0046880a01007387 */ /* 0x0003e80000100a00 */
[----:B-1----:R-:W4:Y:S04]  /*89610*/  LDL.LU.64 R10, [R1+0x5d30] ;  /* 0x005d3000010a7983 */ /* 0x002f280000300a00 */
[----:B----4-:R1:W-:Y:S04]  /*89620*/  STL.64 [R1+0x5d10], R10 ;  /* 0x005d100a01007387 */ /* 0x0103e80000100a00 */
[----:B-1----:R0:W4:Y:S04]  /*89630*/  LDL.64 R10, [R1+0x4680] ;  /* 0x00468000010a7983 */ /* 0x0021280000100a00 */
[----:B------:R1:W-:Y:S04]  /*89640*/  STL.64 [R1+0x5cf8], R12 ;  /* 0x005cf80c01007387 */ /* 0x0003e80000100a00 */
[----:B-1----:R-:W3:Y:S01]  /*89650*/  LDL.LU R13, [R1+0x94] ;  /* 0x00009400010d7983 */ /* 0x002ee20000300800 */
[----:B--2---:R-:W-:-:S02]  /*89660*/  IADD3 R28, P4, R2, R6, RZ ;  /* 0x00000006021c7210 */ /* 0x004fc40007f9e0ff */
[----:B---3--:R-:W-:-:S05]  /*89670*/  IADD3 R2, P2, R13, R5, RZ ;  /* 0x000000050d027210 */ /* 0x008fca0007f5e0ff */
[----:B------:R1:W-:Y:S04]  /*89680*/  STL [R1+0x4670], R2 ;  /* 0x0046700201007387 */ /* 0x0003e80000100800 */
[----:B-1----:R-:W4:Y:S02]  /*89690*/  LDL.LU.64 R2, [R1+0x5d28] ;  /* 0x005d280001027983 */ /* 0x002f240000300a00 */
[----:B----4-:R-:W-:Y:S02]  /*896a0*/  IMAD.X R11, R9, 0x1, R2, P1 ;  /* 0x00000001090b7824 */ /* 0x010fe400008e0602 */
[----:B------:R-:W2:Y:S04]  /*896b0*/  LDL.LU R9, [R1+0x5d20] ;  /* 0x005d200001097983 */ /* 0x000ea80000300800 */
[----:B------:R1:W-:Y:S04]  /*896c0*/  STL [R1+0x4684], R11 ;  /* 0x0046840b01007387 */ /* 0x0003e80000100800 */
[----:B------:R-:W-:Y:S01]  /*896d0*/  STL.64 [R1+0x5d08], R2 ;  /* 0x005d080201007387 */ /* 0x000fe20000100a00 */
[----:B-1----:R-:W-:-:S02]  /*896e0*/  IMAD.MOV.U32 R11, RZ, RZ, R29 ;  /* 0x000000ffff0b7224 */ /* 0x002fc400078e001d */
[----:B------:R-:W-:-:S05]  /*896f0*/  IMAD.X R29, R8, 0x1, R27, P4 ;  /* 0x00000001081d7824 */ /* 0x000fca00020e061b */
[----:B------:R1:W-:Y:S04]  /*89700*/  STL.64 [R1+0x4678], R28 ;  /* 0x0046781c01007387 */ /* 0x0003e80000100a00 */
[----:B-1----:R-:W3:Y:S01]  /*89710*/  LDL.LU.64 R28, [R1+0x5d18] ;  /* 0x005d1800011c7983 */ /* 0x002ee20000300a00 */
[----:B------:R-:W-:-:S03]  /*89720*/  IADD3 R10, P1, R13, R3, RZ ;  /* 0x000000030d0a7210 */ /* 0x000fc60007f3e0ff */
[----:B---3--:R1:W-:Y:S04]  /*89730*/  STL.64 [R1+0x5ce8], R28 ;  /* 0x005ce81c01007387 */ /* 0x0083e80000100a00 */
[----:B-1----:R0:W3:Y:S04]  /*89740*/  LDL.64 R28, [R1+0x4670] ;  /* 0x00467000011c7983 */ /* 0x0020e80000100a00 */
[----:B------:R1:W-:Y:S02]  /*89750*/  STL.64 [R1+0x5cf0], R14 ;  /* 0x005cf00e01007387 */ /* 0x0003e40000100a00 */
[----:B-1----:R-:W-:-:S02]  /*89760*/  IMAD.MOV.U32 R14, RZ, RZ, R11 ;  /* 0x000000ffff0e7224 */ /* 0x002fc400078e000b */
[C---:B------:R-:W-:Y:S01]  /*89770*/  IMAD.X R11, R8.reuse, 0x1, R4, P1 ;  /* 0x00000001080b7824 */ /* 0x040fe200008e0604 */
[----:B--2---:R-:W-:Y:S01]  /*89780*/  IADD3 R2, P1, R9, R5, RZ ;  /* 0x0000000509027210 */ /* 0x004fe20007f3e0ff */
[----:B---3--:R-:W-:-:S05]  /*89790*/  IMAD.X R29, R8, 0x1, R7, P2 ;  /* 0x00000001081d7824 */ /* 0x008fca00010e0607 */
[----:B------:R-:W-:Y:S04]  /*897a0*/  STL [R1+0x4674], R29 ;  /* 0x0046741d01007387 */ /* 0x000fe80000100800 */
[----:B------:R1:W-:Y:S04]  /*897b0*/  STL.64 [R1+0x4668], R10 ;  /* 0x0046680a01007387 */ /* 0x0003e80000100a00 */
[----:B-1----:R-:W2:Y:S04]  /*897c0*/  LDL.LU.64 R10, [R1+0x5d10] ;  /* 0x005d1000010a7983 */ /* 0x002ea80000300a00 */
[----:B------:R1:W-:Y:S04]  /*897d0*/  STL [R1+0x4650], R2 ;  /* 0x0046500201007387 */ /* 0x0003e80000100800 */
[----:B-1----:R-:W3:Y:S01]  /*897e0*/  LDL.LU.64 R2, [R1+0x5d08] ;  /* 0x005d080001027983 */ /* 0x002ee20000300a00 */
[----:B------:R-:W-:-:S05]  /*897f0*/  IADD3 R12, P4, R13, R0, RZ ;  /* 0x000000000d0c7210 */ /* 0x000fca0007f9e0ff */
[----:B---3--:R-:W-:Y:S02]  /*89800*/  IMAD.X R13, R8, 0x1, R2, P4 ;  /* 0x00000001080d7824 */ /* 0x008fe400020e0602 */
[----:B------:R-:W3:Y:S04]  /*89810*/  LDL.LU R8, [R1+0x5d00] ;  /* 0x005d000001087983 */ /* 0x000ee80000300800 */
[----:B------:R1:W-:Y:S04]  /*89820*/  STL.64 [R1+0x4660], R12 ;  /* 0x0046600c01007387 */ /* 0x0003e80000100a00 */
[----:B-1----:R-:W4:Y:S01]  /*89830*/  LDL.LU.64 R12, [R1+0x5cf8] ;  /* 0x005cf800010c7983 */ /* 0x002f220000300a00 */
[----:B------:R-:W-:-:S05]  /*89840*/  IADD3 R28, P2, R9, R6, RZ ;  /* 0x00000006091c7210 */ /* 0x000fca0007f5e0ff */
[----:B---3--:R-:W-:Y:S01]  /*89850*/  IMAD.X R29, R8, 0x1, R27, P2 ;  /* 0x00000001081d7824 */ /* 0x008fe200010e061b */
[----:B----4-:R1:W-:Y:S02]  /*89860*/  STL.64 [R1+0x5cd8], R12 ;  /* 0x005cd80c01007387 */ /* 0x0103e40000100a00 */
[----:B-1----:R-:W-:Y:S01]  /*89870*/  IMAD.MOV.U32 R13, RZ, RZ, R14 ;  /* 0x000000ffff0d7224 */ /* 0x002fe200078e000e */
[----:B------:R-:W-:-:S05]  /*89880*/  IADD3 R14, P4, R9, R0, RZ ;  /* 0x00000000090e7210 */ /* 0x000fca0007f9e0ff */
[----:B------:R1:W-:Y:S04]  /*89890*/  STL [R1+0x4648], R14 ;  /* 0x0046480e01007387 */ /* 0x0003e80000100800 */
[----:B-1----:R-:W3:Y:S04]  /*898a0*/  LDL.LU.64 R14, [R1+0x5cf0] ;  /* 0x005cf000010e7983 */ /* 0x002ee80000300a00 */
[----:B------:R1:W-:Y:S04]  /*898b0*/  STL.64 [R1+0x4658], R28 ;  /* 0x0046581c01007387 */ /* 0x0003e80000100a00 */
[----:B-1----:R-:W4:Y:S04]  /*898c0*/  LDL.LU.64 R28, [R1+0x5ce8] ;  /* 0x005ce800011c7983 */ /* 0x002f280000300a00 */
[----:B------:R1:W-:Y:S04]  /*898d0*/  STL.64 [R1+0x5cc8], R26 ;  /* 0x005cc81a01007387 */ /* 0x0003e80000100a00 */
[----:B-1----:R0:W2:Y:S04]  /*898e0*/  LDL.64 R26, [R1+0x4648] ;  /* 0x00464800011a7983 */ /* 0x0020a80000100a00 */
[----:B----4-:R1:W-:Y:S04]  /*898f0*/  STL.64 [R1+0x5cc0], R28 ;  /* 0x005cc01c01007387 */ /* 0x0103e80000100a00 */
[----:B-1----:R0:W4:Y:S01]  /*89900*/  LDL.64 R28, [R1+0x4650] ;  /* 0x00465000011c7983 */ /* 0x0021220000100a00 */
[----:B------:R-:W-:Y:S01]  /*89910*/  IADD3 R12, P2, R9, R3, RZ ;  /* 0x00000003090c7210 */ /* 0x000fe20007f5e0ff */
[----:B--2---:R-:W-:-:S02]  /*89920*/  IMAD.MOV.U32 R27, RZ, RZ, R13 ;  /* 0x000000ffff1b7224 */ /* 0x004fc400078e000d */
[----:B------:R-:W2:Y:S02]  /*89930*/  LDL.LU R9, [R1+0x5ce0] ;  /* 0x005ce00001097983 */ /* 0x000ea40000300800 */
[C---:B------:R-:W-:Y:S02]  /*89940*/  IMAD.X R13, R8.reuse, 0x1, R4, P2 ;  /* 0x00000001080d7824 */ /* 0x040fe400010e0604 */
[----:B------:R-:W-:Y:S01]  /*89950*/  STL.64 [R1+0x5cb8], R6 ;  /* 0x005cb80601007387 */ /* 0x000fe20000100a00 */
[----:B----4-:R-:W-:-:S05]  /*89960*/  IMAD.X R29, R8, 0x1, R7, P1 ;  /* 0x00000001081d7824 */ /* 0x010fca00008e0607 */
[----:B------:R-:W-:Y:S04]  /*89970*/  STL [R1+0x4654], R29 ;  /* 0x0046541d01007387 */ /* 0x000fe80000100800 */
[----:B------:R1:W-:Y:S04]  /*89980*/  STL.64 [R1+0x4640], R12 ;  /* 0x0046400c01007387 */ /* 0x0003e80000100a00 */
[----:B-1----:R-:W4:Y:S01]  /*89990*/  LDL.LU.64 R12, [R1+0x5cd8] ;  /* 0x005cd800010c7983 */ /* 0x002f220000300a00 */
[----:B------:R-:W-:Y:S02]  /*899a0*/  IMAD.MOV.U32 R7, RZ, RZ, R25 ;  /* 0x000000ffff077224 */ /* 0x000fe400078e0019 */
[----:B------:R-:W-:Y:S01]  /*899b0*/  IMAD.MOV.U32 R25, RZ, RZ, R22 ;  /* 0x000000ffff197224 */ /* 0x000fe200078e0016 */
[----:B----4-:R1:W-:Y:S02]  /*899c0*/  STL.64 [R1+0x5ca8], R12 ;  /* 0x005ca80c01007387 */ /* 0x0103e40000100a00 */
[----:B-1----:R-:W-:-:S02]  /*899d0*/  IMAD.MOV.U32 R13, RZ, RZ, R27 ;  /* 0x000000ffff0d7224 */ /* 0x002fc400078e001b */
[----:B------:R-:W-:Y:S02]  /*899e0*/  IMAD.X R27, R8, 0x1, R2, P4 ;  /* 0x00000001081b7824 */ /* 0x000fe400020e0602 */
[----:B------:R-:W4:Y:S04]  /*899f0*/  LDL.LU R8, [R1+0x5cd0] ;  /* 0x005cd00001087983 */ /* 0x000f280000300800 */
[----:B------:R1:W-:Y:S04]  /*89a00*/  STL [R1+0x464c], R27 ;  /* 0x00464c1b01007387 */ /* 0x0003e80000100800 */
[----:B-1----:R-:W3:Y:S01]  /*89a10*/  LDL.LU.64 R26, [R1+0x5cc8] ;  /* 0x005cc800011a7983 */ /* 0x002ee20000300a00 */
[----:B------:R-:W-:Y:S01]  /*89a20*/  IMAD.MOV.U32 R22, RZ, RZ, R11 ;  /* 0x000000ffff167224 */ /* 0x000fe200078e000b */
[----:B--2---:R-:W-:Y:S01]  /*89a30*/  IADD3 R28, P1, R9, R0, RZ ;  /* 0x00000000091c7210 */ /* 0x004fe20007f3e0ff */
[----:B------:R-:W-:Y:S01]  /*89a40*/  IMAD.MOV.U32 R11, RZ, RZ, R10 ;  /* 0x000000ffff0b7224 */ /* 0x000fe200078e000a */
[----:B------:R-:W-:-:S02]  /*89a50*/  SHF.R.S32.HI R10, RZ, 0x1f, R9 ;  /* 0x0000001fff0a7819 */ /* 0x000fc40000011409 */
[C---:B------:R-:W-:Y:S01]  /*89a60*/  IADD3 R6, P2, R9.reuse, R3, RZ ;  /* 0x0000000309067210 */ /* 0x040fe20007f5e0ff */
[----:B------:R-:W-:Y:S02]  /*89a70*/  IMAD.MOV.U32 R12, RZ, RZ, R7 ;  /* 0x000000ffff0c7224 */ /* 0x000fe400078e0007 */
[C---:B------:R-:W-:Y:S02]  /*89a80*/  IMAD.X R29, R10.reuse, 0x1, R2, P1 ;  /* 0x000000010a1d7824 */ /* 0x040fe400008e0602 */
[----:B------:R-:W-:Y:S01]  /*89a90*/  IMAD.X R7, R10, 0x1, R4, P2 ;  /* 0x000000010a077824 */ /* 0x000fe200010e0604 */
[----:B---3--:R-:W-:Y:S04]  /*89aa0*/  STL.64 [R1+0x5cb0], R26 ;  /* 0x005cb01a01007387 */ /* 0x008fe80000100a00 */
[----:B------:R1:W-:Y:S04]  /*89ab0*/  STL.64 [R1+0x4b28], R28 ;  /* 0x004b281c01007387 */ /* 0x0003e80000100a00 */
[----:B-1----:R-:W2:Y:S04]  /*89ac0*/  LDL.LU.64 R28, [R1+0x5cc0] ;  /* 0x005cc000011c7983 */ /* 0x002ea80000300a00 */
[----:B------:R-:W-:Y:S04]  /*89ad0*/  STL.64 [R1+0x5ca0], R14 ;  /* 0x005ca00e01007387 */ /* 0x000fe80000100a00 */
[----:B------:R1:W-:Y:S04]  /*89ae0*/  STL.64 [R1+0x4b48], R6 ;  /* 0x004b480601007387 */ /* 0x0003e80000100a00 */
[----:B-1----:R-:W3:Y:S01]  /*89af0*/  LDL.LU.64 R6, [R1+0x5cb8] ;  /* 0x005cb80001067983 */ /* 0x002ee20000300a00 */
[----:B------:R-:W-:Y:S01]  /*89b00*/  IMAD.MOV.U32 R14, RZ, RZ, R12 ;  /* 0x000000ffff0e7224 */ /* 0x000fe200078e000c */
[C---:B------:R-:W-:Y:S01]  /*89b10*/  IADD3 R12, P1, R9.reuse, R5, RZ ;  /* 0x00000005090c7210 */ /* 0x040fe20007f3e0ff */
[----:B------:R-:W-:Y:S01]  /*89b20*/  IMAD.MOV.U32 R15, RZ, RZ, R13 ;  /* 0x000000ffff0f7224 */ /* 0x000fe200078e000d */
[----:B---3--:R-:W-:-:S03]  /*89b30*/  IADD3 R26, P2, R9, R6, RZ ;  /* 0x00000006091a7210 */ /* 0x008fc60007f5e0ff */
[----:B------:R-:W-:Y:S02]  /*89b40*/  IMAD.X R13, R10, 0x1, R7, P1 ;  /* 0x000000010a0d7824 */ /* 0x000fe400008e0607 */
[----:B------:R1:W-:Y:S04]  /*89b50*/  STL [R1+0x4b38], R26 ;  /* 0x004b381a01007387 */ /* 0x0003e80000100800 */
[----:B-1----:R-:W3:Y:S04]  /*89b60*/  LDL.LU.64 R26, [R1+0x5cb0] ;  /* 0x005cb000011a7983 */ /* 0x002ee80000300a00 */
[----:B------:R1:W-:Y:S04]  /*89b70*/  STL.64 [R1+0x4b40], R12 ;  /* 0x004b400c01007387 */ /* 0x0003e80000100a00 */
[----:B-1----:R-:W2:Y:S04]  /*89b80*/  LDL.LU.64 R12, [R1+0x5ca8] ;  /* 0x005ca800010c7983 */ /* 0x002ea80000300a00 */
[----:B------:R1:W-:Y:S04]  /*89b90*/  STL.64 [R1+0x5c98], R6 ;  /* 0x005c980601007387 */ /* 0x0003e80000100a00 */
[----:B-1----:R0:W3:Y:S01]  /*89ba0*/  LDL.64 R6, [R1+0x4b38] ;  /* 0x004b380001067983 */ /* 0x0020e20000100a00 */
[----:B------:R-:W-:Y:S01]  /*89bb0*/  IMAD.MOV.U32 R9, RZ, RZ, R11 ;  /* 0x000000ffff097224 */ /* 0x000fe200078e000b */
[----:B----4-:R-:W-:-:S02]  /*89bc0*/  SHF.R.S32.HI R11, RZ, 0x1f, R8 ;  /* 0x0000001fff0b7819 */ /* 0x010fc40000011408 */
[----:B--2---:R1:W-:Y:S02]  /*89bd0*/  STL.64 [R1+0x5c90], R12 ;  /* 0x005c900c01007387 */ /* 0x0043e40000100a00 */
[----:B-1----:R-:W-:Y:S01]  /*89be0*/  IMAD.MOV.U32 R12, RZ, RZ, R14 ;  /* 0x000000ffff0c7224 */ /* 0x002fe200078e000e */
[----:B------:R-:W-:Y:S01]  /*89bf0*/  IADD3 R14, P1, R8, R0, RZ ;  /* 0x00000000080e7210 */ /* 0x000fe20007f3e0ff */
[----:B------:R-:W-:Y:S02]  /*89c00*/  IMAD.MOV.U32 R13, RZ, RZ, R15 ;  /* 0x000000ffff0d7224 */ /* 0x000fe400078e000f */
[----:B---3--:R-:W-:Y:S02]  /*89c10*/  IMAD.X R7, R10, 0x1, R27, P2 ;  /* 0x000000010a077824 */ /* 0x008fe400010e061b */
[----:B------:R-:W-:-:S03]  /*89c20*/  IMAD.X R15, R11, 0x1, R2, P1 ;  /* 0x000000010b0f7824 */ /* 0x000fc600008e0602 */
[----:B------:R-:W-:Y:S04]  /*89c30*/  STL [R1+0x4b3c], R7 ;  /* 0x004b3c0701007387 */ /* 0x000fe80000100800 */
[----:B------:R1:W-:Y:S04]  /*89c40*/  STL.64 [R1+0x4b60], R14 ;  /* 0x004b600e01007387 */ /* 0x0003e80000100a00 */
[----:B-1----:R-:W2:Y:S01]  /*89c50*/  LDL.LU.64 R14, [R1+0x5ca0] ;  /* 0x005ca000010e7983 */ /* 0x002ea20000300a00 */
[----:B------:R-:W-:Y:S01]  /*89c60*/  IADD3 R6, P2, R8, R3, RZ ;  /* 0x0000000308067210 */ /* 0x000fe20007f5e0ff */
[----:B------:R-:W-:-:S02]  /*89c70*/  IMAD.MOV.U32 R7, RZ, RZ, R28 ;  /* 0x000000ffff077224 */ /* 0x000fc400078e001c */
[----:B------:R-:W-:Y:S02]  /*89c80*/  IMAD.MOV.U32 R10, RZ, RZ, R13 ;  /* 0x000000ffff0a7224 */ /* 0x000fe400078e000d */
[----:B------:R-:W-:Y:S02]  /*89c90*/  IMAD.MOV.U32 R13, RZ, RZ, R7 ;  /* 0x000000ffff0d7224 */ /* 0x000fe400078e0007 */
[----:B------:R-:W-:Y:S01]  /*89ca0*/  IMAD.X R7, R11, 0x1, R4, P2 ;  /* 0x000000010b077824 */ /* 0x000fe200010e0604 */
[----:B--2---:R-:W-:Y:S04]  /*89cb0*/  STL.64 [R1+0x5c88], R14 ;  /* 0x005c880e01007387 */ /* 0x004fe80000100a00 */
[----:B------:R1:W-:Y:S04]  /*89cc0*/  STL.64 [R1+0x4b58], R6 ;  /* 0x004b580601007387 */ /* 0x0003e80000100a00 */
[----:B-1----:R-:W2:Y:S01]  /*89cd0*/  LDL.LU.64 R6, [R1+0x5c98] ;  /* 0x005c980001067983 */ /* 0x002ea20000300a00 */
[----:B------:R-:W-:Y:S01]  /*89ce0*/  IMAD.MOV.U32 R15, RZ, RZ, R12 ;  /* 0x000000ffff0f7224 */ /* 0x000fe200078e000c */
[----:B------:R-:W-:-:S02]  /*89cf0*/  IADD3 R12, P1, R8, R5, RZ ;  /* 0x00000005080c7210 */ /* 0x000fc40007f3e0ff */
[----:B------:R1:W-:Y:S02]  /*89d00*/  STL.64 [R1+0x5c80], R4 ;  /* 0x005c800401007387 */ /* 0x0003e40000100a00 */
[----:B-1----:R-:W-:Y:S02]  /*89d10*/  IMAD.MOV.U32 R4, RZ, RZ, R15 ;  /* 0x000000ffff047224 */ /* 0x002fe400078e000f */
[----:B------:R-:W-:Y:S02]  /*89d20*/  IMAD.MOV.U32 R15, RZ, RZ, R13 ;  /* 0x000000ffff0f7224 */ /* 0x000fe400078e000d */
[----:B--2---:R-:W-:-:S05]  /*89d30*/  IMAD.X R13, R11, 0x1, R7, P1 ;  /* 0x000000010b0d7824 */ /* 0x004fca00008e0607 */
[----:B------:R1:W-:Y:S04]  /*89d40*/  STL.64 [R1+0x4b78], R12 ;  /* 0x004b780c01007387 */ /* 0x0003e80000100a00 */
[----:B-1----:R-:W2:Y:S01]  /*89d50*/  LDL.LU.64 R12, [R1+0x5c90] ;  /* 0x005c9000010c7983 */ /* 0x002ea20000300a00 */
[C---:B------:R-:W-:Y:S01]  /*89d60*/  IADD3 R14, P2, R8.reuse, R6, RZ ;  /* 0x00000006080e7210 */ /* 0x040fe20007f5e0ff */
[----:B------:R-:W-:Y:S02]  /*89d70*/  VIADD R28, R8, UR6 ;  /* 0x00000006081c7c36 */ /* 0x000fe40008000000 */
[----:B--2---:R-:W-:Y:S04]  /*89d80*/  STL.64 [R1+0x5c78], R12 ;  /* 0x005c780c01007387 */ /* 0x004fe80000100a00 */
[----:B------:R1:W-:Y:S04]  /*89d90*/  STL.64 [R1+0x5c70], R2 ;  /* 0x005c700201007387 */ /* 0x0003e80000100a00 */
[----:B-1----:R-:W2:Y:S01]  /*89da0*/  LDL R2, [R1+0x9c] ;  /* 0x00009c0001027983 */ /* 0x002ea20000100800 */
[----:B------:R-:W-:-:S02]  /*89db0*/  IMAD.MOV.U32 R13, RZ, RZ, R15 ;  /* 0x000000ffff0d7224 */ /* 0x000fc400078e000f */
[----:B------:R-:W-:Y:S01]  /*89dc0*/  IMAD.X R15, R11, 0x1, R27, P2 ;  /* 0x000000010b0f7824 */ /* 0x000fe200010e061b */
[----:B------:R-:W-:Y:S01]  /*89dd0*/  IADD3 R12, P1, R28, R3, RZ ;  /* 0x000000031c0c7210 */ /* 0x000fe20007f3e0ff */
[----:B------:R-:W-:-:S03]  /*89de0*/  IMAD.MOV.U32 R8, RZ, RZ, R9 ;  /* 0x000000ffff087224 */ /* 0x000fc600078e0009 */
[----:B------:R1:W-:Y:S01]  /*89df0*/  STL.64 [R1+0x4b70], R14 ;  /* 0x004b700e01007387 */ /* 0x0003e20000100a00 */
[----:B------:R-:W-:-:S03]  /*89e00*/  SHF.R.S32.HI R9, RZ, 0x1f, R28 ;  /* 0x0000001fff097819 */ /* 0x000fc6000001141c */
[----:B-1----:R-:W3:Y:S04]  /*89e10*/  LDL.LU.64 R14, [R1+0x5c88] ;  /* 0x005c8800010e7983 */ /* 0x002ee80000300a00 */
[----:B------:R1:W-:Y:S04]  /*89e20*/  STL.64 [R1+0x5c68], R26 ;  /* 0x005c681a01007387 */ /* 0x0003e80000100a00 */
[----:B------:R-:W4:Y:S04]  /*89e30*/  LDL.LU R11, [R1+0x22ec] ;  /* 0x0022ec00010b7983 */ /* 0x000f280000300800 */
[----:B------:R0:W-:Y:S01]  /*89e40*/  STL [R1+0x5398], R28 ;  /* 0x0053981c01007387 */ /* 0x0001e20000100800 */
[----:B-1----:R-:W-:Y:S01]  /*89e50*/  IADD3 R26, P2, R28, R0, RZ ;  /* 0x000000001c1a7210 */ /* 0x002fe20007f5e0ff */
[----:B0-----:R-:W-:Y:S01]  /*89e60*/  IMAD.MOV.U32 R28, RZ, RZ, R4 ;  /* 0x000000ffff1c7224 */ /* 0x001fe200078e0004 */
[----:B--2---:R-:W-:-:S05]  /*89e70*/  IADD3 R4, P4, R2, R6, RZ ;  /* 0x0000000602047210 */ /* 0x004fca0007f9e0ff */
[----:B------:R0:W-:Y:S04]  /*89e80*/  STL [R1+0x4638], R4 ;  /* 0x0046380401007387 */ /* 0x0001e80000100800 */
[----:B0-----:R-:W2:Y:S04]  /*89e90*/  LDL.LU.64 R4, [R1+0x5c80] ;  /* 0x005c800001047983 */ /* 0x001ea80000300a00 */
[----:B------:R0:W-:Y:S02]  /*89ea0*/  STL.64 [R1+0x5c58], R6 ;  /* 0x005c580601007387 */ /* 0x0001e40000100a00 */
[----:B0-----:R-:W-:-:S02]  /*89eb0*/  IMAD.MOV.U32 R7, RZ, RZ, R13 ;  /* 0x000000ffff077224 */ /* 0x001fc400078e000d */
[----:B--2---:R-:W-:Y:S01]  /*89ec0*/  IMAD.X R13, R9, 0x1, R4, P1 ;  /* 0x00000001090d7824 */ /* 0x004fe200008e0604 */
[----:B------:R-:W-:-:S04]  /*89ed0*/  IADD3 R2, P1, R2, R5, RZ ;  /* 0x0000000502027210 */ /* 0x000fc80007f3e0ff */
[----:B------:R0:W-:Y:S04]  /*89ee0*/  STL.64 [R1+0x4b88], R12 ;  /* 0x004b880c01007387 */ /* 0x0001e80000100a00 */
[----:B0-----:R-:W2:Y:S04]  /*89ef0*/  LDL.LU.64 R12, [R1+0x5c78] ;  /* 0x005c7800010c7983 */ /* 0x001ea80000300a00 */
[----:B------:R0:W-:Y:S04]  /*89f00*/  STL [R1+0x4630], R2 ;  /* 0x0046300201007387 */ /* 0x0001e80000100800 */
[----:B0-----:R-:W3:Y:S04]  /*89f10*/  LDL.LU.64 R2, [R1+0x5c70] ;  /* 0x005c700001027983 */ /* 0x001ee80000300a00 */
[----:B------:R-:W-:Y:S01]  /*89f20*/  STL.64 [R1+0x5c48], R4 ;  /* 0x005c480401007387 */ /* 0x000fe20000100a00 */
[----:B---3--:R-:W-:-:S05]  /*89f30*/  IMAD.X R27, R9, 0x1, R2, P2 ;  /* 0x00000001091b7824 */ /* 0x008fca00010e0602 */
[----:B------:R0:W-:Y:S04]  /*89f40*/  STL.64 [R1+0x4b68], R26 ;  /* 0x004b681a01007387 */ /* 0x0001e80000100a00 */
[----:B0-----:R-:W3:Y:S04]  /*89f50*/  LDL.LU.64 R26, [R1+0x5c68] ;  /* 0x005c6800011a7983 */ /* 0x001ee80000300a00 */
[----:B---3--:R0:W-:Y:S04]  /*89f60*/  STL.64 [R1+0x5c60], R26 ;  /* 0x005c601a01007387 */ /* 0x0081e80000100a00 */
[----:B------:R-:W3:Y:S01]  /*89f70*/  LDL R4, [R1+0xa0] ;  /* 0x0000a00001047983 */ /* 0x000ee20000100800 */
[----:B0-----:R-:W-:-:S03]  /*89f80*/  IMAD.MOV.U32 R26, RZ, RZ, R7 ;  /* 0x000000ffff1a7224 */ /* 0x001fc600078e0007 */
[----:B------:R0:W4:Y:S04]  /*89f90*/  LDL.64 R6, [R1+0x4638] ;  /* 0x0046380001067983 */ /* 0x0001280000100a00 */
[----:B----4-:R-:W4:Y:S04]  /*89fa0*/  LDL R7, [R1+0x23c0] ;  /* 0x0023c00001077983 */ /* 0x010f280000100800 */
[----:B---3--:R1:W-:Y:S04]  /*89fb0*/  STL.64 [R1+0x5c50], R4 ;  /* 0x005c500401007387 */ /* 0x0083e80000100a00 */
[----:B-1----:R0:W3:Y:S04]  /*89fc0*/  LDL.64 R4, [R1+0x4630] ;  /* 0x0046300001047983 */ /* 0x0020e80000100a00 */
[----:B---3--:R-:W3:Y:S04]  /*89fd0*/  LDL.LU R5, [R1+0x9c] ;  /* 0x00009c0001057983 */ /* 0x008ee80000300800 */
[----:B------:R-:W-:Y:S04]  /*89fe0*/  STL [R1+0x539c], R9 ;  /* 0x00539c0901007387 */ /* 0x000fe80000100800 */
[----:B------:R1:W-:Y:S02]  /*89ff0*/  STL [R1+0x551c], R9 ;  /* 0x00551c0901007387 */ /* 0x0003e40000100800 */
[----:B-1----:R-:W-:Y:S01]  /*8a000*/  IMAD.MOV.U32 R9, RZ, RZ, R26 ;  /* 0x000000ffff097224 */ /* 0x002fe200078e001a */
[----:B---3--:R-:W-:-:S05]  /*8a010*/  IADD3 R26, P2, R5, R3, RZ ;  /* 0x00000003051a7210 */ /* 0x008fca0007f5e0ff */
[----:B------:R1:W-:Y:S04]  /*8a020*/  STL [R1+0x4628], R26 ;  /* 0x0046281a01007387 */ /* 0x0003e80000100800 */
[----:B-1----:R-:W4:Y:S04]  /*8a030*/  LDL.LU.64 R26, [R1+0x5c60] ;  /* 0x005c6000011a7983 */ /* 0x002f280000300a00 */
[----:B------:R-:W-:Y:S04]  /*8a040*/  STL.64 [R1+0x5c38], R2 ;  /* 0x005c380201007387 */ /* 0x000fe80000100a00 */
[----:B------:R1:W-:Y:S04]  /*8a050*/  STL [R1+0x5c40], R3 ;  /* 0x005c400301007387 */ /* 0x0003e80000100800 */
[----:B-1----:R0:W3:Y:S01]  /*8a060*/  LDL.64 R2, [R1+0x4628] ;  /* 0x0046280001027983 */ /* 0x0020e20000100a00 */
[----:B----4-:R-:W-:-:S05]  /*8a070*/  IMAD.X R7, R7, 0x1, R27, P4 ;  /* 0x0000000107077824 */ /* 0x010fca00020e061b */
[----:B------:R1:W-:Y:S04]  /*8a080*/  STL [R1+0x463c], R7 ;  /* 0x00463c0701007387 */ /* 0x0003e80000100800 */
[----:B-1----:R-:W4:Y:S04]  /*8a090*/  LDL.LU.64 R6, [R1+0x5c58] ;  /* 0x005c580001067983 */ /* 0x002f280000300a00 */
[----:B------:R-:W-:Y:S04]  /*8a0a0*/  STL.64 [R1+0x5c28], R28 ;  /* 0x005c281c01007387 */ /* 0x000fe80000100a00 */
[----:B------:R1:W-:Y:S04]  /*8a0b0*/  STL [R1+0x5c30], R29 ;  /* 0x005c301d01007387 */ /* 0x0003e80000100800 */
[----:B-1----:R-:W4:Y:S01]  /*8a0c0*/  LDL.LU R29, [R1+0x23c0] ;  /* 0x0023c000011d7983 */ /* 0x002f220000300800 */
[----:B------:R-:W-:Y:S01]  /*8a0d0*/  IADD3 R28, P4, R5, R0, RZ ;  /* 0x00000000051c7210 */ /* 0x000fe20007f9e0ff */
[----:B----4-:R-:W-:-:S05]  /*8a0e0*/  IMAD.X R5, R29, 0x1, R7, P1 ;  /* 0x000000011d057824 */ /* 0x010fca00008e0607 */
[----:B------:R1:W-:Y:S04]  /*8a0f0*/  STL [R1+0x4634], R5 ;  /* 0x0046340501007387 */ /* 0x0003e80000100800 */
[----:B-1----:R-:W4:Y:S02]  /*8a100*/  LDL.LU.64 R4, [R1+0x5c50] ;  /* 0x005c500001047983 */ /* 0x002f240000300a00 */
[----:B----4-:R-:W-:-:S05]  /*8a110*/  IADD3 R4, P1, R4, R6, RZ ;  /* 0x0000000604047210 */ /* 0x010fca0007f3e0ff */
[----:B------:R1:W-:Y:S04]  /*8a120*/  STL [R1+0x4618], R4 ;  /* 0x0046180401007387 */ /* 0x0003e80000100800 */
[----:B-1----:R-:W3:Y:S04]  /*8a130*/  LDL.LU.64 R4, [R1+0x5c48] ;  /* 0x005c480001047983 */ /* 0x002ee80000300a00 */
[----:B------:R1:W-:Y:S04]  /*8a140*/  STL.64 [R1+0x5c20], R6 ;  /* 0x005c200601007387 */ /* 0x0003e80000100a00 */
[----:B-1----:R-:W4:Y:S01]  /*8a150*/  LDL.LU R6, [R1+0xa0] ;  /* 0x0000a00001067983 */ /* 0x002f220000300800 */
[----:B---3--:R-:W-:-:S05]  /*8a160*/  IMAD.X R3, R29, 0x1, R4, P2 ;  /* 0x000000011d037824 */ /* 0x008fca00010e0604 */
[----:B------:R1:W-:Y:S04]  /*8a170*/  STL [R1+0x462c], R3 ;  /* 0x00462c0301007387 */ /* 0x0003e80000100800 */
[----:B-1----:R0:W3:Y:S01]  /*8a180*/  LDL.LU R3, [R1+0x5c40] ;  /* 0x005c400001037983 */ /* 0x0020e20000300800 */
[----:B----4-:R-:W-:-:S05]  /*8a190*/  IADD3 R2, P2, R6, R5, RZ ;  /* 0x0000000506027210 */ /* 0x010fca0007f5e0ff */
[----:B------:R3:W-:Y:S04]  /*8a1a0*/  STL [R1+0x4610], R2 ;  /* 0x0046100201007387 */ /* 0x0007e80000100800 */
[----:B---3--:R-:W3:Y:S04]  /*8a1b0*/  LDL.LU.64 R2, [R1+0x5c38] ;  /* 0x005c380001027983 */ /* 0x008ee80000300a00 */
[----:B------:R-:W-:Y:S01]  /*8a1c0*/  STL.64 [R1+0x5c10], R4 ;  /* 0x005c100401007387 */ /* 0x000fe20000100a00 */
[----:B---3--:R-:W-:-:S05]  /*8a1d0*/  IMAD.X R29, R29, 0x1, R2, P4 ;  /* 0x000000011d1d7824 */ /* 0x008fca00020e0602 */
[----:B------:R1:W-:Y:S04]  /*8a1e0*/  STL.64 [R1+0x4620], R28 ;  /* 0x0046201c01007387 */ /* 0x0003e80000100a00 */
[----:B-1----:R0:W3:Y:S01]  /*8a1f0*/  LDL.LU R29, [R1+0x5c30] ;  /* 0x005c3000011d7983 */ /* 0x0020e20000300800 */
[----:B------:R-:W-:-:S05]  /*8a200*/  IADD3 R28, P4, R6, R3, RZ ;  /* 0x00000003061c7210 */ /* 0x000fca0007f9e0ff */
[----:B------:R3:W-:Y:S04]  /*8a210*/  STL [R1+0x4608], R28 ;  /* 0x0046081c01007387 */ /* 0x0007e80000100800 */
[----:B---3--:R-:W3:Y:S04]  /*8a220*/  LDL.LU.64 R28, [R1+0x5c28] ;  /* 0x005c2800011c7983 */ /* 0x008ee80000300a00 */
[----:B---3--:R1:W-:Y:S04]  /*8a230*/  STL.64 [R1+0x5c18], R28 ;  /* 0x005c181c01007387 */ /* 0x0083e80000100a00 */
[----:B------:R-:W3:Y:S04]  /*8a240*/  LDL R4, [R1+0xa4] ;  /* 0x0000a40001047983 */ /* 0x000ee80000100800 */
[----:B-1----:R0:W4:Y:S04]  /*8a250*/  LDL.64 R28, [R1+0x4610] ;  /* 0x00461000011c7983 */ /* 0x0021280000100a00 */
[----:B----4-:R-:W4:Y:S04]  /*8a260*/  LDL R29, [R1+0x23bc] ;  /* 0x0023bc00011d7983 */ /* 0x010f280000100800 */
[----:B------:R-:W-:Y:S04]  /*8a270*/  STL.64 [R1+0x5c00], R2 ;  /* 0x005c000201007387 */ /* 0x000fe80000100a00 */
[----:B------:R1:W-:Y:S04]  /*8a280*/  STL [R1+0x5c08], R3 ;  /* 0x005c080301007387 */ /* 0x0003e80000100800 */
[----:B-1----:R0:W4:Y:S02]  /*8a290*/  LDL.64 R2, [R1+0x4618] ;  /* 0x0046180001027983 */ /* 0x0021240000100a00 */
[----:B----4-:R-:W-:Y:S01]  /*8a2a0*/  IMAD.X R3, R29, 0x1, R27, P1 ;  /* 0x000000011d037824 */ /* 0x010fe200008e061b */
[----:B------:R-:W-:-:S04]  /*8a2b0*/  IADD3 R6, P1, R6, R0, RZ ;  /* 0x0000000006067210 */ /* 0x000fc80007f3e0ff */
[----:B------:R1:W-:Y:S04]  /*8a2c0*/  STL [R1+0x461c], R3 ;  /* 0x00461c0301007387 */ /* 0x0003e80000100800 */
[----:B-1----:R0:W4:Y:S04]  /*8a2d0*/  LDL.64 R2, [R1+0x4608] ;  /* 0x0046080001027983 */ /* 0x0021280000100a00 */
[----:B------:R1:W-:Y:S04]  /*8a2e0*/  STL [R1+0x4600], R6 ;  /* 0x0046000601007387 */ /* 0x0003e80000100800 */
[----:B-1----:R-:W2:Y:S02]  /*8a2f0*/  LDL.LU.64 R6, [R1+0x5c20] ;  /* 0x005c200001067983 */ /* 0x002ea40000300a00 */
[----:B--2---:R-:W-:-:S05]  /*8a300*/  IMAD.X R29, R29, 0x1, R7, P2 ;  /* 0x000000011d1d7824 */ /* 0x004fca00010e0607 */
[----:B------:R1:W-:Y:S04]  /*8a310*/  STL [R1+0x4614], R29 ;  /* 0x0046141d01007387 */ /* 0x0003e80000100800 */
[----:B-1----:R-:W2:Y:S04]  /*8a320*/  LDL.LU.64 R28, [R1+0x5c18] ;  /* 0x005c1800011c7983 */ /* 0x002ea80000300a00 */
[----:B------:R-:W-:Y:S04]  /*8a330*/  STL.64 [R1+0x5bf0], R26 ;  /* 0x005bf01a01007387 */ /* 0x000fe80000100a00 */
[----:B------:R1:W-:Y:S04]  /*8a340*/  STL [R1+0x5bf8], R27 ;  /* 0x005bf81b01007387 */ /* 0x0003e80000100800 */
[----:B-1----:R0:W4:Y:S01]  /*8a350*/  LDL.64 R26, [R1+0x4600] ;  /* 0x00460000011a7983 */ /* 0x0021220000100a00 */
[----:B---3--:R-:W-:-:S03]  /*8a360*/  IADD3 R4, P2, R4, R6, RZ ;  /* 0x0000000604047210 */ /* 0x008fc60007f5e0ff */
[----:B----4-:R-:W3:Y:S04]  /*8a370*/  LDL.LU R27, [R1+0x23bc] ;  /* 0x0023bc00011b7983 */ /* 0x010ee80000300800 */
        /* <DEDUP_REMOVED lines=10> */
[----:B------:R1:W-:Y:S04]  /*8a420*/  STL.64 [R1+0x5bd8], R4 ;  /* 0x005bd80401007387 */ /* 0x0003e80000100a00 */
[----:B-1----:R-:W4:Y:S04]  /*8a430*/  LDL R4, [R1+0xa8] ;  /* 0x0000a80001047983 */ /* 0x002f280000100800 */
[----:B----4-:R1:W-:Y:S04]  /*8a440*/  STL.64 [R1+0x5be0], R4 ;  /* 0x005be00401007387 */ /* 0x0103e80000100a00 */
[----:B-1----:R0:W4:Y:S01]  /*8a450*/  LDL.64 R4, [R1+0x45f0] ;  /* 0x0045f00001047983 */ /* 0x0021220000100a00 */
[----:B---3--:R-:W-:Y:S01]  /*8a460*/  IMAD.X R27, R27, 0x1, R2, P1 ;  /* 0x000000011b1b7824 */ /* 0x008fe200008e0602 */
[----:B------:R-:W-:-:S02]  /*8a470*/  IADD3 R26, P1, R6, R3, RZ ;  /* 0x00000003061a7210 */ /* 0x000fc40007f3e0ff */
[----:B----4-:R-:W3:Y:S04]  /*8a480*/  LDL R5, [R1+0x23b8] ;  /* 0x0023b80001057983 */ /* 0x010ee80000100800 */
[----:B------:R1:W-:Y:S04]  /*8a490*/  STL [R1+0x4604], R27 ;  /* 0x0046041b01007387 */ /* 0x0003e80000100800 */
[----:B-1----:R0:W4:Y:S04]  /*8a4a0*/  LDL.LU R27, [R1+0x5bf8] ;  /* 0x005bf800011b7983 */ /* 0x0021280000300800 */
[----:B------:R4:W-:Y:S04]  /*8a4b0*/  STL [R1+0x45e8], R26 ;  /* 0x0045e81a01007387 */ /* 0x0009e80000100800 */
[----:B----4-:R-:W3:Y:S04]  /*8a4c0*/  LDL.LU.64 R26, [R1+0x5bf0] ;  /* 0x005bf000011a7983 */ /* 0x010ee80000300a00 */
[----:B------:R1:W-:Y:S04]  /*8a4d0*/  STL.64 [R1+0x5bd0], R2 ;  /* 0x005bd00201007387 */ /* 0x0003e80000100a00 */
[----:B-1----:R0:W3:Y:S02]  /*8a4e0*/  LDL.64 R2, [R1+0x45f8] ;  /* 0x0045f80001027983 */ /* 0x0020e40000100a00 */
[----:B---3--:R-:W-:Y:S01]  /*8a4f0*/  IMAD.X R3, R5, 0x1, R27, P2 ;  /* 0x0000000105037824 */ /* 0x008fe200010e061b */
[----:B------:R-:W-:-:S04]  /*8a500*/  IADD3 R6, P2, R6, R0, RZ ;  /* 0x0000000006067210 */ /* 0x000fc80007f5e0ff */
[----:B------:R1:W-:Y:S04]  /*8a510*/  STL [R1+0x45fc], R3 ;  /* 0x0045fc0301007387 */ /* 0x0003e80000100800 */
[----:B-1----:R0:W3:Y:S04]  /*8a520*/  LDL.64 R2, [R1+0x45e8] ;  /* 0x0045e80001027983 */ /* 0x0020e80000100a00 */
[----:B------:R1:W-:Y:S04]  /*8a530*/  STL [R1+0x45e0], R6 ;  /* 0x0045e00601007387 */ /* 0x0003e80000100800 */
[----:B-1----:R-:W4:Y:S02]  /*8a540*/  LDL.LU.64 R6, [R1+0x5be8] ;  /* 0x005be80001067983 */ /* 0x002f240000300a00 */
[----:B----4-:R-:W-:-:S05]  /*8a550*/  IMAD.X R5, R5, 0x1, R7, P4 ;  /* 0x0000000105057824 */ /* 0x010fca00020e0607 */
[----:B------:R1:W-:Y:S04]  /*8a560*/  STL [R1+0x45f4], R5 ;  /* 0x0045f40501007387 */ /* 0x0003e80000100800 */
[----:B-1----:R-:W4:Y:S02]  /*8a570*/  LDL.LU.64 R4, [R1+0x5be0] ;  /* 0x005be00001047983 */ /* 0x002f240000300a00 */
[----:B----4-:R-:W-:-:S05]  /*8a580*/  IADD3 R4, P4, R4, R6, RZ ;  /* 0x0000000604047210 */ /* 0x010fca0007f9e0ff */
[----:B------:R1:W-:Y:S04]  /*8a590*/  STL [R1+0x45d8], R4 ;  /* 0x0045d80401007387 */ /* 0x0003e80000100800 */
[----:B-1----:R-:W3:Y:S04]  /*8a5a0*/  LDL.LU.64 R4, [R1+0x5bd8] ;  /* 0x005bd80001047983 */ /* 0x002ee80000300a00 */
[----:B------:R-:W-:Y:S04]  /*8a5b0*/  STL.64 [R1+0x5bc0], R26 ;  /* 0x005bc01a01007387 */ /* 0x000fe80000100a00 */
[----:B------:R1:W-:Y:S04]  /*8a5c0*/  STL [R1+0x5bc8], R27 ;  /* 0x005bc81b01007387 */ /* 0x0003e80000100800 */
[----:B-1----:R0:W4:Y:S04]  /*8a5d0*/  LDL.64 R26, [R1+0x45e0] ;  /* 0x0045e000011a7983 */ /* 0x0021280000100a00 */
[----:B----4-:R-:W3:Y:S04]  /*8a5e0*/  LDL.LU R27, [R1+0x23b8] ;  /* 0x0023b800011b7983 */ /* 0x010ee80000300800 */
[----:B------:R1:W-:Y:S04]  /*8a5f0*/  STL.64 [R1+0x5bb8], R6 ;  /* 0x005bb80601007387 */ /* 0x0003e80000100a00 */
[----:B-1----:R-:W4:Y:S01]  /*8a600*/  LDL.LU R6, [R1+0xa8] ;  /* 0x0000a80001067983 */ /* 0x002f220000300800 */
[----:B---3--:R-:W-:-:S05]  /*8a610*/  IMAD.X R3, R27, 0x1, R4, P1 ;  /* 0x000000011b037824 */ /* 0x008fca00008e0604 */
[----:B------:R1:W-:Y:S04]  /*8a620*/  STL [R1+0x45ec], R3 ;  /* 0x0045ec0301007387 */ /* 0x0003e80000100800 */
[----:B-1----:R-:W3:Y:S04]  /*8a630*/  LDL.LU.64 R2, [R1+0x5bd0] ;  /* 0x005bd00001027983 */ /* 0x002ee80000300a00 */
[----:B------:R1:W-:Y:S04]  /*8a640*/  STL.64 [R1+0x5ba8], R14 ;  /* 0x005ba80e01007387 */ /* 0x0003e80000100a00 */
[----:B-1----:R-:W2:Y:S01]  /*8a650*/  LDL R14, [R1+0xac] ;  /* 0x0000ac00010e7983 */ /* 0x002ea20000100800 */
[----:B---3--:R-:W-:-:S03]  /*8a660*/  IMAD.X R27, R27, 0x1, R2, P2 ;  /* 0x000000011b1b7824 */ /* 0x008fc600010e0602 */
[----:B--2---:R1:W-:Y:S04]  /*8a670*/  STL.64 [R1+0x5bb0], R14 ;  /* 0x005bb00e01007387 */ /* 0x0043e80000100a00 */
[----:B-1----:R-:W2:Y:S04]  /*8a680*/  LDL R15, [R1+0x23b4] ;  /* 0x0023b400010f7983 */ /* 0x002ea80000100800 */
[----:B------:R1:W-:Y:S04]  /*8a690*/  STL [R1+0x45e4], R27 ;  /* 0x0045e41b01007387 */ /* 0x0003e80000100800 */
[----:B-1----:R0:W3:Y:S01]  /*8a6a0*/  LDL.LU R27, [R1+0x5bc8] ;  /* 0x005bc800011b7983 */ /* 0x0020e20000300800 */
[----:B----4-:R-:W-:-:S05]  /*8a6b0*/  IADD3 R26, P2, R6, R3, RZ ;  /* 0x00000003061a7210 */ /* 0x010fca0007f5e0ff */
[----:B------:R3:W-:Y:S04]  /*8a6c0*/  STL [R1+0x45c8], R26 ;  /* 0x0045c81a01007387 */ /* 0x0007e80000100800 */
[----:B---3--:R-:W2:Y:S04]  /*8a6d0*/  LDL.LU.64 R26, [R1+0x5bc0] ;  /* 0x005bc000011a7983 */ /* 0x008ea80000300a00 */
        /* <DEDUP_REMOVED lines=8> */
[----:B-1----:R-:W3:Y:S04]  /*8a760*/  LDL.LU R27, [R1+0x23b4] ;  /* 0x0023b400011b7983 */ /* 0x002ee80000300800 */
[----:B------:R1:W-:Y:S04]  /*8a770*/  STL [R1+0x45c0], R6 ;  /* 0x0045c00601007387 */ /* 0x0003e80000100800 */
[----:B-1----:R-:W3:Y:S02]  /*8a780*/  LDL.LU.64 R6, [R1+0x5bb8] ;  /* 0x005bb80001067983 */ /* 0x002ee40000300a00 */
[----:B---3--:R-:W-:-:S05]  /*8a790*/  IMAD.X R15, R27, 0x1, R7, P1 ;  /* 0x000000011b0f7824 */ /* 0x008fca00008e0607 */
[----:B------:R1:W-:Y:S04]  /*8a7a0*/  STL.64 [R1+0x45d0], R14 ;  /* 0x0045d00e01007387 */ /* 0x0003e80000100a00 */
[----:B-1----:R-:W3:Y:S02]  /*8a7b0*/  LDL.LU.64 R14, [R1+0x5bb0] ;  /* 0x005bb000010e7983 */ /* 0x002ee40000300a00 */
[----:B---3--:R-:W-:-:S05]  /*8a7c0*/  IADD3 R14, P1, R14, R6, RZ ;  /* 0x000000060e0e7210 */ /* 0x008fca0007f3e0ff */
[----:B------:R1:W-:Y:S04]  /*8a7d0*/  STL [R1+0x45b8], R14 ;  /* 0x0045b80e01007387 */ /* 0x0003e80000100800 */
[----:B-1----:R-:W3:Y:S01]  /*8a7e0*/  LDL.LU.64 R14, [R1+0x5ba8] ;  /* 0x005ba800010e7983 */ /* 0x002ee20000300a00 */
[----:B--2---:R-:W-:-:S03]  /*8a7f0*/  IMAD.X R3, R27, 0x1, R4, P2 ;  /* 0x000000011b037824 */ /* 0x004fc600010e0604 */
[----:B---3--:R-:W-:Y:S04]  /*8a800*/  STL.64 [R1+0x5b90], R14 ;  /* 0x005b900e01007387 */ /* 0x008fe80000100a00 */
[----:B------:R1:W-:Y:S04]  /*8a810*/  STL [R1+0x5b98], R15 ;  /* 0x005b980f01007387 */ /* 0x0003e80000100800 */
[----:B-1----:R0:W2:Y:S04]  /*8a820*/  LDL.64 R14, [R1+0x45c0] ;  /* 0x0045c000010e7983 */ /* 0x0020a80000100a00 */
[----:B------:R1:W-:Y:S04]  /*8a830*/  STL.64 [R1+0x5b88], R6 ;  /* 0x005b880601007387 */ /* 0x0003e80000100a00 */
[----:B-1----:R-:W3:Y:S04]  /*8a840*/  LDL.LU R6, [R1+0xac] ;  /* 0x0000ac0001067983 */ /* 0x002ee80000300800 */
[----:B------:R1:W-:Y:S04]  /*8a850*/  STL [R1+0x45cc], R3 ;  /* 0x0045cc0301007387 */ /* 0x0003e80000100800 */
[----:B-1----:R-:W2:Y:S04]  /*8a860*/  LDL.LU.64 R2, [R1+0x5ba0] ;  /* 0x005ba00001027983 */ /* 0x002ea80000300a00 */
[----:B------:R1:W-:Y:S04]  /*8a870*/  STL.64 [R1+0x5b78], R12 ;  /* 0x005b780c01007387 */ /* 0x0003e80000100a00 */
[----:B-1----:R-:W4:Y:S01]  /*8a880*/  LDL R12, [R1+0xb0] ;  /* 0x0000b000010c7983 */ /* 0x002f220000100800 */
[----:B--2---:R-:W-:-:S03]  /*8a890*/  IMAD.X R15, R27, 0x1, R2, P4 ;  /* 0x000000011b0f7824 */ /* 0x004fc600020e0602 */
[----:B----4-:R1:W-:Y:S04]  /*8a8a0*/  STL.64 [R1+0x5b80], R12 ;  /* 0x005b800c01007387 */ /* 0x0103e80000100a00 */
[----:B-1----:R-:W2:Y:S04]  /*8a8b0*/  LDL R13, [R1+0x23b0] ;  /* 0x0023b000010d7983 */ /* 0x002ea80000100800 */
[----:B------:R-:W2:Y:S04]  /*8a8c0*/  LDL.LU R27, [R1+0x5b9c] ;  /* 0x005b9c00011b7983 */ /* 0x000ea80000300800 */
[----:B------:R1:W-:Y:S04]  /*8a8d0*/  STL [R1+0x45c4], R15 ;  /* 0x0045c40f01007387 */ /* 0x0003e80000100800 */
[----:B-1----:R0:W4:Y:S01]  /*8a8e0*/  LDL.LU R15, [R1+0x5b98] ;  /* 0x005b9800010f7983 */ /* 0x0021220000300800 */
[----:B---3--:R-:W-:-:S05]  /*8a8f0*/  IADD3 R14, P4, R6, R3, RZ ;  /* 0x00000003060e7210 */ /* 0x008fca0007f9e0ff */
[----:B------:R4:W-:Y:S04]  /*8a900*/  STL [R1+0x45a8], R14 ;  /* 0x0045a80e01007387 */ /* 0x0009e80000100800 */
[----:B----4-:R-:W3:Y:S04]  /*8a910*/  LDL.LU.64 R14, [R1+0x5b90] ;  /* 0x005b9000010e7983 */ /* 0x010ee80000300a00 */
        /* <DEDUP_REMOVED lines=8> */
[----:B-1----:R-:W4:Y:S04]  /*8a9a0*/  LDL.LU R27, [R1+0x23b0] ;  /* 0x0023b000011b7983 */ /* 0x002f280000300800 */
[----:B------:R1:W-:Y:S04]  /*8a9b0*/  STL [R1+0x45a0], R6 ;  /* 0x0045a00601007387 */ /* 0x0003e80000100800 */
[----:B-1----:R-:W4:Y:S02]  /*8a9c0*/  LDL.LU.64 R6, [R1+0x5b88] ;  /* 0x005b880001067983 */ /* 0x002f240000300a00 */
[----:B----4-:R-:W-:-:S05]  /*8a9d0*/  IMAD.X R13, R27, 0x1, R7, P2 ;  /* 0x000000011b0d7824 */ /* 0x010fca00010e0607 */
[----:B------:R1:W-:Y:S04]  /*8a9e0*/  STL.64 [R1+0x45b0], R12 ;  /* 0x0045b00c01007387 */ /* 0x0003e80000100a00 */
[----:B-1----:R-:W4:Y:S02]  /*8a9f0*/  LDL.LU.64 R12, [R1+0x5b80] ;  /* 0x005b8000010c7983 */ /* 0x002f240000300a00 */
[----:B----4-:R-:W-:-:S05]  /*8aa00*/  IADD3 R12, P2, R12, R6, RZ ;  /* 0x000000060c0c7210 */ /* 0x010fca0007f5e0ff */
[----:B------:R1:W-:Y:S04]  /*8aa10*/  STL [R1+0x4598], R12 ;  /* 0x0045980c01007387 */ /* 0x0003e80000100800 */
[----:B-1----:R-:W4:Y:S01]  /*8aa20*/  LDL.LU.64 R12, [R1+0x5b78] ;  /* 0x005b7800010c7983 */ /* 0x002f220000300a00 */
[----:B--2---:R-:W-:-:S03]  /*8aa30*/  IMAD.X R3, R27, 0x1, R4, P4 ;  /* 0x000000011b037824 */ /* 0x004fc600020e0604 */
[----:B----4-:R-:W-:Y:S04]  /*8aa40*/  STL.64 [R1+0x5b60], R12 ;  /* 0x005b600c01007387 */ /* 0x010fe80000100a00 */
[----:B------:R1:W-:Y:S04]  /*8aa50*/  STL [R1+0x5b68], R13 ;  /* 0x005b680d01007387 */ /* 0x0003e80000100800 */
[----:B-1----:R0:W2:Y:S04]  /*8aa60*/  LDL.64 R12, [R1+0x45a0] ;  /* 0x0045a000010c7983 */ /* 0x0020a80000100a00 */
[----:B------:R1:W-:Y:S04]  /*8aa70*/  STL.64 [R1+0x5b58], R6 ;  /* 0x005b580601007387 */ /* 0x0003e80000100a00 */
[----:B-1----:R-:W4:Y:S04]  /*8aa80*/  LDL.LU R6, [R1+0xb0] ;  /* 0x0000b00001067983 */ /* 0x002f280000300800 */
[----:B------:R1:W-:Y:S04]  /*8aa90*/  STL [R1+0x45ac], R3 ;  /* 0x0045ac0301007387 */ /* 0x0003e80000100800 */
[----:B-1----:R-:W2:Y:S04]  /*8aaa0*/  LDL.LU.64 R2, [R1+0x5b70] ;  /* 0x005b700001027983 */ /* 0x002ea80000300a00 */
[----:B------:R1:W-:Y:S04]  /*8aab0*/  STL.64 [R1+0x5b50], R28 ;  /* 0x005b501c01007387 */ /* 0x0003e80000100a00 */
[----:B-1----:R-:W3:Y:S04]  /*8aac0*/  LDL R29, [R1+0x23ac] ;  /* 0x0023ac00011d7983 */ /* 0x002ee80000100800 */
[----:B------:R-:W-:Y:S01]  /*8aad0*/  STL.64 [R1+0x5b48], R4 ;  /* 0x005b480401007387 */ /* 0x000fe20000100a00 */
[----:B--2---:R-:W-:-:S03]  /*8aae0*/  IMAD.X R13, R27, 0x1, R2, P1 ;  /* 0x000000011b0d7824 */ /* 0x004fc600008e0602 */
[----:B------:R-:W3:Y:S04]  /*8aaf0*/  LDL.LU R27, [R1+0x5b6c] ;  /* 0x005b6c00011b7983 */ /* 0x000ee80000300800 */
[----:B------:R1:W-:Y:S04]  /*8ab00*/  STL [R1+0x45a4], R13 ;  /* 0x0045a40d01007387 */ /* 0x0003e80000100800 */
[----:B-1----:R0:W2:Y:S01]  /*8ab10*/  LDL.LU R13, [R1+0x5b68] ;  /* 0x005b6800010d7983 */ /* 0x0020a20000300800 */
[----:B----4-:R-:W-:-:S05]  /*8ab20*/  IADD3 R12, P1, R6, R3, RZ ;  /* 0x00000003060c7210 */ /* 0x010fca0007f3e0ff */
[----:B------:R2:W-:Y:S04]  /*8ab30*/  STL [R1+0x4588], R12 ;  /* 0x0045880c01007387 */ /* 0x0005e80000100800 */
[----:B--2---:R-:W2:Y:S04]  /*8ab40*/  LDL.LU.64 R12, [R1+0x5b60] ;  /* 0x005b6000010c7983 */ /* 0x004ea80000300a00 */
[----:B------:R-:W4:Y:S04]  /*8ab50*/  LDL R4, [R1+0xb4] ;  /* 0x0000b40001047983 */ /* 0x000f280000100800 */
[----:B------:R1:W-:Y:S04]  /*8ab60*/  STL.64 [R1+0x5b40], R2 ;  /* 0x005b400201007387 */ /* 0x0003e80000100a00 */
[----:B-1----:R0:W3:Y:S01]  /*8ab70*/  LDL.64 R2, [R1+0x4598] ;  /* 0x0045980001027983 */ /* 0x0020e20000100a00 */
[C---:B------:R-:W-:Y:S01]  /*8ab80*/  IADD3 R28, P4, R6.reuse, R5, RZ ;  /* 0x00000005061c7210 */ /* 0x040fe20007f9e0ff */
[----:B---3--:R-:W-:Y:S01]  /*8ab90*/  IMAD.X R3, R29, 0x1, R27, P2 ;  /* 0x000000011d037824 */ /* 0x008fe200010e061b */
[----:B------:R-:W-:-:S04]  /*8aba0*/  IADD3 R6, P2, R6, R0, RZ ;  /* 0x0000000006067210 */ /* 0x000fc80007f5e0ff */
[----:B------:R1:W-:Y:S04]  /*8abb0*/  STL [R1+0x459c], R3 ;  /* 0x00459c0301007387 */ /* 0x0003e80000100800 */
[----:B-1----:R0:W3:Y:S04]  /*8abc0*/  LDL.64 R2, [R1+0x4588] ;  /* 0x0045880001027983 */ /* 0x0020e80000100a00 */
[----:B------:R1:W-:Y:S04]  /*8abd0*/  STL [R1+0x5b38], R27 ;  /* 0x005b381b01007387 */ /* 0x0003e80000100800 */
[----:B-1----:R-:W2:Y:S04]  /*8abe0*/  LDL.LU R27, [R1+0x23ac] ;  /* 0x0023ac00011b7983 */ /* 0x002ea80000300800 */
[----:B------:R1:W-:Y:S04]  /*8abf0*/  STL [R1+0x4580], R6 ;  /* 0x0045800601007387 */ /* 0x0003e80000100800 */
[----:B-1----:R-:W2:Y:S02]  /*8ac00*/  LDL.LU.64 R6, [R1+0x5b58] ;  /* 0x005b580001067983 */ /* 0x002ea40000300a00 */
[----:B--2---:R-:W-:-:S05]  /*8ac10*/  IMAD.X R29, R27, 0x1, R7, P4 ;  /* 0x000000011b1d7824 */ /* 0x004fca00020e0607 */
[----:B------:R1:W-:Y:S04]  /*8ac20*/  STL.64 [R1+0x4590], R28 ;  /* 0x0045901c01007387 */ /* 0x0003e80000100a00 */
[----:B-1----:R-:W2:Y:S01]  /*8ac30*/  LDL.LU.64 R28, [R1+0x5b50] ;  /* 0x005b5000011c7983 */ /* 0x002ea20000300a00 */
[----:B----4-:R-:W-:-:S03]  /*8ac40*/  IADD3 R4, P4, R4, R6, RZ ;  /* 0x0000000604047210 */ /* 0x010fc60007f9e0ff */
[----:B--2---:R1:W-:Y:S04]  /*8ac50*/  STL.64 [R1+0x5b30], R28 ;  /* 0x005b301c01007387 */ /* 0x0043e80000100a00 */
[----:B-1----:R0:W2:Y:S04]  /*8ac60*/  LDL.64 R28, [R1+0x4580] ;  /* 0x00458000011c7983 */ /* 0x0020a80000100a00 */
[----:B------:R1:W-:Y:S04]  /*8ac70*/  STL [R1+0x4578], R4 ;  /* 0x0045780401007387 */ /* 0x0003e80000100800 */
[----:B-1----:R-:W3:Y:S04]  /*8ac80*/  LDL.LU.64 R4, [R1+0x5b48] ;  /* 0x005b480001047983 */ /* 0x002ee80000300a00 */
[----:B------:R1:W-:Y:S04]  /*8ac90*/  STL.64 [R1+0x5b20], R6 ;  /* 0x005b200601007387 */ /* 0x0003e80000100a00 */
[----:B-1----:R-:W4:Y:S01]  /*8aca0*/  LDL.LU R6, [R1+0xb4] ;  /* 0x0000b40001067983 */ /* 0x002f220000300800 */
[----:B---3--:R-:W-:-:S05]  /*8acb0*/  IMAD.X R3, R27, 0x1, R4, P1 ;  /* 0x000000011b037824 */ /* 0x008fca00008e0604 */
[----:B------:R1:W-:Y:S04]  /*8acc0*/  STL [R1+0x458c], R3 ;  /* 0x00458c0301007387 */ /* 0x0003e80000100800 */
[----:B-1----:R-:W2:Y:S04]  /*8acd0*/  LDL.LU.64 R2, [R1+0x5b40] ;  /* 0x005b400001027983 */ /* 0x002ea80000300a00 */
[----:B------:R1:W-:Y:S04]  /*8ace0*/  STL.64 [R1+0x5b28], R14 ;  /* 0x005b280e01007387 */ /* 0x0003e80000100a00 */
[----:B-1----:R0:W3:Y:S04]  /*8acf0*/  LDL.64 R14, [R1+0x4578] ;  /* 0x00457800010e7983 */ /* 0x0020e80000100a00 */
[----:B------:R-:W-:Y:S04]  /*8ad00*/  STL.64 [R1+0x5b18], R10 ;  /* 0x005b180a01007387 */ /* 0x000fe80000100a00 */
[----:B------:R-:W-:Y:S01]  /*8ad10*/  STL.64 [R1+0x5b10], R4 ;  /* 0x005b100401007387 */ /* 0x000fe20000100a00 */
[----:B--2---:R-:W-:-:S03]  /*8ad20*/  IMAD.X R29, R27, 0x1, R2, P2 ;  /* 0x000000011b1d7824 */ /* 0x004fc600010e0602 */
[----:B------:R-:W3:Y:S04]  /*8ad30*/  LDL.LU R27, [R1+0x5b38] ;  /* 0x005b3800011b7983 */ /* 0x000ee80000300800 */
[----:B------:R1:W-:Y:S04]  /*8ad40*/  STL [R1+0x4584], R29 ;  /* 0x0045841d01007387 */ /* 0x0003e80000100800 */
[----:B-1----:R-:W2:Y:S04]  /*8ad50*/  LDL.LU.64 R28, [R1+0x5b30] ;  /* 0x005b3000011c7983 */ /* 0x002ea80000300a00 */
[----:B--2---:R4:W-:Y:S04]  /*8ad60*/  STL.64 [R1+0x5b08], R28 ;  /* 0x005b081c01007387 */ /* 0x0049e80000100a00 */
[----:B------:R1:W-:Y:S01]  /*8ad70*/  STL [R1+0x5af8], R3 ;  /* 0x005af80301007387 */ /* 0x0003e20000100800 */
[----:B----4-:R-:W-:-:S03]  /*8ad80*/  IADD3 R28, P2, R6, R3, RZ ;  /* 0x00000003061c7210 */ /* 0x010fc60007f5e0ff */
[----:B-1----:R-:W3:Y:S01]  /*8ad90*/  LDL.LU R3, [R1+0x23a8] ;  /* 0x0023a80001037983 */ /* 0x002ee20000300800 */
[C---:B------:R-:W-:Y:S01]  /*8ada0*/  IADD3 R10, P1, R6.reuse, R5, RZ ;  /* 0x00000005060a7210 */ /* 0x040fe20007f3e0ff */
[----:B---3--:R-:W-:Y:S01]  /*8adb0*/  IMAD.X R15, R3, 0x1, R27, P4 ;  /* 0x00000001030f7824 */ /* 0x008fe200020e061b */
        /* <DEDUP_REMOVED lines=10> */
[----:B-1----:R-:W3:Y:S02]  /*8ae60*/  LDL.LU R7, [R1+0xc0] ;  /* 0x0000c00001077983 */ /* 0x002ee40000300800 */
[----:B---3--:R-:W-:-:S05]  /*8ae70*/  IADD3 R4, P1, R7, R6, RZ ;  /* 0x0000000607047210 */ /* 0x008fca0007f3e0ff */
[----:B------:R1:W-:Y:S04]  /*8ae80*/  STL [R1+0x4558], R4 ;  /* 0x0045580401007387 */ /* 0x0003e80000100800 */
[----:B-1----:R-:W3:Y:S02]  /*8ae90*/  LDL.LU.64 R4, [R1+0x5b10] ;  /* 0x005b100001047983 */ /* 0x002ee40000300a00 */
[----:B---3--:R-:W-:-:S05]  /*8aea0*/  IMAD.X R29, R3, 0x1, R4, P2 ;  /* 0x00000001031d7824 */ /* 0x008fca00010e0604 */
[----:B------:R1:W-:Y:S04]  /*8aeb0*/  STL.64 [R1+0x4568], R28 ;  /* 0x0045681c01007387 */ /* 0x0003e80000100a00 */
[----:B-1----:R-:W3:Y:S04]  /*8aec0*/  LDL.LU.64 R28, [R1+0x5b08] ;  /* 0x005b0800011c7983 */ /* 0x002ee80000300a00 */
[----:B------:R-:W-:Y:S01]  /*8aed0*/  STL.64 [R1+0x5af0], R16 ;  /* 0x005af01001007387 */ /* 0x000fe20000100a00 */
[----:B------:R-:W-:-:S03]  /*8aee0*/  IADD3 R10, P2, R7, R5, RZ ;  /* 0x00000005070a7210 */ /* 0x000fc60007f5e0ff */
[----:B---3--:R1:W-:Y:S04]  /*8aef0*/  STL.64 [R1+0x5ae8], R28 ;  /* 0x005ae81c01007387 */ /* 0x0083e80000100a00 */
[----:B-1----:R0:W3:Y:S04]  /*8af00*/  LDL.64 R28, [R1+0x4558] ;  /* 0x00455800011c7983 */ /* 0x0020e80000100a00 */
[----:B---3--:R-:W3:Y:S04]  /*8af10*/  LDL R29, [R1+0x23a4] ;  /* 0x0023a400011d7983 */ /* 0x008ee80000100800 */
[----:B------:R1:W-:Y:S04]  /*8af20*/  STL [R1+0x4550], R10 ;  /* 0x0045500a01007387 */ /* 0x0003e80000100800 */
[----:B-1----:R-:W4:Y:S04]  /*8af30*/  LDL.LU.64 R10, [R1+0x5b00] ;  /* 0x005b0000010a7983 */ /* 0x002f280000300a00 */
[----:B------:R1:W-:Y:S04]  /*8af40*/  STL.64 [R1+0x5ad8], R4 ;  /* 0x005ad80401007387 */ /* 0x0003e80000100a00 */
[----:B-1----:R0:W2:Y:S02]  /*8af50*/  LDL.64 R4, [R1+0x4560] ;  /* 0x0045600001047983 */ /* 0x0020a40000100a00 */
[----:B--2---:R-:W-:-:S02]  /*8af60*/  IMAD.X R5, R3, 0x1, R2, P4 ;  /* 0x0000000103057824 */ /* 0x004fc400020e0602 */
[----:B------:R-:W2:Y:S04]  /*8af70*/  LDL.LU R3, [R1+0x5af8] ;  /* 0x005af80001037983 */ /* 0x000ea80000300800 */
[----:B------:R1:W-:Y:S01]  /*8af80*/  STL [R1+0x4564], R5 ;  /* 0x0045640501007387 */ /* 0x0003e20000100800 */
[----:B---3--:R-:W-:-:S03]  /*8af90*/  IMAD.X R29, R29, 0x1, R27, P1 ;  /* 0x000000011d1d7824 */ /* 0x008fc600008e061b */
[----:B-1----:R0:W3:Y:S01]  /*8afa0*/  LDL.64 R4, [R1+0x4550] ;  /* 0x0045500001047983 */ /* 0x0020e20000100a00 */
[----:B--2---:R-:W-:-:S05]  /*8afb0*/  IADD3 R16, P4, R7, R3, RZ ;  /* 0x0000000307107210 */ /* 0x004fca0007f9e0ff */
[----:B------:R1:W-:Y:S04]  /*8afc0*/  STL [R1+0x4548], R16 ;  /* 0x0045481001007387 */ /* 0x0003e80000100800 */
[----:B-1----:R-:W2:Y:S04]  /*8afd0*/  LDL.LU.64 R16, [R1+0x5af0] ;  /* 0x005af00001107983 */ /* 0x002ea80000300a00 */
[----:B------:R1:W-:Y:S04]  /*8afe0*/  STL.64 [R1+0x5ac8], R2 ;  /* 0x005ac80201007387 */ /* 0x0003e80000100a00 */
[----:B------:R-:W-:Y:S04]  /*8aff0*/  STL [R1+0x5ad0], R3 ;  /* 0x005ad00301007387 */ /* 0x000fe80000100800 */
[----:B------:R4:W-:Y:S01]  /*8b000*/  STL [R1+0x455c], R29 ;  /* 0x00455c1d01007387 */ /* 0x0009e20000100800 */
[----:B-1----:R-:W-:-:S03]  /*8b010*/  IADD3 R2, P1, R7, R0, RZ ;  /* 0x0000000007027210 */ /* 0x002fc60007f3e0ff */
[----:B----4-:R-:W4:Y:S04]  /*8b020*/  LDL.LU.64 R28, [R1+0x5ae8] ;  /* 0x005ae800011c7983 */ /* 0x010f280000300a00 */
[----:B------:R-:W3:Y:S04]  /*8b030*/  LDL.LU R7, [R1+0x5ae0] ;  /* 0x005ae00001077983 */ /* 0x000ee80000300800 */
[----:B------:R1:W-:Y:S04]  /*8b040*/  STL [R1+0x4540], R2 ;  /* 0x0045400201007387 */ /* 0x0003e80000100800 */
[----:B-1----:R0:W2:Y:S04]  /*8b050*/  LDL.64 R2, [R1+0x4548] ;  /* 0x0045480001027983 */ /* 0x0020a80000100a00 */
[----:B------:R1:W-:Y:S04]  /*8b060*/  STL.64 [R1+0x5ac0], R26 ;  /* 0x005ac01a01007387 */ /* 0x0003e80000100a00 */
[----:B-1----:R0:W4:Y:S04]  /*8b070*/  LDL.64 R26, [R1+0x4540] ;  /* 0x00454000011a7983 */ /* 0x0021280000100a00 */
[----:B----4-:R-:W3:Y:S02]  /*8b080*/  LDL.LU R27, [R1+0x23a4] ;  /* 0x0023a400011b7983 */ /* 0x010ee40000300800 */
[----:B---3--:R-:W-:-:S05]  /*8b090*/  IMAD.X R5, R27, 0x1, R7, P2 ;  /* 0x000000011b057824 */ /* 0x008fca00010e0607 */
[----:B------:R1:W-:Y:S04]  /*8b0a0*/  STL [R1+0x4554], R5 ;  /* 0x0045540501007387 */ /* 0x0003e80000100800 */
[----:B-1----:R-:W2:Y:S04]  /*8b0b0*/  LDL.LU.64 R4, [R1+0x5ad8] ;  /* 0x005ad80001047983 */ /* 0x002ea80000300a00 */
[----:B------:R-:W-:Y:S04]  /*8b0c0*/  STL.64 [R1+0x5ab8], R24 ;  /* 0x005ab81801007387 */ /* 0x000fe80000100a00 */
[----:B------:R1:W-:Y:S04]  /*8b0d0*/  STL [R1+0x5ab0], R7 ;  /* 0x005ab00701007387 */ /* 0x0003e80000100800 */
[----:B-1----:R-:W3:Y:S04]  /*8b0e0*/  LDL.LU R7, [R1+0xc4] ;  /* 0x0000c40001077983 */ /* 0x002ee80000300800 */
[----:B------:R-:W4:Y:S01]  /*8b0f0*/  LDL R25, [R1+0x23a0] ;  /* 0x0023a00001197983 */ /* 0x000f220000100800 */
[----:B--2---:R-:W-:-:S05]  /*8b100*/  IMAD.X R3, R27, 0x1, R4, P4 ;  /* 0x000000011b037824 */ /* 0x004fca00020e0604 */
[----:B------:R1:W-:Y:S04]  /*8b110*/  STL [R1+0x454c], R3 ;  /* 0x00454c0301007387 */ /* 0x0003e80000100800 */
[----:B-1----:R0:W2:Y:S01]  /*8b120*/  LDL.LU R3, [R1+0x5ad0] ;  /* 0x005ad00001037983 */ /* 0x0020a20000300800 */
[----:B---3--:R-:W-:-:S05]  /*8b130*/  IADD3 R2, P4, R7, R5, RZ ;  /* 0x0000000507027210 */ /* 0x008fca0007f9e0ff */
[----:B------:R2:W-:Y:S04]  /*8b140*/  STL [R1+0x4530], R2 ;  /* 0x0045300201007387 */ /* 0x0005e80000100800 */
[----:B--2---:R-:W2:Y:S04]  /*8b150*/  LDL.LU.64 R2, [R1+0x5ac8] ;  /* 0x005ac80001027983 */ /* 0x004ea80000300a00 */
[----:B------:R-:W-:Y:S01]  /*8b160*/  STL.64 [R1+0x5aa8], R4 ;  /* 0x005aa80401007387 */ /* 0x000fe20000100a00 */
[----:B--2---:R-:W-:-:S05]  /*8b170*/  IMAD.X R27, R27, 0x1, R2, P1 ;  /* 0x000000011b1b7824 */ /* 0x004fca00008e0602 */
[----:B------:R1:W-:Y:S04]  /*8b180*/  STL [R1+0x4544], R27 ;  /* 0x0045441b01007387 */ /* 0x0003e80000100800 */
[----:B-1----:R-:W4:Y:S01]  /*8b190*/  LDL.LU.64 R26, [R1+0x5ac0] ;  /* 0x005ac000011a7983 */ /* 0x002f220000300a00 */
[C---:B------:R-:W-:Y:S02]  /*8b1a0*/  IADD3 R24, P2, R7.reuse, R6, RZ ;  /* 0x0000000607187210 */ /* 0x040fe40007f5e0ff */
[----:B------:R-:W-:-:S05]  /*8b1b0*/  IADD3 R4, P1, R7, R3, RZ ;  /* 0x0000000307047210 */ /* 0x000fca0007f3e0ff */
[----:B------:R1:W-:Y:S04]  /*8b1c0*/  STL [R1+0x4528], R4 ;  /* 0x0045280401007387 */ /* 0x0003e80000100800 */
[----:B-1----:R0:W2:Y:S04]  /*8b1d0*/  LDL.64 R4, [R1+0x4530] ;  /* 0x0045300001047983 */ /* 0x0020a80000100a00 */
[----:B------:R1:W-:Y:S04]  /*8b1e0*/  STL.64 [R1+0x5a98], R2 ;  /* 0x005a980201007387 */ /* 0x0003e80000100a00 */
[----:B------:R-:W-:Y:S01]  /*8b1f0*/  STL [R1+0x5aa0], R3 ;  /* 0x005aa00301007387 */ /* 0x000fe20000100800 */
[----:B----4-:R-:W-:Y:S01]  /*8b200*/  IMAD.X R25, R25, 0x1, R27, P2 ;  /* 0x0000000119197824 */ /* 0x010fe200010e061b */
[----:B-1----:R-:W-:-:S04]  /*8b210*/  IADD3 R2, P2, R7, R0, RZ ;  /* 0x0000000007027210 */ /* 0x002fc80007f5e0ff */
[----:B------:R1:W-:Y:S04]  /*8b220*/  STL.64 [R1+0x4538], R24 ;  /* 0x0045381801007387 */ /* 0x0003e80000100a00 */
[----:B-1----:R-:W3:Y:S04]  /*8b230*/  LDL.LU.64 R24, [R1+0x5ab8] ;  /* 0x005ab80001187983 */ /* 0x002ee80000300a00 */
[----:B------:R-:W2:Y:S04]  /*8b240*/  LDL.LU R7, [R1+0x5ab0] ;  /* 0x005ab00001077983 */ /* 0x000ea80000300800 */
[----:B------:R1:W-:Y:S04]  /*8b250*/  STL [R1+0x4520], R2 ;  /* 0x0045200201007387 */ /* 0x0003e80000100800 */
[----:B-1----:R0:W4:Y:S04]  /*8b260*/  LDL.64 R2, [R1+0x4528] ;  /* 0x0045280001027983 */ /* 0x0021280000100a00 */
[----:B------:R1:W-:Y:S04]  /*8b270*/  STL.64 [R1+0x5a90], R16 ;  /* 0x005a901001007387 */ /* 0x0003e80000100a00 */
[----:B-1----:R0:W3:Y:S04]  /*8b280*/  LDL.64 R16, [R1+0x4520] ;  /* 0x0045200001107983 */ /* 0x0020e80000100a00 */
[----:B---3--:R-:W2:Y:S04]  /*8b290*/  LDL.LU R17, [R1+0x23a0] ;  /* 0x0023a00001117983 */ /* 0x008ea80000300800 */
[----:B------:R-:W-:Y:S01]  /*8b2a0*/  STL.64 [R1+0x5a88], R26 ;  /* 0x005a881a01007387 */ /* 0x000fe20000100a00 */
[----:B--2---:R-:W-:-:S05]  /*8b2b0*/  IMAD.X R5, R17, 0x1, R7, P4 ;  /* 0x0000000111057824 */ /* 0x004fca00020e0607 */
[----:B------:R1:W-:Y:S04]  /*8b2c0*/  STL [R1+0x4534], R5 ;  /* 0x0045340501007387 */ /* 0x0003e80000100800 */
[----:B-1----:R-:W4:Y:S04]  /*8b2d0*/  LDL.LU.64 R4, [R1+0x5aa8] ;  /* 0x005aa80001047983 */ /* 0x002f280000300a00 */
[----:B------:R1:W-:Y:S04]  /*8b2e0*/  STL [R1+0x5a7c], R7 ;  /* 0x005a7c0701007387 */ /* 0x0003e80000100800 */
[----:B-1----:R-:W2:Y:S04]  /*8b2f0*/  LDL.LU R7, [R1+0xc8] ;  /* 0x0000c80001077983 */ /* 0x002ea80000300800 */
[----:B------:R1:W-:Y:S04]  /*8b300*/  STL.64 [R1+0x5a80], R14 ;  /* 0x005a800e01007387 */ /* 0x0003e80000100a00 */
[----:B-1----:R-:W3:Y:S01]  /*8b310*/  LDL R15, [R1+0x239c] ;  /* 0x00239c00010f7983 */ /* 0x002ee20000100800 */
[----:B----4-:R-:W-:-:S05]  /*8b320*/  IMAD.X R3, R17, 0x1, R4, P1 ;  /* 0x0000000111037824 */ /* 0x010fca00008e0604 */
[----:B------:R1:W-:Y:S04]  /*8b330*/  STL [R1+0x452c], R3 ;  /* 0x00452c0301007387 */ /* 0x0003e80000100800 */
[----:B-1----:R0:W4:Y:S01]  /*8b340*/  LDL.LU R3, [R1+0x5aa0] ;  /* 0x005aa00001037983 */ /* 0x0021220000300800 */
[----:B--2---:R-:W-:-:S05]  /*8b350*/  IADD3 R2, P1, R7, R5, RZ ;  /* 0x0000000507027210 */ /* 0x004fca0007f3e0ff */
[----:B------:R4:W-:Y:S04]  /*8b360*/  STL [R1+0x4510], R2 ;  /* 0x0045100201007387 */ /* 0x0009e80000100800 */
[----:B----4-:R-:W2:Y:S02]  /*8b370*/  LDL.LU.64 R2, [R1+0x5a98] ;  /* 0x005a980001027983 */ /* 0x010ea40000300a00 */
[----:B--2---:R-:W-:Y:S01]  /*8b380*/  IMAD.X R17, R17, 0x1, R2, P2 ;  /* 0x0000000111117824 */ /* 0x004fe200010e0602 */
[----:B------:R-:W-:-:S04]  /*8b390*/  IADD3 R26, P2, R7, R3, RZ ;  /* 0x00000003071a7210 */ /* 0x000fc80007f5e0ff */
[----:B------:R1:W-:Y:S04]  /*8b3a0*/  STL [R1+0x4524], R17 ;  /* 0x0045241101007387 */ /* 0x0003e80000100800 */
[----:B-1----:R-:W2:Y:S04]  /*8b3b0*/  LDL.LU.64 R16, [R1+0x5a90] ;  /* 0x005a900001107983 */ /* 0x002ea80000300a00 */
[----:B------:R1:W-:Y:S04]  /*8b3c0*/  STL [R1+0x4508], R26 ;  /* 0x0045081a01007387 */ /* 0x0003e80000100800 */
[----:B-1----:R-:W3:Y:S01]  /*8b3d0*/  LDL.LU.64 R26, [R1+0x5a88] ;  /* 0x005a8800011a7983 */ /* 0x002ee20000300a00 */
[----:B------:R-:W-:-:S03]  /*8b3e0*/  IADD3 R14, P4, R7, R6, RZ ;  /* 0x00000006070e7210 */ /* 0x000fc60007f9e0ff */
[----:B------:R1:W-:Y:S04]  /*8b3f0*/  STL.64 [R1+0x5a70], R2 ;  /* 0x005a700201007387 */ /* 0x0003e80000100a00 */
[----:B------:R-:W-:Y:S01]  /*8b400*/  STL [R1+0x5a78], R3 ;  /* 0x005a780301007387 */ /* 0x000fe20000100800 */
[----:B---3--:R-:W-:Y:S01]  /*8b410*/  IMAD.X R15, R15, 0x1, R27, P4 ;  /* 0x000000010f0f7824 */ /* 0x008fe200020e061b */
[----:B-1----:R-:W-:-:S04]  /*8b420*/  IADD3 R2, P4, R7, R0, RZ ;  /* 0x0000000007027210 */ /* 0x002fc80007f9e0ff */
[----:B------:R1:W-:Y:S04]  /*8b430*/  STL.64 [R1+0x4518], R14 ;  /* 0x0045180e01007387 */ /* 0x0003e80000100a00 */
[----:B-1----:R-:W3:Y:S04]  /*8b440*/  LDL.LU.64 R14, [R1+0x5a80] ;  /* 0x005a8000010e7983 */ /* 0x002ee80000300a00 */
[----:B------:R-:W4:Y:S04]  /*8b450*/  LDL.LU R7, [R1+0x5a7c] ;  /* 0x005a7c0001077983 */ /* 0x000f280000300800 */
[----:B------:R1:W-:Y:S04]  /*8b460*/  STL [R1+0x4500], R2 ;  /* 0x0045000201007387 */ /* 0x0003e80000100800 */
[----:B-1----:R0:W3:Y:S04]  /*8b470*/  LDL.64 R2, [R1+0x4508] ;  /* 0x0045080001027983 */ /* 0x0020e80000100a00 */
[----:B------:R-:W-:Y:S04]  /*8b480*/  STL.64 [R1+0x5a60], R10 ;  /* 0x005a600a01007387 */ /* 0x000fe80000100a00 */
[----:B------:R1:W-:Y:S04]  /*8b490*/  STL [R1+0x5a68], R11 ;  /* 0x005a680b01007387 */ /* 0x0003e80000100800 */
[----:B-1----:R0:W2:Y:S04]  /*8b4a0*/  LDL.64 R10, [R1+0x4500] ;  /* 0x00450000010a7983 */ /* 0x0020a80000100a00 */
[----:B--2---:R-:W3:Y:S04]  /*8b4b0*/  LDL.LU R11, [R1+0x239c] ;  /* 0x00239c00010b7983 */ /* 0x004ee80000300800 */
[----:B------:R1:W-:Y:S04]  /*8b4c0*/  STL.64 [R1+0x5a58], R16 ;  /* 0x005a581001007387 */ /* 0x0003e80000100a00 */
[----:B-1----:R0:W2:Y:S04]  /*8b4d0*/  LDL.64 R16, [R1+0x4510] ;  /* 0x0045100001107983 */ /* 0x0020a80000100a00 */
[----:B----4-:R1:W-:Y:S01]  /*8b4e0*/  STL [R1+0x5a54], R7 ;  /* 0x005a540701007387 */ /* 0x0103e20000100800 */
[----:B---3--:R-:W-:-:S02]  /*8b4f0*/  IMAD.X R3, R11, 0x1, R4, P2 ;  /* 0x000000010b037824 */ /* 0x008fc400010e0604 */
[----:B--2---:R-:W-:Y:S02]  /*8b500*/  IMAD.X R17, R11, 0x1, R7, P1 ;  /* 0x000000010b117824 */ /* 0x004fe400008e0607 */
[----:B-1----:R-:W2:Y:S04]  /*8b510*/  LDL.LU R7, [R1+0xcc] ;  /* 0x0000cc0001077983 */ /* 0x002ea80000300800 */
[----:B------:R1:W-:Y:S04]  /*8b520*/  STL [R1+0x4514], R17 ;  /* 0x0045141101007387 */ /* 0x0003e80000100800 */
[----:B-1----:R-:W3:Y:S04]  /*8b530*/  LDL R17, [R1+0x2398] ;  /* 0x0023980001117983 */ /* 0x002ee80000100800 */
[----:B------:R1:W-:Y:S04]  /*8b540*/  STL [R1+0x450c], R3 ;  /* 0x00450c0301007387 */ /* 0x0003e80000100800 */
[----:B-1----:R0:W4:Y:S01]  /*8b550*/  LDL.LU R3, [R1+0x5a78] ;  /* 0x005a780001037983 */ /* 0x0021220000300800 */
[----:B--2---:R-:W-:-:S05]  /*8b560*/  IADD3 R2, P2, R7, R5, RZ ;  /* 0x0000000507027210 */ /* 0x004fca0007f5e0ff */
[----:B------:R4:W-:Y:S04]  /*8b570*/  STL [R1+0x44f0], R2 ;  /* 0x0044f00201007387 */ /* 0x0009e80000100800 */
[----:B----4-:R-:W2:Y:S02]  /*8b580*/  LDL.LU.64 R2, [R1+0x5a70] ;  /* 0x005a700001027983 */ /* 0x010ea40000300a00 */
[----:B--2---:R-:W-:-:S05]  /*8b590*/  IMAD.X R11, R11, 0x1, R2, P4 ;  /* 0x000000010b0b7824 */ /* 0x004fca00020e0602 */
[----:B------:R1:W-:Y:S04]  /*8b5a0*/  STL [R1+0x4504], R11 ;  /* 0x0045040b01007387 */ /* 0x0003e80000100800 */
[----:B-1----:R0:W2:Y:S01]  /*8b5b0*/  LDL.LU R11, [R1+0x5a68] ;  /* 0x005a6800010b7983 */ /* 0x0020a20000300800 */
[C---:B------:R-:W-:Y:S02]  /*8b5c0*/  IADD3 R16, P1, R7.reuse, R6, RZ ;  /* 0x0000000607107210 */ /* 0x040fe40007f3e0ff */
[----:B------:R-:W-:-:S03]  /*8b5d0*/  IADD3 R10, P4, R7, R3, RZ ;  /* 0x00000003070a7210 */ /* 0x000fc60007f9e0ff */
[----:B---3--:R-:W-:Y:S02]  /*8b5e0*/  IMAD.X R17, R17, 0x1, R27, P1 ;  /* 0x0000000111117824 */ /* 0x008fe400008e061b */
[----:B------:R2:W-:Y:S04]  /*8b5f0*/  STL [R1+0x44e8], R10 ;  /* 0x0044e80a01007387 */ /* 0x0005e80000100800 */
[----:B--2---:R-:W2:Y:S04]  /*8b600*/  LDL.LU.64 R10, [R1+0x5a60] ;  /* 0x005a6000010a7983 */ /* 0x004ea80000300a00 */
[----:B------:R1:W-:Y:S04]  /*8b610*/  STL.64 [R1+0x5a48], R2 ;  /* 0x005a480201007387 */ /* 0x0003e80000100a00 */
[----:B------:R-:W-:Y:S04]  /*8b620*/  STL [R1+0x5a50], R3 ;  /* 0x005a500301007387 */ /* 0x000fe80000100800 */
[----:B------:R3:W-:Y:S01]  /*8b630*/  STL.64 [R1+0x44f8], R16 ;  /* 0x0044f81001007387 */ /* 0x0007e20000100a00 */
[----:B-1----:R-:W-:-:S03]  /*8b640*/  IADD3 R2, P1, R7, R0, RZ ;  /* 0x0000000007027210 */ /* 0x002fc60007f3e0ff */
[----:B---3--:R-:W3:Y:S04]  /*8b650*/  LDL.LU.64 R16, [R1+0x5a58] ;  /* 0x005a580001107983 */ /* 0x008ee80000300a00 */
[----:B------:R-:W4:Y:S04]  /*8b660*/  LDL.LU R7, [R1+0x5a54] ;  /* 0x005a540001077983 */ /* 0x000f280000300800 */
[----:B------:R1:W-:Y:S04]  /*8b670*/  STL [R1+0x44e0], R2 ;  /* 0x0044e00201007387 */ /* 0x0003e80000100800 */
[----:B-1----:R0:W2:Y:S04]  /*8b680*/  LDL.64 R2, [R1+0x44e8] ;  /* 0x0044e80001027983 */ /* 0x0020a80000100a00 */
[----:B------:R1:W-:Y:S04]  /*8b690*/  STL.64 [R1+0x5a40], R26 ;  /* 0x005a401a01007387 */ /* 0x0003e80000100a00 */
[----:B-1----:R0:W3:Y:S04]  /*8b6a0*/  LDL.64 R26, [R1+0x44e0] ;  /* 0x0044e000011a7983 */ /* 0x0020e80000100a00 */
[----:B---3--:R-:W2:Y:S04]  /*8b6b0*/  LDL.LU R27, [R1+0x2398] ;  /* 0x00239800011b7983 */ /* 0x008ea80000300800 */
[----:B------:R1:W-:Y:S04]  /*8b6c0*/  STL.64 [R1+0x5a30], R24 ;  /* 0x005a301801007387 */ /* 0x0003e80000100a00 */
[----:B-1----:R0:W3:Y:S04]  /*8b6d0*/  LDL.64 R24, [R1+0x44f0] ;  /* 0x0044f00001187983 */ /* 0x0020e80000100a00 */
[----:B------:R-:W-:Y:S04]  /*8b6e0*/  STL.64 [R1+0x5a38], R14 ;  /* 0x005a380e01007387 */ /* 0x000fe80000100a00 */
[----:B----4-:R1:W-:Y:S01]  /*8b6f0*/  STL [R1+0x5a2c], R7 ;  /* 0x005a2c0701007387 */ /* 0x0103e20000100800 */
[----:B--2---:R-:W-:-:S02]  /*8b700*/  IMAD.X R3, R27, 0x1, R4, P4 ;  /* 0x000000011b037824 */ /* 0x004fc400020e0604 */
[----:B---3--:R-:W-:Y:S02]  /*8b710*/  IMAD.X R25, R27, 0x1, R7, P2 ;  /* 0x000000011b197824 */ /* 0x008fe400010e0607 */
        /* <DEDUP_REMOVED lines=10> */
[----:B-1----:R-:W3:Y:S01]  /*8b7c0*/  LDL.LU.64 R26, [R1+0x5a40] ;  /* 0x005a4000011a7983 */ /* 0x002ee20000300a00 */
[C---:B------:R-:W-:Y:S02]  /*8b7d0*/  IADD3 R24, P2, R7.reuse, R6, RZ ;  /* 0x0000000607187210 */ /* 0x040fe40007f5e0ff */
[----:B------:R-:W-:-:S05]  /*8b7e0*/  IADD3 R14, P1, R7, R3, RZ ;  /* 0x00000003070e7210 */ /* 0x000fca0007f3e0ff */
[----:B------:R1:W-:Y:S04]  /*8b7f0*/  STL [R1+0x44c8], R14 ;  /* 0x0044c80e01007387 */ /* 0x0003e80000100800 */
[----:B-1----:R-:W2:Y:S04]  /*8b800*/  LDL.LU.64 R14, [R1+0x5a38] ;  /* 0x005a3800010e7983 */ /* 0x002ea80000300a00 */
        /* <DEDUP_REMOVED lines=8> */
[----:B-1----:R0:W2:Y:S04]  /*8b890*/  LDL.64 R2, [R1+0x44c8] ;  /* 0x0044c80001027983 */ /* 0x0020a80000100a00 */
[----:B------:R-:W-:Y:S04]  /*8b8a0*/  STL.64 [R1+0x5a10], R18 ;  /* 0x005a101201007387 */ /* 0x000fe80000100a00 */
[----:B------:R1:W-:Y:S04]  /*8b8b0*/  STL [R1+0x5a18], R19 ;  /* 0x005a181301007387 */ /* 0x0003e80000100800 */
[----:B-1----:R0:W3:Y:S04]  /*8b8c0*/  LDL.64 R18, [R1+0x44c0] ;  /* 0x0044c00001127983 */ /* 0x0020e80000100a00 */
[----:B---3--:R-:W2:Y:S04]  /*8b8d0*/  LDL.LU R19, [R1+0x2394] ;  /* 0x0023940001137983 */ /* 0x008ea80000300800 */
[----:B------:R1:W-:Y:S04]  /*8b8e0*/  STL.64 [R1+0x5a08], R12 ;  /* 0x005a080c01007387 */ /* 0x0003e80000100a00 */
[----:B-1----:R0:W3:Y:S04]  /*8b8f0*/  LDL.64 R12, [R1+0x44d0] ;  /* 0x0044d000010c7983 */ /* 0x0020e80000100a00 */
        /* <DEDUP_REMOVED lines=26> */
[----:B-1----:R0:W3:Y:S04]  /*8baa0*/  LDL.64 R2, [R1+0x44a8] ;  /* 0x0044a80001027983 */ /* 0x0020e80000100a00 */
[----:B------:R1:W-:Y:S04]  /*8bab0*/  STL.64 [R1+0x59e0], R10 ;  /* 0x0059e00a01007387 */ /* 0x0003e80000100a00 */
[----:B-1----:R0:W4:Y:S04]  /*8bac0*/  LDL.64 R10, [R1+0x44b0] ;  /* 0x0044b000010a7983 */ /* 0x0021280000100a00 */
[----:B------:R-:W-:Y:S04]  /*8bad0*/  STL.64 [R1+0x59e8], R20 ;  /* 0x0059e81401007387 */ /* 0x000fe80000100a00 */
[----:B------:R1:W-:Y:S04]  /*8bae0*/  STL [R1+0x59f0], R21 ;  /* 0x0059f01501007387 */ /* 0x0003e80000100800 */
[----:B-1----:R0:W2:Y:S04]  /*8baf0*/  LDL.64 R20, [R1+0x44a0] ;  /* 0x0044a00001147983 */ /* 0x0020a80000100a00 */
[----:B--2---:R-:W4:Y:S04]  /*8bb00*/  LDL.LU R21, [R1+0x2390] ;  /* 0x0023900001157983 */ /* 0x004f280000300800 */
[----:B------:R1:W-:Y:S04]  /*8bb10*/  STL [R1+0x59d8], R19 ;  /* 0x0059d81301007387 */ /* 0x0003e80000100800 */
[----:B-1----:R-:W2:Y:S01]  /*8bb20*/  LDL.LU R19, [R1+0xd8] ;  /* 0x0000d80001137983 */ /* 0x002ea20000300800 */
[----:B----4-:R-:W-:-:S02]  /*8bb30*/  IMAD.X R11, R21, 0x1, R7, P1 ;  /* 0x00000001150b7824 */ /* 0x010fc400008e0607 */
[----:B---3--:R-:W-:-:S03]  /*8bb40*/  IMAD.X R3, R21, 0x1, R4, P2 ;  /* 0x0000000115037824 */ /* 0x008fc600010e0604 */
        /* <DEDUP_REMOVED lines=26> */
[----:B-1----:R-:W3:Y:S04]  /*8bcf0*/  LDL.LU R10, [R1+0xdc] ;  /* 0x0000dc00010a7983 */ /* 0x002ee80000300800 */
[----:B------:R1:W-:Y:S04]  /*8bd00*/  STL.64 [R1+0x59b8], R24 ;  /* 0x0059b81801007387 */ /* 0x0003e80000100a00 */
[----:B-1----:R0:W4:Y:S01]  /*8bd10*/  LDL.64 R24, [R1+0x4490] ;  /* 0x0044900001187983 */ /* 0x0021220000100a00 */
[----:B--2---:R-:W-:-:S02]  /*8bd20*/  IMAD.X R3, R27, 0x1, R4, P4 ;  /* 0x000000011b037824 */ /* 0x004fc400020e0604 */
[----:B----4-:R-:W-:-:S05]  /*8bd30*/  IMAD.X R25, R27, 0x1, R7, P2 ;  /* 0x000000011b197824 */ /* 0x010fca00010e0607 */
[----:B------:R1:W-:Y:S04]  /*8bd40*/  STL [R1+0x4494], R25 ;  /* 0x0044941901007387 */ /* 0x0003e80000100800 */
[----:B------:R-:W-:Y:S04]  /*8bd50*/  STL.64 [R1+0x59c0], R6 ;  /* 0x0059c00601007387 */ /* 0x000fe80000100a00 */
[----:B-1----:R-:W2:Y:S04]  /*8bd60*/  LDL R25, [R1+0x2388] ;  /* 0x0023880001197983 */ /* 0x002ea80000100800 */
[----:B------:R1:W-:Y:S04]  /*8bd70*/  STL [R1+0x448c], R3 ;  /* 0x00448c0301007387 */ /* 0x0003e80000100800 */
[----:B-1----:R-:W4:Y:S04]  /*8bd80*/  LDL.LU.64 R2, [R1+0x59d0] ;  /* 0x0059d00001027983 */ /* 0x002f280000300a00 */
[----:B------:R1:W-:Y:S04]  /*8bd90*/  STL.64 [R1+0x59a0], R8 ;  /* 0x0059a00801007387 */ /* 0x0003e80000100a00 */
[----:B-1----:R-:W3:Y:S01]  /*8bda0*/  LDL R8, [R1+0xec] ;  /* 0x0000ec0001087983 */ /* 0x002ee20000100800 */
[----:B----4-:R-:W-:-:S03]  /*8bdb0*/  IMAD.X R27, R27, 0x1, R2, P1 ;  /* 0x000000011b1b7824 */ /* 0x010fc600008e0602 */
[----:B---3--:R-:W-:Y:S04]  /*8bdc0*/  STL.64 [R1+0x59a8], R8 ;  /* 0x0059a80801007387 */ /* 0x008fe80000100a00 */
[----:B------:R1:W-:Y:S04]  /*8bdd0*/  STL [R1+0x4484], R27 ;  /* 0x0044841b01007387 */ /* 0x0003e80000100800 */
[----:B-1----:R-:W2:Y:S01]  /*8bde0*/  LDL.LU.64 R26, [R1+0x59c8] ;  /* 0x0059c800011a7983 */ /* 0x002ea20000300a00 */
[C---:B------:R-:W-:Y:S02]  /*8bdf0*/  IADD3 R24, P2, R10.reuse, R6, RZ ;  /* 0x000000060a187210 */ /* 0x040fe40007f5e0ff */
[----:B------:R-:W-:-:S02]  /*8be00*/  IADD3 R6, P1, R10, R3, RZ ;  /* 0x000000030a067210 */ /* 0x000fc40007f3e0ff */
[----:B------:R-:W-:-:S03]  /*8be10*/  IADD3 R8, P4, R10, R5, RZ ;  /* 0x000000050a087210 */ /* 0x000fc60007f9e0ff */
[----:B------:R1:W-:Y:S04]  /*8be20*/  STL [R1+0x4468], R6 ;  /* 0x0044680601007387 */ /* 0x0003e80000100800 */
[----:B-1----:R-:W3:Y:S01]  /*8be30*/  LDL.LU.64 R6, [R1+0x59c0] ;  /* 0x0059c00001067983 */ /* 0x002ee20000300a00 */
[----:B--2---:R-:W-:Y:S01]  /*8be40*/  IMAD.X R25, R25, 0x1, R27, P2 ;  /* 0x0000000119197824 */ /* 0x004fe200010e061b */
[----:B------:R-:W-:-:S04]  /*8be50*/  IADD3 R10, P2, R10, R0, RZ ;  /* 0x000000000a0a7210 */ /* 0x000fc80007f5e0ff */
[----:B------:R1:W-:Y:S04]  /*8be60*/  STL.64 [R1+0x4478], R24 ;  /* 0x0044781801007387 */ /* 0x0003e80000100a00 */
[----:B-1----:R-:W2:Y:S04]  /*8be70*/  LDL.LU.64 R24, [R1+0x59b8] ;  /* 0x0059b80001187983 */ /* 0x002ea80000300a00 */
[----:B------:R1:W-:Y:S04]  /*8be80*/  STL [R1+0x4460], R10 ;  /* 0x0044600a01007387 */ /* 0x0003e80000100800 */
[----:B-1----:R-:W4:Y:S04]  /*8be90*/  LDL.LU.64 R10, [R1+0x59b0] ;  /* 0x0059b000010a7983 */ /* 0x002f280000300a00 */
[----:B------:R1:W-:Y:S04]  /*8bea0*/  STL [R1+0x5998], R0 ;  /* 0x0059980001007387 */ /* 0x0003e80000100800 */
[----:B-1----:R-:W3:Y:S02]  /*8beb0*/  LDL.LU R0, [R1+0x2388] ;  /* 0x0023880001007983 */ /* 0x002ee40000300800 */
[----:B---3--:R-:W-:-:S05]  /*8bec0*/  IMAD.X R9, R0, 0x1, R7, P4 ;  /* 0x0000000100097824 */ /* 0x008fca00020e0607 */
[----:B------:R1:W-:Y:S04]  /*8bed0*/  STL.64 [R1+0x4470], R8 ;  /* 0x0044700801007387 */ /* 0x0003e80000100a00 */
[----:B-1----:R-:W3:Y:S02]  /*8bee0*/  LDL.LU.64 R8, [R1+0x59a8] ;  /* 0x0059a80001087983 */ /* 0x002ee40000300a00 */
[----:B---3--:R-:W-:-:S05]  /*8bef0*/  IADD3 R8, P4, R8, R6, RZ ;  /* 0x0000000608087210 */ /* 0x008fca0007f9e0ff */
[----:B------:R1:W-:Y:S04]  /*8bf00*/  STL [R1+0x4458], R8 ;  /* 0x0044580801007387 */ /* 0x0003e80000100800 */
[----:B-1----:R-:W3:Y:S04]  /*8bf10*/  LDL.LU.64 R8, [R1+0x59a0] ;  /* 0x0059a00001087983 */ /* 0x002ee80000300a00 */
[----:B------:R1:W-:Y:S04]  /*8bf20*/  STL.64 [R1+0x5990], R6 ;  /* 0x0059900601007387 */ /* 0x0003e80000100a00 */
[----:B-1----:R0:W2:Y:S02]  /*8bf30*/  LDL.64 R6, [R1+0x4468] ;  /* 0x0044680001067983 */ /* 0x0020a40000100a00 */
[----:B--2---:R-:W-:-:S05]  /*8bf40*/  IMAD.X R7, R0, 0x1, R4, P1 ;  /* 0x0000000100077824 */ /* 0x004fca00008e0604 */
[----:B------:R1:W-:Y:S04]  /*8bf50*/  STL [R1+0x446c], R7 ;  /* 0x00446c0701007387 */ /* 0x0003e80000100800 */
[----:B-1----:R0:W2:Y:S04]  /*8bf60*/  LDL.64 R6, [R1+0x4458] ;  /* 0x0044580001067983 */ /* 0x0020a80000100a00 */
[----:B---3--:R-:W-:Y:S04]  /*8bf70*/  STL.64 [R1+0x5988], R8 ;  /* 0x0059880801007387 */ /* 0x008fe80000100a00 */
[----:B------:R1:W-:Y:S04]  /*8bf80*/  STL.64 [R1+0x5978], R22 ;  /* 0x0059781601007387 */ /* 0x0003e80000100a00 */
[----:B-1----:R0:W3:Y:S04]  /*8bf90*/  LDL.64 R22, [R1+0x4460] ;  /* 0x0044600001167983 */ /* 0x0020e80000100a00 */
[----:B------:R1:W-:Y:S04]  /*8bfa0*/  STL.64 [R1+0x5960], R14 ;  /* 0x0059600e01007387 */ /* 0x0003e80000100a00 */
[----:B-1----:R-:W2:Y:S04]  /*8bfb0*/  LDL.LU R15, [R1+0xec] ;  /* 0x0000ec00010f7983 */ /* 0x002ea80000300800 */
[----:B------:R-:W-:Y:S04]  /*8bfc0*/  STL.64 [R1+0x5970], R24 ;  /* 0x0059701801007387 */ /* 0x000fe80000100a00 */
[----:B----4-:R-:W-:Y:S01]  /*8bfd0*/  STL.64 [R1+0x5980], R10 ;  /* 0x0059800a01007387 */ /* 0x010fe20000100a00 */
[----:B---3--:R-:W-:-:S03]  /*8bfe0*/  IMAD.X R23, R0, 0x1, R2, P2 ;  /* 0x0000000100177824 */ /* 0x008fc600010e0602 */
[----:B------:R-:W3:Y:S04]  /*8bff0*/  LDL.LU R0, [R1+0x5998] ;  /* 0x0059980001007983 */ /* 0x000ee80000300800 */
[----:B------:R1:W-:Y:S04]  /*8c000*/  STL [R1+0x5968], R21 ;  /* 0x0059681501007387 */ /* 0x0003e80000100800 */
[----:B-1----:R-:W2:Y:S04]  /*8c010*/  LDL.LU R21, [R1+0x2384] ;  /* 0x0023840001157983 */ /* 0x002ea80000300800 */
[----:B------:R-:W-:Y:S01]  /*8c020*/  STL [R1+0x4464], R23 ;  /* 0x0044641701007387 */ /* 0x000fe20000100800 */
[----:B--2---:R-:W-:-:S05]  /*8c030*/  IMAD.X R7, R21, 0x1, R27, P4 ;  /* 0x0000000115077824 */ /* 0x004fca00020e061b */
[----:B------:R1:W-:Y:S04]  /*8c040*/  STL [R1+0x445c], R7 ;  /* 0x00445c0701007387 */ /* 0x0003e80000100800 */
[----:B-1----:R-:W2:Y:S01]  /*8c050*/  LDL.LU.64 R6, [R1+0x5990] ;  /* 0x0059900001067983 */ /* 0x002ea20000300a00 */
[----:B------:R-:W-:-:S05]  /*8c060*/  IADD3 R8, P1, R15, R5, RZ ;  /* 0x000000050f087210 */ /* 0x000fca0007f3e0ff */
[----:B--2---:R-:W-:-:S05]  /*8c070*/  IMAD.X R9, R21, 0x1, R7, P1 ;  /* 0x0000000115097824 */ /* 0x004fca00008e0607 */
[----:B------:R1:W-:Y:S04]  /*8c080*/  STL.64 [R1+0x4450], R8 ;  /* 0x0044500801007387 */ /* 0x0003e80000100a00 */
[----:B-1----:R-:W2:Y:S01]  /*8c090*/  LDL.LU.64 R8, [R1+0x5988] ;  /* 0x0059880001087983 */ /* 0x002ea20000300a00 */
[C---:B------:R-:W-:Y:S02]  /*8c0a0*/  IADD3 R22, P2, R15.reuse, R3, RZ ;  /* 0x000000030f167210 */ /* 0x040fe40007f5e0ff */
[----:B---3--:R-:W-:Y:S01]  /*8c0b0*/  IADD3 R14, P4, R15, R0, RZ ;  /* 0x000000000f0e7210 */ /* 0x008fe20007f9e0ff */
[----:B------:R1:W-:Y:S02]  /*8c0c0*/  STL.64 [R1+0x5958], R6 ;  /* 0x0059580601007387 */ /* 0x0003e40000100a00 */
[----:B------:R-:W-:-:S02]  /*8c0d0*/  IMAD.X R23, R21, 0x1, R4, P2 ;  /* 0x0000000115177824 */ /* 0x000fc400010e0604 */
[----:B------:R-:W-:Y:S02]  /*8c0e0*/  IMAD.X R15, R21, 0x1, R2, P4 ;  /* 0x00000001150f7824 */ /* 0x000fe400020e0602 */
[----:B-1----:R-:W-:Y:S01]  /*8c0f0*/  IMAD.MOV.U32 R7, RZ, RZ, R11 ;  /* 0x000000ffff077224 */ /* 0x002fe200078e000b */
[C---:B--2---:R-:W-:Y:S02]  /*8c100*/  IADD3 R10, P1, R9.reuse, R6, RZ ;  /* 0x00000006090a7210 */ /* 0x044fe40007f3e0ff */
[----:B------:R-:W-:-:S03]  /*8c110*/  IADD3 R24, P2, R9, R5, RZ ;  /* 0x0000000509187210 */ /* 0x000fc60007f5e0ff */
[----:B------:R1:W-:Y:S01]  /*8c120*/  STL [R1+0x4438], R10 ;  /* 0x0044380a01007387 */ /* 0x0003e20000100800 */
[----:B------:R-:W-:-:S03]  /*8c130*/  IMAD.MOV.U32 R6, RZ, RZ, R10 ;  /* 0x000000ffff067224 */ /* 0x000fc600078e000a */
[----:B-1----:R-:W2:Y:S04]  /*8c140*/  LDL.LU.64 R10, [R1+0x5980] ;  /* 0x00598000010a7983 */ /* 0x002ea80000300a00 */
[----:B------:R1:W-:Y:S04]  /*8c150*/  STL.64 [R1+0x4448], R22 ;  /* 0x0044481601007387 */ /* 0x0003e80000100a00 */
[----:B-1----:R-:W3:Y:S04]  /*8c160*/  LDL.LU.64 R22, [R1+0x5978] ;  /* 0x0059780001167983 */ /* 0x002ee80000300a00 */
[----:B------:R1:W-:Y:S04]  /*8c170*/  STL [R1+0x4430], R24 ;  /* 0x0044301801007387 */ /* 0x0003e80000100800 */
[----:B-1----:R-:W4:Y:S04]  /*8c180*/  LDL.LU.64 R24, [R1+0x5970] ;  /* 0x0059700001187983 */ /* 0x002f280000300a00 */
[----:B------:R-:W2:Y:S04]  /*8c190*/  LDL.LU R21, [R1+0x5968] ;  /* 0x0059680001157983 */ /* 0x000ea80000300800 */
[----:B------:R1:W-:Y:S04]  /*8c1a0*/  STL.64 [R1+0x4440], R14 ;  /* 0x0044400e01007387 */ /* 0x0003e80000100a00 */
[----:B-1----:R-:W3:Y:S04]  /*8c1b0*/  LDL.LU.64 R14, [R1+0x5960] ;  /* 0x00596000010e7983 */ /* 0x002ee80000300a00 */
[----:B---3--:R-:W-:Y:S04]  /*8c1c0*/  STL.64 [R1+0x5950], R14 ;  /* 0x0059500e01007387 */ /* 0x008fe80000100a00 */
[----:B------:R1:W-:Y:S04]  /*8c1d0*/  STL [R1+0x5940], R22 ;  /* 0x0059401601007387 */ /* 0x0003e80000100800 */
[----:B-1----:R-:W3:Y:S04]  /*8c1e0*/  LDL.LU R22, [R1+0x2380] ;  /* 0x0023800001167983 */ /* 0x002ee80000300800 */
[----:B------:R1:W-:Y:S04]  /*8c1f0*/  STL.64 [R1+0x5938], R18 ;  /* 0x0059381201007387 */ /* 0x0003e80000100a00 */
[----:B------:R0:W-:Y:S04]  /*8c200*/  STL.64 [R1+0x5948], R16 ;  /* 0x0059481001007387 */ /* 0x0001e80000100a00 */
[----:B------:R4:W-:Y:S01]  /*8c210*/  STL [R1+0x5930], R8 ;  /* 0x0059300801007387 */ /* 0x0009e20000100800 */
[----:B-1----:R-:W-:-:S02]  /*8c220*/  IMAD.MOV.U32 R19, RZ, RZ, R9 ;  /* 0x000000ffff137224 */ /* 0x002fc400078e0009 */
[----:B0-----:R-:W-:Y:S01]  /*8c230*/  IMAD.MOV.U32 R16, RZ, RZ, R28 ;  /* 0x000000ffff107224 */ /* 0x001fe200078e001c */
[----:B----4-:R0:W4:Y:S04]  /*8c240*/  LDL.64 R8, [R1+0x4430] ;  /* 0x0044300001087983 */ /* 0x0101280000100a00 */
[----:B------:R-:W2:Y:S01]  /*8c250*/  LDL.LU R28, [R1+0x2374] ;  /* 0x00237400011c7983 */ /* 0x000ea20000300800 */
[----:B---3--:R-:W-:-:S03]  /*8c260*/  IMAD.X R7, R22, 0x1, R27, P1 ;  /* 0x0000000116077824 */ /* 0x008fc600008e061b */
[----:B--2---:R1:W-:Y:S04]  /*8c270*/  STL [R1+0x5920], R28 ;  /* 0x0059201c01007387 */ /* 0x0043e80000100800 */
[----:B-1----:R-:W2:Y:S04]  /*8c280*/  LDL.LU R28, [R1+0x237c] ;  /* 0x00237c00011c7983 */ /* 0x002ea80000300800 */
[----:B------:R1:W-:Y:S04]  /*8c290*/  STL [R1+0x443c], R7 ;  /* 0x00443c0701007387 */ /* 0x0003e80000100800 */
[----:B-1----:R-:W4:Y:S01]  /*8c2a0*/  LDL.LU.64 R6, [R1+0x5958] ;  /* 0x0059580001067983 */ /* 0x002f220000300a00 */
[----:B------:R-:W-:-:S02]  /*8c2b0*/  IADD3 R14, P4, R19, R3, RZ ;  /* 0x00000003130e7210 */ /* 0x000fc40007f9e0ff */
[----:B------:R-:W-:-:S03]  /*8c2c0*/  IADD3 R18, P1, R19, R0, RZ ;  /* 0x0000000013127210 */ /* 0x000fc60007f3e0ff */
[C---:B------:R-:W-:Y:S02]  /*8c2d0*/  IMAD.X R15, R22.reuse, 0x1, R4, P4 ;  /* 0x00000001160f7824 */ /* 0x040fe400020e0604 */
[C---:B------:R-:W-:Y:S02]  /*8c2e0*/  IMAD.X R19, R22.reuse, 0x1, R2, P1 ;  /* 0x0000000116137824 */ /* 0x040fe400008e0602 */
[----:B----4-:R-:W-:-:S05]  /*8c2f0*/  IMAD.X R9, R22, 0x1, R7, P2 ;  /* 0x0000000116097824 */ /* 0x010fca00010e0607 */
[----:B------:R1:W-:Y:S01]  /*8c300*/  STL [R1+0x4434], R9 ;  /* 0x0044340901007387 */ /* 0x0003e20000100800 */
[----:B------:R-:W-:-:S03]  /*8c310*/  IADD3 R8, P2, R16, R6, RZ ;  /* 0x0000000610087210 */ /* 0x000fc60007f5e0ff */
[----:B------:R3:W-:Y:S01]  /*8c320*/  STL.64 [R1+0x4428], R14 ;  /* 0x0044280e01007387 */ /* 0x0007e20000100a00 */
[----:B-1----:R-:W-:-:S03]  /*8c330*/  IMAD.MOV.U32 R9, RZ, RZ, R16 ;  /* 0x000000ffff097224 */ /* 0x002fc600078e0010 */
[----:B---3--:R-:W3:Y:S02]  /*8c340*/  LDL.LU.64 R14, [R1+0x5950] ;  /* 0x00595000010e7983 */ /* 0x008ee40000300a00 */
[----:B------:R-:W-:-:S05]  /*8c350*/  IADD3 R16, P4, R9, R5, RZ ;  /* 0x0000000509107210 */ /* 0x000fca0007f9e0ff */
[----:B------:R1:W-:Y:S04]  /*8c360*/  STL [R1+0x4410], R16 ;  /* 0x0044101001007387 */ /* 0x0003e80000100800 */
[----:B-1----:R-:W4:Y:S04]  /*8c370*/  LDL.LU.64 R16, [R1+0x5948] ;  /* 0x0059480001107983 */ /* 0x002f280000300a00 */
[----:B------:R-:W3:Y:S04]  /*8c380*/  LDL.LU R22, [R1+0x5940] ;  /* 0x0059400001167983 */ /* 0x000ee80000300800 */
[----:B------:R1:W-:Y:S04]  /*8c390*/  STL.64 [R1+0x4420], R18 ;  /* 0x0044201201007387 */ /* 0x0003e80000100a00 */
[----:B-1----:R-:W2:Y:S04]  /*8c3a0*/  LDL.LU.64 R18, [R1+0x5938] ;  /* 0x0059380001127983 */ /* 0x002ea80000300a00 */
[----:B--2---:R1:W-:Y:S02]  /*8c3b0*/  STL.64 [R1+0x5928], R18 ;  /* 0x0059281201007387 */ /* 0x0043e40000100a00 */
[----:B-1----:R-:W-:Y:S01]  /*8c3c0*/  IADD3 R18, P1, R9, R3, RZ ;  /* 0x0000000309127210 */ /* 0x002fe20007f3e0ff */
[----:B------:R-:W-:-:S02]  /*8c3d0*/  IMAD.MOV.U32 R19, RZ, RZ, R9 ;  /* 0x000000ffff137224 */ /* 0x000fc400078e0009 */
[----:B------:R-:W-:-:S05]  /*8c3e0*/  IMAD.X R9, R28, 0x1, R27, P2 ;  /* 0x000000011c097824 */ /* 0x000fca00010e061b */
[----:B------:R1:W-:Y:S04]  /*8c3f0*/  STL.64 [R1+0x4418], R8 ;  /* 0x0044180801007387 */ /* 0x0003e80000100a00 */
[----:B-1----:R-:W2:Y:S04]  /*8c400*/  LDL.LU R8, [R1+0x5930] ;  /* 0x0059300001087983 */ /* 0x002ea80000300800 */
[----:B------:R-:W-:Y:S04]  /*8c410*/  STL.64 [R1+0x5918], R26 ;  /* 0x0059181a01007387 */ /* 0x000fe80000100a00 */
[----:B---3--:R1:W-:Y:S04]  /*8c420*/  STL.64 [R1+0x5910], R22 ;  /* 0x0059101601007387 */ /* 0x0083e80000100a00 */
[----:B-1----:R0:W3:Y:S01]  /*8c430*/  LDL.64 R22, [R1+0x4410] ;  /* 0x0044100001167983 */ /* 0x0020e20000100a00 */
[----:B------:R-:W-:-:S03]  /*8c440*/  IADD3 R26, P2, R19, R0, RZ ;  /* 0x00000000131a7210 */ /* 0x000fc60007f5e0ff */
[----:B------:R-:W2:Y:S01]  /*8c450*/  LDL.LU R9, [R1+0x2370] ;  /* 0x0023700001097983 */ /* 0x000ea20000300800 */
[----:B------:R-:W-:-:S03]  /*8c460*/  IMAD.X R19, R28, 0x1, R4, P1 ;  /* 0x000000011c137824 */ /* 0x000fc600008e0604 */
[----:B------:R1:W-:Y:S04]  /*8c470*/  STL.64 [R1+0x5908], R12 ;  /* 0x0059080c01007387 */ /* 0x0003e80000100a00 */
[----:B-1----:R-:W4:Y:S01]  /*8c480*/  LDL.LU R12, [R1+0xf8] ;  /* 0x0000f800010c7983 */ /* 0x002f220000300800 */
[----:B---3--:R-:W-:-:S05]  /*8c490*/  IMAD.X R23, R28, 0x1, R7, P4 ;  /* 0x000000011c177824 */ /* 0x008fca00020e0607 */
[----:B------:R1:W-:Y:S04]  /*8c4a0*/  STL [R1+0x4414], R23 ;  /* 0x0044141701007387 */ /* 0x0003e80000100800 */
[----:B-1----:R-:W3:Y:S04]  /*8c4b0*/  LDL R23, [R1+0x2378] ;  /* 0x0023780001177983 */ /* 0x002ee80000100800 */
[----:B------:R1:W-:Y:S04]  /*8c4c0*/  STL.64 [R1+0x4408], R18 ;  /* 0x0044081201007387 */ /* 0x0003e80000100a00 */
[----:B-1----:R-:W2:Y:S01]  /*8c4d0*/  LDL.LU.64 R18, [R1+0x5928] ;  /* 0x0059280001127983 */ /* 0x002ea20000300a00 */
[----:B------:R-:W-:-:S03]  /*8c4e0*/  IMAD.X R27, R28, 0x1, R2, P2 ;  /* 0x000000011c1b7824 */ /* 0x000fc600010e0602 */
[----:B--2---:R-:W-:Y:S04]  /*8c4f0*/  STL.64 [R1+0x5900], R18 ;  /* 0x0059001201007387 */ /* 0x004fe80000100a00 */
[----:B------:R-:W-:Y:S04]  /*8c500*/  STL.64 [R1+0x58f8], R4 ;  /* 0x0058f80401007387 */ /* 0x000fe80000100a00 */
[----:B------:R-:W2:Y:S04]  /*8c510*/  LDL.LU R28, [R1+0x5920] ;  /* 0x00592000011c7983 */ /* 0x000ea80000300800 */
[----:B------:R1:W-:Y:S04]  /*8c520*/  STL.64 [R1+0x4400], R26 ;  /* 0x0044001a01007387 */ /* 0x0003e80000100a00 */
[----:B-1----:R-:W3:Y:S01]  /*8c530*/  LDL.LU.64 R26, [R1+0x5918] ;  /* 0x00591800011a7983 */ /* 0x002ee20000300a00 */
[----:B----4-:R-:W-:-:S03]  /*8c540*/  IADD3 R22, P4, R12, R6, RZ ;  /* 0x000000060c167210 */ /* 0x010fc60007f9e0ff */
[----:B------:R1:W-:Y:S01]  /*8c550*/  STL.64 [R1+0x58f0], R8 ;  /* 0x0058f00801007387 */ /* 0x0003e20000100a00 */
[C---:B------:R-:W-:Y:S02]  /*8c560*/  IADD3 R18, P1, R12.reuse, R5, RZ ;  /* 0x000000050c127210 */ /* 0x040fe40007f3e0ff */
[C---:B-1----:R-:W-:Y:S01]  /*8c570*/  IADD3 R8, P2, R12.reuse, R3, RZ ;  /* 0x000000030c087210 */ /* 0x042fe20007f5e0ff */
[----:B---3--:R-:W-:Y:S01]  /*8c580*/  IMAD.X R23, R23, 0x1, R27, P4 ;  /* 0x0000000117177824 */ /* 0x008fe200020e061b */
[----:B------:R-:W-:-:S04]  /*8c590*/  IADD3 R12, P4, R12, R0, RZ ;  /* 0x000000000c0c7210 */ /* 0x000fc80007f9e0ff */
[----:B------:R1:W-:Y:S04]  /*8c5a0*/  STL.64 [R1+0x43f8], R22 ;  /* 0x0043f81601007387 */ /* 0x0003e80000100a00 */
[----:B-1----:R-:W3:Y:S04]  /*8c5b0*/  LDL.LU.64 R22, [R1+0x5910] ;  /* 0x0059100001167983 */ /* 0x002ee80000300a00 */
[----:B------:R1:W-:Y:S04]  /*8c5c0*/  STL [R1+0x43e0], R12 ;  /* 0x0043e00c01007387 */ /* 0x0003e80000100800 */
[----:B-1----:R-:W4:Y:S04]  /*8c5d0*/  LDL.LU.64 R12, [R1+0x5908] ;  /* 0x00590800010c7983 */ /* 0x002f280000300a00 */
[----:B----4-:R1:W-:Y:S04]  /*8c5e0*/  STL [R1+0x58ec], R12 ;  /* 0x0058ec0c01007387 */ /* 0x0103e80000100800 */
[----:B-1----:R-:W4:Y:S04]  /*8c5f0*/  LDL.LU R12, [R1+0x2378] ;  /* 0x00237800010c7983 */ /* 0x002f280000300800 */
[----:B------:R1:W-:Y:S04]  /*8c600*/  STL [R1+0x58e8], R14 ;  /* 0x0058e80e01007387 */ /* 0x0003e80000100800 */
[----:B-1----:R-:W2:Y:S01]  /*8c610*/  LDL.LU R14, [R1+0xfc] ;  /* 0x0000fc00010e7983 */ /* 0x002ea20000300800 */
[----:B----4-:R-:W-:-:S05]  /*8c620*/  IMAD.X R19, R12, 0x1, R7, P1 ;  /* 0x000000010c137824 */ /* 0x010fca00008e0607 */
[----:B------:R1:W-:Y:S01]  /*8c630*/  STL.64 [R1+0x43f0], R18 ;  /* 0x0043f01201007387 */ /* 0x0003e20000100a00 */
[----:B--2---:R-:W-:-:S03]  /*8c640*/  IADD3 R4, P1, R14, R6, RZ ;  /* 0x000000060e047210 */ /* 0x004fc60007f3e0ff */
[----:B-1----:R-:W2:Y:S04]  /*8c650*/  LDL.LU.64 R18, [R1+0x5900] ;  /* 0x0059000001127983 */ /* 0x002ea80000300a00 */
[----:B------:R1:W-:Y:S04]  /*8c660*/  STL [R1+0x43d8], R4 ;  /* 0x0043d80401007387 */ /* 0x0003e80000100800 */
[----:B-1----:R-:W4:Y:S02]  /*8c670*/  LDL.LU.64 R4, [R1+0x58f8] ;  /* 0x0058f80001047983 */ /* 0x002f240000300a00 */
[----:B----4-:R-:W-:-:S05]  /*8c680*/  IMAD.X R9, R12, 0x1, R4, P2 ;  /* 0x000000010c097824 */ /* 0x010fca00010e0604 */
[----:B------:R1:W-:Y:S04]  /*8c690*/  STL.64 [R1+0x43e8], R8 ;  /* 0x0043e80801007387 */ /* 0x0003e80000100a00 */
[----:B-1----:R-:W4:Y:S04]  /*8c6a0*/  LDL.LU.64 R8, [R1+0x58f0] ;  /* 0x0058f00001087983 */ /* 0x002f280000300a00 */
[----:B--2---:R1:W-:Y:S04]  /*8c6b0*/  STL.64 [R1+0x58d8], R18 ;  /* 0x0058d81201007387 */ /* 0x0043e80000100a00 */
[----:B-1----:R-:W2:Y:S04]  /*8c6c0*/  LDL R18, [R1+0x100] ;  /* 0x0001000001127983 */ /* 0x002ea80000100800 */
[----:B--2---:R-:W-:Y:S04]  /*8c6d0*/  STL.64 [R1+0x58e0], R18 ;  /* 0x0058e01201007387 */ /* 0x004fe80000100a00 */
[----:B----4-:R1:W-:Y:S04]  /*8c6e0*/  STL.64 [R1+0x58d0], R8 ;  /* 0x0058d00801007387 */ /* 0x0103e80000100a00 */
[----:B-1----:R0:W2:Y:S02]  /*8c6f0*/  LDL.64 R8, [R1+0x43e0] ;  /* 0x0043e00001087983 */ /* 0x0020a40000100a00 */
[----:B--2---:R-:W-:-:S02]  /*8c700*/  IMAD.X R9, R12, 0x1, R2, P4 ;  /* 0x000000010c097824 */ /* 0x004fc400020e0602 */
[----:B------:R-:W2:Y:S04]  /*8c710*/  LDL.LU R12, [R1+0x58ec] ;  /* 0x0058ec00010c7983 */ /* 0x000ea80000300800 */
[----:B---3--:R1:W-:Y:S04]  /*8c720*/  STL.64 [R1+0x58c8], R22 ;  /* 0x0058c81601007387 */ /* 0x0083e80000100a00 */
[----:B------:R-:W-:Y:S04]  /*8c730*/  STL [R1+0x43e4], R9 ;  /* 0x0043e40901007387 */ /* 0x000fe80000100800 */
[----:B-1----:R0:W3:Y:S01]  /*8c740*/  LDL.64 R22, [R1+0x43d8] ;  /* 0x0043d80001167983 */ /* 0x0020e20000100a00 */
[----:B------:R-:W-:-:S02]  /*8c750*/  IADD3 R18, P2, R14, R5, RZ ;  /* 0x000000050e127210 */ /* 0x000fc40007f5e0ff */
[----:B------:R-:W-:-:S03]  /*8c760*/  IADD3 R8, P4, R14, R3, RZ ;  /* 0x000000030e087210 */ /* 0x000fc60007f9e0ff */
[C---:B------:R-:W-:Y:S02]  /*8c770*/  IMAD.X R19, R28.reuse, 0x1, R7, P2 ;  /* 0x000000011c137824 */ /* 0x040fe400010e0607 */
[----:B---3--:R-:W-:Y:S01]  /*8c780*/  IMAD.X R23, R28, 0x1, R27, P1 ;  /* 0x000000011c177824 */ /* 0x008fe200008e061b */
[----:B------:R-:W-:-:S04]  /*8c790*/  IADD3 R22, P1, R14, R0, RZ ;  /* 0x000000000e167210 */ /* 0x000fc80007f3e0ff */
[----:B------:R-:W-:Y:S04]  /*8c7a0*/  STL [R1+0x43dc], R23 ;  /* 0x0043dc1701007387 */ /* 0x000fe80000100800 */
[----:B------:R-:W3:Y:S04]  /*8c7b0*/  LDL.LU R14, [R1+0x58e8] ;  /* 0x0058e800010e7983 */ /* 0x000ee80000300800 */
[----:B------:R1:W-:Y:S04]  /*8c7c0*/  STL.64 [R1+0x43d0], R18 ;  /* 0x0043d01201007387 */ /* 0x0003e80000100a00 */
[----:B-1----:R-:W4:Y:S01]  /*8c7d0*/  LDL.LU.64 R18, [R1+0x58e0] ;  /* 0x0058e00001127983 */ /* 0x002f220000300a00 */
[----:B------:R-:W-:-:S02]  /*8c7e0*/  IMAD.X R9, R28, 0x1, R4, P4 ;  /* 0x000000011c097824 */ /* 0x000fc400020e0604 */
[----:B------:R-:W-:Y:S01]  /*8c7f0*/  IMAD.X R23, R28, 0x1, R2, P1 ;  /* 0x000000011c177824 */ /* 0x000fe200008e0602 */
[----:B----4-:R-:W-:-:S05]  /*8c800*/  IADD3 R18, P2, R18, R6, RZ ;  /* 0x0000000612127210 */ /* 0x010fca0007f5e0ff */
[----:B------:R1:W-:Y:S04]  /*8c810*/  STL [R1+0x43b8], R18 ;  /* 0x0043b81201007387 */ /* 0x0003e80000100800 */
[----:B-1----:R-:W4:Y:S04]  /*8c820*/  LDL.LU.64 R18, [R1+0x58d8] ;  /* 0x0058d80001127983 */ /* 0x002f280000300a00 */
[----:B------:R-:W-:Y:S04]  /*8c830*/  STL [R1+0x58c4], R29 ;  /* 0x0058c41d01007387 */ /* 0x000fe80000100800 */
[----:B------:R1:W-:Y:S04]  /*8c840*/  STL [R1+0x58c0], R6 ;  /* 0x0058c00601007387 */ /* 0x0003e80000100800 */
[----:B-1----:R-:W2:Y:S04]  /*8c850*/  LDL.LU R6, [R1+0x100] ;  /* 0x0001000001067983 */ /* 0x002ea80000300800 */
[----:B------:R1:W-:Y:S04]  /*8c860*/  STL.64 [R1+0x43c8], R8 ;  /* 0x0043c80801007387 */ /* 0x0003e80000100a00 */
[----:B-1----:R-:W3:Y:S04]  /*8c870*/  LDL.LU.64 R8, [R1+0x58d0] ;  /* 0x0058d00001087983 */ /* 0x002ee80000300a00 */
[----:B------:R-:W-:Y:S04]  /*8c880*/  STL.64 [R1+0x58b8], R24 ;  /* 0x0058b81801007387 */ /* 0x000fe80000100a00 */
[----:B------:R-:W-:Y:S04]  /*8c890*/  STL.64 [R1+0x58b0], R4 ;  /* 0x0058b00401007387 */ /* 0x000fe80000100a00 */
[----:B------:R1:W-:Y:S04]  /*8c8a0*/  STL.64 [R1+0x43c0], R22 ;  /* 0x0043c01601007387 */ /* 0x0003e80000100a00 */
[----:B-1----:R-:W4:Y:S04]  /*8c8b0*/  LDL.LU.64 R22, [R1+0x58c8] ;  /* 0x0058c80001167983 */ /* 0x002f280000300a00 */
[----:B----4-:R1:W-:Y:S04]  /*8c8c0*/  STL.64 [R1+0x5898], R22 ;  /* 0x0058981601007387 */ /* 0x0103e80000100a00 */
[----:B-1----:R0:W3:Y:S01]  /*8c8d0*/  LDL.64 R22, [R1+0x43b8] ;  /* 0x0043b80001167983 */ /* 0x0020e20000100a00 */
[----:B--2---:R-:W-:-:S05]  /*8c8e0*/  IADD3 R28, P1, R6, R3, RZ ;  /* 0x00000003061c7210 */ /* 0x004fca0007f3e0ff */
[----:B------:R-:W-:Y:S04]  /*8c8f0*/  STL [R1+0x43a8], R28 ;  /* 0x0043a81c01007387 */ /* 0x000fe80000100800 */
[----:B------:R-:W2:Y:S04]  /*8c900*/  LDL.LU R29, [R1+0x58c4] ;  /* 0x0058c400011d7983 */ /* 0x000ea80000300800 */
[----:B------:R1:W-:Y:S01]  /*8c910*/  STL.64 [R1+0x58a0], R2 ;  /* 0x0058a00201007387 */ /* 0x0003e20000100a00 */
[----:B------:R-:W-:-:S03]  /*8c920*/  IADD3 R24, P4, R6, R5, RZ ;  /* 0x0000000506187210 */ /* 0x000fc60007f9e0ff */
[----:B-1----:R-:W4:Y:S04]  /*8c930*/  LDL R2, [R1+0x104] ;  /* 0x0001040001027983 */ /* 0x002f280000100800 */
[----:B------:R1:W-:Y:S04]  /*8c940*/  STL.64 [R1+0x58a8], R12 ;  /* 0x0058a80c01007387 */ /* 0x0003e80000100a00 */
[----:B-1----:R0:W2:Y:S01]  /*8c950*/  LDL.64 R12, [R1+0x43a8] ;  /* 0x0043a800010c7983 */ /* 0x0020a20000100a00 */
[----:B---3--:R-:W-:Y:S01]  /*8c960*/  IMAD.X R23, R9, 0x1, R27, P2 ;  /* 0x0000000109177824 */ /* 0x008fe200010e061b */
[----:B------:R-:W-:-:S04]  /*8c970*/  IADD3 R22, P2, R6, R0, RZ ;  /* 0x0000000006167210 */ /* 0x000fc80007f5e0ff */
[----:B------:R-:W-:Y:S04]  /*8c980*/  STL [R1+0x43bc], R23 ;  /* 0x0043bc1701007387 */ /* 0x000fe80000100800 */
[----:B------:R-:W3:Y:S04]  /*8c990*/  LDL.LU R28, [R1+0x236c] ;  /* 0x00236c00011c7983 */ /* 0x000ee80000300800 */
[----:B------:R-:W4:Y:S01]  /*8c9a0*/  LDL.LU R6, [R1+0x58c0] ;  /* 0x0058c00001067983 */ /* 0x000f220000300800 */
[----:B------:R-:W-:-:S05]  /*8c9b0*/  IMAD.X R25, R9, 0x1, R7, P4 ;  /* 0x0000000109197824 */ /* 0x000fca00020e0607 */
[----:B------:R1:W-:Y:S04]  /*8c9c0*/  STL.64 [R1+0x43b0], R24 ;  /* 0x0043b01801007387 */ /* 0x0003e80000100a00 */
[----:B-1----:R-:W3:Y:S01]  /*8c9d0*/  LDL.LU.64 R24, [R1+0x58b8] ;  /* 0x0058b80001187983 */ /* 0x002ee20000300a00 */
[----:B----4-:R-:W-:-:S05]  /*8c9e0*/  IADD3 R4, P4, R2, R6, RZ ;  /* 0x0000000602047210 */ /* 0x010fca0007f9e0ff */
[----:B------:R1:W-:Y:S04]  /*8c9f0*/  STL [R1+0x4398], R4 ;  /* 0x0043980401007387 */ /* 0x0003e80000100800 */
[----:B-1----:R-:W2:Y:S02]  /*8ca00*/  LDL.LU.64 R4, [R1+0x58b0] ;  /* 0x0058b00001047983 */ /* 0x002ea40000300a00 */
[----:B--2---:R-:W-:Y:S01]  /*8ca10*/  IMAD.X R13, R9, 0x1, R4, P1 ;  /* 0x00000001090d7824 */ /* 0x004fe200008e0604 */
[----:B------:R-:W-:-:S04]  /*8ca20*/  IADD3 R2, P1, R2, R5, RZ ;  /* 0x0000000502027210 */ /* 0x000fc80007f3e0ff */
[----:B------:R1:W-:Y:S04]  /*8ca30*/  STL [R1+0x43ac], R13 ;  /* 0x0043ac0d01007387 */ /* 0x0003e80000100800 */
[----:B-1----:R-:W2:Y:S04]  /*8ca40*/  LDL.LU.64 R12, [R1+0x58a8] ;  /* 0x0058a800010c7983 */ /* 0x002ea80000300a00 */
[----:B------:R1:W-:Y:S04]  /*8ca50*/  STL [R1+0x4390], R2 ;  /* 0x0043900201007387 */ /* 0x0003e80000100800 */
[----:B-1----:R-:W4:Y:S04]  /*8ca60*/  LDL.LU.64 R2, [R1+0x58a0] ;  /* 0x0058a00001027983 */ /* 0x002f280000300a00 */
[----:B------:R-:W-:Y:S04]  /*8ca70*/  STL.64 [R1+0x5888], R4 ;  /* 0x0058880401007387 */ /* 0x000fe80000100a00 */
[----:B------:R1:W-:Y:S04]  /*8ca80*/  STL [R1+0x5890], R5 ;  /* 0x0058900501007387 */ /* 0x0003e80000100800 */
[----:B-1----:R0:W3:Y:S01]  /*8ca90*/  LDL.64 R4, [R1+0x4390] ;  /* 0x0043900001047983 */ /* 0x0020e20000100a00 */
[----:B----4-:R-:W-:-:S03]  /*8caa0*/  IMAD.X R23, R9, 0x1, R2, P2 ;  /* 0x0000000109177824 */ /* 0x010fc600010e0602 */
[----:B---3--:R-:W3:Y:S04]  /*8cab0*/  LDL.LU R5, [R1+0x104] ;  /* 0x0001040001057983 */ /* 0x008ee80000300800 */
[----:B------:R1:W-:Y:S04]  /*8cac0*/  STL.64 [R1+0x43a0], R22 ;  /* 0x0043a01601007387 */ /* 0x0003e80000100a00 */
[----:B-1----:R-:W4:Y:S04]  /*8cad0*/  LDL.LU.64 R22, [R1+0x5898] ;  /* 0x0058980001167983 */ /* 0x002f280000300a00 */
[----:B----4-:R-:W-:Y:S04]  /*8cae0*/  STL.64 [R1+0x5878], R22 ;  /* 0x0058781601007387 */ /* 0x010fe80000100a00 */
[----:B------:R-:W-:Y:S04]  /*8caf0*/  STL [R1+0x5880], R23 ;  /* 0x0058801701007387 */ /* 0x000fe80000100800 */
[----:B--2---:R1:W-:Y:S04]  /*8cb00*/  STL.64 [R1+0x5870], R12 ;  /* 0x0058700c01007387 */ /* 0x0043e80000100a00 */
[----:B-1----:R0:W2:Y:S04]  /*8cb10*/  LDL.64 R12, [R1+0x4398] ;  /* 0x00439800010c7983 */ /* 0x0020a80000100a00 */
[----:B------:R-:W4:Y:S01]  /*8cb20*/  LDL.LU R9, [R1+0x10c] ;  /* 0x00010c0001097983 */ /* 0x000f220000300800 */
[----:B---3--:R-:W-:Y:S01]  /*8cb30*/  IADD3 R22, P2, R5, R3, RZ ;  /* 0x0000000305167210 */ /* 0x008fe20007f5e0ff */
[----:B--2---:R-:W-:-:S02]  /*8cb40*/  IMAD.X R13, R28, 0x1, R27, P4 ;  /* 0x000000011c0d7824 */ /* 0x004fc400020e061b */
[----:B----4-:R1:W-:Y:S01]  /*8cb50*/  STL [R1+0x5860], R9 ;  /* 0x0058600901007387 */ /* 0x0103e20000100800 */
[----:B------:R-:W-:Y:S01]  /*8cb60*/  IADD3 R12, P4, R5, R0, RZ ;  /* 0x00000000050c7210 */ /* 0x000fe20007f9e0ff */
[----:B------:R-:W-:Y:S02]  /*8cb70*/  IMAD.X R5, R28, 0x1, R7, P1 ;  /* 0x000000011c057824 */ /* 0x000fe400008e0607 */
[----:B-1----:R-:W2:Y:S04]  /*8cb80*/  LDL.LU R9, [R1+0x108] ;  /* 0x0001080001097983 */ /* 0x002ea80000300800 */
[----:B------:R-:W-:Y:S04]  /*8cb90*/  STL [R1+0x439c], R13 ;  /* 0x00439c0d01007387 */ /* 0x000fe80000100800 */
[----:B------:R1:W-:Y:S04]  /*8cba0*/  STL [R1+0x4394], R5 ;  /* 0x0043940501007387 */ /* 0x0003e80000100800 */
[----:B-1----:R0:W3:Y:S01]  /*8cbb0*/  LDL.LU R5, [R1+0x5890] ;  /* 0x0058900001057983 */ /* 0x0020e20000300800 */
[----:B--2---:R-:W-:-:S05]  /*8cbc0*/  IADD3 R4, P1, R9, R6, RZ ;  /* 0x0000000609047210 */ /* 0x004fca0007f3e0ff */
[----:B------:R3:W-:Y:S04]  /*8cbd0*/  STL [R1+0x4378], R4 ;  /* 0x0043780401007387 */ /* 0x0007e80000100800 */
[----:B---3--:R-:W2:Y:S04]  /*8cbe0*/  LDL.LU.64 R4, [R1+0x5888] ;  /* 0x0058880001047983 */ /* 0x008ea80000300a00 */
[----:B------:R-:W-:Y:S01]  /*8cbf0*/  STL.64 [R1+0x5868], R6 ;  /* 0x0058680601007387 */ /* 0x000fe20000100a00 */
[----:B--2---:R-:W-:-:S05]  /*8cc00*/  IMAD.X R23, R28, 0x1, R4, P2 ;  /* 0x000000011c177824 */ /* 0x004fca00010e0604 */
[----:B------:R1:W-:Y:S04]  /*8cc10*/  STL.64 [R1+0x4388], R22 ;  /* 0x0043881601007387 */ /* 0x0003e80000100a00 */
[----:B-1----:R0:W2:Y:S01]  /*8cc20*/  LDL.LU R23, [R1+0x5880] ;  /* 0x0058800001177983 */ /* 0x0020a20000300800 */
[----:B------:R-:W-:Y:S01]  /*8cc30*/  IADD3 R22, P2, R9, R5, RZ ;  /* 0x0000000509167210 */ /* 0x000fe20007f5e0ff */
[----:B------:R-:W-:-:S04]  /*8cc40*/  IMAD.X R13, R28, 0x1, R2, P4 ;  /* 0x000000011c0d7824 */ /* 0x000fc800020e0602 */
[----:B------:R2:W-:Y:S04]  /*8cc50*/  STL [R1+0x4370], R22 ;  /* 0x0043701601007387 */ /* 0x0005e80000100800 */
[----:B--2---:R-:W2:Y:S04]  /*8cc60*/  LDL.LU.64 R22, [R1+0x5878] ;  /* 0x0058780001167983 */ /* 0x004ea80000300a00 */
[----:B------:R-:W-:Y:S04]  /*8cc70*/  STL.64 [R1+0x5858], R4 ;  /* 0x0058580401007387 */ /* 0x000fe80000100a00 */
[----:B------:R1:W-:Y:S04]  /*8cc80*/  STL.64 [R1+0x4380], R12 ;  /* 0x0043800c01007387 */ /* 0x0003e80000100a00 */
[----:B-1----:R-:W3:Y:S04]  /*8cc90*/  LDL.LU.64 R12, [R1+0x5870] ;  /* 0x00587000010c7983 */ /* 0x002ee80000300a00 */
[----:B------:R0:W4:Y:S04]  /*8cca0*/  LDL.64 R4, [R1+0x4370] ;  /* 0x0043700001047983 */ /* 0x0001280000100a00 */
[----:B----4-:R-:W4:Y:S04]  /*8ccb0*/  LDL R5, [R1+0x2368] ;  /* 0x0023680001057983 */ /* 0x010f280000100800 */
[----:B------:R-:W-:Y:S04]  /*8ccc0*/  STL.64 [R1+0x5838], R14 ;  /* 0x0058380e01007387 */ /* 0x000fe80000100a00 */
[----:B------:R1:W-:Y:S04]  /*8ccd0*/  STL [R1+0x5840], R15 ;  /* 0x0058400f01007387 */ /* 0x0003e80000100800 */
[----:B-1----:R0:W4:Y:S04]  /*8cce0*/  LDL.64 R14, [R1+0x4378] ;  /* 0x00437800010e7983 */ /* 0x0021280000100a00 */
[----:B------:R-:W2:Y:S01]  /*8ccf0*/  LDL.LU R28, [R1+0x118] ;  /* 0x00011800011c7983 */ /* 0x000ea20000300800 */
[----:B------:R-:W-:Y:S01]  /*8cd00*/  IADD3 R6, P4, R9, R3, RZ ;  /* 0x0000000309067210 */ /* 0x000fe20007f9e0ff */
[----:B----4-:R-:W-:-:S02]  /*8cd10*/  IMAD.X R15, R5, 0x1, R27, P1 ;  /* 0x00000001050f7824 */ /* 0x010fc400008e061b */
[----:B--2---:R-:W-:Y:S04]  /*8cd20*/  STL [R1+0x57e8], R28 ;  /* 0x0057e81c01007387 */ /* 0x004fe80000100800 */
[----:B------:R1:W-:Y:S01]  /*8cd30*/  STL [R1+0x4368], R6 ;  /* 0x0043680601007387 */ /* 0x0003e20000100800 */
[----:B------:R-:W-:-:S03]  /*8cd40*/  IADD3 R14, P1, R9, R0, RZ ;  /* 0x00000000090e7210 */ /* 0x000fc60007f3e0ff */
[----:B-1----:R-:W2:Y:S04]  /*8cd50*/  LDL.LU.64 R6, [R1+0x5868] ;  /* 0x0058680001067983 */ /* 0x002ea80000300a00 */
[----:B------:R-:W-:Y:S04]  /*8cd60*/  STL.64 [R1+0x5848], R2 ;  /* 0x0058480201007387 */ /* 0x000fe80000100a00 */
[----:B------:R1:W-:Y:S04]  /*8cd70*/  STL [R1+0x5850], R3 ;  /* 0x0058500301007387 */ /* 0x0003e80000100800 */
[----:B-1----:R0:W4:Y:S04]  /*8cd80*/  LDL.64 R2, [R1+0x4368] ;  /* 0x0043680001027983 */ /* 0x0021280000100a00 */
[----:B------:R1:W-:Y:S04]  /*8cd90*/  STL [R1+0x437c], R15 ;  /* 0x00437c0f01007387 */ /* 0x0003e80000100800 */
[----:B------:R-:W3:Y:S04]  /*8cda0*/  LDL.LU R9, [R1+0x5860] ;  /* 0x0058600001097983 */ /* 0x000ee80000300800 */
[----:B-1----:R-:W2:Y:S02]  /*8cdb0*/  LDL.LU R15, [R1+0x2368] ;  /* 0x00236800010f7983 */ /* 0x002ea40000300800 */
[----:B--2---:R-:W-:-:S05]  /*8cdc0*/  IMAD.X R5, R15, 0x1, R7, P2 ;  /* 0x000000010f057824 */ /* 0x004fca00010e0607 */
[----:B------:R1:W-:Y:S04]  /*8cdd0*/  STL [R1+0x4374], R5 ;  /* 0x0043740501007387 */ /* 0x0003e80000100800 */
[----:B-1----:R-:W4:Y:S04]  /*8cde0*/  LDL.LU.64 R4, [R1+0x5858] ;  /* 0x0058580001047983 */ /* 0x002f280000300a00 */
[----:B------:R-:W-:Y:S04]  /*8cdf0*/  STL.64 [R1+0x5830], R20 ;  /* 0x0058301401007387 */ /* 0x000fe80000100a00 */
[----:B------:R-:W2:Y:S01]  /*8ce00*/  LDL.LU R28, [R1+0x114] ;  /* 0x00011400011c7983 */ /* 0x000ea20000300800 */
[----:B----4-:R-:W-:-:S03]  /*8ce10*/  IMAD.X R3, R15, 0x1, R4, P4 ;  /* 0x000000010f037824 */ /* 0x010fc600020e0604 */
[----:B--2---:R1:W-:Y:S04]  /*8ce20*/  STL [R1+0x5818], R28 ;  /* 0x0058181c01007387 */ /* 0x0043e80000100800 */
[----:B-1----:R-:W2:Y:S04]  /*8ce30*/  LDL.LU R28, [R1+0x2364] ;  /* 0x00236400011c7983 */ /* 0x002ea80000300800 */
[----:B------:R1:W-:Y:S04]  /*8ce40*/  STL [R1+0x436c], R3 ;  /* 0x00436c0301007387 */ /* 0x0003e80000100800 */
[----:B-1----:R0:W4:Y:S01]  /*8ce50*/  LDL.LU R3, [R1+0x5850] ;  /* 0x0058500001037983 */ /* 0x0021220000300800 */
[----:B---3--:R-:W-:-:S05]  /*8ce60*/  IADD3 R2, P4, R9, R5, RZ ;  /* 0x0000000509027210 */ /* 0x008fca0007f9e0ff */
[----:B------:R4:W-:Y:S04]  /*8ce70*/  STL [R1+0x4350], R2 ;  /* 0x0043500201007387 */ /* 0x0009e80000100800 */
[----:B----4-:R-:W3:Y:S02]  /*8ce80*/  LDL.LU.64 R2, [R1+0x5848] ;  /* 0x0058480001027983 */ /* 0x010ee40000300a00 */
[----:B---3--:R-:W-:-:S05]  /*8ce90*/  IMAD.X R15, R15, 0x1, R2, P1 ;  /* 0x000000010f0f7824 */ /* 0x008fca00008e0602 */
[----:B------:R1:W-:Y:S04]  /*8cea0*/  STL.64 [R1+0x4360], R14 ;  /* 0x0043600e01007387 */ /* 0x0003e80000100a00 */
[----:B-1----:R0:W3:Y:S01]  /*8ceb0*/  LDL.LU R15, [R1+0x5840] ;  /* 0x00584000010f7983 */ /* 0x0020e20000300800 */
[C---:B------:R-:W-:Y:S02]  /*8cec0*/  IADD3 R14, P1, R9.reuse, R3, RZ ;  /* 0x00000003090e7210 */ /* 0x040fe40007f3e0ff */
[----:B------:R-:W-:-:S03]  /*8ced0*/  IADD3 R20, P2, R9, R6, RZ ;  /* 0x0000000609147210 */ /* 0x000fc60007f5e0ff */
[----:B------:R3:W-:Y:S02]  /*8cee0*/  STL [R1+0x4348], R14 ;  /* 0x0043480e01007387 */ /* 0x0007e40000100800 */
[----:B--2---:R-:W-:Y:S02]  /*8cef0*/  IMAD.X R21, R28, 0x1, R27, P2 ;  /* 0x000000011c157824 */ /* 0x004fe400010e061b */
[----:B---3--:R-:W2:Y:S04]  /*8cf00*/  LDL.LU.64 R14, [R1+0x5838] ;  /* 0x00583800010e7983 */ /* 0x008ea80000300a00 */
[----:B------:R1:W-:Y:S04]  /*8cf10*/  STL.64 [R1+0x5820], R2 ;  /* 0x0058200201007387 */ /* 0x0003e80000100a00 */
[----:B------:R-:W-:Y:S04]  /*8cf20*/  STL [R1+0x5828], R3 ;  /* 0x0058280301007387 */ /* 0x000fe80000100800 */
[----:B------:R3:W-:Y:S01]  /*8cf30*/  STL.64 [R1+0x4358], R20 ;  /* 0x0043581401007387 */ /* 0x0007e20000100a00 */
[----:B-1----:R-:W-:-:S03]  /*8cf40*/  IADD3 R2, P2, R9, R0, RZ ;  /* 0x0000000009027210 */ /* 0x002fc60007f5e0ff */
[----:B---3--:R-:W3:Y:S04]  /*8cf50*/  LDL.LU.64 R20, [R1+0x5830] ;  /* 0x0058300001147983 */ /* 0x008ee80000300a00 */
[----:B------:R1:W-:Y:S04]  /*8cf60*/  STL [R1+0x4340], R2 ;  /* 0x0043400201007387 */ /* 0x0003e80000100800 */
[----:B-1----:R0:W4:Y:S04]  /*8cf70*/  LDL.64 R2, [R1+0x4348] ;  /* 0x0043480001027983 */ /* 0x0021280000100a00 */
[----:B------:R1:W-:Y:S04]  /*8cf80*/  STL.64 [R1+0x5808], R24 ;  /* 0x0058081801007387 */ /* 0x0003e80000100a00 */
[----:B-1----:R-:W3:Y:S04]  /*8cf90*/  LDL.LU R24, [R1+0x110] ;  /* 0x0001100001187983 */ /* 0x002ee80000300800 */
[----:B------:R1:W-:Y:S04]  /*8cfa0*/  STL.64 [R1+0x5810], R16 ;  /* 0x0058101001007387 */ /* 0x0003e80000100a00 */
[----:B-1----:R0:W2:Y:S04]  /*8cfb0*/  LDL.64 R16, [R1+0x4350] ;  /* 0x0043500001107983 */ /* 0x0020a80000100a00 */
[----:B------:R-:W4:Y:S04]  /*8cfc0*/  LDL.LU R9, [R1+0x2354] ;  /* 0x0023540001097983 */ /* 0x000f280000300800 */
[----:B----4-:R1:W-:Y:S04]  /*8cfd0*/  STL [R1+0x57ac], R9 ;  /* 0x0057ac0901007387 */ /* 0x0103e80000100800 */
[----:B-1----:R-:W4:Y:S01]  /*8cfe0*/  LDL.LU R9, [R1+0x2358] ;  /* 0x0023580001097983 */ /* 0x002f220000300800 */
[----:B--2---:R-:W-:-:S02]  /*8cff0*/  IMAD.X R17, R28, 0x1, R7, P4 ;  /* 0x000000011c117824 */ /* 0x004fc400020e0607 */
[----:B------:R-:W-:Y:S01]  /*8d000*/  IMAD.X R3, R28, 0x1, R4, P1 ;  /* 0x000000011c037824 */ /* 0x000fe200008e0604 */
[----:B----4-:R1:W-:Y:S04]  /*8d010*/  STL [R1+0x57d4], R9 ;  /* 0x0057d40901007387 */ /* 0x0103e80000100800 */
[----:B-1----:R-:W2:Y:S04]  /*8d020*/  LDL.LU R9, [R1+0x235c] ;  /* 0x00235c0001097983 */ /* 0x002ea80000300800 */
[----:B------:R-:W-:Y:S04]  /*8d030*/  STL [R1+0x4354], R17 ;  /* 0x0043541101007387 */ /* 0x000fe80000100800 */
[----:B------:R1:W-:Y:S04]  /*8d040*/  STL.64 [R1+0x5800], R14 ;  /* 0x0058000e01007387 */ /* 0x0003e80000100a00 */
[----:B-1----:R0:W4:Y:S04]  /*8d050*/  LDL.64 R14, [R1+0x4340] ;  /* 0x00434000010e7983 */ /* 0x0021280000100a00 */
[----:B------:R1:W-:Y:S04]  /*8d060*/  STL [R1+0x434c], R3 ;  /* 0x00434c0301007387 */ /* 0x0003e80000100800 */
[----:B-1----:R0:W2:Y:S01]  /*8d070*/  LDL.LU R3, [R1+0x5828] ;  /* 0x0058280001037983 */ /* 0x0020a20000300800 */
[----:B---3--:R-:W-:-:S05]  /*8d080*/  IADD3 R2, P1, R24, R5, RZ ;  /* 0x0000000518027210 */ /* 0x008fca0007f3e0ff */
[----:B------:R2:W-:Y:S04]  /*8d090*/  STL [R1+0x4330], R2 ;  /* 0x0043300201007387 */ /* 0x0005e80000100800 */
[----:B--2---:R-:W4:Y:S02]  /*8d0a0*/  LDL.LU.64 R2, [R1+0x5820] ;  /* 0x0058200001027983 */ /* 0x004f240000300a00 */
[----:B----4-:R-:W-:Y:S02]  /*8d0b0*/  IMAD.X R15, R28, 0x1, R2, P2 ;  /* 0x000000011c0f7824 */ /* 0x010fe400010e0602 */
[----:B------:R-:W2:Y:S04]  /*8d0c0*/  LDL.LU R28, [R1+0x5818] ;  /* 0x00581800011c7983 */ /* 0x000ea80000300800 */
[----:B------:R1:W-:Y:S04]  /*8d0d0*/  STL [R1+0x4344], R15 ;  /* 0x0043440f01007387 */ /* 0x0003e80000100800 */
[----:B-1----:R-:W3:Y:S01]  /*8d0e0*/  LDL R15, [R1+0x2360] ;  /* 0x00236000010f7983 */ /* 0x002ee20000100800 */
[----:B------:R-:W-:-:S02]  /*8d0f0*/  IADD3 R16, P4, R24, R6, RZ ;  /* 0x0000000618107210 */ /* 0x000fc40007f9e0ff */
[C---:B------:R-:W-:Y:S01]  /*8d100*/  IADD3 R14, P2, R24.reuse, R3, RZ ;  /* 0x00000003180e7210 */ /* 0x040fe20007f5e0ff */
[----:B------:R-:W-:Y:S02]  /*8d110*/  STL.64 [R1+0x57f8], R2 ;  /* 0x0057f80201007387 */ /* 0x000fe40000100a00 */
        /* <DEDUP_REMOVED lines=9> */
[----:B------:R1:W-:Y:S04]  /*8d1b0*/  STL [R1+0x4334], R25 ;  /* 0x0043341901007387 */ /* 0x0003e80000100800 */
[----:B-1----:R-:W4:Y:S02]  /*8d1c0*/  LDL.LU R25, [R1+0x2360] ;  /* 0x0023600001197983 */ /* 0x002f240000300800 */
[----:B----4-:R-:W-:-:S05]  /*8d1d0*/  IMAD.X R15, R25, 0x1, R4, P2 ;  /* 0x00000001190f7824 */ /* 0x010fca00010e0604 */
[----:B------:R1:W-:Y:S04]  /*8d1e0*/  STL.64 [R1+0x4328], R14 ;  /* 0x0043280e01007387 */ /* 0x0003e80000100a00 */
[----:B-1----:R-:W4:Y:S01]  /*8d1f0*/  LDL.LU.64 R14, [R1+0x5800] ;  /* 0x00580000010e7983 */ /* 0x002f220000300a00 */
[----:B--2---:R-:W-:-:S03]  /*8d200*/  IADD3 R2, P2, R28, R5, RZ ;  /* 0x000000051c027210 */ /* 0x004fc60007f5e0ff */
[----:B----4-:R1:W-:Y:S04]  /*8d210*/  STL.64 [R1+0x57e0], R14 ;  /* 0x0057e00e01007387 */ /* 0x0103e80000100a00 */
[----:B-1----:R0:W2:Y:S04]  /*8d220*/  LDL.64 R14, [R1+0x4320] ;  /* 0x00432000010e7983 */ /* 0x0020a80000100a00 */
[----:B------:R1:W-:Y:S04]  /*8d230*/  STL [R1+0x4310], R2 ;  /* 0x0043100201007387 */ /* 0x0003e80000100800 */
[----:B-1----:R-:W2:Y:S01]  /*8d240*/  LDL.LU.64 R2, [R1+0x57f8] ;  /* 0x0057f80001027983 */ /* 0x002ea20000300a00 */
[----:B------:R-:W-:Y:S01]  /*8d250*/  IADD3 R24, P1, R28, R6, RZ ;  /* 0x000000061c187210 */ /* 0x000fe20007f3e0ff */
[----:B--2---:R-:W-:-:S04]  /*8d260*/  IMAD.X R15, R25, 0x1, R2, P4 ;  /* 0x00000001190f7824 */ /* 0x004fc800020e0602 */
[----:B------:R-:W-:Y:S01]  /*8d270*/  IMAD.X R25, R9, 0x1, R27, P1 ;  /* 0x0000000109197824 */ /* 0x000fe200008e061b */
[----:B------:R-:W-:Y:S04]  /*8d280*/  STL [R1+0x4324], R15 ;  /* 0x0043240f01007387 */ /* 0x000fe80000100800 */
[----:B------:R-:W-:Y:S04]  /*8d290*/  STL.64 [R1+0x57d8], R2 ;  /* 0x0057d80201007387 */ /* 0x000fe80000100a00 */
[----:B------:R1:W-:Y:S04]  /*8d2a0*/  STL.64 [R1+0x4318], R24 ;  /* 0x0043181801007387 */ /* 0x0003e80000100a00 */
[----:B-1----:R-:W2:Y:S04]  /*8d2b0*/  LDL.LU.64 R24, [R1+0x57f0] ;  /* 0x0057f00001187983 */ /* 0x002ea80000300a00 */
[----:B------:R1:W-:Y:S01]  /*8d2c0*/  STL.64 [R1+0x57c8], R26 ;  /* 0x0057c81a01007387 */ /* 0x0003e20000100a00 */
[----:B------:R-:W-:-:S03]  /*8d2d0*/  IADD3 R14, P4, R28, R3, RZ ;  /* 0x000000031c0e7210 */ /* 0x000fc60007f9e0ff */
[----:B------:R-:W-:Y:S01]  /*8d2e0*/  STL [R1+0x57d0], R27 ;  /* 0x0057d01b01007387 */ /* 0x000fe20000100800 */
[----:B-1----:R-:W-:-:S03]  /*8d2f0*/  IADD3 R26, P1, R28, R0, RZ ;  /* 0x000000001c1a7210 */ /* 0x002fc60007f3e0ff */
[----:B------:R-:W4:Y:S04]  /*8d300*/  LDL.LU R28, [R1+0x57e8] ;  /* 0x0057e800011c7983 */ /* 0x000f280000300800 */
[----:B--2---:R1:W-:Y:S04]  /*8d310*/  STL.64 [R1+0x57c0], R24 ;  /* 0x0057c01801007387 */ /* 0x0043e80000100a00 */
[----:B-1----:R0:W2:Y:S01]  /*8d320*/  LDL.64 R24, [R1+0x4310] ;  /* 0x0043100001187983 */ /* 0x0020a20000100a00 */
[C---:B------:R-:W-:Y:S01]  /*8d330*/  IMAD.X R15, R9.reuse, 0x1, R4, P4 ;  /* 0x00000001090f7824 */ /* 0x040fe200020e0604 */
[----:B----4-:R-:W-:Y:S01]  /*8d340*/  IADD3 R2, P4, R28, R5, RZ ;  /* 0x000000051c027210 */ /* 0x010fe20007f9e0ff */
[----:B--2---:R-:W-:-:S05]  /*8d350*/  IMAD.X R25, R9, 0x1, R7, P2 ;  /* 0x0000000109197824 */ /* 0x004fca00010e0607 */
[----:B------:R-:W-:Y:S04]  /*8d360*/  STL [R1+0x4314], R25 ;  /* 0x0043141901007387 */ /* 0x000fe80000100800 */
[----:B------:R1:W-:Y:S04]  /*8d370*/  STL.64 [R1+0x4308], R14 ;  /* 0x0043080e01007387 */ /* 0x0003e80000100a00 */
[----:B-1----:R-:W2:Y:S04]  /*8d380*/  LDL.LU.64 R14, [R1+0x57e0] ;  /* 0x0057e000010e7983 */ /* 0x002ea80000300a00 */
[----:B------:R1:W-:Y:S04]  /*8d390*/  STL [R1+0x42f0], R2 ;  /* 0x0042f00201007387 */ /* 0x0003e80000100800 */
[----:B-1----:R-:W4:Y:S02]  /*8d3a0*/  LDL.LU.64 R2, [R1+0x57d8] ;  /* 0x0057d80001027983 */ /* 0x002f240000300a00 */
[----:B----4-:R-:W-:-:S02]  /*8d3b0*/  IMAD.X R27, R9, 0x1, R2, P1 ;  /* 0x00000001091b7824 */ /* 0x010fc400008e0602 */
[----:B------:R-:W4:Y:S04]  /*8d3c0*/  LDL.LU R9, [R1+0x57d4] ;  /* 0x0057d40001097983 */ /* 0x000f280000300800 */
[----:B------:R1:W-:Y:S04]  /*8d3d0*/  STL.64 [R1+0x4300], R26 ;  /* 0x0043001a01007387 */ /* 0x0003e80000100a00 */
[----:B-1----:R0:W3:Y:S01]  /*8d3e0*/  LDL.LU R27, [R1+0x57d0] ;  /* 0x0057d000011b7983 */ /* 0x0020e20000300800 */
[----:B------:R-:W-:-:S05]  /*8d3f0*/  IADD3 R26, P1, R28, R3, RZ ;  /* 0x000000031c1a7210 */ /* 0x000fca0007f3e0ff */
[----:B------:R3:W-:Y:S04]  /*8d400*/  STL [R1+0x42e8], R26 ;  /* 0x0042e81a01007387 */ /* 0x0007e80000100800 */
[----:B---3--:R-:W4:Y:S01]  /*8d410*/  LDL.LU.64 R26, [R1+0x57c8] ;  /* 0x0057c800011a7983 */ /* 0x008f220000300a00 */
[----:B------:R-:W-:-:S03]  /*8d420*/  IADD3 R24, P2, R28, R6, RZ ;  /* 0x000000061c187210 */ /* 0x000fc60007f5e0ff */
[----:B------:R-:W-:Y:S04]  /*8d430*/  STL.64 [R1+0x57b0], R2 ;  /* 0x0057b00201007387 */ /* 0x000fe80000100a00 */
[----:B------:R1:W-:Y:S04]  /*8d440*/  STL [R1+0x57b8], R3 ;  /* 0x0057b80301007387 */ /* 0x0003e80000100800 */
[----:B-1----:R0:W3:Y:S01]  /*8d450*/  LDL.64 R2, [R1+0x42e8] ;  /* 0x0042e80001027983 */ /* 0x0020e20000100a00 */
[----:B----4-:R-:W-:-:S05]  /*8d460*/  IMAD.X R25, R9, 0x1, R27, P2 ;  /* 0x0000000109197824 */ /* 0x010fca00010e061b */
[----:B------:R1:W-:Y:S04]  /*8d470*/  STL.64 [R1+0x42f8], R24 ;  /* 0x0042f81801007387 */ /* 0x0003e80000100a00 */
[----:B-1----:R-:W4:Y:S04]  /*8d480*/  LDL.LU.64 R24, [R1+0x57c0] ;  /* 0x0057c00001187983 */ /* 0x002f280000300a00 */
[----:B------:R-:W-:Y:S04]  /*8d490*/  STL [R1+0x57a8], R29 ;  /* 0x0057a81d01007387 */ /* 0x000fe80000100800 */
[----:B------:R-:W-:Y:S04]  /*8d4a0*/  STL.64 [R1+0x57a0], R26 ;  /* 0x0057a01a01007387 */ /* 0x000fe80000100a00 */
[----:B------:R1:W-:Y:S04]  /*8d4b0*/  STL.64 [R1+0x5798], R16 ;  /* 0x0057981001007387 */ /* 0x0003e80000100a00 */
[----:B-1----:R0:W2:Y:S01]  /*8d4c0*/  LDL.64 R16, [R1+0x42f0] ;  /* 0x0042f00001107983 */ /* 0x0020a20000100a00 */
[----:B---3--:R-:W-:-:S02]  /*8d4d0*/  IMAD.X R3, R9, 0x1, R4, P1 ;  /* 0x0000000109037824 */ /* 0x008fc400008e0604 */
[----:B--2---:R-:W-:-:S05]  /*8d4e0*/  IMAD.X R17, R9, 0x1, R7, P4 ;  /* 0x0000000109117824 */ /* 0x004fca00020e0607 */
[----:B------:R-:W-:Y:S04]  /*8d4f0*/  STL [R1+0x42f4], R17 ;  /* 0x0042f41101007387 */ /* 0x000fe80000100800 */
[----:B------:R1:W-:Y:S04]  /*8d500*/  STL.64 [R1+0x5790], R14 ;  /* 0x0057900e01007387 */ /* 0x0003e80000100a00 */
[----:B-1----:R-:W2:Y:S04]  /*8d510*/  LDL.LU R14, [R1+0x11c] ;  /* 0x00011c00010e7983 */ /* 0x002ea80000300800 */
[----:B------:R1:W-:Y:S04]  /*8d520*/  STL [R1+0x42ec], R3 ;  /* 0x0042ec0301007387 */ /* 0x0003e80000100800 */
[----:B-1----:R0:W3:Y:S01]  /*8d530*/  LDL.LU R3, [R1+0x57b8] ;  /* 0x0057b80001037983 */ /* 0x0020e20000300800 */
[----:B--2---:R-:W-:-:S05]  /*8d540*/  IADD3 R2, P1, R14, R5, RZ ;  /* 0x000000050e027210 */ /* 0x004fca0007f3e0ff */
[----:B------:R3:W-:Y:S04]  /*8d550*/  STL [R1+0x42d0], R2 ;  /* 0x0042d00201007387 */ /* 0x0007e80000100800 */
[----:B---3--:R-:W2:Y:S01]  /*8d560*/  LDL.LU.64 R2, [R1+0x57b0] ;  /* 0x0057b00001027983 */ /* 0x008ea20000300a00 */
[----:B------:R-:W-:-:S03]  /*8d570*/  IADD3 R28, P2, R28, R0, RZ ;  /* 0x000000001c1c7210 */ /* 0x000fc60007f5e0ff */
[----:B------:R1:W-:Y:S04]  /*8d580*/  STL.64 [R1+0x5788], R4 ;  /* 0x0057880401007387 */ /* 0x0003e80000100a00 */
[----:B-1----:R0:W3:Y:S01]  /*8d590*/  LDL.64 R4, [R1+0x42d0] ;  /* 0x0042d00001047983 */ /* 0x0020e20000100a00 */
[----:B--2---:R-:W-:Y:S01]  /*8d5a0*/  IMAD.X R29, R9, 0x1, R2, P2 ;  /* 0x00000001091d7824 */ /* 0x004fe200010e0602 */
[C---:B------:R-:W-:Y:S02]  /*8d5b0*/  IADD3 R26, P2, R14.reuse, R3, RZ ;  /* 0x000000030e1a7210 */ /* 0x040fe40007f5e0ff */
[----:B------:R-:W2:Y:S04]  /*8d5c0*/  LDL.LU R9, [R1+0x57ac] ;  /* 0x0057ac0001097983 */ /* 0x000ea80000300800 */
[----:B------:R1:W-:Y:S04]  /*8d5d0*/  STL.64 [R1+0x42e0], R28 ;  /* 0x0042e01c01007387 */ /* 0x0003e80000100a00 */
[----:B-1----:R-:W4:Y:S04]  /*8d5e0*/  LDL.LU R29, [R1+0x57a8] ;  /* 0x0057a800011d7983 */ /* 0x002f280000300800 */
[----:B------:R1:W-:Y:S04]  /*8d5f0*/  STL [R1+0x42c8], R26 ;  /* 0x0042c81a01007387 */ /* 0x0003e80000100800 */
[----:B-1----:R-:W2:Y:S01]  /*8d600*/  LDL.LU.64 R26, [R1+0x57a0] ;  /* 0x0057a000011a7983 */ /* 0x002ea20000300a00 */
[----:B------:R-:W-:-:S05]  /*8d610*/  IADD3 R16, P4, R14, R6, RZ ;  /* 0x000000060e107210 */ /* 0x000fca0007f9e0ff */
[----:B--2---:R-:W-:Y:S01]  /*8d620*/  IMAD.X R17, R9, 0x1, R27, P4 ;  /* 0x0000000109117824 */ /* 0x004fe200020e061b */
[----:B------:R-:W-:-:S04]  /*8d630*/  IADD3 R14, P4, R14, R0, RZ ;  /* 0x000000000e0e7210 */ /* 0x000fc80007f9e0ff */
[----:B------:R1:W-:Y:S04]  /*8d640*/  STL.64 [R1+0x42d8], R16 ;  /* 0x0042d81001007387 */ /* 0x0003e80000100a00 */
[----:B-1----:R-:W2:Y:S04]  /*8d650*/  LDL.LU.64 R16, [R1+0x5798] ;  /* 0x0057980001107983 */ /* 0x002ea80000300a00 */
[----:B------:R-:W4:Y:S04]  /*8d660*/  LDL R28, [R1+0x2350] ;  /* 0x00235000011c7983 */ /* 0x000f280000100800 */
[----:B------:R1:W-:Y:S04]  /*8d670*/  STL [R1+0x42c0], R14 ;  /* 0x0042c00e01007387 */ /* 0x0003e80000100800 */
[----:B-1----:R-:W2:Y:S01]  /*8d680*/  LDL.LU.64 R14, [R1+0x5790] ;  /* 0x00579000010e7983 */ /* 0x002ea20000300a00 */
[----:B---3--:R-:W-:-:S03]  /*8d690*/  IMAD.X R5, R9, 0x1, R7, P1 ;  /* 0x0000000109057824 */ /* 0x008fc600008e0607 */
[----:B------:R1:W-:Y:S04]  /*8d6a0*/  STL.64 [R1+0x5780], R12 ;  /* 0x0057800c01007387 */ /* 0x0003e80000100a00 */
[----:B-1----:R0:W3:Y:S04]  /*8d6b0*/  LDL.64 R12, [R1+0x42c0] ;  /* 0x0042c000010c7983 */ /* 0x0020e80000100a00 */
[----:B--2---:R1:W-:Y:S04]  /*8d6c0*/  STL.64 [R1+0x5760], R14 ;  /* 0x0057600e01007387 */ /* 0x0043e80000100a00 */
[----:B-1----:R0:W2:Y:S04]  /*8d6d0*/  LDL.64 R14, [R1+0x42c8] ;  /* 0x0042c800010e7983 */ /* 0x0020a80000100a00 */
[----:B------:R1:W-:Y:S04]  /*8d6e0*/  STL [R1+0x42d4], R5 ;  /* 0x0042d40501007387 */ /* 0x0003e80000100800 */
[----:B-1----:R-:W2:Y:S04]  /*8d6f0*/  LDL.LU.64 R4, [R1+0x5788] ;  /* 0x0057880001047983 */ /* 0x002ea80000300a00 */
[----:B------:R1:W-:Y:S01]  /*8d700*/  STL.64 [R1+0x5768], R18 ;  /* 0x0057681201007387 */ /* 0x0003e20000100a00 */
[----:B---3--:R-:W-:-:S03]  /*8d710*/  IMAD.X R13, R9, 0x1, R2, P4 ;  /* 0x00000001090d7824 */ /* 0x008fc600020e0602 */
[----:B-1----:R-:W3:Y:S04]  /*8d720*/  LDL.LU R18, [R1+0x120] ;  /* 0x0001200001127983 */ /* 0x002ee80000300800 */
[----:B------:R-:W-:Y:S04]  /*8d730*/  STL.64 [R1+0x5770], R20 ;  /* 0x0057701401007387 */ /* 0x000fe80000100a00 */
[----:B----4-:R-:W-:Y:S01]  /*8d740*/  STL.64 [R1+0x5778], R28 ;  /* 0x0057781c01007387 */ /* 0x010fe20000100a00 */
[----:B--2---:R-:W-:-:S05]  /*8d750*/  IMAD.X R15, R9, 0x1, R4, P2 ;  /* 0x00000001090f7824 */ /* 0x004fca00010e0604 */
[----:B------:R-:W-:Y:S04]  /*8d760*/  STL [R1+0x42cc], R15 ;  /* 0x0042cc0f01007387 */ /* 0x000fe80000100800 */
[----:B------:R1:W-:Y:S04]  /*8d770*/  STL [R1+0x42c4], R13 ;  /* 0x0042c40d01007387 */ /* 0x0003e80000100800 */
[----:B-1----:R-:W2:Y:S04]  /*8d780*/  LDL.LU.64 R12, [R1+0x5780] ;  /* 0x00578000010c7983 */ /* 0x002ea80000300a00 */
[----:B------:R-:W4:Y:S01]  /*8d790*/  LDL.LU R9, [R1+0x2348] ;  /* 0x0023480001097983 */ /* 0x000f220000300800 */
[----:B---3--:R-:W-:-:S02]  /*8d7a0*/  IADD3 R28, P4, R18, R3, RZ ;  /* 0x00000003121c7210 */ /* 0x008fc40007f9e0ff */
[C---:B------:R-:W-:Y:S01]  /*8d7b0*/  IADD3 R20, P1, R18.reuse, R6, RZ ;  /* 0x0000000612147210 */ /* 0x040fe20007f3e0ff */
[----:B----4-:R1:W-:Y:S04]  /*8d7c0*/  STL [R1+0x5728], R9 ;  /* 0x0057280901007387 */ /* 0x0103e80000100800 */
[----:B-1----:R-:W3:Y:S04]  /*8d7d0*/  LDL.LU R9, [R1+0x234c] ;  /* 0x00234c0001097983 */ /* 0x002ee80000300800 */
[----:B------:R1:W-:Y:S04]  /*8d7e0*/  STL [R1+0x42a8], R28 ;  /* 0x0042a81c01007387 */ /* 0x0003e80000100800 */
[----:B-1----:R-:W4:Y:S01]  /*8d7f0*/  LDL.LU.64 R28, [R1+0x5778] ;  /* 0x00577800011c7983 */ /* 0x002f220000300a00 */
[----:B------:R-:W-:Y:S01]  /*8d800*/  IADD3 R14, P2, R18, R5, RZ ;  /* 0x00000005120e7210 */ /* 0x000fe20007f5e0ff */
[----:B----4-:R-:W-:Y:S01]  /*8d810*/  IMAD.X R21, R28, 0x1, R27, P1 ;  /* 0x000000011c157824 */ /* 0x010fe200008e061b */
[----:B------:R-:W-:-:S03]  /*8d820*/  IADD3 R18, P1, R18, R0, RZ ;  /* 0x0000000012127210 */ /* 0x000fc60007f3e0ff */
[----:B------:R-:W-:Y:S01]  /*8d830*/  IMAD.X R15, R28, 0x1, R7, P2 ;  /* 0x000000011c0f7824 */ /* 0x000fe200010e0607 */
[----:B------:R1:W-:Y:S04]  /*8d840*/  STL.64 [R1+0x42b8], R20 ;  /* 0x0042b81401007387 */ /* 0x0003e80000100a00 */
[----:B-1----:R-:W4:Y:S04]  /*8d850*/  LDL.LU.64 R20, [R1+0x5770] ;  /* 0x0057700001147983 */ /* 0x002f280000300a00 */
[----:B------:R1:W-:Y:S04]  /*8d860*/  STL [R1+0x42a0], R18 ;  /* 0x0042a01201007387 */ /* 0x0003e80000100800 */
[----:B-1----:R-:W4:Y:S04]  /*8d870*/  LDL.LU.64 R18, [R1+0x5768] ;  /* 0x0057680001127983 */ /* 0x002f280000300a00 */
[----:B------:R1:W-:Y:S04]  /*8d880*/  STL.64 [R1+0x42b0], R14 ;  /* 0x0042b00e01007387 */ /* 0x0003e80000100a00 */
[----:B-1----:R-:W2:Y:S04]  /*8d890*/  LDL.LU.64 R14, [R1+0x5760] ;  /* 0x00576000010e7983 */ /* 0x002ea80000300a00 */
[----:B--2---:R-:W-:Y:S04]  /*8d8a0*/  STL.64 [R1+0x5758], R14 ;  /* 0x0057580e01007387 */ /* 0x004fe80000100a00 */
[----:B------:R1:W-:Y:S04]  /*8d8b0*/  STL.64 [R1+0x5748], R24 ;  /* 0x0057481801007387 */ /* 0x0003e80000100a00 */
[----:B-1----:R0:W2:Y:S04]  /*8d8c0*/  LDL.64 R24, [R1+0x42a8] ;  /* 0x0042a80001187983 */ /* 0x0020a80000100a00 */
[----:B------:R1:W-:Y:S04]  /*8d8d0*/  STL.64 [R1+0x5750], R16 ;  /* 0x0057501001007387 */ /* 0x0003e80000100a00 */
[----:B-1----:R-:W3:Y:S04]  /*8d8e0*/  LDL.LU R16, [R1+0x124] ;  /* 0x0001240001107983 */ /* 0x002ee80000300800 */
[----:B------:R1:W-:Y:S04]  /*8d8f0*/  STL.64 [R1+0x5738], R12 ;  /* 0x0057380c01007387 */ /* 0x0003e80000100a00 */
[----:B-1----:R0:W4:Y:S04]  /*8d900*/  LDL.64 R12, [R1+0x42a0] ;  /* 0x0042a000010c7983 */ /* 0x0021280000100a00 */
[----:B----4-:R-:W2:Y:S04]  /*8d910*/  LDL.LU R13, [R1+0x2350] ;  /* 0x00235000010d7983 */ /* 0x010ea80000300800 */
[----:B------:R-:W4:Y:S01]  /*8d920*/  LDL.LU R28, [R1+0x130] ;  /* 0x00013000011c7983 */ /* 0x000f220000300800 */
[----:B---3--:R-:W-:Y:S01]  /*8d930*/  IADD3 R14, P2, R16, R6, RZ ;  /* 0x00000006100e7210 */ /* 0x008fe20007f5e0ff */
[----:B--2---:R-:W-:-:S02]  /*8d940*/  IMAD.X R25, R13, 0x1, R4, P4 ;  /* 0x000000010d197824 */ /* 0x004fc400020e0604 */
[----:B------:R-:W-:-:S03]  /*8d950*/  IMAD.X R13, R13, 0x1, R2, P1 ;  /* 0x000000010d0d7824 */ /* 0x000fc600008e0602 */
[----:B------:R-:W-:Y:S04]  /*8d960*/  STL [R1+0x42ac], R25 ;  /* 0x0042ac1901007387 */ /* 0x000fe80000100800 */
[----:B------:R-:W-:Y:S04]  /*8d970*/  STL.64 [R1+0x5740], R4 ;  /* 0x0057400401007387 */ /* 0x000fe80000100a00 */
[----:B------:R-:W-:Y:S04]  /*8d980*/  STL [R1+0x42a4], R13 ;  /* 0x0042a40d01007387 */ /* 0x000fe80000100800 */
[----:B------:R1:W-:Y:S04]  /*8d990*/  STL.64 [R1+0x5730], R2 ;  /* 0x0057300201007387 */ /* 0x0003e80000100a00 */
[----:B-1----:R-:W2:Y:S01]  /*8d9a0*/  LDL R2, [R1+0x128] ;  /* 0x0001280001027983 */ /* 0x002ea20000100800 */
[C---:B------:R-:W-:Y:S01]  /*8d9b0*/  IADD3 R24, P4, R16.reuse, R5, RZ ;  /* 0x0000000510187210 */ /* 0x040fe20007f9e0ff */
[----:B------:R-:W-:Y:S01]  /*8d9c0*/  IMAD.X R15, R9, 0x1, R27, P2 ;  /* 0x00000001090f7824 */ /* 0x000fe200010e061b */
[----:B------:R-:W-:-:S02]  /*8d9d0*/  IADD3 R12, P1, R16, R3, RZ ;  /* 0x00000003100c7210 */ /* 0x000fc40007f3e0ff */
[----:B------:R-:W-:Y:S01]  /*8d9e0*/  IADD3 R16, P2, R16, R0, RZ ;  /* 0x0000000010107210 */ /* 0x000fe20007f5e0ff */
[----:B------:R-:W-:Y:S01]  /*8d9f0*/  IMAD.X R25, R9, 0x1, R7, P4 ;  /* 0x0000000109197824 */ /* 0x000fe200020e0607 */
[----:B------:R1:W-:Y:S04]  /*8da00*/  STL.64 [R1+0x4298], R14 ;  /* 0x0042980e01007387 */ /* 0x0003e80000100a00 */
[----:B-1----:R-:W3:Y:S04]  /*8da10*/  LDL.LU.64 R14, [R1+0x5758] ;  /* 0x00575800010e7983 */ /* 0x002ee80000300a00 */
[----:B------:R1:W-:Y:S04]  /*8da20*/  STL [R1+0x4280], R16 ;  /* 0x0042801001007387 */ /* 0x0003e80000100800 */
[----:B-1----:R-:W3:Y:S04]  /*8da30*/  LDL.LU.64 R16, [R1+0x5750] ;  /* 0x0057500001107983 */ /* 0x002ee80000300a00 */
[----:B------:R1:W-:Y:S04]  /*8da40*/  STL.64 [R1+0x4290], R24 ;  /* 0x0042901801007387 */ /* 0x0003e80000100a00 */
[----:B-1----:R-:W3:Y:S01]  /*8da50*/  LDL.LU.64 R24, [R1+0x5748] ;  /* 0x0057480001187983 */ /* 0x002ee20000300a00 */
[----:B--2---:R-:W-:-:S05]  /*8da60*/  IADD3 R4, P4, R2, R6, RZ ;  /* 0x0000000602047210 */ /* 0x004fca0007f9e0ff */
[----:B------:R1:W-:Y:S04]  /*8da70*/  STL [R1+0x4278], R4 ;  /* 0x0042780401007387 */ /* 0x0003e80000100800 */
[----:B-1----:R-:W2:Y:S02]  /*8da80*/  LDL.LU.64 R4, [R1+0x5740] ;  /* 0x0057400001047983 */ /* 0x002ea40000300a00 */
        /* <DEDUP_REMOVED lines=8> */
[----:B------:R1:W-:Y:S04]  /*8db10*/  STL.64 [R1+0x5718], R4 ;  /* 0x0057180401007387 */ /* 0x0003e80000100a00 */
[----:B-1----:R-:W4:Y:S04]  /*8db20*/  LDL R4, [R1+0x12c] ;  /* 0x00012c0001047983 */ /* 0x002f280000100800 */
[----:B----4-:R1:W-:Y:S04]  /*8db30*/  STL.64 [R1+0x5720], R4 ;  /* 0x0057200401007387 */ /* 0x0103e80000100a00 */
[----:B-1----:R0:W4:Y:S01]  /*8db40*/  LDL.64 R4, [R1+0x4270] ;  /* 0x0042700001047983 */ /* 0x0021220000100a00 */
[----:B--2---:R-:W-:-:S03]  /*8db50*/  IMAD.X R13, R9, 0x1, R2, P2 ;  /* 0x00000001090d7824 */ /* 0x004fc600010e0602 */
[----:B----4-:R-:W2:Y:S04]  /*8db60*/  LDL.LU R5, [R1+0x128] ;  /* 0x0001280001057983 */ /* 0x010ea80000300800 */
[----:B------:R-:W4:Y:S04]  /*8db70*/  LDL.LU R9, [R1+0x5728] ;  /* 0x0057280001097983 */ /* 0x000f280000300800 */
[----:B------:R-:W-:Y:S04]  /*8db80*/  STL [R1+0x4284], R13 ;  /* 0x0042840d01007387 */ /* 0x000fe80000100800 */
[----:B------:R1:W-:Y:S04]  /*8db90*/  STL.64 [R1+0x5700], R28 ;  /* 0x0057001c01007387 */ /* 0x0003e80000100a00 */
[----:B-1----:R0:W4:Y:S04]  /*8dba0*/  LDL.64 R28, [R1+0x4278] ;  /* 0x00427800011c7983 */ /* 0x0021280000100a00 */
[----:B------:R-:W-:Y:S01]  /*8dbb0*/  STL.64 [R1+0x5708], R18 ;  /* 0x0057081201007387 */ /* 0x000fe20000100a00 */
[----:B--2---:R-:W-:Y:S01]  /*8dbc0*/  IADD3 R12, P2, R5, R3, RZ ;  /* 0x00000003050c7210 */ /* 0x004fe20007f5e0ff */
[----:B----4-:R-:W-:Y:S01]  /*8dbd0*/  IMAD.X R29, R9, 0x1, R27, P4 ;  /* 0x00000001091d7824 */ /* 0x010fe200020e061b */
[----:B------:R-:W-:Y:S01]  /*8dbe0*/  IADD3 R28, P4, R5, R0, RZ ;  /* 0x00000000051c7210 */ /* 0x000fe20007f9e0ff */
[----:B------:R-:W-:-:S03]  /*8dbf0*/  IMAD.X R5, R9, 0x1, R7, P1 ;  /* 0x0000000109057824 */ /* 0x000fc600008e0607 */
[----:B------:R-:W-:Y:S04]  /*8dc00*/  STL [R1+0x427c], R29 ;  /* 0x00427c1d01007387 */ /* 0x000fe80000100800 */
[----:B------:R1:W-:Y:S04]  /*8dc10*/  STL [R1+0x4274], R5 ;  /* 0x0042740501007387 */ /* 0x0003e80000100800 */
[----:B-1----:R-:W2:Y:S02]  /*8dc20*/  LDL.LU.64 R4, [R1+0x5720] ;  /* 0x0057200001047983 */ /* 0x002ea40000300a00 */
[----:B--2---:R-:W-:-:S05]  /*8dc30*/  IADD3 R4, P1, R4, R6, RZ ;  /* 0x0000000604047210 */ /* 0x004fca0007f3e0ff */
[----:B------:R1:W-:Y:S04]  /*8dc40*/  STL [R1+0x4258], R4 ;  /* 0x0042580401007387 */ /* 0x0003e80000100800 */
[----:B-1----:R-:W2:Y:S04]  /*8dc50*/  LDL.LU.64 R4, [R1+0x5718] ;  /* 0x0057180001047983 */ /* 0x002ea80000300a00 */
[----:B------:R1:W-:Y:S04]  /*8dc60*/  STL.64 [R1+0x56f8], R6 ;  /* 0x0056f80601007387 */ /* 0x0003e80000100a00 */
[----:B-1----:R0:W4:Y:S01]  /*8dc70*/  LDL.64 R6, [R1+0x4258] ;  /* 0x0042580001067983 */ /* 0x0021220000100a00 */
[----:B--2---:R-:W-:-:S05]  /*8dc80*/  IMAD.X R13, R9, 0x1, R4, P2 ;  /* 0x00000001090d7824 */ /* 0x004fca00010e0604 */
[----:B------:R1:W-:Y:S04]  /*8dc90*/  STL.64 [R1+0x4268], R12 ;  /* 0x0042680c01007387 */ /* 0x0003e80000100a00 */
[----:B-1----:R-:W2:Y:S04]  /*8dca0*/  LDL.LU.64 R12, [R1+0x5710] ;  /* 0x00571000010c7983 */ /* 0x002ea80000300a00 */
[----:B------:R1:W-:Y:S04]  /*8dcb0*/  STL [R1+0x56f0], R23 ;  /* 0x0056f01701007387 */ /* 0x0003e80000100800 */
[----:B-1----:R-:W3:Y:S01]  /*8dcc0*/  LDL.LU R23, [R1+0x12c] ;  /* 0x00012c0001177983 */ /* 0x002ee20000300800 */
[----:B------:R-:W-:Y:S01]  /*8dcd0*/  IMAD.X R29, R9, 0x1, R2, P4 ;  /* 0x00000001091d7824 */ /* 0x000fe200020e0602 */
[----:B---3--:R-:W-:-:S05]  /*8dce0*/  IADD3 R18, P2, R23, R5, RZ ;  /* 0x0000000517127210 */ /* 0x008fca0007f5e0ff */
[----:B------:R1:W-:Y:S04]  /*8dcf0*/  STL [R1+0x4250], R18 ;  /* 0x0042501201007387 */ /* 0x0003e80000100800 */
[----:B-1----:R-:W3:Y:S04]  /*8dd00*/  LDL.LU.64 R18, [R1+0x5708] ;  /* 0x0057080001127983 */ /* 0x002ee80000300a00 */
[----:B------:R1:W-:Y:S04]  /*8dd10*/  STL.64 [R1+0x4260], R28 ;  /* 0x0042601c01007387 */ /* 0x0003e80000100a00 */
[----:B-1----:R-:W2:Y:S04]  /*8dd20*/  LDL.LU.64 R28, [R1+0x5700] ;  /* 0x00570000011c7983 */ /* 0x002ea80000300a00 */
[----:B---3--:R-:W-:Y:S04]  /*8dd30*/  STL.64 [R1+0x56e8], R18 ;  /* 0x0056e81201007387 */ /* 0x008fe80000100a00 */
[----:B------:R1:W-:Y:S04]  /*8dd40*/  STL [R1+0x56dc], R11 ;  /* 0x0056dc0b01007387 */ /* 0x0003e80000100800 */
[----:B-1----:R-:W4:Y:S04]  /*8dd50*/  LDL.LU R11, [R1+0x2344] ;  /* 0x00234400010b7983 */ /* 0x002f280000300800 */
[----:B------:R-:W3:Y:S04]  /*8dd60*/  LDL R9, [R1+0x2340] ;  /* 0x0023400001097983 */ /* 0x000ee80000100800 */
[----:B------:R-:W-:Y:S01]  /*8dd70*/  STL.64 [R1+0x56e0], R2 ;  /* 0x0056e00201007387 */ /* 0x000fe20000100a00 */
[----:B----4-:R-:W-:-:S05]  /*8dd80*/  IMAD.X R7, R11, 0x1, R27, P1 ;  /* 0x000000010b077824 */ /* 0x010fca00008e061b */
[----:B------:R1:W-:Y:S04]  /*8dd90*/  STL [R1+0x425c], R7 ;  /* 0x00425c0701007387 */ /* 0x0003e80000100800 */
[----:B-1----:R-:W4:Y:S04]  /*8dda0*/  LDL.LU.64 R6, [R1+0x56f8] ;  /* 0x0056f80001067983 */ /* 0x002f280000300a00 */
[----:B------:R-:W-:Y:S04]  /*8ddb0*/  STL.64 [R1+0x56d0], R26 ;  /* 0x0056d01a01007387 */ /* 0x000fe80000100a00 */
[----:B------:R-:W-:Y:S04]  /*8ddc0*/  STL [R1+0x56d8], R27 ;  /* 0x0056d81b01007387 */ /* 0x000fe80000100800 */
[----:B--2---:R1:W-:Y:S04]  /*8ddd0*/  STL.64 [R1+0x56c8], R12 ;  /* 0x0056c80c01007387 */ /* 0x0043e80000100a00 */
[----:B-1----:R0:W4:Y:S01]  /*8dde0*/  LDL.64 R12, [R1+0x4250] ;  /* 0x00425000010c7983 */ /* 0x0021220000100a00 */
[----:B------:R-:W-:-:S02]  /*8ddf0*/  IADD3 R18, P4, R23, R3, RZ ;  /* 0x0000000317127210 */ /* 0x000fc40007f9e0ff */
[----:B------:R-:W-:Y:S02]  /*8de00*/  IADD3 R26, P1, R23, R0, RZ ;  /* 0x00000000171a7210 */ /* 0x000fe40007f3e0ff */
[----:B------:R-:W2:Y:S01]  /*8de10*/  LDL.LU R23, [R1+0x56f0] ;  /* 0x0056f00001177983 */ /* 0x000ea20000300800 */
[C---:B------:R-:W-:Y:S01]  /*8de20*/  IMAD.X R19, R11.reuse, 0x1, R4, P4 ;  /* 0x000000010b137824 */ /* 0x040fe200020e0604 */
[----:B------:R-:W-:Y:S01]  /*8de30*/  IADD3 R2, P4, R28, R5, RZ ;  /* 0x000000051c027210 */ /* 0x000fe20007f9e0ff */
[----:B----4-:R-:W-:-:S05]  /*8de40*/  IMAD.X R13, R11, 0x1, R7, P2 ;  /* 0x000000010b0d7824 */ /* 0x010fca00010e0607 */
[----:B------:R-:W-:Y:S04]  /*8de50*/  STL [R1+0x4254], R13 ;  /* 0x0042540d01007387 */ /* 0x000fe80000100800 */
[----:B------:R1:W-:Y:S04]  /*8de60*/  STL.64 [R1+0x4248], R18 ;  /* 0x0042481201007387 */ /* 0x0003e80000100a00 */
[----:B-1----:R-:W4:Y:S04]  /*8de70*/  LDL.LU.64 R18, [R1+0x56e8] ;  /* 0x0056e80001127983 */ /* 0x002f280000300a00 */
[----:B------:R1:W-:Y:S04]  /*8de80*/  STL [R1+0x4230], R2 ;  /* 0x0042300201007387 */ /* 0x0003e80000100800 */
[----:B-1----:R-:W3:Y:S02]  /*8de90*/  LDL.LU.64 R2, [R1+0x56e0] ;  /* 0x0056e00001027983 */ /* 0x002ee40000300a00 */
[----:B---3--:R-:W-:-:S02]  /*8dea0*/  IMAD.X R27, R11, 0x1, R2, P1 ;  /* 0x000000010b1b7824 */ /* 0x008fc400008e0602 */
[----:B------:R-:W3:Y:S04]  /*8deb0*/  LDL.LU R11, [R1+0x56dc] ;  /* 0x0056dc00010b7983 */ /* 0x000ee80000300800 */
[----:B------:R1:W-:Y:S04]  /*8dec0*/  STL.64 [R1+0x4240], R26 ;  /* 0x0042401a01007387 */ /* 0x0003e80000100a00 */
[----:B-1----:R0:W2:Y:S01]  /*8ded0*/  LDL.LU R27, [R1+0x56d8] ;  /* 0x0056d800011b7983 */ /* 0x0020a20000300800 */
[----:B------:R-:W-:-:S05]  /*8dee0*/  IADD3 R26, P1, R28, R3, RZ ;  /* 0x000000031c1a7210 */ /* 0x000fca0007f3e0ff */
[----:B------:R2:W-:Y:S04]  /*8def0*/  STL [R1+0x4228], R26 ;  /* 0x0042281a01007387 */ /* 0x0005e80000100800 */
[----:B--2---:R-:W2:Y:S01]  /*8df00*/  LDL.LU.64 R26, [R1+0x56d0] ;  /* 0x0056d000011a7983 */ /* 0x004ea20000300a00 */
[----:B------:R-:W-:-:S03]  /*8df10*/  IADD3 R12, P2, R28, R6, RZ ;  /* 0x000000061c0c7210 */ /* 0x000fc60007f5e0ff */
[----:B------:R1:W-:Y:S04]  /*8df20*/  STL.64 [R1+0x56b8], R2 ;  /* 0x0056b80201007387 */ /* 0x0003e80000100a00 */
[----:B------:R-:W-:Y:S01]  /*8df30*/  STL [R1+0x56c0], R3 ;  /* 0x0056c00301007387 */ /* 0x000fe20000100800 */
[----:B--2---:R-:W-:Y:S01]  /*8df40*/  IMAD.X R13, R9, 0x1, R27, P2 ;  /* 0x00000001090d7824 */ /* 0x004fe200010e061b */
[----:B-1----:R-:W-:-:S04]  /*8df50*/  IADD3 R2, P2, R28, R0, RZ ;  /* 0x000000001c027210 */ /* 0x002fc80007f5e0ff */
[----:B------:R1:W-:Y:S04]  /*8df60*/  STL.64 [R1+0x4238], R12 ;  /* 0x0042380c01007387 */ /* 0x0003e80000100a00 */
[----:B-1----:R-:W2:Y:S04]  /*8df70*/  LDL.LU.64 R12, [R1+0x56c8] ;  /* 0x0056c800010c7983 */ /* 0x002ea80000300a00 */
[----:B------:R1:W-:Y:S04]  /*8df80*/  STL [R1+0x4220], R2 ;  /* 0x0042200201007387 */ /* 0x0003e80000100800 */
[----:B-1----:R0:W4:Y:S04]  /*8df90*/  LDL.64 R2, [R1+0x4228] ;  /* 0x0042280001027983 */ /* 0x0021280000100a00 */
[----:B------:R-:W-:Y:S04]  /*8dfa0*/  STL.64 [R1+0x56a8], R26 ;  /* 0x0056a81a01007387 */ /* 0x000fe80000100a00 */
[----:B------:R1:W-:Y:S04]  /*8dfb0*/  STL [R1+0x56b0], R27 ;  /* 0x0056b01b01007387 */ /* 0x0003e80000100800 */
[----:B-1----:R0:W3:Y:S04]  /*8dfc0*/  LDL.64 R26, [R1+0x4220] ;  /* 0x00422000011a7983 */ /* 0x0020e80000100a00 */
[----:B---3--:R-:W4:Y:S04]  /*8dfd0*/  LDL.LU R27, [R1+0x2340] ;  /* 0x00234000011b7983 */ /* 0x008f280000300800 */
[----:B------:R1:W-:Y:S04]  /*8dfe0*/  STL.64 [R1+0x5698], R16 ;  /* 0x0056981001007387 */ /* 0x0003e80000100a00 */
[----:B-1----:R-:W3:Y:S04]  /*8dff0*/  LDL.LU R16, [R1+0x134] ;  /* 0x0001340001107983 */ /* 0x002ee80000300800 */
[----:B------:R1:W-:Y:S04]  /*8e000*/  STL.64 [R1+0x56a0], R22 ;  /* 0x0056a01601007387 */ /* 0x0003e80000100a00 */
[----:B-1----:R0:W2:Y:S04]  /*8e010*/  LDL.64 R22, [R1+0x4230] ;  /* 0x0042300001167983 */ /* 0x0020a80000100a00 */
[----:B------:R-:W3:Y:S01]  /*8e020*/  LDL.LU R28, [R1+0x2330] ;  /* 0x00233000011c7983 */ /* 0x000ee20000300800 */
[----:B----4-:R-:W-:-:S02]  /*8e030*/  IMAD.X R3, R27, 0x1, R4, P1 ;  /* 0x000000011b037824 */ /* 0x010fc400008e0604 */
[----:B--2---:R-:W-:Y:S01]  /*8e040*/  IMAD.X R23, R27, 0x1, R7, P4 ;  /* 0x000000011b177824 */ /* 0x004fe200020e0607 */
[----:B---3--:R1:W-:Y:S04]  /*8e050*/  STL [R1+0x565c], R28 ;  /* 0x00565c1c01007387 */ /* 0x0083e80000100800 */
[----:B-1----:R-:W2:Y:S04]  /*8e060*/  LDL.LU R28, [R1+0x2338] ;  /* 0x00233800011c7983 */ /* 0x002ea80000300800 */
[----:B------:R1:W-:Y:S04]  /*8e070*/  STL [R1+0x4234], R23 ;  /* 0x0042341701007387 */ /* 0x0003e80000100800 */
[----:B-1----:R-:W3:Y:S04]  /*8e080*/  LDL R23, [R1+0x233c] ;  /* 0x00233c0001177983 */ /* 0x002ee80000100800 */
[----:B------:R1:W-:Y:S04]  /*8e090*/  STL [R1+0x422c], R3 ;  /* 0x00422c0301007387 */ /* 0x0003e80000100800 */
[----:B-1----:R0:W4:Y:S01]  /*8e0a0*/  LDL.LU R3, [R1+0x56c0] ;  /* 0x0056c00001037983 */ /* 0x0021220000300800 */
[----:B------:R-:W-:-:S03]  /*8e0b0*/  IADD3 R2, P1, R16, R5, RZ ;  /* 0x0000000510027210 */ /* 0x000fc60007f3e0ff */
[----:B------:R-:W2:Y:S04]  /*8e0c0*/  LDL R9, [R1+0x138] ;  /* 0x0001380001097983 */ /* 0x000ea80000100800 */
[----:B------:R4:W-:Y:S04]  /*8e0d0*/  STL [R1+0x4210], R2 ;  /* 0x0042100201007387 */ /* 0x0009e80000100800 */
[----:B----4-:R-:W4:Y:S04]  /*8e0e0*/  LDL.LU.64 R2, [R1+0x56b8] ;  /* 0x0056b80001027983 */ /* 0x010f280000300a00 */
[----:B------:R-:W-:Y:S04]  /*8e0f0*/  STL.64 [R1+0x5688], R4 ;  /* 0x0056880401007387 */ /* 0x000fe80000100a00 */
[----:B------:R1:W-:Y:S04]  /*8e100*/  STL [R1+0x5690], R5 ;  /* 0x0056900501007387 */ /* 0x0003e80000100800 */
[----:B-1----:R0:W2:Y:S01]  /*8e110*/  LDL.64 R4, [R1+0x4210] ;  /* 0x0042100001047983 */ /* 0x0020a20000100a00 */
[----:B----4-:R-:W-:-:S05]  /*8e120*/  IMAD.X R27, R27, 0x1, R2, P2 ;  /* 0x000000011b1b7824 */ /* 0x010fca00010e0602 */
[----:B------:R1:W-:Y:S04]  /*8e130*/  STL [R1+0x4224], R27 ;  /* 0x0042241b01007387 */ /* 0x0003e80000100800 */
[----:B-1----:R0:W4:Y:S01]  /*8e140*/  LDL.LU R27, [R1+0x56b0] ;  /* 0x0056b000011b7983 */ /* 0x0021220000300800 */
[----:B------:R-:W-:-:S05]  /*8e150*/  IADD3 R26, P2, R16, R3, RZ ;  /* 0x00000003101a7210 */ /* 0x000fca0007f5e0ff */
[----:B------:R4:W-:Y:S04]  /*8e160*/  STL [R1+0x4208], R26 ;  /* 0x0042081a01007387 */ /* 0x0009e80000100800 */
[----:B----4-:R-:W3:Y:S01]  /*8e170*/  LDL.LU.64 R26, [R1+0x56a8] ;  /* 0x0056a800011a7983 */ /* 0x010ee20000300a00 */
[----:B------:R-:W-:-:S05]  /*8e180*/  IADD3 R22, P4, R16, R6, RZ ;  /* 0x0000000610167210 */ /* 0x000fca0007f9e0ff */
[----:B---3--:R-:W-:Y:S01]  /*8e190*/  IMAD.X R23, R23, 0x1, R27, P4 ;  /* 0x0000000117177824 */ /* 0x008fe200020e061b */
[----:B------:R-:W-:-:S04]  /*8e1a0*/  IADD3 R16, P4, R16, R0, RZ ;  /* 0x0000000010107210 */ /* 0x000fc80007f9e0ff */
[----:B------:R1:W-:Y:S04]  /*8e1b0*/  STL.64 [R1+0x4218], R22 ;  /* 0x0042181601007387 */ /* 0x0003e80000100a00 */
[----:B-1----:R-:W3:Y:S04]  /*8e1c0*/  LDL.LU.64 R22, [R1+0x56a0] ;  /* 0x0056a00001167983 */ /* 0x002ee80000300a00 */
[----:B------:R1:W-:Y:S04]  /*8e1d0*/  STL [R1+0x4200], R16 ;  /* 0x0042001001007387 */ /* 0x0003e80000100800 */
[----:B-1----:R-:W4:Y:S04]  /*8e1e0*/  LDL.LU.64 R16, [R1+0x5698] ;  /* 0x0056980001107983 */ /* 0x002f280000300a00 */
[----:B------:R1:W-:Y:S04]  /*8e1f0*/  STL.64 [R1+0x5680], R26 ;  /* 0x0056801a01007387 */ /* 0x0003e80000100a00 */
[----:B-1----:R0:W2:Y:S04]  /*8e200*/  LDL.64 R26, [R1+0x4200] ;  /* 0x00420000011a7983 */ /* 0x0020a80000100a00 */
[----:B--2---:R-:W2:Y:S04]  /*8e210*/  LDL.LU R27, [R1+0x233c] ;  /* 0x00233c00011b7983 */ /* 0x004ea80000300800 */
[----:B------:R1:W-:Y:S04]  /*8e220*/  STL.64 [R1+0x5660], R12 ;  /* 0x0056600c01007387 */ /* 0x0003e80000100a00 */
[----:B-1----:R0:W3:Y:S01]  /*8e230*/  LDL.64 R12, [R1+0x4208] ;  /* 0x00420800010c7983 */ /* 0x0020e20000100a00 */
[----:B--2---:R-:W-:-:S05]  /*8e240*/  IMAD.X R5, R27, 0x1, R7, P1 ;  /* 0x000000011b057824 */ /* 0x004fca00008e0607 */
[----:B------:R1:W-:Y:S04]  /*8e250*/  STL [R1+0x4214], R5 ;  /* 0x0042140501007387 */ /* 0x0003e80000100800 */
[----:B-1----:R0:W2:Y:S01]  /*8e260*/  LDL.LU R5, [R1+0x5690] ;  /* 0x0056900001057983 */ /* 0x0020a20000300800 */
[----:B------:R-:W-:-:S05]  /*8e270*/  IADD3 R4, P1, R9, R6, RZ ;  /* 0x0000000609047210 */ /* 0x000fca0007f3e0ff */
[----:B------:R2:W-:Y:S04]  /*8e280*/  STL [R1+0x41f8], R4 ;  /* 0x0041f80401007387 */ /* 0x0005e80000100800 */
[----:B--2---:R-:W3:Y:S04]  /*8e290*/  LDL.LU.64 R4, [R1+0x5688] ;  /* 0x0056880001047983 */ /* 0x004ee80000300a00 */
[----:B------:R1:W-:Y:S04]  /*8e2a0*/  STL [R1+0x5668], R6 ;  /* 0x0056680601007387 */ /* 0x0003e80000100800 */
[----:B-1----:R-:W2:Y:S01]  /*8e2b0*/  LDL.LU R6, [R1+0x138] ;  /* 0x0001380001067983 */ /* 0x002ea20000300800 */
[----:B---3--:R-:W-:-:S02]  /*8e2c0*/  IMAD.X R13, R27, 0x1, R4, P2 ;  /* 0x000000011b0d7824 */ /* 0x008fc400010e0604 */
[----:B------:R-:W-:-:S03]  /*8e2d0*/  IMAD.X R27, R27, 0x1, R2, P4 ;  /* 0x000000011b1b7824 */ /* 0x000fc600020e0602 */
[----:B------:R-:W-:Y:S04]  /*8e2e0*/  STL [R1+0x420c], R13 ;  /* 0x00420c0d01007387 */ /* 0x000fe80000100800 */
[----:B------:R2:W-:Y:S04]  /*8e2f0*/  STL.64 [R1+0x5678], R28 ;  /* 0x0056781c01007387 */ /* 0x0005e80000100a00 */
[----:B------:R1:W-:Y:S04]  /*8e300*/  STL.64 [R1+0x5670], R18 ;  /* 0x0056701201007387 */ /* 0x0003e80000100a00 */
[----:B------:R-:W3:Y:S01]  /*8e310*/  LDL R9, [R1+0x2334] ;  /* 0x0023340001097983 */ /* 0x000ee20000100800 */
[----:B--2---:R-:W-:-:S03]  /*8e320*/  IADD3 R28, P4, R6, R3, RZ ;  /* 0x00000003061c7210 */ /* 0x004fc60007f9e0ff */
[----:B-1----:R0:W2:Y:S04]  /*8e330*/  LDL.64 R18, [R1+0x41f8] ;  /* 0x0041f80001127983 */ /* 0x0020a80000100a00 */
[----:B------:R1:W-:Y:S04]  /*8e340*/  STL [R1+0x4204], R27 ;  /* 0x0042041b01007387 */ /* 0x0003e80000100800 */
[----:B-1----:R-:W2:Y:S04]  /*8e350*/  LDL.LU.64 R26, [R1+0x5680] ;  /* 0x00568000011a7983 */ /* 0x002ea80000300a00 */
[----:B------:R1:W-:Y:S04]  /*8e360*/  STL [R1+0x41e8], R28 ;  /* 0x0041e81c01007387 */ /* 0x0003e80000100800 */
[----:B-1----:R-:W2:Y:S01]  /*8e370*/  LDL.LU.64 R28, [R1+0x5678] ;  /* 0x00567800011c7983 */ /* 0x002ea20000300a00 */
[----:B------:R-:W-:Y:S01]  /*8e380*/  IADD3 R12, P2, R6, R5, RZ ;  /* 0x00000005060c7210 */ /* 0x000fe20007f5e0ff */
[----:B--2---:R-:W-:-:S04]  /*8e390*/  IMAD.X R19, R28, 0x1, R27, P1 ;  /* 0x000000011c137824 */ /* 0x004fc800008e061b */
[----:B------:R-:W-:Y:S01]  /*8e3a0*/  IMAD.X R13, R28, 0x1, R7, P2 ;  /* 0x000000011c0d7824 */ /* 0x000fe200010e0607 */
[----:B------:R1:W-:Y:S04]  /*8e3b0*/  STL [R1+0x41fc], R19 ;  /* 0x0041fc1301007387 */ /* 0x0003e80000100800 */
[----:B-1----:R-:W2:Y:S04]  /*8e3c0*/  LDL.LU.64 R18, [R1+0x5670] ;  /* 0x0056700001127983 */ /* 0x002ea80000300a00 */
[----:B------:R1:W-:Y:S04]  /*8e3d0*/  STL.64 [R1+0x5650], R26 ;  /* 0x0056501a01007387 */ /* 0x0003e80000100a00 */
[----:B------:R-:W-:Y:S01]  /*8e3e0*/  STL [R1+0x5658], R27 ;  /* 0x0056581b01007387 */ /* 0x000fe20000100800 */
[----:B-1----:R-:W-:-:S03]  /*8e3f0*/  IADD3 R26, P1, R6, R0, RZ ;  /* 0x00000000061a7210 */ /* 0x002fc60007f3e0ff */
[----:B------:R-:W4:Y:S04]  /*8e400*/  LDL.LU R6, [R1+0x5668] ;  /* 0x0056680001067983 */ /* 0x000f280000300800 */
[----:B------:R1:W-:Y:S04]  /*8e410*/  STL.64 [R1+0x41f0], R12 ;  /* 0x0041f00c01007387 */ /* 0x0003e80000100a00 */
[----:B-1----:R-:W3:Y:S04]  /*8e420*/  LDL.LU.64 R12, [R1+0x5660] ;  /* 0x00566000010c7983 */ /* 0x002ee80000300a00 */
[----:B---3--:R1:W-:Y:S04]  /*8e430*/  STL.64 [R1+0x5638], R12 ;  /* 0x0056380c01007387 */ /* 0x0083e80000100a00 */
[----:B-1----:R0:W3:Y:S04]  /*8e440*/  LDL.64 R12, [R1+0x41e8] ;  /* 0x0041e800010c7983 */ /* 0x0020e80000100a00 */
[----:B------:R1:W-:Y:S01]  /*8e450*/  STL.64 [R1+0x5640], R10 ;  /* 0x0056400a01007387 */ /* 0x0003e20000100a00 */
[----:B------:R-:W-:-:S03]  /*8e460*/  IMAD.X R27, R28, 0x1, R2, P1 ;  /* 0x000000011c1b7824 */ /* 0x000fc600008e0602 */
[----:B-1----:R-:W2:Y:S04]  /*8e470*/  LDL.LU R10, [R1+0x13c] ;  /* 0x00013c00010a7983 */ /* 0x002ea80000300800 */
[----:B------:R-:W-:Y:S01]  /*8e480*/  STL.64 [R1+0x5648], R20 ;  /* 0x0056481401007387 */ /* 0x000fe20000100a00 */
[----:B---3--:R-:W-:-:S05]  /*8e490*/  IMAD.X R13, R28, 0x1, R4, P4 ;  /* 0x000000011c0d7824 */ /* 0x008fca00020e0604 */
[----:B------:R-:W-:Y:S04]  /*8e4a0*/  STL [R1+0x41ec], R13 ;  /* 0x0041ec0d01007387 */ /* 0x000fe80000100800 */
[----:B------:R-:W3:Y:S04]  /*8e4b0*/  LDL.LU R28, [R1+0x565c] ;  /* 0x00565c00011c7983 */ /* 0x000ee80000300800 */
[----:B------:R1:W-:Y:S04]  /*8e4c0*/  STL.64 [R1+0x41e0], R26 ;  /* 0x0041e01a01007387 */ /* 0x0003e80000100a00 */
[----:B-1----:R0:W4:Y:S01]  /*8e4d0*/  LDL.LU R27, [R1+0x5658] ;  /* 0x00565800011b7983 */ /* 0x0021220000300800 */
[----:B--2---:R-:W-:-:S05]  /*8e4e0*/  IADD3 R26, P1, R10, R3, RZ ;  /* 0x000000030a1a7210 */ /* 0x004fca0007f3e0ff */
[----:B------:R4:W-:Y:S04]  /*8e4f0*/  STL [R1+0x41c8], R26 ;  /* 0x0041c81a01007387 */ /* 0x0009e80000100800 */
[----:B----4-:R-:W2:Y:S01]  /*8e500*/  LDL.LU.64 R26, [R1+0x5650] ;  /* 0x00565000011a7983 */ /* 0x010ea20000300a00 */
[C---:B------:R-:W-:Y:S02]  /*8e510*/  IADD3 R20, P2, R10.reuse, R6, RZ ;  /* 0x000000060a147210 */ /* 0x040fe40007f5e0ff */
[----:B------:R-:W-:-:S05]  /*8e520*/  IADD3 R12, P4, R10, R5, RZ ;  /* 0x000000050a0c7210 */ /* 0x000fca0007f9e0ff */
[C---:B------:R-:W-:Y:S02]  /*8e530*/  IMAD.X R13, R9.reuse, 0x1, R7, P4 ;  /* 0x00000001090d7824 */ /* 0x040fe400020e0607 */
[----:B--2---:R-:W-:Y:S01]  /*8e540*/  IMAD.X R21, R9, 0x1, R27, P2 ;  /* 0x0000000109157824 */ /* 0x004fe200010e061b */
[----:B------:R-:W-:-:S04]  /*8e550*/  IADD3 R10, P2, R10, R0, RZ ;  /* 0x000000000a0a7210 */ /* 0x000fc80007f5e0ff */
[----:B------:R1:W-:Y:S04]  /*8e560*/  STL.64 [R1+0x41d8], R20 ;  /* 0x0041d81401007387 */ /* 0x0003e80000100a00 */
[----:B-1----:R-:W2:Y:S04]  /*8e570*/  LDL.LU.64 R20, [R1+0x5648] ;  /* 0x0056480001147983 */ /* 0x002ea80000300a00 */
[----:B------:R1:W-:Y:S04]  /*8e580*/  STL [R1+0x41c0], R10 ;  /* 0x0041c00a01007387 */ /* 0x0003e80000100800 */
[----:B-1----:R-:W4:Y:S04]  /*8e590*/  LDL.LU.64 R10, [R1+0x5640] ;  /* 0x00564000010a7983 */ /* 0x002f280000300a00 */
[----:B------:R1:W-:Y:S04]  /*8e5a0*/  STL.64 [R1+0x41d0], R12 ;  /* 0x0041d00c01007387 */ /* 0x0003e80000100a00 */
[----:B-1----:R-:W3:Y:S04]  /*8e5b0*/  LDL.LU.64 R12, [R1+0x5638] ;  /* 0x00563800010c7983 */ /* 0x002ee80000300a00 */
[----:B------:R-:W-:Y:S04]  /*8e5c0*/  STL.64 [R1+0x5628], R26 ;  /* 0x0056281a01007387 */ /* 0x000fe80000100a00 */
[----:B------:R1:W-:Y:S04]  /*8e5d0*/  STL [R1+0x5630], R27 ;  /* 0x0056301b01007387 */ /* 0x0003e80000100800 */
[----:B-1----:R0:W2:Y:S04]  /*8e5e0*/  LDL.64 R26, [R1+0x41c0] ;  /* 0x0041c000011a7983 */ /* 0x0020a80000100a00 */
[----:B--2---:R-:W2:Y:S04]  /*8e5f0*/  LDL.LU R27, [R1+0x2334] ;  /* 0x00233400011b7983 */ /* 0x004ea80000300800 */
[----:B---3--:R-:W-:Y:S04]  /*8e600*/  STL.64 [R1+0x5620], R12 ;  /* 0x0056200c01007387 */ /* 0x008fe80000100a00 */
[----:B----4-:R1:W-:Y:S04]  /*8e610*/  STL.64 [R1+0x5610], R10 ;  /* 0x0056100a01007387 */ /* 0x0103e80000100a00 */
[----:B------:R-:W3:Y:S04]  /*8e620*/  LDL R9, [R1+0x144] ;  /* 0x0001440001097983 */ /* 0x000ee80000100800 */
[----:B-1----:R0:W2:Y:S04]  /*8e630*/  LDL.64 R10, [R1+0x41c8] ;  /* 0x0041c800010a7983 */ /* 0x0020a80000100a00 */
[----:B---3--:R1:W-:Y:S01]  /*8e640*/  STL.64 [R1+0x5618], R8 ;  /* 0x0056180801007387 */ /* 0x0083e20000100a00 */
[----:B--2---:R-:W-:-:S03]  /*8e650*/  IMAD.X R11, R27, 0x1, R4, P1 ;  /* 0x000000011b0b7824 */ /* 0x004fc600008e0604 */
[----:B-1----:R-:W2:Y:S01]  /*8e660*/  LDL.LU R8, [R1+0x140] ;  /* 0x0001400001087983 */ /* 0x002ea20000300800 */
[----:B------:R-:W-:-:S03]  /*8e670*/  IMAD.X R27, R27, 0x1, R2, P2 ;  /* 0x000000011b1b7824 */ /* 0x000fc600010e0602 */
[----:B------:R-:W-:Y:S04]  /*8e680*/  STL [R1+0x41cc], R11 ;  /* 0x0041cc0b01007387 */ /* 0x000fe80000100800 */
[----:B------:R-:W-:Y:S04]  /*8e690*/  STL.64 [R1+0x5608], R4 ;  /* 0x0056080401007387 */ /* 0x000fe80000100a00 */
[----:B------:R1:W-:Y:S04]  /*8e6a0*/  STL [R1+0x41c4], R27 ;  /* 0x0041c41b01007387 */ /* 0x0003e80000100800 */
[----:B-1----:R0:W3:Y:S01]  /*8e6b0*/  LDL.LU R27, [R1+0x5630] ;  /* 0x00563000011b7983 */ /* 0x0020e20000300800 */
[----:B--2---:R-:W-:-:S05]  /*8e6c0*/  IADD3 R26, P2, R8, R3, RZ ;  /* 0x00000003081a7210 */ /* 0x004fca0007f5e0ff */
[----:B------:R3:W-:Y:S04]  /*8e6d0*/  STL [R1+0x41a8], R26 ;  /* 0x0041a81a01007387 */ /* 0x0007e80000100800 */
[----:B---3--:R-:W2:Y:S01]  /*8e6e0*/  LDL.LU.64 R26, [R1+0x5628] ;  /* 0x00562800011a7983 */ /* 0x008ea20000300a00 */
[C---:B------:R-:W-:Y:S02]  /*8e6f0*/  IADD3 R12, P4, R8.reuse, R6, RZ ;  /* 0x00000006080c7210 */ /* 0x040fe40007f9e0ff */
[----:B------:R-:W-:Y:S01]  /*8e700*/  IADD3 R10, P1, R8, R5, RZ ;  /* 0x00000005080a7210 */ /* 0x000fe20007f3e0ff */
[----:B------:R-:W-:Y:S04]  /*8e710*/  STL.64 [R1+0x55f8], R2 ;  /* 0x0055f80201007387 */ /* 0x000fe80000100a00 */
[----:B------:R1:W-:Y:S04]  /*8e720*/  STL [R1+0x5600], R3 ;  /* 0x0056000301007387 */ /* 0x0003e80000100800 */
[----:B-1----:R0:W3:Y:S01]  /*8e730*/  LDL.64 R2, [R1+0x41a8] ;  /* 0x0041a80001027983 */ /* 0x0020e20000100a00 */
[----:B--2---:R-:W-:Y:S01]  /*8e740*/  IMAD.X R13, R28, 0x1, R27, P4 ;  /* 0x000000011c0d7824 */ /* 0x004fe200020e061b */
[----:B------:R-:W-:-:S04]  /*8e750*/  IADD3 R8, P4, R8, R0, RZ ;  /* 0x0000000008087210 */ /* 0x000fc80007f9e0ff */
[----:B------:R1:W-:Y:S04]  /*8e760*/  STL.64 [R1+0x41b8], R12 ;  /* 0x0041b80c01007387 */ /* 0x0003e80000100a00 */
[----:B-1----:R-:W2:Y:S04]  /*8e770*/  LDL.LU.64 R12, [R1+0x5620] ;  /* 0x00562000010c7983 */ /* 0x002ea80000300a00 */
[----:B------:R1:W-:Y:S04]  /*8e780*/  STL [R1+0x41a0], R8 ;  /* 0x0041a00801007387 */ /* 0x0003e80000100800 */
[----:B-1----:R-:W4:Y:S01]  /*8e790*/  LDL.LU.64 R8, [R1+0x5618] ;  /* 0x0056180001087983 */ /* 0x002f220000300a00 */
[----:B------:R-:W-:-:S05]  /*8e7a0*/  IMAD.X R11, R28, 0x1, R7, P1 ;  /* 0x000000011c0b7824 */ /* 0x000fca00008e0607 */
[----:B------:R1:W-:Y:S04]  /*8e7b0*/  STL.64 [R1+0x41b0], R10 ;  /* 0x0041b00a01007387 */ /* 0x0003e80000100a00 */
[----:B-1----:R-:W2:Y:S01]  /*8e7c0*/  LDL.LU.64 R10, [R1+0x5610] ;  /* 0x00561000010a7983 */ /* 0x002ea20000300a00 */
[----:B----4-:R-:W-:-:S05]  /*8e7d0*/  IADD3 R4, P1, R9, R6, RZ ;  /* 0x0000000609047210 */ /* 0x010fca0007f3e0ff */
[----:B------:R1:W-:Y:S04]  /*8e7e0*/  STL [R1+0x4198], R4 ;  /* 0x0041980401007387 */ /* 0x0003e80000100800 */
[----:B-1----:R-:W3:Y:S04]  /*8e7f0*/  LDL.LU.64 R4, [R1+0x5608] ;  /* 0x0056080001047983 */ /* 0x002ee80000300a00 */
[----:B------:R1:W-:Y:S04]  /*8e800*/  STL [R1+0x55f0], R6 ;  /* 0x0055f00601007387 */ /* 0x0003e80000100800 */
        /* <DEDUP_REMOVED lines=8> */
[----:B-1----:R0:W3:Y:S02]  /*8e890*/  LDL.64 R4, [R1+0x41a0] ;  /* 0x0041a00001047983 */ /* 0x0020e40000100a00 */
[----:B---3--:R-:W-:-:S05]  /*8e8a0*/  IMAD.X R5, R28, 0x1, R2, P4 ;  /* 0x000000011c057824 */ /* 0x008fca00020e0602 */
[----:B------:R1:W-:Y:S04]  /*8e8b0*/  STL [R1+0x41a4], R5 ;  /* 0x0041a40501007387 */ /* 0x0003e80000100800 */
[----:B-1----:R-:W3:Y:S04]  /*8e8c0*/  LDL.64 R4, [R1+0x4190] ;  /* 0x0041900001047983 */ /* 0x002ee80000100a00 */
[----:B---3--:R1:W-:Y:S04]  /*8e8d0*/  STL [R1+0x55f4], R4 ;  /* 0x0055f40401007387 */ /* 0x0083e80000100800 */
[----:B------:R-:W3:Y:S04]  /*8e8e0*/  LDL R28, [R1+0x2328] ;  /* 0x00232800011c7983 */ /* 0x000ee80000100800 */
[----:B-1----:R0:W4:Y:S04]  /*8e8f0*/  LDL.64 R4, [R1+0x4198] ;  /* 0x0041980001047983 */ /* 0x0021280000100a00 */
[----:B------:R-:W-:Y:S04]  /*8e900*/  STL [R1+0x55c0], R8 ;  /* 0x0055c00801007387 */ /* 0x000fe80000100800 */
[----:B------:R1:W-:Y:S04]  /*8e910*/  STL [R1+0x55e4], R23 ;  /* 0x0055e41701007387 */ /* 0x0003e80000100800 */
[----:B-1----:R-:W4:Y:S04]  /*8e920*/  LDL.LU R23, [R1+0x232c] ;  /* 0x00232c0001177983 */ /* 0x002f280000300800 */
[----:B--2---:R1:W-:Y:S04]  /*8e930*/  STL.64 [R1+0x55c8], R10 ;  /* 0x0055c80a01007387 */ /* 0x0043e80000100a00 */
[----:B-1----:R-:W2:Y:S01]  /*8e940*/  LDL.LU R10, [R1+0x148] ;  /* 0x00014800010a7983 */ /* 0x002ea20000300800 */
[----:B----4-:R-:W-:-:S05]  /*8e950*/  IMAD.X R5, R23, 0x1, R27, P1 ;  /* 0x0000000117057824 */ /* 0x010fca00008e061b */
[----:B------:R1:W-:Y:S04]  /*8e960*/  STL [R1+0x419c], R5 ;  /* 0x00419c0501007387 */ /* 0x0003e80000100800 */
[----:B------:R0:W4:Y:S04]  /*8e970*/  LDL.LU R4, [R1+0x55f4] ;  /* 0x0055f40001047983 */ /* 0x0001280000300800 */
[----:B------:R3:W-:Y:S01]  /*8e980*/  STL.64 [R1+0x55d8], R26 ;  /* 0x0055d81a01007387 */ /* 0x0007e20000100a00 */
[----:B------:R-:W-:-:S03]  /*8e990*/  IADD3 R8, P4, R6, R3, RZ ;  /* 0x0000000306087210 */ /* 0x000fc60007f9e0ff */
[----:B------:R-:W-:Y:S01]  /*8e9a0*/  STL [R1+0x55e0], R27 ;  /* 0x0055e01b01007387 */ /* 0x000fe20000100800 */
[C---:B-1----:R-:W-:Y:S01]  /*8e9b0*/  IMAD.X R5, R23.reuse, 0x1, R7, P2 ;  /* 0x0000000117057824 */ /* 0x042fe200010e0607 */
[----:B---3--:R-:W-:Y:S02]  /*8e9c0*/  IADD3 R26, P1, R6, R0, RZ ;  /* 0x00000000061a7210 */ /* 0x008fe40007f3e0ff */
[----:B------:R-:W3:Y:S04]  /*8e9d0*/  LDL.LU R6, [R1+0x55f0] ;  /* 0x0055f00001067983 */ /* 0x000ee80000300800 */
[----:B------:R4:W-:Y:S04]  /*8e9e0*/  STL [R1+0x4194], R5 ;  /* 0x0041940501007387 */ /* 0x0009e80000100800 */
[----:B----4-:R-:W4:Y:S01]  /*8e9f0*/  LDL.LU.64 R4, [R1+0x55e8] ;  /* 0x0055e80001047983 */ /* 0x010f220000300a00 */
[----:B------:R-:W-:-:S03]  /*8ea00*/  IMAD.X R27, R23, 0x1, R2, P1 ;  /* 0x00000001171b7824 */ /* 0x000fc600008e0602 */
[----:B------:R-:W-:Y:S01]  /*8ea10*/  STL.64 [R1+0x55d0], R12 ;  /* 0x0055d00c01007387 */ /* 0x000fe20000100a00 */
[----:B----4-:R-:W-:-:S05]  /*8ea20*/  IMAD.X R9, R23, 0x1, R4, P4 ;  /* 0x0000000117097824 */ /* 0x010fca00020e0604 */
[----:B------:R-:W-:Y:S04]  /*8ea30*/  STL.64 [R1+0x4188], R8 ;  /* 0x0041880801007387 */ /* 0x000fe80000100a00 */
[----:B------:R-:W-:Y:S04]  /*8ea40*/  STL.64 [R1+0x55b8], R4 ;  /* 0x0055b80401007387 */ /* 0x000fe80000100a00 */
[----:B------:R-:W4:Y:S04]  /*8ea50*/  LDL.LU R23, [R1+0x55e4] ;  /* 0x0055e40001177983 */ /* 0x000f280000300800 */
[----:B------:R1:W-:Y:S04]  /*8ea60*/  STL.64 [R1+0x4180], R26 ;  /* 0x0041801a01007387 */ /* 0x0003e80000100a00 */
[----:B-1----:R0:W3:Y:S01]  /*8ea70*/  LDL.LU R27, [R1+0x55e0] ;  /* 0x0055e000011b7983 */ /* 0x0020e20000300800 */
[----:B--2---:R-:W-:-:S05]  /*8ea80*/  IADD3 R26, P1, R10, R3, RZ ;  /* 0x000000030a1a7210 */ /* 0x004fca0007f3e0ff */
[----:B------:R3:W-:Y:S04]  /*8ea90*/  STL [R1+0x4168], R26 ;  /* 0x0041681a01007387 */ /* 0x0007e80000100800 */
[----:B---3--:R-:W2:Y:S01]  /*8eaa0*/  LDL.LU.64 R26, [R1+0x55d8] ;  /* 0x0055d800011a7983 */ /* 0x008ea20000300a00 */
        /* <DEDUP_REMOVED lines=8> */
[----:B-1----:R-:W3:Y:S04]  /*8eb30*/  LDL.LU.64 R10, [R1+0x55c8] ;  /* 0x0055c800010a7983 */ /* 0x002ee80000300a00 */
[----:B------:R1:W-:Y:S04]  /*8eb40*/  STL.64 [R1+0x4170], R8 ;  /* 0x0041700801007387 */ /* 0x0003e80000100a00 */
[----:B-1----:R-:W4:Y:S04]  /*8eb50*/  LDL.LU R8, [R1+0x55c0] ;  /* 0x0055c00001087983 */ /* 0x002f280000300800 */
[----:B------:R-:W-:Y:S04]  /*8eb60*/  STL.64 [R1+0x55a8], R26 ;  /* 0x0055a81a01007387 */ /* 0x000fe80000100a00 */
[----:B------:R1:W-:Y:S04]  /*8eb70*/  STL [R1+0x55b0], R27 ;  /* 0x0055b01b01007387 */ /* 0x0003e80000100800 */
[----:B-1----:R0:W2:Y:S04]  /*8eb80*/  LDL.64 R26, [R1+0x4160] ;  /* 0x00416000011a7983 */ /* 0x0020a80000100a00 */
[----:B--2---:R-:W2:Y:S04]  /*8eb90*/  LDL.LU R27, [R1+0x2328] ;  /* 0x00232800011b7983 */ /* 0x004ea80000300800 */
[----:B------:R1:W-:Y:S04]  /*8eba0*/  STL.64 [R1+0x55a0], R12 ;  /* 0x0055a00c01007387 */ /* 0x0003e80000100a00 */
[----:B-1----:R-:W3:Y:S04]  /*8ebb0*/  LDL.LU R12, [R1+0x14c] ;  /* 0x00014c00010c7983 */ /* 0x002ee80000300800 */
[----:B------:R-:W2:Y:S04]  /*8ebc0*/  LDL.LU R28, [R1+0x2320] ;  /* 0x00232000011c7983 */ /* 0x000ea80000300800 */
[----:B------:R-:W4:Y:S04]  /*8ebd0*/  LDL.LU R9, [R1+0x2318] ;  /* 0x0023180001097983 */ /* 0x000f280000300800 */
[----:B----4-:R1:W-:Y:S04]  /*8ebe0*/  STL [R1+0x5540], R9 ;  /* 0x0055400901007387 */ /* 0x0103e80000100800 */
[----:B-1----:R-:W4:Y:S01]  /*8ebf0*/  LDL.LU R9, [R1+0x231c] ;  /* 0x00231c0001097983 */ /* 0x002f220000300800 */
[----:B---3--:R-:W-:-:S03]  /*8ec00*/  IADD3 R4, P4, R12, R6, RZ ;  /* 0x000000060c047210 */ /* 0x008fc60007f9e0ff */
[----:B----4-:R1:W-:Y:S04]  /*8ec10*/  STL.64 [R1+0x5598], R8 ;  /* 0x0055980801007387 */ /* 0x0103e80000100a00 */
[----:B-1----:R0:W2:Y:S04]  /*8ec20*/  LDL.64 R8, [R1+0x4168] ;  /* 0x0041680001087983 */ /* 0x0020a80000100a00 */
[----:B------:R1:W-:Y:S04]  /*8ec30*/  STL [R1+0x4158], R4 ;  /* 0x0041580401007387 */ /* 0x0003e80000100800 */
[----:B-1----:R-:W2:Y:S02]  /*8ec40*/  LDL.LU.64 R4, [R1+0x55b8] ;  /* 0x0055b80001047983 */ /* 0x002ea40000300a00 */
[----:B--2---:R-:W-:-:S02]  /*8ec50*/  IMAD.X R9, R27, 0x1, R4, P1 ;  /* 0x000000011b097824 */ /* 0x004fc400008e0604 */
[----:B------:R-:W-:-:S03]  /*8ec60*/  IMAD.X R27, R27, 0x1, R2, P2 ;  /* 0x000000011b1b7824 */ /* 0x000fc600010e0602 */
[----:B------:R1:W-:Y:S04]  /*8ec70*/  STL [R1+0x416c], R9 ;  /* 0x00416c0901007387 */ /* 0x0003e80000100800 */
[----:B-1----:R-:W2:Y:S04]  /*8ec80*/  LDL R9, [R1+0x2324] ;  /* 0x0023240001097983 */ /* 0x002ea80000100800 */
[----:B------:R1:W-:Y:S04]  /*8ec90*/  STL [R1+0x4164], R27 ;  /* 0x0041641b01007387 */ /* 0x0003e80000100800 */
[----:B-1----:R0:W3:Y:S01]  /*8eca0*/  LDL.LU R27, [R1+0x55b0] ;  /* 0x0055b000011b7983 */ /* 0x0020e20000300800 */
[----:B------:R-:W-:-:S05]  /*8ecb0*/  IADD3 R26, P2, R12, R3, RZ ;  /* 0x000000030c1a7210 */ /* 0x000fca0007f5e0ff */
[----:B------:R3:W-:Y:S04]  /*8ecc0*/  STL [R1+0x4148], R26 ;  /* 0x0041481a01007387 */ /* 0x0007e80000100800 */
[----:B---3--:R-:W2:Y:S04]  /*8ecd0*/  LDL.LU.64 R26, [R1+0x55a8] ;  /* 0x0055a800011a7983 */ /* 0x008ea80000300a00 */
[----:B------:R1:W-:Y:S04]  /*8ece0*/  STL.64 [R1+0x5588], R2 ;  /* 0x0055880201007387 */ /* 0x0003e80000100a00 */
[----:B-1----:R0:W2:Y:S02]  /*8ecf0*/  LDL.64 R2, [R1+0x4158] ;  /* 0x0041580001027983 */ /* 0x0020a40000100a00 */
[----:B--2---:R-:W-:-:S05]  /*8ed00*/  IMAD.X R3, R9, 0x1, R27, P4 ;  /* 0x0000000109037824 */ /* 0x004fca00020e061b */
[----:B------:R1:W-:Y:S04]  /*8ed10*/  STL [R1+0x415c], R3 ;  /* 0x00415c0301007387 */ /* 0x0003e80000100800 */
[----:B-1----:R0:W2:Y:S01]  /*8ed20*/  LDL.64 R2, [R1+0x4148] ;  /* 0x0041480001027983 */ /* 0x0020a20000100a00 */
[C---:B------:R-:W-:Y:S02]  /*8ed30*/  IADD3 R8, P1, R12.reuse, R5, RZ ;  /* 0x000000050c087210 */ /* 0x040fe40007f3e0ff */
[----:B------:R-:W-:Y:S01]  /*8ed40*/  IADD3 R12, P4, R12, R0, RZ ;  /* 0x000000000c0c7210 */ /* 0x000fe20007f9e0ff */
[----:B--2---:R-:W2:Y:S04]  /*8ed50*/  LDL.LU R3, [R1+0x150] ;  /* 0x0001500001037983 */ /* 0x004ea80000300800 */
[----:B------:R1:W-:Y:S04]  /*8ed60*/  STL [R1+0x4140], R12 ;  /* 0x0041400c01007387 */ /* 0x0003e80000100800 */
[----:B-1----:R-:W3:Y:S01]  /*8ed70*/  LDL.LU.64 R12, [R1+0x55a0] ;  /* 0x0055a000010c7983 */ /* 0x002ee20000300a00 */
[----:B------:R-:W-:-:S03]  /*8ed80*/  IMAD.X R9, R9, 0x1, R7, P1 ;  /* 0x0000000109097824 */ /* 0x000fc600008e0607 */
[----:B---3--:R-:W-:Y:S04]  /*8ed90*/  STL.64 [R1+0x5590], R12 ;  /* 0x0055900c01007387 */ /* 0x008fe80000100a00 */
[----:B------:R1:W-:Y:S04]  /*8eda0*/  STL.64 [R1+0x4150], R8 ;  /* 0x0041500801007387 */ /* 0x0003e80000100a00 */
[----:B-1----:R-:W3:Y:S04]  /*8edb0*/  LDL.LU.64 R8, [R1+0x5598] ;  /* 0x0055980001087983 */ /* 0x002ee80000300a00 */
[----:B---3--:R1:W-:Y:S04]  /*8edc0*/  STL.64 [R1+0x5568], R8 ;  /* 0x0055680801007387 */ /* 0x0083e80000100a00 */
[----:B-1----:R0:W3:Y:S04]  /*8edd0*/  LDL.64 R8, [R1+0x4140] ;  /* 0x0041400001087983 */ /* 0x0020e80000100a00 */
[----:B---3--:R-:W3:Y:S04]  /*8ede0*/  LDL.LU R9, [R1+0x2324] ;  /* 0x0023240001097983 */ /* 0x008ee80000300800 */
[----:B------:R2:W-:Y:S04]  /*8edf0*/  STL.64 [R1+0x5570], R10 ;  /* 0x0055700a01007387 */ /* 0x0005e80000100a00 */
[----:B------:R-:W-:Y:S04]  /*8ee00*/  STL [R1+0x5578], R11 ;  /* 0x0055780b01007387 */ /* 0x000fe80000100800 */
[----:B------:R1:W-:Y:S01]  /*8ee10*/  STL.64 [R1+0x5580], R6 ;  /* 0x0055800601007387 */ /* 0x0003e20000100a00 */
[----:B--2---:R-:W-:-:S05]  /*8ee20*/  IMAD.MOV.U32 R10, RZ, RZ, R3 ;  /* 0x000000ffff0a7224 */ /* 0x004fca00078e0003 */
[----:B------:R-:W-:Y:S01]  /*8ee30*/  IADD3 R12, P1, R10, R6, RZ ;  /* 0x000000060a0c7210 */ /* 0x000fe20007f3e0ff */
[----:B-1----:R-:W-:-:S04]  /*8ee40*/  IMAD.MOV.U32 R7, RZ, RZ, R13 ;  /* 0x000000ffff077224 */ /* 0x002fc800078e000d */
[----:B------:R1:W-:Y:S01]  /*8ee50*/  STL [R1+0x4138], R12 ;  /* 0x0041380c01007387 */ /* 0x0003e20000100800 */
[----:B------:R-:W-:-:S03]  /*8ee60*/  IMAD.MOV.U32 R6, RZ, RZ, R12 ;  /* 0x000000ffff067224 */ /* 0x000fc600078e000c */
[----:B-1----:R-:W2:Y:S01]  /*8ee70*/  LDL.LU.64 R12, [R1+0x5590] ;  /* 0x00559000010c7983 */ /* 0x002ea20000300a00 */
[----:B---3--:R-:W-:-:S05]  /*8ee80*/  IMAD.X R3, R9, 0x1, R4, P2 ;  /* 0x0000000109037824 */ /* 0x008fca00010e0604 */
[----:B------:R1:W-:Y:S04]  /*8ee90*/  STL [R1+0x414c], R3 ;  /* 0x00414c0301007387 */ /* 0x0003e80000100800 */
[----:B-1----:R-:W3:Y:S01]  /*8eea0*/  LDL.LU.64 R2, [R1+0x5588] ;  /* 0x0055880001027983 */ /* 0x002ee20000300a00 */
[----:B------:R-:W-:-:S03]  /*8eeb0*/  IMAD.X R7, R28, 0x1, R27, P1 ;  /* 0x000000011c077824 */ /* 0x000fc600008e061b */
[----:B------:R-:W-:Y:S01]  /*8eec0*/  STL.64 [R1+0x5560], R24 ;  /* 0x0055601801007387 */ /* 0x000fe20000100a00 */
[----:B---3--:R-:W-:-:S05]  /*8eed0*/  IMAD.X R9, R9, 0x1, R2, P4 ;  /* 0x0000000109097824 */ /* 0x008fca00020e0602 */
[----:B------:R-:W-:Y:S04]  /*8eee0*/  STL [R1+0x4144], R9 ;  /* 0x0041440901007387 */ /* 0x000fe80000100800 */
[----:B------:R1:W-:Y:S04]  /*8eef0*/  STL [R1+0x413c], R7 ;  /* 0x00413c0701007387 */ /* 0x0003e80000100800 */
[----:B-1----:R-:W3:Y:S01]  /*8ef00*/  LDL.LU.64 R6, [R1+0x5580] ;  /* 0x0055800001067983 */ /* 0x002ee20000300a00 */
[----:B------:R-:W-:-:S05]  /*8ef10*/  IMAD.MOV.U32 R25, RZ, RZ, R10 ;  /* 0x000000ffff197224 */ /* 0x000fca00078e000a */
[C---:B------:R-:W-:Y:S02]  /*8ef20*/  IADD3 R10, P2, R25.reuse, R5, RZ ;  /* 0x00000005190a7210 */ /* 0x040fe40007f5e0ff */
[C---:B------:R-:W-:Y:S02]  /*8ef30*/  IADD3 R8, P4, R25.reuse, R3, RZ ;  /* 0x0000000319087210 */ /* 0x040fe40007f9e0ff */
[----:B------:R-:W-:Y:S02]  /*8ef40*/  IADD3 R24, P1, R25, R0, RZ ;  /* 0x0000000019187210 */ /* 0x000fe40007f3e0ff */
[----:B------:R-:W4:Y:S01]  /*8ef50*/  LDL R25, [R1+0x154] ;  /* 0x0001540001197983 */ /* 0x000f220000100800 */
[----:B---3--:R-:W-:-:S05]  /*8ef60*/  IMAD.X R11, R28, 0x1, R7, P2 ;  /* 0x000000011c0b7824 */ /* 0x008fca00010e0607 */
[----:B------:R1:W-:Y:S04]  /*8ef70*/  STL.64 [R1+0x4130], R10 ;  /* 0x0041300a01007387 */ /* 0x0003e80000100a00 */
[----:B-1----:R0:W3:Y:S01]  /*8ef80*/  LDL.LU R11, [R1+0x5578] ;  /* 0x00557800010b7983 */ /* 0x0020e20000300800 */
[----:B----4-:R-:W-:-:S05]  /*8ef90*/  IADD3 R10, P2, R25, R6, RZ ;  /* 0x00000006190a7210 */ /* 0x010fca0007f5e0ff */
[----:B------:R3:W-:Y:S01]  /*8efa0*/  STL [R1+0x4118], R10 ;  /* 0x0041180a01007387 */ /* 0x0007e20000100800 */
[----:B------:R-:W-:-:S03]  /*8efb0*/  IMAD.X R9, R28, 0x1, R4, P4 ;  /* 0x000000011c097824 */ /* 0x000fc600020e0604 */
[----:B---3--:R-:W3:Y:S04]  /*8efc0*/  LDL.LU.64 R10, [R1+0x5570] ;  /* 0x00557000010a7983 */ /* 0x008ee80000300a00 */
[----:B------:R1:W-:Y:S04]  /*8efd0*/  STL.64 [R1+0x4128], R8 ;  /* 0x0041280801007387 */ /* 0x0003e80000100a00 */
[----:B-1----:R-:W4:Y:S04]  /*8efe0*/  LDL.LU.64 R8, [R1+0x5568] ;  /* 0x0055680001087983 */ /* 0x002f280000300a00 */
[----:B---3--:R1:W-:Y:S02]  /*8eff0*/  STL.64 [R1+0x5558], R10 ;  /* 0x0055580a01007387 */ /* 0x0083e40000100a00 */
[----:B-1----:R-:W-:Y:S01]  /*8f000*/  IADD3 R10, P4, R25, R5, RZ ;  /* 0x00000005190a7210 */ /* 0x002fe20007f9e0ff */
[----:B------:R-:W-:Y:S01]  /*8f010*/  IMAD.X R25, R28, 0x1, R2, P1 ;  /* 0x000000011c197824 */ /* 0x000fe200008e0602 */
[----:B------:R-:W3:Y:S04]  /*8f020*/  LDL.LU R11, [R1+0x154] ;  /* 0x00015400010b7983 */ /* 0x000ee80000300800 */
[----:B------:R1:W-:Y:S04]  /*8f030*/  STL.64 [R1+0x4120], R24 ;  /* 0x0041201801007387 */ /* 0x0003e80000100a00 */
[----:B-1----:R-:W2:Y:S04]  /*8f040*/  LDL.LU.64 R24, [R1+0x5560] ;  /* 0x0055600001187983 */ /* 0x002ea80000300a00 */
[----:B--2---:R-:W-:Y:S04]  /*8f050*/  STL.64 [R1+0x5550], R24 ;  /* 0x0055501801007387 */ /* 0x004fe80000100a00 */
[----:B------:R1:W-:Y:S04]  /*8f060*/  STL.64 [R1+0x5538], R12 ;  /* 0x0055380c01007387 */ /* 0x0003e80000100a00 */
[----:B-1----:R0:W4:Y:S04]  /*8f070*/  LDL.64 R12, [R1+0x4118] ;  /* 0x00411800010c7983 */ /* 0x0021280000100a00 */
[----:B------:R-:W2:Y:S01]  /*8f080*/  LDL.LU R28, [R1+0x15c] ;  /* 0x00015c00011c7983 */ /* 0x000ea20000300800 */
[----:B---3--:R-:W-:Y:S01]  /*8f090*/  IADD3 R24, P1, R11, R3, RZ ;  /* 0x000000030b187210 */ /* 0x008fe20007f3e0ff */
[----:B----4-:R-:W-:Y:S01]  /*8f0a0*/  IMAD.X R13, R9, 0x1, R27, P2 ;  /* 0x00000001090d7824 */ /* 0x010fe200010e061b */
[----:B------:R-:W-:Y:S01]  /*8f0b0*/  IADD3 R12, P2, R11, R0, RZ ;  /* 0x000000000b0c7210 */ /* 0x000fe20007f5e0ff */
[----:B--2---:R-:W-:Y:S01]  /*8f0c0*/  STL.64 [R1+0x5548], R28 ;  /* 0x0055481c01007387 */ /* 0x004fe20000100a00 */
[----:B------:R-:W-:-:S03]  /*8f0d0*/  IMAD.X R11, R9, 0x1, R7, P4 ;  /* 0x00000001090b7824 */ /* 0x000fc600020e0607 */
[----:B------:R-:W-:Y:S04]  /*8f0e0*/  STL.64 [R1+0x5530], R26 ;  /* 0x0055301a01007387 */ /* 0x000fe80000100a00 */
[----:B------:R1:W-:Y:S04]  /*8f0f0*/  STL.64 [R1+0x5520], R20 ;  /* 0x0055201401007387 */ /* 0x0003e80000100a00 */
[----:B------:R-:W-:Y:S04]  /*8f100*/  STL [R1+0x411c], R13 ;  /* 0x00411c0d01007387 */ /* 0x000fe80000100800 */
[----:B-1----:R-:W2:Y:S04]  /*8f110*/  LDL.LU R20, [R1+0x158] ;  /* 0x0001580001147983 */ /* 0x002ea80000300800 */
[----:B------:R1:W-:Y:S04]  /*8f120*/  STL.64 [R1+0x4110], R10 ;  /* 0x0041100a01007387 */ /* 0x0003e80000100a00 */
[----:B-1----:R-:W3:Y:S01]  /*8f130*/  LDL.LU.64 R10, [R1+0x5558] ;  /* 0x00555800010a7983 */ /* 0x002ee20000300a00 */
[----:B------:R-:W-:-:S02]  /*8f140*/  IMAD.X R25, R9, 0x1, R4, P1 ;  /* 0x0000000109197824 */ /* 0x000fc400008e0604 */
[----:B------:R-:W-:Y:S01]  /*8f150*/  IMAD.X R13, R9, 0x1, R2, P2 ;  /* 0x00000001090d7824 */ /* 0x000fe200010e0602 */
[C---:B--2---:R-:W-:Y:S02]  /*8f160*/  IADD3 R28, P1, R20.reuse, R5, RZ ;  /* 0x00000005141c7210 */ /* 0x044fe40007f3e0ff */
[C---:B------:R-:W-:Y:S01]  /*8f170*/  IADD3 R26, P2, R20.reuse, R3, RZ ;  /* 0x00000003141a7210 */ /* 0x040fe20007f5e0ff */
[----:B---3--:R-:W-:Y:S04]  /*8f180*/  STL.64 [R1+0x5528], R10 ;  /* 0x0055280a01007387 */ /* 0x008fe80000100a00 */
[----:B------:R1:W-:Y:S04]  /*8f190*/  STL.64 [R1+0x4108], R24 ;  /* 0x0041081801007387 */ /* 0x0003e80000100a00 */
[----:B-1----:R-:W2:Y:S04]  /*8f1a0*/  LDL.LU.64 R24, [R1+0x5550] ;  /* 0x0055500001187983 */ /* 0x002ea80000300a00 */
[----:B------:R1:W-:Y:S04]  /*8f1b0*/  STL [R1+0x40f0], R28 ;  /* 0x0040f01c01007387 */ /* 0x0003e80000100800 */
[----:B-1----:R-:W3:Y:S04]  /*8f1c0*/  LDL.LU.64 R28, [R1+0x5548] ;  /* 0x00554800011c7983 */ /* 0x002ee80000300a00 */
[----:B------:R-:W4:Y:S04]  /*8f1d0*/  LDL.LU R9, [R1+0x5540] ;  /* 0x0055400001097983 */ /* 0x000f280000300800 */
[----:B------:R1:W-:Y:S04]  /*8f1e0*/  STL.64 [R1+0x4100], R12 ;  /* 0x0041000c01007387 */ /* 0x0003e80000100a00 */
[----:B-1----:R-:W2:Y:S04]  /*8f1f0*/  LDL.LU.64 R12, [R1+0x5538] ;  /* 0x00553800010c7983 */ /* 0x002ea80000300a00 */
[----:B------:R1:W-:Y:S04]  /*8f200*/  STL [R1+0x40e8], R26 ;  /* 0x0040e81a01007387 */ /* 0x0003e80000100800 */
[----:B-1----:R-:W4:Y:S01]  /*8f210*/  LDL.LU.64 R26, [R1+0x5530] ;  /* 0x00553000011a7983 */ /* 0x002f220000300a00 */
[----:B------:R-:W-:-:S05]  /*8f220*/  IADD3 R10, P4, R20, R6, RZ ;  /* 0x00000006140a7210 */ /* 0x000fca0007f9e0ff */
[----:B----4-:R-:W-:-:S05]  /*8f230*/  IMAD.X R11, R9, 0x1, R27, P4 ;  /* 0x00000001090b7824 */ /* 0x010fca00020e061b */
[----:B------:R1:W-:Y:S04]  /*8f240*/  STL.64 [R1+0x40f8], R10 ;  /* 0x0040f80a01007387 */ /* 0x0003e80000100a00 */
[----:B-1----:R-:W4:Y:S01]  /*8f250*/  LDL.LU.64 R10, [R1+0x5528] ;  /* 0x00552800010a7983 */ /* 0x002f220000300a00 */
[----:B------:R-:W-:-:S05]  /*8f260*/  IADD3 R20, P4, R20, R0, RZ ;  /* 0x0000000014147210 */ /* 0x000fca0007f9e0ff */
[----:B------:R1:W-:Y:S04]  /*8f270*/  STL [R1+0x40e0], R20 ;  /* 0x0040e01401007387 */ /* 0x0003e80000100800 */
[----:B-1----:R-:W2:Y:S04]  /*8f280*/  LDL.LU.64 R20, [R1+0x5520] ;  /* 0x0055200001147983 */ /* 0x002ea80000300a00 */
[----:B------:R-:W-:Y:S04]  /*8f290*/  STL.64 [R1+0x5510], R26 ;  /* 0x0055101a01007387 */ /* 0x000fe80000100a00 */
[----:B------:R1:W-:Y:S04]  /*8f2a0*/  STL [R1+0x5518], R27 ;  /* 0x0055181b01007387 */ /* 0x0003e80000100800 */
[----:B-1----:R0:W3:Y:S04]  /*8f2b0*/  LDL.64 R26, [R1+0x40e0] ;  /* 0x0040e000011a7983 */ /* 0x0020e80000100a00 */
[----:B------:R1:W-:Y:S04]  /*8f2c0*/  STL [R1+0x5500], R8 ;  /* 0x0055000801007387 */ /* 0x0003e80000100800 */
[----:B-1----:R-:W2:Y:S04]  /*8f2d0*/  LDL R8, [R1+0x2314] ;  /* 0x0023140001087983 */ /* 0x002ea80000100800 */
[----:B----4-:R1:W-:Y:S04]  /*8f2e0*/  STL.64 [R1+0x5508], R10 ;  /* 0x0055080a01007387 */ /* 0x0103e80000100a00 */
[----:B-1----:R0:W4:Y:S02]  /*8f2f0*/  LDL.64 R10, [R1+0x40f0] ;  /* 0x0040f000010a7983 */ /* 0x0021240000100a00 */
[----:B----4-:R-:W-:-:S05]  /*8f300*/  IMAD.X R11, R9, 0x1, R7, P1 ;  /* 0x00000001090b7824 */ /* 0x010fca00008e0607 */
[----:B------:R-:W-:Y:S04]  /*8f310*/  STL [R1+0x40f4], R11 ;  /* 0x0040f40b01007387 */ /* 0x000fe80000100800 */
[----:B------:R1:W-:Y:S04]  /*8f320*/  STL.64 [R1+0x54f8], R18 ;  /* 0x0054f81201007387 */ /* 0x0003e80000100a00 */
[----:B-1----:R0:W4:Y:S01]  /*8f330*/  LDL.64 R18, [R1+0x40e8] ;  /* 0x0040e80001127983 */ /* 0x0021220000100a00 */
[C---:B---3--:R-:W-:Y:S02]  /*8f340*/  IMAD.X R27, R9.reuse, 0x1, R2, P4 ;  /* 0x00000001091b7824 */ /* 0x048fe400020e0602 */
[----:B----4-:R-:W-:-:S05]  /*8f350*/  IMAD.X R19, R9, 0x1, R4, P2 ;  /* 0x0000000109137824 */ /* 0x010fca00010e0604 */
[----:B------:R-:W-:Y:S04]  /*8f360*/  STL [R1+0x40ec], R19 ;  /* 0x0040ec1301007387 */ /* 0x000fe80000100800 */
[----:B------:R0:W3:Y:S04]  /*8f370*/  LDL.LU R9, [R1+0x551c] ;  /* 0x00551c0001097983 */ /* 0x0000e80000300800 */
[----:B------:R1:W-:Y:S04]  /*8f380*/  STL [R1+0x40e4], R27 ;  /* 0x0040e41b01007387 */ /* 0x0003e80000100800 */
[----:B-1----:R0:W4:Y:S01]  /*8f390*/  LDL.LU R27, [R1+0x5518] ;  /* 0x00551800011b7983 */ /* 0x0021220000300800 */
[----:B------:R-:W-:-:S05]  /*8f3a0*/  IADD3 R26, P4, R28, R3, RZ ;  /* 0x000000031c1a7210 */ /* 0x000fca0007f9e0ff */
[----:B------:R4:W-:Y:S04]  /*8f3b0*/  STL [R1+0x40c8], R26 ;  /* 0x0040c81a01007387 */ /* 0x0009e80000100800 */
[----:B----4-:R-:W2:Y:S01]  /*8f3c0*/  LDL.LU.64 R26, [R1+0x5510] ;  /* 0x00551000011a7983 */ /* 0x010ea20000300a00 */
[----:B------:R-:W-:-:S03]  /*8f3d0*/  IADD3 R10, P1, R28, R6, RZ ;  /* 0x000000061c0a7210 */ /* 0x000fc60007f3e0ff */
[----:B------:R-:W-:Y:S02]  /*8f3e0*/  STL.64 [R1+0x54f0], R2 ;  /* 0x0054f00201007387 */ /* 0x000fe40000100a00 */
[----:B--2---:R-:W-:-:S05]  /*8f3f0*/  IMAD.X R11, R8, 0x1, R27, P1 ;  /* 0x00000001080b7824 */ /* 0x004fca00008e061b */
[----:B------:R1:W-:Y:S04]  /*8f400*/  STL.64 [R1+0x40d8], R10 ;  /* 0x0040d80a01007387 */ /* 0x0003e80000100a00 */
[----:B-1----:R-:W2:Y:S04]  /*8f410*/  LDL.LU.64 R10, [R1+0x5508] ;  /* 0x00550800010a7983 */ /* 0x002ea80000300a00 */
[----:B------:R0:W4:Y:S01]  /*8f420*/  LDL.64 R2, [R1+0x40c8] ;  /* 0x0040c80001027983 */ /* 0x0001220000100a00 */
[----:B------:R-:W-:-:S03]  /*8f430*/  IADD3 R8, P1, R28, R0, RZ ;  /* 0x000000001c087210 */ /* 0x000fc60007f3e0ff */
[----:B----4-:R-:W4:Y:S04]  /*8f440*/  LDL R3, [R1+0x160] ;  /* 0x0001600001037983 */ /* 0x010f280000100800 */
[----:B------:R1:W-:Y:S04]  /*8f450*/  STL [R1+0x40c0], R8 ;  /* 0x0040c00801007387 */ /* 0x0003e80000100800 */
[----:B-1----:R-:W2:Y:S04]  /*8f460*/  LDL.LU R8, [R1+0x5500] ;  /* 0x0055000001087983 */ /* 0x002ea80000300800 */
[----:B------:R1:W-:Y:S04]  /*8f470*/  STL [R1+0x54e8], R0 ;  /* 0x0054e80001007387 */ /* 0x0003e80000100800 */
[----:B-1----:R-:W3:Y:S01]  /*8f480*/  LDL.LU R0, [R1+0x2314] ;  /* 0x0023140001007983 */ /* 0x002ee20000300800 */
[----:B------:R-:W-:-:S05]  /*8f490*/  IADD3 R18, P2, R28, R5, RZ ;  /* 0x000000051c127210 */ /* 0x000fca0007f5e0ff */
[----:B---3--:R-:W-:-:S05]  /*8f4a0*/  IMAD.X R19, R0, 0x1, R7, P2 ;  /* 0x0000000100137824 */ /* 0x008fca00010e0607 */
[----:B------:R1:W-:Y:S04]  /*8f4b0*/  STL.64 [R1+0x40d0], R18 ;  /* 0x0040d01201007387 */ /* 0x0003e80000100a00 */
[----:B-1----:R-:W3:Y:S04]  /*8f4c0*/  LDL.LU.64 R18, [R1+0x54f8] ;  /* 0x0054f80001127983 */ /* 0x002ee80000300a00 */
[----:B------:R-:W4:Y:S04]  /*8f4d0*/  LDL R28, [R1+0x164] ;  /* 0x00016400011c7983 */ /* 0x000f280000100800 */
[----:B----4-:R1:W-:Y:S04]  /*8f4e0*/  STL.64 [R1+0x54e0], R28 ;  /* 0x0054e01c01007387 */ /* 0x0103e80000100a00 */
[----:B------:R-:W4:Y:S01]  /*8f4f0*/  LDL.LU R9, [R1+0x2304] ;  /* 0x0023040001097983 */ /* 0x000f220000300800 */
[----:B-1----:R-:W-:Y:S01]  /*8f500*/  IADD3 R28, P2, R3, R6, RZ ;  /* 0x00000006031c7210 */ /* 0x002fe20007f5e0ff */
[----:B------:R-:W-:-:S02]  /*8f510*/  IMAD.X R3, R0, 0x1, R4, P4 ;  /* 0x0000000100037824 */ /* 0x000fc400020e0604 */
[----:B------:R-:W3:Y:S04]  /*8f520*/  LDL R29, [R1+0x2310] ;  /* 0x00231000011d7983 */ /* 0x000ee80000100800 */
[----:B------:R1:W-:Y:S04]  /*8f530*/  STL.64 [R1+0x54d8], R6 ;  /* 0x0054d80601007387 */ /* 0x0003e80000100a00 */
[----:B-1----:R-:W3:Y:S04]  /*8f540*/  LDL.LU R6, [R1+0x160] ;  /* 0x0001600001067983 */ /* 0x002ee80000300800 */
[----:B------:R1:W-:Y:S04]  /*8f550*/  STL [R1+0x40cc], R3 ;  /* 0x0040cc0301007387 */ /* 0x0003e80000100800 */
[----:B-1----:R-:W3:Y:S04]  /*8f560*/  LDL.LU.64 R2, [R1+0x54f0] ;  /* 0x0054f00001027983 */ /* 0x002ee80000300a00 */
[----:B------:R1:W-:Y:S04]  /*8f570*/  STL.64 [R1+0x54c0], R20 ;  /* 0x0054c01401007387 */ /* 0x0003e80000100a00 */
[----:B-1----:R0:W3:Y:S04]  /*8f580*/  LDL.64 R20, [R1+0x40c0] ;  /* 0x0040c00001147983 */ /* 0x0020e80000100a00 */
[----:B--2---:R1:W-:Y:S04]  /*8f590*/  STL.64 [R1+0x54d0], R10 ;  /* 0x0054d00a01007387 */ /* 0x0043e80000100a00 */
[----:B----4-:R-:W-:Y:S01]  /*8f5a0*/  STL.64 [R1+0x54c8], R8 ;  /* 0x0054c80801007387 */ /* 0x010fe20000100a00 */
[----:B---3--:R-:W-:-:S03]  /*8f5b0*/  IMAD.X R21, R0, 0x1, R2, P1 ;  /* 0x0000000100157824 */ /* 0x008fc600008e0602 */
[----:B------:R-:W2:Y:S01]  /*8f5c0*/  LDL.LU R0, [R1+0x54e8] ;  /* 0x0054e80001007983 */ /* 0x000ea20000300800 */
[----:B------:R-:W-:Y:S01]  /*8f5d0*/  IMAD.X R29, R29, 0x1, R27, P2 ;  /* 0x000000011d1d7824 */ /* 0x000fe200010e061b */
[C---:B-1----:R-:W-:Y:S02]  /*8f5e0*/  IADD3 R10, P4, R6.reuse, R5, RZ ;  /* 0x00000005060a7210 */ /* 0x042fe40007f9e0ff */
[C---:B------:R-:W-:Y:S01]  /*8f5f0*/  IADD3 R20, P1, R6.reuse, R3, RZ ;  /* 0x0000000306147210 */ /* 0x040fe20007f3e0ff */
[----:B------:R-:W-:Y:S04]  /*8f600*/  STL [R1+0x40c4], R21 ;  /* 0x0040c41501007387 */ /* 0x000fe80000100800 */
[----:B------:R1:W-:Y:S04]  /*8f610*/  STL.64 [R1+0x40b8], R28 ;  /* 0x0040b81c01007387 */ /* 0x0003e80000100a00 */
[----:B-1----:R-:W3:Y:S01]  /*8f620*/  LDL.LU.64 R28, [R1+0x54e0] ;  /* 0x0054e000011c7983 */ /* 0x002ee20000300a00 */
[----:B--2---:R-:W-:-:S05]  /*8f630*/  IADD3 R6, P2, R6, R0, RZ ;  /* 0x0000000006067210 */ /* 0x004fca0007f5e0ff */
[----:B------:R1:W-:Y:S04]  /*8f640*/  STL [R1+0x40a0], R6 ;  /* 0x0040a00601007387 */ /* 0x0003e80000100800 */
[----:B-1----:R-:W2:Y:S04]  /*8f650*/  LDL.LU.64 R6, [R1+0x54d8] ;  /* 0x0054d80001067983 */ /* 0x002ea80000300a00 */
[----:B------:R1:W-:Y:S04]  /*8f660*/  STL [R1+0x54b8], R0 ;  /* 0x0054b80001007387 */ /* 0x0003e80000100800 */
[----:B-1----:R-:W2:Y:S02]  /*8f670*/  LDL.LU R0, [R1+0x2310] ;  /* 0x0023100001007983 */ /* 0x002ea40000300800 */
[----:B--2---:R-:W-:Y:S01]  /*8f680*/  IMAD.X R11, R0, 0x1, R7, P4 ;  /* 0x00000001000b7824 */ /* 0x004fe200020e0607 */
[----:B---3--:R-:W-:Y:S01]  /*8f690*/  IADD3 R8, P4, R28, R6, RZ ;  /* 0x000000061c087210 */ /* 0x008fe20007f9e0ff */
[----:B------:R-:W-:-:S03]  /*8f6a0*/  IMAD.X R21, R0, 0x1, R4, P1 ;  /* 0x0000000100157824 */ /* 0x000fc600008e0604 */
[----:B------:R1:W-:Y:S04]  /*8f6b0*/  STL.64 [R1+0x40b0], R10 ;  /* 0x0040b00a01007387 */ /* 0x0003e80000100a00 */
[----:B-1----:R-:W2:Y:S04]  /*8f6c0*/  LDL.LU.64 R10, [R1+0x54d0] ;  /* 0x0054d000010a7983 */ /* 0x002ea80000300a00 */
[----:B------:R1:W-:Y:S04]  /*8f6d0*/  STL.64 [R1+0x54b0], R6 ;  /* 0x0054b00601007387 */ /* 0x0003e80000100a00 */
[----:B------:R3:W-:Y:S01]  /*8f6e0*/  STL [R1+0x4098], R8 ;  /* 0x0040980801007387 */ /* 0x0007e20000100800 */
[----:B-1----:R-:W-:-:S02]  /*8f6f0*/  IMAD.MOV.U32 R6, RZ, RZ, R8 ;  /* 0x000000ffff067224 */ /* 0x002fc400078e0008 */
[----:B------:R-:W-:Y:S02]  /*8f700*/  IMAD.MOV.U32 R7, RZ, RZ, R9 ;  /* 0x000000ffff077224 */ /* 0x000fe400078e0009 */
[----:B---3--:R-:W3:Y:S04]  /*8f710*/  LDL.LU.64 R8, [R1+0x54c8] ;  /* 0x0054c80001087983 */ /* 0x008ee80000300a00 */
[----:B------:R1:W-:Y:S04]  /*8f720*/  STL.64 [R1+0x40a8], R20 ;  /* 0x0040a81401007387 */ /* 0x0003e80000100a00 */
[----:B-1----:R-:W4:Y:S04]  /*8f730*/  LDL.LU.64 R20, [R1+0x54c0] ;  /* 0x0054c00001147983 */ /* 0x002f280000300a00 */
[----:B------:R1:W-:Y:S04]  /*8f740*/  STL [R1+0x5498], R23 ;  /* 0x0054981701007387 */ /* 0x0003e80000100800 */
[----:B-1----:R-:W2:Y:S04]  /*8f750*/  LDL.LU R23, [R1+0x230c] ;  /* 0x00230c0001177983 */ /* 0x002ea80000300800 */
[----:B------:R1:W-:Y:S04]  /*8f760*/  STL.64 [R1+0x54a8], R16 ;  /* 0x0054a81001007387 */ /* 0x0003e80000100a00 */
[----:B-1----:R0:W2:Y:S04]  /*8f770*/  LDL.64 R16, [R1+0x40a0] ;  /* 0x0040a00001107983 */ /* 0x0020a80000100a00 */
[----:B------:R1:W-:Y:S04]  /*8f780*/  STL.64 [R1+0x5490], R12 ;  /* 0x0054900c01007387 */ /* 0x0003e80000100a00 */
[----:B-1----:R-:W2:Y:S04]  /*8f790*/  LDL.LU R13, [R1+0x164] ;  /* 0x00016400010d7983 */ /* 0x002ea80000300800 */
[----:B------:R-:W-:Y:S01]  /*8f7a0*/  STL.64 [R1+0x54a0], R14 ;  /* 0x0054a00e01007387 */ /* 0x000fe20000100a00 */
[----:B---3--:R-:W-:-:S03]  /*8f7b0*/  IMAD.MOV.U32 R28, RZ, RZ, R8 ;  /* 0x000000ffff1c7224 */ /* 0x008fc600078e0008 */
[----:B----4-:R-:W-:Y:S04]  /*8f7c0*/  STL.64 [R1+0x5480], R20 ;  /* 0x0054801401007387 */ /* 0x010fe80000100a00 */
[----:B------:R-:W3:Y:S01]  /*8f7d0*/  LDL.LU R8, [R1+0x174] ;  /* 0x0001740001087983 */ /* 0x000ee20000300800 */
[----:B--2---:R-:W-:Y:S02]  /*8f7e0*/  IMAD.X R7, R23, 0x1, R27, P4 ;  /* 0x0000000117077824 */ /* 0x004fe400020e061b */
[----:B------:R-:W-:Y:S01]  /*8f7f0*/  IMAD.X R17, R0, 0x1, R2, P2 ;  /* 0x0000000100117824 */ /* 0x000fe200010e0602 */
[----:B---3--:R1:W-:Y:S04]  /*8f800*/  STL.64 [R1+0x5470], R8 ;  /* 0x0054700801007387 */ /* 0x0083e80000100a00 */
[----:B-1----:R-:W2:Y:S04]  /*8f810*/  LDL.LU R8, [R1+0x168] ;  /* 0x0001680001087983 */ /* 0x002ea80000300800 */
[----:B------:R1:W-:Y:S04]  /*8f820*/  STL [R1+0x5478], R9 ;  /* 0x0054780901007387 */ /* 0x0003e80000100800 */
[----:B-1----:R-:W3:Y:S04]  /*8f830*/  LDL R9, [R1+0x2308] ;  /* 0x0023080001097983 */ /* 0x002ee80000100800 */
[----:B------:R-:W4:Y:S04]  /*8f840*/  LDL.LU R0, [R1+0x54b8] ;  /* 0x0054b80001007983 */ /* 0x000f280000300800 */
[----:B------:R-:W-:Y:S04]  /*8f850*/  STL [R1+0x40a4], R17 ;  /* 0x0040a41101007387 */ /* 0x000fe80000100800 */
[----:B------:R1:W-:Y:S04]  /*8f860*/  STL [R1+0x409c], R7 ;  /* 0x00409c0701007387 */ /* 0x0003e80000100800 */
[----:B-1----:R-:W3:Y:S01]  /*8f870*/  LDL.LU.64 R6, [R1+0x54b0] ;  /* 0x0054b00001067983 */ /* 0x002ee20000300a00 */
[----:B------:R-:W-:-:S02]  /*8f880*/  IADD3 R20, P1, R13, R5, RZ ;  /* 0x000000050d147210 */ /* 0x000fc40007f3e0ff */
[----:B------:R-:W-:Y:S01]  /*8f890*/  IADD3 R16, P2, R13, R3, RZ ;  /* 0x000000030d107210 */ /* 0x000fe20007f5e0ff */
[----:B------:R1:W-:Y:S04]  /*8f8a0*/  STL.64 [R1+0x5488], R26 ;  /* 0x0054881a01007387 */ /* 0x0003e80000100a00 */
[----:B------:R-:W-:Y:S01]  /*8f8b0*/  IMAD.X R17, R23, 0x1, R4, P2 ;  /* 0x0000000117117824 */ /* 0x000fe200010e0604 */
[----:B--2---:R-:W-:Y:S02]  /*8f8c0*/  IADD3 R14, P2, R8, R5, RZ ;  /* 0x00000005080e7210 */ /* 0x004fe40007f5e0ff */
[----:B----4-:R-:W-:-:S05]  /*8f8d0*/  IADD3 R12, P4, R13, R0, RZ ;  /* 0x000000000d0c7210 */ /* 0x010fca0007f9e0ff */
[C---:B------:R-:W-:Y:S02]  /*8f8e0*/  IMAD.X R13, R23.reuse, 0x1, R2, P4 ;  /* 0x00000001170d7824 */ /* 0x040fe400020e0602 */
[----:B---3--:R-:W-:Y:S01]  /*8f8f0*/  IMAD.X R21, R23, 0x1, R7, P1 ;  /* 0x0000000117157824 */ /* 0x008fe200008e0607 */
[----:B-1----:R-:W-:-:S04]  /*8f900*/  IADD3 R26, P4, R8, R3, RZ ;  /* 0x00000003081a7210 */ /* 0x002fc80007f9e0ff */
[----:B------:R-:W-:Y:S04]  /*8f910*/  STL.64 [R1+0x4090], R20 ;  /* 0x0040901401007387 */ /* 0x000fe80000100a00 */
        /* <DEDUP_REMOVED lines=8> */
[----:B-1----:R-:W3:Y:S01]  /*8f9a0*/  LDL.LU.64 R26, [R1+0x5488] ;  /* 0x00548800011a7983 */ /* 0x002ee20000300a00 */
[----:B------:R-:W-:-:S05]  /*8f9b0*/  IADD3 R20, P1, R8, R6, RZ ;  /* 0x0000000608147210 */ /* 0x000fca0007f3e0ff */
[----:B---3--:R-:W-:-:S05]  /*8f9c0*/  IMAD.X R21, R9, 0x1, R27, P1 ;  /* 0x0000000109157824 */ /* 0x008fca00008e061b */
[----:B------:R1:W-:Y:S04]  /*8f9d0*/  STL.64 [R1+0x4078], R20 ;  /* 0x0040781401007387 */ /* 0x0003e80000100a00 */
[----:B-1----:R-:W3:Y:S04]  /*8f9e0*/  LDL.LU.64 R20, [R1+0x5480] ;  /* 0x0054800001147983 */ /* 0x002ee80000300a00 */
[----:B---3--:R1:W-:Y:S04]  /*8f9f0*/  STL.64 [R1+0x5468], R20 ;  /* 0x0054681401007387 */ /* 0x0083e80000100a00 */
[----:B-1----:R0:W3:Y:S04]  /*8fa00*/  LDL.64 R20, [R1+0x4070] ;  /* 0x0040700001147983 */ /* 0x0020e80000100a00 */
[----:B------:R-:W3:Y:S02]  /*8fa10*/  LDL.LU R9, [R1+0x2308] ;  /* 0x0023080001097983 */ /* 0x000ee40000300800 */
[----:B---3--:R-:W-:-:S05]  /*8fa20*/  IMAD.X R21, R9, 0x1, R7, P2 ;  /* 0x0000000109157824 */ /* 0x008fca00010e0607 */
[----:B------:R-:W-:Y:S04]  /*8fa30*/  STL [R1+0x4074], R21 ;  /* 0x0040741501007387 */ /* 0x000fe80000100800 */
[----:B------:R1:W-:Y:S04]  /*8fa40*/  STL.64 [R1+0x5450], R10 ;  /* 0x0054500a01007387 */ /* 0x0003e80000100a00 */
[----:B-1----:R-:W3:Y:S01]  /*8fa50*/  LDL R10, [R1+0x170] ;  /* 0x00017000010a7983 */ /* 0x002ee20000100800 */
[----:B------:R-:W-:-:S03]  /*8fa60*/  IADD3 R8, P1, R8, R0, RZ ;  /* 0x0000000008087210 */ /* 0x000fc60007f3e0ff */
[----:B---3--:R1:W-:Y:S04]  /*8fa70*/  STL.64 [R1+0x5458], R10 ;  /* 0x0054580a01007387 */ /* 0x0083e80000100a00 */
[----:B-1----:R0:W3:Y:S04]  /*8fa80*/  LDL.64 R10, [R1+0x4068] ;  /* 0x00406800010a7983 */ /* 0x0020e80000100a00 */
[----:B------:R1:W-:Y:S04]  /*8fa90*/  STL.64 [R1+0x5460], R18 ;  /* 0x0054601201007387 */ /* 0x0003e80000100a00 */
[----:B-1----:R-:W4:Y:S01]  /*8faa0*/  LDL.LU R18, [R1+0x16c] ;  /* 0x00016c0001127983 */ /* 0x002f220000300800 */
[----:B---3--:R-:W-:-:S02]  /*8fab0*/  IMAD.X R11, R9, 0x1, R4, P4 ;  /* 0x00000001090b7824 */ /* 0x008fc400020e0604 */
[----:B------:R-:W-:-:S03]  /*8fac0*/  IMAD.X R9, R9, 0x1, R2, P1 ;  /* 0x0000000109097824 */ /* 0x000fc600008e0602 */
[----:B------:R-:W-:Y:S04]  /*8fad0*/  STL [R1+0x406c], R11 ;  /* 0x00406c0b01007387 */ /* 0x000fe80000100800 */
[----:B------:R1:W-:Y:S04]  /*8fae0*/  STL.64 [R1+0x4060], R8 ;  /* 0x0040600801007387 */ /* 0x0003e80000100a00 */
[----:B-1----:R0:W3:Y:S01]  /*8faf0*/  LDL.LU R9, [R1+0x5478] ;  /* 0x0054780001097983 */ /* 0x0020e20000300800 */
[----:B----4-:R-:W-:-:S05]  /*8fb00*/  IADD3 R8, P1, R18, R3, RZ ;  /* 0x0000000312087210 */ /* 0x010fca0007f3e0ff */
[----:B------:R3:W-:Y:S04]  /*8fb10*/  STL [R1+0x4048], R8 ;  /* 0x0040480801007387 */ /* 0x0007e80000100800 */
[----:B---3--:R-:W3:Y:S01]  /*8fb20*/  LDL.LU.64 R8, [R1+0x5470] ;  /* 0x0054700001087983 */ /* 0x008ee20000300a00 */
[C---:B------:R-:W-:Y:S02]  /*8fb30*/  IADD3 R20, P2, R18.reuse, R6, RZ ;  /* 0x0000000612147210 */ /* 0x040fe40007f5e0ff */
[----:B------:R-:W-:-:S03]  /*8fb40*/  IADD3 R10, P4, R18, R5, RZ ;  /* 0x00000005120a7210 */ /* 0x000fc60007f9e0ff */
[C---:B---3--:R-:W-:Y:S01]  /*8fb50*/  IMAD.X R21, R9.reuse, 0x1, R27, P2 ;  /* 0x0000000109157824 */ /* 0x048fe200010e061b */
[----:B------:R-:W-:Y:S01]  /*8fb60*/  IADD3 R18, P2, R18, R0, RZ ;  /* 0x0000000012127210 */ /* 0x000fe20007f5e0ff */
[----:B------:R-:W-:-:S03]  /*8fb70*/  IMAD.X R11, R9, 0x1, R7, P4 ;  /* 0x00000001090b7824 */ /* 0x000fc600020e0607 */
[----:B------:R1:W-:Y:S04]  /*8fb80*/  STL.64 [R1+0x4058], R20 ;  /* 0x0040581401007387 */ /* 0x0003e80000100a00 */
[----:B-1----:R-:W3:Y:S04]  /*8fb90*/  LDL.LU.64 R20, [R1+0x5468] ;  /* 0x0054680001147983 */ /* 0x002ee80000300a00 */
[----:B------:R1:W-:Y:S04]  /*8fba0*/  STL [R1+0x4040], R18 ;  /* 0x0040401201007387 */ /* 0x0003e80000100800 */
[----:B-1----:R-:W4:Y:S04]  /*8fbb0*/  LDL.LU.64 R18, [R1+0x5460] ;  /* 0x0054600001127983 */ /* 0x002f280000300a00 */
[----:B------:R1:W-:Y:S04]  /*8fbc0*/  STL.64 [R1+0x4050], R10 ;  /* 0x0040500a01007387 */ /* 0x0003e80000100a00 */
[----:B-1----:R-:W2:Y:S02]  /*8fbd0*/  LDL.LU.64 R10, [R1+0x5458] ;  /* 0x00545800010a7983 */ /* 0x002ea40000300a00 */
[----:B--2---:R-:W-:-:S05]  /*8fbe0*/  IADD3 R10, P4, R10, R6, RZ ;  /* 0x000000060a0a7210 */ /* 0x004fca0007f9e0ff */
[----:B------:R1:W-:Y:S04]  /*8fbf0*/  STL [R1+0x4038], R10 ;  /* 0x0040380a01007387 */ /* 0x0003e80000100800 */
[----:B-1----:R-:W2:Y:S04]  /*8fc00*/  LDL.LU.64 R10, [R1+0x5450] ;  /* 0x00545000010a7983 */ /* 0x002ea80000300a00 */
[----:B------:R1:W-:Y:S04]  /*8fc10*/  STL.64 [R1+0x5448], R6 ;  /* 0x0054480601007387 */ /* 0x0003e80000100a00 */
[----:B-1----:R0:W3:Y:S02]  /*8fc20*/  LDL.64 R6, [R1+0x4048] ;  /* 0x0040480001067983 */ /* 0x0020e40000100a00 */
[----:B---3--:R-:W-:-:S05]  /*8fc30*/  IMAD.X R7, R9, 0x1, R4, P1 ;  /* 0x0000000109077824 */ /* 0x008fca00008e0604 */
[----:B------:R1:W-:Y:S04]  /*8fc40*/  STL [R1+0x404c], R7 ;  /* 0x00404c0701007387 */ /* 0x0003e80000100800 */
[----:B-1----:R0:W3:Y:S04]  /*8fc50*/  LDL.64 R6, [R1+0x4038] ;  /* 0x0040380001067983 */ /* 0x0020e80000100a00 */
[----:B------:R1:W-:Y:S04]  /*8fc60*/  STL.64 [R1+0x5430], R12 ;  /* 0x0054300c01007387 */ /* 0x0003e80000100a00 */
[----:B-1----:R0:W4:Y:S04]  /*8fc70*/  LDL.64 R12, [R1+0x4040] ;  /* 0x00404000010c7983 */ /* 0x0021280000100a00 */
[----:B--2---:R1:W-:Y:S04]  /*8fc80*/  STL [R1+0x542c], R10 ;  /* 0x00542c0a01007387 */ /* 0x0043e80000100800 */
[----:B-1----:R-:W3:Y:S04]  /*8fc90*/  LDL.LU R10, [R1+0x2300] ;  /* 0x00230000010a7983 */ /* 0x002ee80000300800 */
[----:B------:R-:W-:Y:S04]  /*8fca0*/  STL.64 [R1+0x5438], R14 ;  /* 0x0054380e01007387 */ /* 0x000fe80000100a00 */
[----:B------:R-:W-:Y:S04]  /*8fcb0*/  STL [R1+0x5440], R15 ;  /* 0x0054400f01007387 */ /* 0x000fe80000100800 */
[----:B------:R1:W-:Y:S04]  /*8fcc0*/  STL.64 [R1+0x5420], R20 ;  /* 0x0054201401007387 */ /* 0x0003e80000100a00 */
[----:B-1----:R-:W2:Y:S04]  /*8fcd0*/  LDL.LU R20, [R1+0x170] ;  /* 0x0001700001147983 */ /* 0x002ea80000300800 */
[----:B------:R-:W-:Y:S01]  /*8fce0*/  STL [R1+0x5428], R21 ;  /* 0x0054281501007387 */ /* 0x000fe20000100800 */
[----:B----4-:R-:W-:-:S03]  /*8fcf0*/  IMAD.X R13, R9, 0x1, R2, P2 ;  /* 0x00000001090d7824 */ /* 0x010fc600010e0602 */
[----:B------:R-:W4:Y:S04]  /*8fd00*/  LDL R9, [R1+0x22fc] ;  /* 0x0022fc0001097983 */ /* 0x000f280000100800 */
[----:B------:R-:W-:Y:S01]  /*8fd10*/  STL [R1+0x4044], R13 ;  /* 0x0040440d01007387 */ /* 0x000fe20000100800 */
[----:B---3--:R-:W-:-:S05]  /*8fd20*/  IMAD.X R7, R10, 0x1, R27, P4 ;  /* 0x000000010a077824 */ /* 0x008fca00020e061b */
[----:B------:R1:W-:Y:S04]  /*8fd30*/  STL [R1+0x403c], R7 ;  /* 0x00403c0701007387 */ /* 0x0003e80000100800 */
[----:B-1----:R-:W3:Y:S01]  /*8fd40*/  LDL.LU.64 R6, [R1+0x5448] ;  /* 0x0054480001067983 */ /* 0x002ee20000300a00 */
[C---:B--2---:R-:W-:Y:S02]  /*8fd50*/  IADD3 R14, P1, R20.reuse, R5, RZ ;  /* 0x00000005140e7210 */ /* 0x044fe40007f3e0ff */
[----:B------:R-:W-:-:S03]  /*8fd60*/  IADD3 R12, P2, R20, R3, RZ ;  /* 0x00000003140c7210 */ /* 0x000fc60007f5e0ff */
[----:B---3--:R-:W-:-:S05]  /*8fd70*/  IMAD.X R15, R10, 0x1, R7, P1 ;  /* 0x000000010a0f7824 */ /* 0x008fca00008e0607 */
[----:B------:R1:W-:Y:S04]  /*8fd80*/  STL.64 [R1+0x4030], R14 ;  /* 0x0040300e01007387 */ /* 0x0003e80000100a00 */
[----:B-1----:R0:W2:Y:S01]  /*8fd90*/  LDL.LU R15, [R1+0x5440] ;  /* 0x00544000010f7983 */ /* 0x0020a20000300800 */
[----:B------:R-:W-:Y:S01]  /*8fda0*/  IADD3 R14, P1, R8, R6, RZ ;  /* 0x00000006080e7210 */ /* 0x000fe20007f3e0ff */
[----:B------:R-:W-:-:S04]  /*8fdb0*/  IMAD.X R13, R10, 0x1, R4, P2 ;  /* 0x000000010a0d7824 */ /* 0x000fc800010e0604 */
[----:B------:R2:W-:Y:S04]  /*8fdc0*/  STL [R1+0x4018], R14 ;  /* 0x0040180e01007387 */ /* 0x0005e80000100800 */
[----:B--2---:R-:W2:Y:S04]  /*8fdd0*/  LDL.LU.64 R14, [R1+0x5438] ;  /* 0x00543800010e7983 */ /* 0x004ea80000300a00 */
[----:B------:R1:W-:Y:S04]  /*8fde0*/  STL.64 [R1+0x4028], R12 ;  /* 0x0040280c01007387 */ /* 0x0003e80000100a00 */
[----:B-1----:R-:W3:Y:S01]  /*8fdf0*/  LDL.LU.64 R12, [R1+0x5430] ;  /* 0x00543000010c7983 */ /* 0x002ee20000300a00 */
[----:B------:R-:W-:-:S05]  /*8fe00*/  IADD3 R20, P4, R20, R0, RZ ;  /* 0x0000000014147210 */ /* 0x000fca0007f9e0ff */
[----:B------:R-:W-:Y:S01]  /*8fe10*/  IMAD.X R21, R10, 0x1, R2, P4 ;  /* 0x000000010a157824 */ /* 0x000fe200020e0602 */
[----:B---3--:R-:W-:Y:S04]  /*8fe20*/  STL.64 [R1+0x5418], R12 ;  /* 0x0054180c01007387 */ /* 0x008fe80000100a00 */
[----:B------:R-:W3:Y:S04]  /*8fe30*/  LDL.LU R10, [R1+0x542c] ;  /* 0x00542c00010a7983 */ /* 0x000ee80000300800 */
[----:B------:R1:W-:Y:S04]  /*8fe40*/  STL.64 [R1+0x4020], R20 ;  /* 0x0040201401007387 */ /* 0x0003e80000100a00 */
[----:B-1----:R0:W4:Y:S01]  /*8fe50*/  LDL.LU R21, [R1+0x5428] ;  /* 0x0054280001157983 */ /* 0x0021220000300800 */
[----:B------:R-:W-:-:S05]  /*8fe60*/  IADD3 R20, P4, R8, R3, RZ ;  /* 0x0000000308147210 */ /* 0x000fca0007f9e0ff */
[----:B------:R4:W-:Y:S04]  /*8fe70*/  STL [R1+0x4008], R20 ;  /* 0x0040081401007387 */ /* 0x0009e80000100800 */
[----:B----4-:R-:W4:Y:S04]  /*8fe80*/  LDL.LU.64 R20, [R1+0x5420] ;  /* 0x0054200001147983 */ /* 0x010f280000300a00 */
[----:B------:R-:W-:Y:S04]  /*8fe90*/  STL.64 [R1+0x5408], R2 ;  /* 0x0054080201007387 */ /* 0x000fe80000100a00 */
[----:B------:R1:W-:Y:S04]  /*8fea0*/  STL [R1+0x5410], R3 ;  /* 0x0054100301007387 */ /* 0x0003e80000100800 */
[----:B-1----:R0:W2:Y:S02]  /*8feb0*/  LDL.64 R2, [R1+0x4018] ;  /* 0x0040180001027983 */ /* 0x0020a40000100a00 */
[----:B--2---:R-:W-:-:S02]  /*8fec0*/  IMAD.X R3, R9, 0x1, R27, P1 ;  /* 0x0000000109037824 */ /* 0x004fc400008e061b */
[----:B------:R-:W-:Y:S02]  /*8fed0*/  IMAD.MOV.U32 R9, RZ, RZ, R28 ;  /* 0x000000ffff097224 */ /* 0x000fe400078e001c */
[----:B------:R-:W-:Y:S01]  /*8fee0*/  IMAD.MOV.U32 R28, RZ, RZ, R11 ;  /* 0x000000ffff1c7224 */ /* 0x000fe200078e000b */
[----:B------:R1:W-:Y:S04]  /*8fef0*/  STL [R1+0x401c], R3 ;  /* 0x00401c0301007387 */ /* 0x0003e80000100800 */
[----:B-1----:R0:W2:Y:S04]  /*8ff00*/  LDL.64 R2, [R1+0x4008] ;  /* 0x0040080001027983 */ /* 0x0020a80000100a00 */
[----:B------:R1:W-:Y:S04]  /*8ff10*/  STL.64 [R1+0x5400], R18 ;  /* 0x0054001201007387 */ /* 0x0003e80000100a00 */
[----:B------:R-:W4:Y:S04]  /*8ff20*/  LDL.LU R11, [R1+0x22f4] ;  /* 0x0022f400010b7983 */ /* 0x000f280000300800 */
[----:B-1----:R-:W3:Y:S01]  /*8ff30*/  LDL.LU R19, [R1+0x22fc] ;  /* 0x0022fc0001137983 */ /* 0x002ee20000300800 */
[----:B------:R-:W-:-:S05]  /*8ff40*/  IADD3 R12, P2, R8, R5, RZ ;  /* 0x00000005080c7210 */ /* 0x000fca0007f5e0ff */
[----:B---3--:R-:W-:-:S05]  /*8ff50*/  IMAD.X R13, R19, 0x1, R7, P2 ;  /* 0x00000001130d7824 */ /* 0x008fca00010e0607 */
[----:B------:R1:W-:Y:S04]  /*8ff60*/  STL.64 [R1+0x4010], R12 ;  /* 0x0040100c01007387 */ /* 0x0003e80000100a00 */
[----:B-1----:R-:W3:Y:S01]  /*8ff70*/  LDL.LU.64 R12, [R1+0x5418] ;  /* 0x00541800010c7983 */ /* 0x002ee20000300a00 */
[----:B------:R-:W-:Y:S01]  /*8ff80*/  IADD3 R18, P1, R8, R0, RZ ;  /* 0x0000000008127210 */ /* 0x000fe20007f3e0ff */
[----:B------:R-:W-:Y:S02]  /*8ff90*/  IMAD.MOV.U32 R8, RZ, RZ, R10 ;  /* 0x000000ffff087224 */ /* 0x000fe400078e000a */
[----:B---3--:R1:W-:Y:S04]  /*8ffa0*/  STL.64 [R1+0x53f0], R12 ;  /* 0x0053f00c01007387 */ /* 0x0083e80000100a00 */
[----:B-1----:R-:W3:Y:S04]  /*8ffb0*/  LDL.LU R12, [R1+0x178] ;  /* 0x00017800010c7983 */ /* 0x002ee80000300800 */
[----:B------:R-:W-:Y:S04]  /*8ffc0*/  STL.64 [R1+0x53f8], R14 ;  /* 0x0053f80e01007387 */ /* 0x000fe80000100a00 */
[----:B------:R-:W4:Y:S01]  /*8ffd0*/  LDL.LU R10, [R1+0x180] ;  /* 0x00018000010a7983 */ /* 0x000f220000300800 */
[----:B--2---:R-:W-:-:S03]  /*8ffe0*/  IMAD.X R3, R19, 0x1, R4, P4 ;  /* 0x0000000113037824 */ /* 0x004fc600020e0604 */
[----:B----4-:R1:W-:Y:S04]  /*8fff0*/  STL [R1+0x53d8], R10 ;  /* 0x0053d80a01007387 */ /* 0x0103e80000100800 */
        /* <DEDUP_REMOVED lines=8> */
[----:B-1----:R-:W3:Y:S01]  /*90080*/  LDL.LU.64 R18, [R1+0x5400] ;  /* 0x0054000001127983 */ /* 0x002ee20000300a00 */
[----:B------:R-:W-:-:S05]  /*90090*/  IADD3 R14, P2, R12, R6, RZ ;  /* 0x000000060c0e7210 */ /* 0x000fca0007f5e0ff */
[----:B--2---:R-:W-:Y:S01]  /*900a0*/  IMAD.X R15, R10, 0x1, R27, P2 ;  /* 0x000000010a0f7824 */ /* 0x004fe200010e061b */
[----:B---3--:R1:W-:Y:S04]  /*900b0*/  STL.64 [R1+0x53e0], R18 ;  /* 0x0053e01201007387 */ /* 0x0083e80000100a00 */
[----:B------:R-:W-:Y:S04]  /*900c0*/  STL [R1+0x53e8], R19 ;  /* 0x0053e81301007387 */ /* 0x000fe80000100800 */
[----:B------:R2:W-:Y:S01]  /*900d0*/  STL.64 [R1+0x3ff8], R14 ;  /* 0x003ff80e01007387 */ /* 0x0005e20000100a00 */
[----:B-1----:R-:W-:-:S02]  /*900e0*/  IADD3 R18, P1, R12, R3, RZ ;  /* 0x000000030c127210 */ /* 0x002fc40007f3e0ff */
[----:B------:R-:W-:Y:S01]  /*900f0*/  IADD3 R12, P2, R12, R0, RZ ;  /* 0x000000000c0c7210 */ /* 0x000fe20007f5e0ff */
[----:B--2---:R-:W2:Y:S04]  /*90100*/  LDL.LU.64 R14, [R1+0x53f8] ;  /* 0x0053f800010e7983 */ /* 0x004ea80000300a00 */
[----:B------:R1:W-:Y:S04]  /*90110*/  STL [R1+0x3fe0], R12 ;  /* 0x003fe00c01007387 */ /* 0x0003e80000100800 */
[----:B-1----:R-:W3:Y:S04]  /*90120*/  LDL.LU.64 R12, [R1+0x53f0] ;  /* 0x0053f000010c7983 */ /* 0x002ee80000300a00 */
[----:B---3--:R1:W-:Y:S04]  /*90130*/  STL.64 [R1+0x53d0], R12 ;  /* 0x0053d00c01007387 */ /* 0x0083e80000100a00 */
[----:B-1----:R0:W3:Y:S01]  /*90140*/  LDL.64 R12, [R1+0x3ff0] ;  /* 0x003ff000010c7983 */ /* 0x0020e20000100a00 */
[----:B------:R-:W-:-:S02]  /*90150*/  IMAD.X R19, R10, 0x1, R4, P1 ;  /* 0x000000010a137824 */ /* 0x000fc400008e0604 */
[----:B---3--:R-:W-:-:S05]  /*90160*/  IMAD.X R13, R10, 0x1, R7, P4 ;  /* 0x000000010a0d7824 */ /* 0x008fca00020e0607 */
[----:B------:R-:W-:Y:S04]  /*90170*/  STL [R1+0x3ff4], R13 ;  /* 0x003ff40d01007387 */ /* 0x000fe80000100800 */
[----:B------:R1:W-:Y:S04]  /*90180*/  STL.64 [R1+0x53b8], R8 ;  /* 0x0053b80801007387 */ /* 0x0003e80000100a00 */
[----:B-1----:R-:W3:Y:S04]  /*90190*/  LDL.LU R8, [R1+0x17c] ;  /* 0x00017c0001087983 */ /* 0x002ee80000300800 */
[----:B------:R-:W-:Y:S04]  /*901a0*/  STL [R1+0x53c0], R9 ;  /* 0x0053c00901007387 */ /* 0x000fe80000100800 */
[----:B------:R1:W-:Y:S04]  /*901b0*/  STL.64 [R1+0x53c8], R24 ;  /* 0x0053c81801007387 */ /* 0x0003e80000100a00 */
[----:B-1----:R0:W4:Y:S04]  /*901c0*/  LDL.64 R24, [R1+0x3fe0] ;  /* 0x003fe00001187983 */ /* 0x0021280000100a00 */
[----:B------:R1:W-:Y:S04]  /*901d0*/  STL.64 [R1+0x3fe8], R18 ;  /* 0x003fe81201007387 */ /* 0x0003e80000100a00 */
[----:B-1----:R0:W2:Y:S01]  /*901e0*/  LDL.LU R19, [R1+0x53e8] ;  /* 0x0053e80001137983 */ /* 0x0020a20000300800 */
[----:B---3--:R-:W-:-:S05]  /*901f0*/  IADD3 R18, P1, R8, R5, RZ ;  /* 0x0000000508127210 */ /* 0x008fca0007f3e0ff */
[----:B------:R2:W-:Y:S04]  /*90200*/  STL [R1+0x3fd0], R18 ;  /* 0x003fd01201007387 */ /* 0x0005e80000100800 */
[----:B--2---:R-:W2:Y:S01]  /*90210*/  LDL.LU.64 R18, [R1+0x53e0] ;  /* 0x0053e00001127983 */ /* 0x004ea20000300a00 */
[----:B----4-:R-:W-:-:S03]  /*90220*/  IMAD.X R25, R10, 0x1, R2, P2 ;  /* 0x000000010a197824 */ /* 0x010fc600010e0602 */
[----:B------:R-:W3:Y:S04]  /*90230*/  LDL.LU R10, [R1+0x53d8] ;  /* 0x0053d800010a7983 */ /* 0x000ee80000300800 */
[----:B------:R-:W-:Y:S04]  /*90240*/  STL [R1+0x3fe4], R25 ;  /* 0x003fe41901007387 */ /* 0x000fe80000100800 */
[----:B--2---:R1:W-:Y:S04]  /*90250*/  STL.64 [R1+0x53b0], R18 ;  /* 0x0053b01201007387 */ /* 0x0043e80000100a00 */
[----:B-1----:R0:W2:Y:S01]  /*90260*/  LDL.64 R18, [R1+0x3fd0] ;  /* 0x003fd00001127983 */ /* 0x0020a20000100a00 */
[----:B------:R-:W-:-:S02]  /*90270*/  IADD3 R12, P4, R8, R6, RZ ;  /* 0x00000006080c7210 */ /* 0x000fc40007f9e0ff */
[----:B------:R-:W-:-:S03]  /*90280*/  IADD3 R24, P2, R8, R3, RZ ;  /* 0x0000000308187210 */ /* 0x000fc60007f5e0ff */
[C---:B------:R-:W-:Y:S01]  /*90290*/  IMAD.X R13, R11.reuse, 0x1, R27, P4 ;  /* 0x000000010b0d7824 */ /* 0x040fe200020e061b */
[----:B------:R-:W-:Y:S01]  /*902a0*/  IADD3 R8, P4, R8, R0, RZ ;  /* 0x0000000008087210 */ /* 0x000fe20007f9e0ff */
[----:B------:R-:W-:-:S03]  /*902b0*/  IMAD.X R25, R11, 0x1, R4, P2 ;  /* 0x000000010b197824 */ /* 0x000fc600010e0604 */
[----:B------:R1:W-:Y:S01]  /*902c0*/  STL.64 [R1+0x3fd8], R12 ;  /* 0x003fd80c01007387 */ /* 0x0003e20000100a00 */
[----:B------:R-:W-:-:S03]  /*902d0*/  IMAD.X R9, R11, 0x1, R2, P4 ;  /* 0x000000010b097824 */ /* 0x000fc600020e0602 */
[----:B-1----:R-:W4:Y:S01]  /*902e0*/  LDL.LU.64 R12, [R1+0x53d0] ;  /* 0x0053d000010c7983 */ /* 0x002f220000300a00 */
[----:B--2---:R-:W-:-:S05]  /*902f0*/  IMAD.X R19, R11, 0x1, R7, P1 ;  /* 0x000000010b137824 */ /* 0x004fca00008e0607 */
[----:B------:R-:W-:Y:S04]  /*90300*/  STL [R1+0x3fd4], R19 ;  /* 0x003fd41301007387 */ /* 0x000fe80000100800 */
[----:B------:R1:W-:Y:S04]  /*90310*/  STL.64 [R1+0x3fc8], R24 ;  /* 0x003fc81801007387 */ /* 0x0003e80000100a00 */
[----:B-1----:R-:W2:Y:S04]  /*90320*/  LDL.LU.64 R24, [R1+0x53c8] ;  /* 0x0053c80001187983 */ /* 0x002ea80000300a00 */
[----:B------:R-:W-:Y:S04]  /*90330*/  STL.64 [R1+0x53a8], R20 ;  /* 0x0053a81401007387 */ /* 0x000fe80000100a00 */
[----:B------:R1:W-:Y:S04]  /*90340*/  STL.64 [R1+0x3fc0], R8 ;  /* 0x003fc00801007387 */ /* 0x0003e80000100a00 */
[----:B-1----:R0:W4:Y:S01]  /*90350*/  LDL.LU R9, [R1+0x53c0] ;  /* 0x0053c00001097983 */ /* 0x0021220000300800 */
[----:B---3--:R-:W-:-:S05]  /*90360*/  IADD3 R8, P4, R10, R3, RZ ;  /* 0x000000030a087210 */ /* 0x008fca0007f9e0ff */
[----:B------:R4:W-:Y:S04]  /*90370*/  STL [R1+0x3fa8], R8 ;  /* 0x003fa80801007387 */ /* 0x0009e80000100800 */
[----:B----4-:R-:W3:Y:S01]  /*90380*/  LDL.LU.64 R8, [R1+0x53b8] ;  /* 0x0053b80001087983 */ /* 0x010ee20000300a00 */
[C---:B------:R-:W-:Y:S02]  /*90390*/  IADD3 R18, P1, R10.reuse, R6, RZ ;  /* 0x000000060a127210 */ /* 0x040fe40007f3e0ff */
[----:B------:R-:W-:-:S03]  /*903a0*/  IADD3 R20, P2, R10, R5, RZ ;  /* 0x000000050a147210 */ /* 0x000fc60007f5e0ff */
[----:B---3--:R-:W-:-:S05]  /*903b0*/  IMAD.X R19, R9, 0x1, R27, P1 ;  /* 0x0000000109137824 */ /* 0x008fca00008e061b */
[----:B------:R1:W-:Y:S04]  /*903c0*/  STL.64 [R1+0x3fb8], R18 ;  /* 0x003fb81201007387 */ /* 0x0003e80000100a00 */
[----:B-1----:R-:W3:Y:S04]  /*903d0*/  LDL.LU.64 R18, [R1+0x53b0] ;  /* 0x0053b00001127983 */ /* 0x002ee80000300a00 */
[----:B--2---:R1:W-:Y:S04]  /*903e0*/  STL.64 [R1+0x53a0], R24 ;  /* 0x0053a01801007387 */ /* 0x0043e80000100a00 */
[----:B-1----:R0:W2:Y:S01]  /*903f0*/  LDL.64 R24, [R1+0x3fa8] ;  /* 0x003fa80001187983 */ /* 0x0020a20000100a00 */
[----:B------:R-:W-:Y:S01]  /*90400*/  IMAD.X R21, R9, 0x1, R7, P2 ;  /* 0x0000000109157824 */ /* 0x000fe200010e0607 */
[----:B------:R-:W-:-:S04]  /*90410*/  IADD3 R10, P1, R10, R0, RZ ;  /* 0x000000000a0a7210 */ /* 0x000fc80007f3e0ff */
[----:B------:R1:W-:Y:S01]  /*90420*/  STL.64 [R1+0x3fb0], R20 ;  /* 0x003fb01401007387 */ /* 0x0003e20000100a00 */
[----:B------:R-:W-:Y:S01]  /*90430*/  IMAD.X R11, R9, 0x1, R2, P1 ;  /* 0x00000001090b7824 */ /* 0x000fe200008e0602 */
[----:B-1----:R-:W-:-:S05]  /*90440*/  IADD3 R20, P2, R8, R6, RZ ;  /* 0x0000000608147210 */ /* 0x002fca0007f5e0ff */
[----:B------:R-:W-:Y:S02]  /*90450*/  IMAD.X R21, R28, 0x1, R27, P2 ;  /* 0x000000011c157824 */ /* 0x000fe400010e061b */
[----:B--2---:R-:W-:Y:S01]  /*90460*/  IMAD.X R25, R9, 0x1, R4, P4 ;  /* 0x0000000109197824 */ /* 0x004fe200020e0604 */
[----:B------:R-:W-:-:S04]  /*90470*/  IADD3 R24, P4, R8, R5, RZ ;  /* 0x0000000508187210 */ /* 0x000fc80007f9e0ff */
[----:B------:R1:W-:Y:S04]  /*90480*/  STL [R1+0x3fac], R25 ;  /* 0x003fac1901007387 */ /* 0x0003e80000100800 */
[----:B------:R2:W-:Y:S04]  /*90490*/  STL.64 [R1+0x3fa0], R10 ;  /* 0x003fa00a01007387 */ /* 0x0005e80000100a00 */
[----:B------:R4:W-:Y:S01]  /*904a0*/  STL.64 [R1+0x3f98], R20 ;  /* 0x003f981401007387 */ /* 0x0009e20000100a00 */
[----:B-1----:R-:W-:Y:S01]  /*904b0*/  IMAD.X R25, R28, 0x1, R7, P4 ;  /* 0x000000011c197824 */ /* 0x002fe200020e0607 */
[----:B--2---:R-:W-:-:S02]  /*904c0*/  IADD3 R10, P1, R8, R3, RZ ;  /* 0x00000003080a7210 */ /* 0x004fc40007f3e0ff */
[----:B----4-:R-:W2:Y:S01]  /*904d0*/  LDL.LU.64 R20, [R1+0x53a8] ;  /* 0x0053a80001147983 */ /* 0x010ea20000300a00 */
[----:B------:R-:W-:-:S03]  /*904e0*/  IADD3 R8, P2, R8, R0, RZ ;  /* 0x0000000008087210 */ /* 0x000fc60007f5e0ff */
[----:B------:R1:W-:Y:S01]  /*904f0*/  STL.64 [R1+0x3f90], R24 ;  /* 0x003f901801007387 */ /* 0x0003e20000100a00 */
[C---:B------:R-:W-:Y:S02]  /*90500*/  IMAD.X R11, R28.reuse, 0x1, R4, P1 ;  /* 0x000000011c0b7824 */ /* 0x040fe400008e0604 */
[----:B------:R-:W-:Y:S01]  /*90510*/  IMAD.X R9, R28, 0x1, R2, P2 ;  /* 0x000000011c097824 */ /* 0x000fe200010e0602 */
[C---:B-1----:R-:W-:Y:S02]  /*90520*/  IADD3 R24, P4, R29.reuse, R6, RZ ;  /* 0x000000061d187210 */ /* 0x042fe40007f9e0ff */
[----:B------:R-:W-:Y:S03]  /*90530*/  STL.64 [R1+0x3f88], R10 ;  /* 0x003f880a01007387 */ /* 0x000fe60000100a00 */
[----:B------:R-:W-:Y:S01]  /*90540*/  IMAD.X R25, R26, 0x1, R27, P4 ;  /* 0x000000011a197824 */ /* 0x000fe200020e061b */
[----:B------:R-:W-:Y:S04]  /*90550*/  STL.64 [R1+0x3f80], R8 ;  /* 0x003f800801007387 */ /* 0x000fe80000100a00 */
[----:B------:R1:W-:Y:S04]  /*90560*/  STL.64 [R1+0x3f78], R24 ;  /* 0x003f781801007387 */ /* 0x0003e80000100a00 */
[----:B-1----:R-:W4:Y:S01]  /*90570*/  LDL.LU.64 R24, [R1+0x53a0] ;  /* 0x0053a00001187983 */ /* 0x002f220000300a00 */
[----:B------:R-:W-:-:S02]  /*90580*/  IADD3 R10, P1, R29, R5, RZ ;  /* 0x000000051d0a7210 */ /* 0x000fc40007f3e0ff */
[C---:B------:R-:W-:Y:S02]  /*90590*/  IADD3 R8, P2, R29.reuse, R3, RZ ;  /* 0x000000031d087210 */ /* 0x040fe40007f5e0ff */
[----:B------:R-:W-:Y:S01]  /*905a0*/  IADD3 R28, P4, R29, R0, RZ ;  /* 0x000000001d1c7210 */ /* 0x000fe20007f9e0ff */
[C---:B------:R-:W-:Y:S02]  /*905b0*/  IMAD.X R11, R26.reuse, 0x1, R7, P1 ;  /* 0x000000011a0b7824 */ /* 0x040fe400008e0607 */
[C---:B------:R-:W-:Y:S02]  /*905c0*/  IMAD.X R9, R26.reuse, 0x1, R4, P2 ;  /* 0x000000011a097824 */ /* 0x040fe400010e0604 */
[----:B------:R-:W-:Y:S01]  /*905d0*/  IMAD.X R29, R26, 0x1, R2, P4 ;  /* 0x000000011a1d7824 */ /* 0x000fe200020e0602 */
[----:B------:R4:W-:Y:S04]  /*905e0*/  STL.64 [R1+0x3f70], R10 ;  /* 0x003f700a01007387 */ /* 0x0009e80000100a00 */
[----:B------:R1:W-:Y:S04]  /*905f0*/  STL.64 [R1+0x3f68], R8 ;  /* 0x003f680801007387 */ /* 0x0003e80000100a00 */
[----:B------:R0:W-:Y:S01]  /*90600*/  STL.64 [R1+0x3f60], R28 ;  /* 0x003f601c01007387 */ /* 0x0001e20000100a00 */
[----:B----4-:R-:W-:-:S02]  /*90610*/  IADD3 R10, P1, R25, R6, RZ ;  /* 0x00000006190a7210 */ /* 0x010fc40007f3e0ff */
[C---:B-1----:R-:W-:Y:S02]  /*90620*/  IADD3 R8, P2, R25.reuse, R5, RZ ;  /* 0x0000000519087210 */ /* 0x042fe40007f5e0ff */
[C---:B0-----:R-:W-:Y:S01]  /*90630*/  IADD3 R28, P4, R25.reuse, R3, RZ ;  /* 0x00000003191c7210 */ /* 0x041fe20007f9e0ff */
[C---:B------:R-:W-:Y:S02]  /*90640*/  IMAD.X R11, R16.reuse, 0x1, R27, P1 ;  /* 0x00000001100b7824 */ /* 0x040fe400008e061b */
[C---:B------:R-:W-:Y:S02]  /*90650*/  IMAD.X R9, R16.reuse, 0x1, R7, P2 ;  /* 0x0000000110097824 */ /* 0x040fe400010e0607 */
[----:B------:R-:W-:Y:S01]  /*90660*/  IMAD.X R29, R16, 0x1, R4, P4 ;  /* 0x00000001101d7824 */ /* 0x000fe200020e0604 */
[----:B------:R0:W-:Y:S04]  /*90670*/  STL.64 [R1+0x3f58], R10 ;  /* 0x003f580a01007387 */ /* 0x0001e80000100a00 */
[----:B------:R1:W-:Y:S04]  /*90680*/  STL.64 [R1+0x3f50], R8 ;  /* 0x003f500801007387 */ /* 0x0003e80000100a00 */
[----:B------:R4:W-:Y:S01]  /*90690*/  STL.64 [R1+0x3f48], R28 ;  /* 0x003f481c01007387 */ /* 0x0009e20000100a00 */
[----:B0-----:R-:W-:-:S02]  /*906a0*/  IADD3 R10, P1, R25, R0, RZ ;  /* 0x00000000190a7210 */ /* 0x001fc40007f3e0ff */
[C---:B-1----:R-:W-:Y:S02]  /*906b0*/  IADD3 R8, P2, R14.reuse, R6, RZ ;  /* 0x000000060e087210 */ /* 0x042fe40007f5e0ff */
[----:B----4-:R-:W-:Y:S01]  /*906c0*/  IADD3 R28, P4, R14, R5, RZ ;  /* 0x000000050e1c7210 */ /* 0x010fe20007f9e0ff */
[----:B------:R-:W-:Y:S02]  /*906d0*/  IMAD.X R11, R16, 0x1, R2, P1 ;  /* 0x00000001100b7824 */ /* 0x000fe400008e0602 */
[C---:B--2---:R-:W-:Y:S02]  /*906e0*/  IMAD.X R9, R21.reuse, 0x1, R27, P2 ;  /* 0x0000000115097824 */ /* 0x044fe400010e061b */
[----:B------:R-:W-:Y:S01]  /*906f0*/  IMAD.X R29, R21, 0x1, R7, P4 ;  /* 0x00000001151d7824 */ /* 0x000fe200020e0607 */
[----:B------:R-:W-:Y:S04]  /*90700*/  STL.64 [R1+0x3f40], R10 ;  /* 0x003f400a01007387 */ /* 0x000fe80000100a00 */
[----:B------:R0:W-:Y:S04]  /*90710*/  STL.64 [R1+0x3f38], R8 ;  /* 0x003f380801007387 */ /* 0x0001e80000100a00 */
[----:B0-----:R-:W2:Y:S04]  /*90720*/  LDL.LU R9, [R1+0x539c] ;  /* 0x00539c0001097983 */ /* 0x001ea80000300800 */
[----:B------:R0:W-:Y:S04]  /*90730*/  STL.64 [R1+0x3f30], R28 ;  /* 0x003f301c01007387 */ /* 0x0001e80000100a00 */
[----:B------:R-:W4:Y:S01]  /*90740*/  LDL R8, [R1+0xe8] ;  /* 0x0000e80001087983 */ /* 0x000f220000100800 */
[----:B------:R-:W-:-:S02]  /*90750*/  IADD3 R10, P1, R14, R3, RZ ;  /* 0x000000030e0a7210 */ /* 0x000fc40007f3e0ff */
[----:B------:R-:W-:Y:S01]  /*90760*/  IADD3 R14, P2, R14, R0, RZ ;  /* 0x000000000e0e7210 */ /* 0x000fe20007f5e0ff */
[----:B------:R-:W-:Y:S02]  /*90770*/  IMAD.MOV.U32 R16, RZ, RZ, R15 ;  /* 0x000000ffff107224 */ /* 0x000fe400078e000f */
[C---:B------:R-:W-:Y:S02]  /*90780*/  IMAD.X R11, R21.reuse, 0x1, R4, P1 ;  /* 0x00000001150b7824 */ /* 0x040fe400008e0604 */
[----:B------:R-:W-:Y:S01]  /*90790*/  IMAD.X R15, R21, 0x1, R2, P2 ;  /* 0x00000001150f7824 */ /* 0x000fe200010e0602 */
[C---:B0-----:R-:W-:Y:S02]  /*907a0*/  IADD3 R28, P4, R20.reuse, R6, RZ ;  /* 0x00000006141c7210 */ /* 0x041fe40007f9e0ff */
[----:B------:R0:W-:Y:S04]  /*907b0*/  STL.64 [R1+0x3f28], R10 ;  /* 0x003f280a01007387 */ /* 0x0001e80000100a00 */
[----:B------:R1:W-:Y:S01]  /*907c0*/  STL.64 [R1+0x3f20], R14 ;  /* 0x003f200e01007387 */ /* 0x0003e20000100a00 */
[----:B------:R-:W-:Y:S01]  /*907d0*/  IMAD.X R29, R23, 0x1, R27, P4 ;  /* 0x00000001171d7824 */ /* 0x000fe200020e061b */
[----:B0-----:R-:W-:-:S02]  /*907e0*/  IADD3 R10, P1, R20, R5, RZ ;  /* 0x00000005140a7210 */ /* 0x001fc40007f3e0ff */
[C---:B-1----:R-:W-:Y:S02]  /*907f0*/  IADD3 R14, P2, R20.reuse, R3, RZ ;  /* 0x00000003140e7210 */ /* 0x042fe40007f5e0ff */
[----:B------:R0:W-:Y:S01]  /*90800*/  STL.64 [R1+0x3f18], R28 ;  /* 0x003f181c01007387 */ /* 0x0001e20000100a00 */
[C---:B------:R-:W-:Y:S02]  /*90810*/  IMAD.X R11, R23.reuse, 0x1, R7, P1 ;  /* 0x00000001170b7824 */ /* 0x040fe400008e0607 */
[C---:B------:R-:W-:Y:S01]  /*90820*/  IMAD.X R15, R23.reuse, 0x1, R4, P2 ;  /* 0x00000001170f7824 */ /* 0x040fe200010e0604 */
[----:B------:R-:W-:Y:S01]  /*90830*/  IADD3 R20, P4, R20, R0, RZ ;  /* 0x0000000014147210 */ /* 0x000fe20007f9e0ff */
[----:B0-----:R-:W2:Y:S04]  /*90840*/  LDL.LU R28, [R1+0x5398] ;  /* 0x00539800011c7983 */ /* 0x001ea80000300800 */
[----:B------:R0:W-:Y:S04]  /*90850*/  STL.64 [R1+0x3f10], R10 ;  /* 0x003f100a01007387 */ /* 0x0001e80000100a00 */
[----:B------:R1:W-:Y:S01]  /*90860*/  STL.64 [R1+0x3f08], R14 ;  /* 0x003f080e01007387 */ /* 0x0003e20000100a00 */
[----:B------:R-:W-:Y:S01]  /*90870*/  IMAD.X R21, R23, 0x1, R2, P4 ;  /* 0x0000000117157824 */ /* 0x000fe200020e0602 */
[----:B0-----:R-:W-:-:S02]  /*90880*/  IADD3 R10, P1, R22, R6, RZ ;  /* 0x00000006160a7210 */ /* 0x001fc40007f3e0ff */
[----:B-1----:R-:W-:-:S03]  /*90890*/  IADD3 R14, P2, R22, R5, RZ ;  /* 0x00000005160e7210 */ /* 0x002fc60007f5e0ff */
[C---:B---3--:R-:W-:Y:S02]  /*908a0*/  IMAD.X R11, R19.reuse, 0x1, R27, P1 ;  /* 0x00000001130b7824 */ /* 0x048fe400008e061b */
[----:B------:R-:W-:Y:S01]  /*908b0*/  IMAD.X R15, R19, 0x1, R7, P2 ;  /* 0x00000001130f7824 */ /* 0x000fe200010e0607 */
[----:B------:R-:W-:Y:S04]  /*908c0*/  STL.64 [R1+0x3f00], R20 ;  /* 0x003f001401007387 */ /* 0x000fe80000100a00 */
[----:B------:R0:W-:Y:S04]  /*908d0*/  STL.64 [R1+0x3ef8], R10 ;  /* 0x003ef80a01007387 */ /* 0x0001e80000100a00 */
[----:B------:R1:W-:Y:S01]  /*908e0*/  STL.64 [R1+0x3ef0], R14 ;  /* 0x003ef00e01007387 */ /* 0x0003e20000100a00 */
[----:B0-----:R-:W-:-:S02]  /*908f0*/  IADD3 R10, P1, R22, R0, RZ ;  /* 0x00000000160a7210 */ /* 0x001fc40007f3e0ff */
[----:B------:R-:W-:Y:S02]  /*90900*/  IADD3 R20, P4, R22, R3, RZ ;  /* 0x0000000316147210 */ /* 0x000fe40007f9e0ff */
[C---:B-1----:R-:W-:Y:S01]  /*90910*/  IADD3 R14, P2, R18.reuse, R6, RZ ;  /* 0x00000006120e7210 */ /* 0x042fe20007f5e0ff */
[C---:B------:R-:W-:Y:S02]  /*90920*/  IMAD.X R11, R19.reuse, 0x1, R2, P1 ;  /* 0x00000001130b7824 */ /* 0x040fe400008e0602 */
[----:B------:R-:W-:Y:S02]  /*90930*/  IMAD.X R21, R19, 0x1, R4, P4 ;  /* 0x0000000113157824 */ /* 0x000fe400020e0604 */
[----:B------:R-:W-:Y:S01]  /*90940*/  IMAD.X R15, R17, 0x1, R27, P2 ;  /* 0x00000001110f7824 */ /* 0x000fe200010e061b */
[----:B------:R0:W-:Y:S04]  /*90950*/  STL.64 [R1+0x3ee0], R10 ;  /* 0x003ee00a01007387 */ /* 0x0001e80000100a00 */
[----:B------:R-:W-:Y:S04]  /*90960*/  STL.64 [R1+0x3ee8], R20 ;  /* 0x003ee81401007387 */ /* 0x000fe80000100a00 */
[----:B------:R1:W-:Y:S01]  /*90970*/  STL.64 [R1+0x3ed8], R14 ;  /* 0x003ed80e01007387 */ /* 0x0003e20000100a00 */
[----:B0-----:R-:W-:-:S02]  /*90980*/  IADD3 R10, P1, R18, R5, RZ ;  /* 0x00000005120a7210 */ /* 0x001fc40007f3e0ff */
[----:B-1----:R-:W-:-:S03]  /*90990*/  IADD3 R14, P2, R18, R3, RZ ;  /* 0x00000003120e7210 */ /* 0x002fc60007f5e0ff */
[C---:B------:R-:W-:Y:S02]  /*909a0*/  IMAD.X R11, R17.reuse, 0x1, R7, P1 ;  /* 0x00000001110b7824 */ /* 0x040fe400008e0607 */
[----:B------:R-:W-:-:S03]  /*909b0*/  IMAD.X R15, R17, 0x1, R4, P2 ;  /* 0x00000001110f7824 */ /* 0x000fc600010e0604 */
[----:B------:R0:W-:Y:S04]  /*909c0*/  STL.64 [R1+0x3ed0], R10 ;  /* 0x003ed00a01007387 */ /* 0x0001e80000100a00 */
[----:B------:R1:W-:Y:S01]  /*909d0*/  STL.64 [R1+0x3ec8], R14 ;  /* 0x003ec80e01007387 */ /* 0x0003e20000100a00 */
[----:B0-----:R-:W-:Y:S02]  /*909e0*/  IADD3 R10, P1, R18, R0, RZ ;  /* 0x00000000120a7210 */ /* 0x001fe40007f3e0ff */
[----:B-1----:R-:W-:-:S03]  /*909f0*/  IADD3 R14, P2, R16, R6, RZ ;  /* 0x00000006100e7210 */ /* 0x002fc60007f5e0ff */
[----:B------:R-:W-:-:S05]  /*90a00*/  IMAD.X R11, R17, 0x1, R2, P1 ;  /* 0x00000001110b7824 */ /* 0x000fca00008e0602 */
[----:B------:R0:W-:Y:S02]  /*90a10*/  STL.64 [R1+0x3ec0], R10 ;  /* 0x003ec00a01007387 */ /* 0x0001e40000100a00 */
[----:B0-----:R-:W-:Y:S02]  /*90a20*/  IADD3 R10, P1, R16, R5, RZ ;  /* 0x00000005100a7210 */ /* 0x001fe40007f3e0ff */
[----:B----4-:R-:W-:Y:S02]  /*90a30*/  ISETP.LT.AND P4, PT, R8, UR8, !P3 ;  /* 0x0000000808007c0c */ /* 0x010fe4000df81270 */
[----:B------:R-:W-:Y:S01]  /*90a40*/  SHF.R.S32.HI R8, RZ, 0x1f, R16 ;  /* 0x0000001fff087819 */ /* 0x000fe20000011410 */
[----:B------:R-:W-:Y:S01]  /*90a50*/  IMAD.MOV.U32 R29, RZ, RZ, R24 ;  /* 0x000000ffff1d7224 */ /* 0x000fe200078e0018 */
[----:B------:R-:W-:-:S03]  /*90a60*/  ULDC.64 UR8, c[0x0][0x228] ;  /* 0x00008a0000087ab9 */ /* 0x000fc60000000a00 */
[C---:B------:R-:W-:Y:S02]  /*90a70*/  IMAD.X R15, R8.reuse, 0x1, R27, P2 ;  /* 0x00000001080f7824 */ /* 0x040fe400010e061b */
[----:B------:R-:W-:-:S03]  /*90a80*/  IMAD.X R11, R8, 0x1, R7, P1 ;  /* 0x00000001080b7824 */ /* 0x000fc600008e0607 */
[----:B------:R0:W-:Y:S04]  /*90a90*/  STL.64 [R1+0x3eb8], R14 ;  /* 0x003eb80e01007387 */ /* 0x0001e80000100a00 */
[----:B------:R1:W-:Y:S01]  /*90aa0*/  STL [R1+0x5388], R3 ;  /* 0x0053880301007387 */ /* 0x0003e20000100800 */
[----:B0-----:R-:W-:-:S03]  /*90ab0*/  IADD3 R14, P2, R16, R3, RZ ;  /* 0x00000003100e7210 */ /* 0x001fc60007f5e0ff */
[----:B-1----:R-:W3:Y:S04]  /*90ac0*/  LDL R3, [R1+0xe0] ;  /* 0x0000e00001037983 */ /* 0x002ee80000100800 */
[----:B------:R0:W-:Y:S04]  /*90ad0*/  STL.64 [R1+0x3eb0], R10 ;  /* 0x003eb00a01007387 */ /* 0x0001e80000100a00 */
[----:B------:R1:W-:Y:S01]  /*90ae0*/  STL [R1+0x538c], R0 ;  /* 0x00538c0001007387 */ /* 0x0003e20000100800 */
[----:B------:R-:W-:Y:S01]  /*90af0*/  IMAD.X R15, R8, 0x1, R4, P2 ;  /* 0x00000001080f7824 */ /* 0x000fe200010e0604 */
[----:B0-----:R-:W-:-:S02]  /*90b00*/  IADD3 R10, P1, R16, R0, RZ ;  /* 0x00000000100a7210 */ /* 0x001fc40007f3e0ff */
[----:B-1----:R-:W4:Y:S04]  /*90b10*/  LDL R0, [R1+0xe4] ;  /* 0x0000e40001007983 */ /* 0x002f280000100800 */
[----:B------:R0:W-:Y:S04]  /*90b20*/  STL [R1+0x5390], R4 ;  /* 0x0053900401007387 */ /* 0x0001e80000100800 */
[----:B0-----:R-:W4:Y:S01]  /*90b30*/  LDL R4, [R1+0xe8] ;  /* 0x0000e80001047983 */ /* 0x001f220000100800 */
[----:B------:R-:W-:Y:S02]  /*90b40*/  ISETP.LT.AND P3, PT, R29, UR8, !P3 ;  /* 0x000000081d007c0c */ /* 0x000fe4000df61270 */
[----:B------:R-:W-:-:S04]  /*90b50*/  LOP3.LUT R13, R13, 0xbfffffff, RZ, 0xc0, !PT ;  /* 0xbfffffff0d0d7812 */ /* 0x000fc800078ec0ff */
[----:B------:R-:W-:Y:S01]  /*90b60*/  @P4 LOP3.LUT R13, R13, 0x40000000, RZ, 0xfc, !PT ;  /* 0x400000000d0d4812 */ /* 0x000fe200078efcff */
[----:B------:R-:W-:-:S03]  /*90b70*/  IMAD.X R11, R8, 0x1, R2, P1 ;  /* 0x00000001080b7824 */ /* 0x000fc600008e0602 */
[----:B------:R-:W-:Y:S01]  /*90b80*/  LOP3.LUT R13, R13, 0xdfffffff, RZ, 0xc0, !PT ;  /* 0xdfffffff0d0d7812 */ /* 0x000fe200078ec0ff */
[----:B------:R2:W-:Y:S04]  /*90b90*/  STL.64 [R1+0x3ea8], R14 ;  /* 0x003ea80e01007387 */ /* 0x0005e80000100a00 */
[----:B------:R0:W-:Y:S01]  /*90ba0*/  STL [R1+0x5394], R5 ;  /* 0x0053940501007387 */ /* 0x0001e20000100800 */
[----:B------:R-:W-:-:S03]  /*90bb0*/  @P3 LOP3.LUT R13, R13, 0x20000000, RZ, 0xfc, !PT ;  /* 0x200000000d0d3812 */ /* 0x000fc600078efcff */
[----:B------:R1:W-:Y:S01]  /*90bc0*/  STL.64 [R1+0x3ea0], R10 ;  /* 0x003ea00a01007387 */ /* 0x0003e20000100a00 */
[----:B--2---:R-:W-:-:S03]  /*90bd0*/  IADD3 R14, P2, R28, R5, RZ ;  /* 0x000000051c0e7210 */ /* 0x004fc60007f5e0ff */
[----:B0-----:R-:W2:Y:S01]  /*90be0*/  LDL.LU R5, [R1+0x2210] ;  /* 0x0022100001057983 */ /* 0x001ea20000300800 */
[----:B------:R-:W-:Y:S01]  /*90bf0*/  LOP3.LUT R13, R13, 0xefffffff, RZ, 0xc0, !PT ;  /* 0xefffffff0d0d7812 */ /* 0x000fe200078ec0ff */
[----:B------:R-:W-:Y:S01]  /*90c00*/  IMAD.X R15, R9, 0x1, R7, P2 ;  /* 0x00000001090f7824 */ /* 0x000fe200010e0607 */
[----:B-1----:R-:W-:-:S05]  /*90c10*/  IADD3 R10, P1, R28, R6, RZ ;  /* 0x000000061c0a7210 */ /* 0x002fca0007f3e0ff */
[----:B------:R-:W-:Y:S02]  /*90c20*/  IMAD.X R11, R9, 0x1, R27, P1 ;  /* 0x00000001090b7824 */ /* 0x000fe400008e061b */
[C---:B------:R-:W-:Y:S02]  /*90c30*/  VIADD R8, R12.reuse, 0x1a9 ;  /* 0x000001a90c087836 */ /* 0x040fe40000000000 */
[----:B------:R-:W-:Y:S01]  /*90c40*/  VIADD R9, R12, 0x1a8 ;  /* 0x000001a80c097836 */ /* 0x000fe20000000000 */
[----:B---3--:R-:W-:Y:S02]  /*90c50*/  ISETP.LT.AND P3, PT, R3, UR13, !P0 ;  /* 0x0000000d03007c0c */ /* 0x008fe4000c761270 */
[----:B----4-:R-:W-:-:S11]  /*90c60*/  ISETP.LT.AND P2, PT, R0, UR12, !P0 ;  /* 0x0000000c00007c0c */ /* 0x010fd6000c741270 */
[----:B------:R-:W-:Y:S01]  /*90c70*/  @P3 LOP3.LUT R13, R13, 0x10000000, RZ, 0xfc, !PT ;  /* 0x100000000d0d3812 */ /* 0x000fe200078efcff */
[----:B------:R-:W-:-:S03]  /*90c80*/  ULDC.64 UR12, c[0x0][0x228] ;  /* 0x00008a00000c7ab9 */ /* 0x000fc60000000a00 */
[----:B------:R-:W-:Y:S02]  /*90c90*/  LOP3.LUT R13, R13, 0xf7ffffff, RZ, 0xc0, !PT ;  /* 0xf7ffffff0d0d7812 */ /* 0x000fe400078ec0ff */
[----:B------:R-:W-:Y:S02]  /*90ca0*/  ISETP.LT.AND P1, PT, R4, UR10, !P0 ;  /* 0x0000000a04007c0c */ /* 0x000fe4000c721270 */
[----:B------:R-:W-:Y:S02]  /*90cb0*/  @P2 LOP3.LUT R13, R13, 0x8000000, RZ, 0xfc, !PT ;  /* 0x080000000d0d2812 */ /* 0x000fe400078efcff */
[----:B------:R-:W-:Y:S01]  /*90cc0*/  ISETP.LT.AND P0, PT, R29, UR11, !P0 ;  /* 0x0000000b1d007c0c */ /* 0x000fe2000c701270 */
[----:B------:R-:W-:Y:S01]  /*90cd0*/  ULDC.64 UR10, c[0x0][0x228] ;  /* 0x00008a00000a7ab9 */ /* 0x000fe20000000a00 */
[----:B------:R-:W-:-:S07]  /*90ce0*/  LOP3.LUT R13, R13, 0xfbffffff, RZ, 0xc0, !PT ;  /* 0xfbffffff0d0d7812 */ /* 0x000fce00078ec0ff */
[----:B------:R-:W-:-:S04]  /*90cf0*/  @P1 LOP3.LUT R13, R13, 0x4000000, RZ, 0xfc, !PT ;  /* 0x040000000d0d1812 */ /* 0x000fc800078efcff */
[----:B------:R-:W-:-:S04]  /*90d00*/  LOP3.LUT R13, R13, 0xfdffffff, RZ, 0xc0, !PT ;  /* 0xfdffffff0d0d7812 */ /* 0x000fc800078ec0ff */
[----:B------:R-:W-:Y:S02]  /*90d10*/  @P0 LOP3.LUT R13, R13, 0x2000000, RZ, 0xfc, !PT ;  /* 0x020000000d0d0812 */ /* 0x000fe400078efcff */
[----:B------:R-:W-:Y:S02]  /*90d20*/  ISETP.GE.AND P0, PT, R8, UR7, PT ;  /* 0x0000000708007c0c */ /* 0x000fe4000bf06270 */
[----:B------:R-:W-:Y:S02]  /*90d30*/  LOP3.LUT R13, R13, 0xfeffffff, RZ, 0xc0, !PT ;  /* 0xfeffffff0d0d7812 */ /* 0x000fe400078ec0ff */
[----:B------:R-:W-:Y:S02]  /*90d40*/  ISETP.LT.AND P3, PT, R3, UR12, !P0 ;  /* 0x0000000c03007c0c */ /* 0x000fe4000c761270 */
[----:B------:R-:W-:Y:S02]  /*90d50*/  ISETP.LT.AND P2, PT, R0, UR58, !P0 ;  /* 0x0000003a00007c0c */ /* 0x000fe4000c741270 */
[----:B------:R-:W-:Y:S01]  /*90d60*/  ISETP.LT.AND P1, PT, R4, UR59, !P0 ;  /* 0x0000003b04007c0c */ /* 0x000fe2000c721270 */
[----:B------:R-:W-:Y:S01]  /*90d70*/  VIADD R8, R12, 0x1a7 ;  /* 0x000001a70c087836 */ /* 0x000fe20000000000 */
[----:B------:R-:W-:-:S07]  /*90d80*/  ULDC.64 UR6, c[0x0][0x228] ;  /* 0x00008a0000067ab9 */ /* 0x000fce0000000a00 */
[----:B------:R-:W-:Y:S02]  /*90d90*/  @P3 LOP3.LUT R13, R13, 0x1000000, RZ, 0xfc, !PT ;  /* 0x010000000d0d3812 */ /* 0x000fe400078efcff */
[----:B--2---:R-:W-:Y:S01]  /*90da0*/  LOP3.LUT R5, R5, 0x7fffffff, RZ, 0xc0, !PT ;  /* 0x7fffffff05057812 */ /* 0x004fe200078ec0ff */
[----:B------:R-:W-:Y:S01]  /*90db0*/  STL.64 [R1+0x48b8], R14 ;  /* 0x0048b80e01007387 */ /* 0x000fe20000100a00 */
[----:B------:R-:W-:Y:S01]  /*90dc0*/  ULDC UR59, c[0x0][0x228] ;  /* 0x00008a00003b7ab9 */ /* 0x000fe20000000800 */
[----:B------:R-:W-:Y:S02]  /*90dd0*/  LOP3.LUT R13, R13, 0xff7fffff, RZ, 0xc0, !PT ;  /* 0xff7fffff0d0d7812 */ /* 0x000fe400078ec0ff */
[----:B------:R-:W-:Y:S01]  /*90de0*/  ISETP.LT.AND P0, PT, R29, UR10, !P0 ;  /* 0x0000000a1d007c0c */ /* 0x000fe2000c701270 */
[----:B------:R-:W-:Y:S01]  /*90df0*/  ULDC UR58, c[0x0][0x228] ;  /* 0x00008a00003a7ab9 */ /* 0x000fe20000000800 */
[----:B------:R-:W-:-:S04]  /*90e00*/  @P2 LOP3.LUT R13, R13, 0x800000, RZ, 0xfc, !PT ;  /* 0x008000000d0d2812 */ /* 0x000fc800078efcff */
[----:B------:R-:W-:-:S04]  /*90e10*/  LOP3.LUT R13, R13, 0xffbfffff, RZ, 0xc0, !PT ;  /* 0xffbfffff0d0d7812 */ /* 0x000fc800078ec0ff */
[----:B------:R-:W-:-:S04]  /*90e20*/  @P1 LOP3.LUT R13, R13, 0x400000, RZ, 0xfc, !PT ;  /* 0x004000000d0d1812 */ /* 0x000fc800078efcff */
[----:B------:R-:W-:-:S04]  /*90e30*/  LOP3.LUT R13, R13, 0xffdfffff, RZ, 0xc0, !PT ;  /* 0xffdfffff0d0d7812 */ /* 0x000fc800078ec0ff */
[----:B------:R-:W-:Y:S02]  /*90e40*/  @P0 LOP3.LUT R13, R13, 0x200000, RZ, 0xfc, !PT ;  /* 0x002000000d0d0812 */ /* 0x000fe400078efcff */
[----:B------:R-:W-:Y:S01]  /*90e50*/  ISETP.GE.AND P0, PT, R9, UR25, PT ;  /* 0x0000001909007c0c */ /* 0x000fe2000bf06270 */
[----:B------:R-:W-:-:S03]  /*90e60*/  ULDC.64 UR24, c[0x0][0x228] ;  /* 0x00008a0000187ab9 */ /* 0x000fc60000000a00 */
[----:B------:R-:W-:Y:S02]  /*90e70*/  ISETP.LT.AND P3, PT, R3, UR56, !P0 ;  /* 0x0000003803007c0c */ /* 0x000fe4000c761270 */
[----:B------:R-:W-:Y:S02]  /*90e80*/  ISETP.LT.AND P2, PT, R0, UR61, !P0 ;  /* 0x0000003d00007c0c */ /* 0x000fe4000c741270 */
[----:B------:R-:W-:Y:S02]  /*90e90*/  LOP3.LUT R13, R13, 0xffefffff, RZ, 0xc0, !PT ;  /* 0xffefffff0d0d7812 */ /* 0x000fe400078ec0ff */
[----:B------:R-:W-:Y:S01]  /*90ea0*/  ISETP.LT.AND P1, PT, R4, UR60, !P0 ;  /* 0x0000003c04007c0c */ /* 0x000fe2000c721270 */
[----:B------:R-:W-:Y:S01]  /*90eb0*/  VIADD R9, R12, 0x1a6 ;  /* 0x000001a60c097836 */ /* 0x000fe20000000000 */
[----:B------:R0:W-:Y:S01]  /*90ec0*/  STL.64 [R1+0x48b0], R10 ;  /* 0x0048b00a01007387 */ /* 0x0001e20000100a00 */
[----:B------:R-:W-:Y:S01]  /*90ed0*/  ULDC UR61, c[0x0][0x228] ;  /* 0x00008a00003d7ab9 */ /* 0x000fe20000000800 */
[----:B------:R-:W-:-:S03]  /*90ee0*/  ULDC UR56, c[0x0][0x228] ;  /* 0x00008a0000387ab9 */ /* 0x000fc60000000800 */
[----:B------:R-:W-:Y:S01]  /*90ef0*/  @P3 LOP3.LUT R13, R13, 0x100000, RZ, 0xfc, !PT ;  /* 0x001000000d0d3812 */ /* 0x000fe200078efcff */
[----:B------:R-:W-:-:S03]  /*90f00*/  ULDC UR60, c[0x0][0x228] ;  /* 0x00008a00003c7ab9 */ /* 0x000fc60000000800 */
[----:B------:R-:W-:Y:S02]  /*90f10*/  LOP3.LUT R13, R13, 0xfff7ffff, RZ, 0xc0, !PT ;  /* 0xfff7ffff0d0d7812 */ /* 0x000fe400078ec0ff */
[----:B------:R-:W-:Y:S01]  /*90f20*/  ISETP.LT.AND P0, PT, R29, UR57, !P0 ;  /* 0x000000391d007c0c */ /* 0x000fe2000c701270 */
[----:B0-----:R-:W2:Y:S01]  /*90f30*/  LDL.LU R10, [R1+0x220c] ;  /* 0x00220c00010a7983 */ /* 0x001ea20000300800 */
[----:B------:R-:W-:Y:S01]  /*90f40*/  ULDC UR57, c[0x0][0x228] ;  /* 0x00008a0000397ab9 */ /* 0x000fe20000000800 */
[----:B------:R-:W-:-:S04]  /*90f50*/  @P2 LOP3.LUT R13, R13, 0x80000, RZ, 0xfc, !PT ;  /* 0x000800000d0d2812 */ /* 0x000fc800078efcff */
[----:B------:R-:W-:-:S04]  /*90f60*/  LOP3.LUT R13, R13, 0xfffbffff, RZ, 0xc0, !PT ;  /* 0xfffbffff0d0d7812 */ /* 0x000fc800078ec0ff */
        /* <DEDUP_REMOVED lines=10> */
[----:B------:R-:W-:Y:S01]  /*91010*/  @P3 LOP3.LUT R13, R13, 0x10000, RZ, 0xfc, !PT ;  /* 0x000100000d0d3812 */ /* 0x000fe200078efcff */
[----:B------:R-:W-:Y:S01]  /*91020*/  ULDC UR47, c[0x0][0x228] ;  /* 0x00008a00002f7ab9 */ /* 0x000fe20000000800 */
[----:B------:R-:W-:Y:S02]  /*91030*/  ULDC UR46, c[0x0][0x228] ;  /* 0x00008a00002e7ab9 */ /* 0x000fe40000000800 */
        /* <DEDUP_REMOVED lines=15> */
[----:B------:R-:W-:Y:S01]  /*91130*/  ULDC UR52, c[0x0][0x228] ;  /* 0x00008a0000347ab9 */ /* 0x000fe20000000800 */
[----:B------:R-:W-:-:S04]  /*91140*/  ULDC UR53, c[0x0][0x228] ;  /* 0x00008a0000357ab9 */ /* 0x000fc80000000800 */
[----:B------:R-:W-:Y:S01]  /*91150*/  @P3 LOP3.LUT R13, R13, 0x1000, RZ, 0xfc, !PT ;  /* 0x000010000d0d3812 */ /* 0x000fe200078efcff */
[----:B------:R-:W-:-:S03]  /*91160*/  ULDC UR54, c[0x0][0x228] ;  /* 0x00008a0000367ab9 */ /* 0x000fc60000000800 */
        /* <DEDUP_REMOVED lines=19> */
[----:B------:R-:W-:Y:S02]  /*912a0*/  ISETP.LT.AND P0, PT, R29, UR12, !P0 ;  /* 0x0000000c1d007c0c */ /* 0x000fe4000c701270 */
        /* <DEDUP_REMOVED lines=28> */
[----:B------:R-:W-:-:S02]  /*91470*/  ISETP.LT.AND P3, PT, R3, UR6, !P0 ;  /* 0x0000000603007c0c */ /* 0x000fc4000c761270 */
[----:B------:R-:W-:Y:S01]  /*91480*/  ISETP.LT.AND P0, PT, R29, UR10, !P0 ;  /* 0x0000000a1d007c0c */ /* 0x000fe2000c701270 */
[----:B------:R-:W-:Y:S01]  /*91490*/  VIADD R8, R12, 0x1a1 ;  /* 0x000001a10c087836 */ /* 0x000fe20000000000 */
[----:B------:R-:W-:Y:S01]  /*914a0*/  ULDC UR35, c[0x0][0x228] ;  /* 0x00008a0000237ab9 */ /* 0x000fe20000000800 */
[----:B------:R-:W-:Y:S01]  /*914b0*/  ULDC UR37, c[0x0][0x228] ;  /* 0x00008a0000257ab9 */ /* 0x000fe20000000800 */
[----:B------:R-:W-:Y:S01]  /*914c0*/  ULDC UR25, c[0x0][0x228] ;  /* 0x00008a0000197ab9 */ /* 0x000fe20000000800 */
[----:B------:R-:W-:Y:S02]  /*914d0*/  ULDC UR10, c[0x0][0x228] ;  /* 0x00008a00000a7ab9 */ /* 0x000fe40000000800 */
[----:B------:R-:W-:-:S04]  /*914e0*/  @P2 LOP3.LUT R5, R5, 0x80000000, RZ, 0xfc, !PT ;  /* 0x8000000005052812 */ /* 0x000fc800078efcff */
[----:B------:R-:W-:-:S04]  /*914f0*/  LOP3.LUT R5, R5, 0xbfffffff, RZ, 0xc0, !PT ;  /* 0xbfffffff05057812 */ /* 0x000fc800078ec0ff */
[----:B------:R-:W-:-:S04]  /*91500*/  @P1 LOP3.LUT R5, R5, 0x40000000, RZ, 0xfc, !PT ;  /* 0x4000000005051812 */ /* 0x000fc800078efcff */
[----:B------:R-:W-:-:S04]  /*91510*/  LOP3.LUT R5, R5, 0xdfffffff, RZ, 0xc0, !PT ;  /* 0xdfffffff05057812 */ /* 0x000fc800078ec0ff */
[----:B------:R-:W-:Y:S02]  /*91520*/  @P0 LOP3.LUT R5, R5, 0x20000000, RZ, 0xfc, !PT ;  /* 0x2000000005050812 */ /* 0x000fe400078efcff */
[----:B------:R-:W-:Y:S02]  /*91530*/  ISETP.GE.AND P0, PT, R9, UR9, PT ;  /* 0x0000000909007c0c */ /* 0x000fe4000bf06270 */
[----:B------:R-:W-:Y:S01]  /*91540*/  @P3 LOP3.LUT R13, R13, 0x1, RZ, 0xfc, !PT ;  /* 0x000000010d0d3812 */ /* 0x000fe200078efcff */
[----:B------:R-:W-:Y:S01]  /*91550*/  ULDC.64 UR8, c[0x0][0x228] ;  /* 0x00008a0000087ab9 */ /* 0x000fe20000000a00 */
[----:B------:R-:W-:Y:S02]  /*91560*/  ISETP.LT.AND P3, PT, R3, UR29, !P0 ;  /* 0x0000001d03007c0c */ /* 0x000fe4000c761270 */
[----:B------:R-:W-:Y:S02]  /*91570*/  ISETP.LT.AND P2, PT, R0, UR28, !P0 ;  /* 0x0000001c00007c0c */ /* 0x000fe4000c741270 */
[----:B------:R-:W-:-:S02]  /*91580*/  LOP3.LUT R5, R5, 0xefffffff, RZ, 0xc0, !PT ;  /* 0xefffffff05057812 */ /* 0x000fc400078ec0ff */
[----:B------:R-:W-:Y:S01]  /*91590*/  ISETP.LT.AND P1, PT, R4, UR26, !P0 ;  /* 0x0000001a04007c0c */ /* 0x000fe2000c721270 */
[----:B------:R-:W-:-:S06]  /*915a0*/  ULDC.64 UR28, c[0x0][0x228] ;  /* 0x00008a00001c7ab9 */ /* 0x000fcc0000000a00 */
[----:B------:R-:W-:Y:S01]  /*915b0*/  @P3 LOP3.LUT R5, R5, 0x10000000, RZ, 0xfc, !PT ;  /* 0x1000000005053812 */ /* 0x000fe200078efcff */
[----:B------:R-:W-:Y:S01]  /*915c0*/  VIADD R9, R12, 0x1a0 ;  /* 0x000001a00c097836 */ /* 0x000fe20000000000 */
[----:B------:R-:W-:Y:S01]  /*915d0*/  STL [R1+0x2214], R13 ;  /* 0x0022140d01007387 */ /* 0x000fe20000100800 */
        /* <DEDUP_REMOVED lines=34> */
[----:B--2---:R-:W-:Y:S01]  /*91800*/  LOP3.LUT R10, R10, 0x7fffffff, RZ, 0xc0, !PT ;  /* 0x7fffffff0a0a7812 */ /* 0x004fe200078ec0ff */
        /* <DEDUP_REMOVED lines=17> */
[----:B------:R-:W-:Y:S01]  /*91920*/  ULDC UR11, c[0x0][0x228] ;  /* 0x00008a00000b7ab9 */ /* 0x000fe20000000800 */
[----:B------:R-:W-:-:S06]  /*91930*/  ULDC UR12, c[0x0][0x228] ;  /* 0x00008a00000c7ab9 */ /* 0x000fcc0000000800 */
        /* <DEDUP_REMOVED lines=16> */
[----:B------:R-:W-:-:S07]  /*91a40*/  ISETP.LT.AND P1, PT, R4, UR33, !P0 ;  /* 0x0000002104007c0c */ /* 0x000fce000c721270 */
[----:B------:R-:W-:Y:S01]  /*91a50*/  @P3 LOP3.LUT R5, R5, 0x1000, RZ, 0xfc, !PT ;  /* 0x0000100005053812 */ /* 0x000fe200078efcff */
[----:B------:R-:W-:-:S03]  /*91a60*/  ULDC.64 UR32, c[0x0][0x228] ;  /* 0x00008a0000207ab9 */ /* 0x000fc60000000a00 */
[----:B------:R-:W-:Y:S02]  /*91a70*/  LOP3.LUT R5, R5, 0xfffff7ff, RZ, 0xc0, !PT ;  /* 0xfffff7ff05057812 */ /* 0x000fe400078ec0ff */
[----:B------:R-:W-:Y:S01]  /*91a80*/  ISETP.LT.AND P0, PT, R29, UR40, !P0 ;  /* 0x000000281d007c0c */ /* 0x000fe2000c701270 */
[----:B------:R-:W-:Y:S01]  /*91a90*/  VIADD R9, R12, 0x19c ;  /* 0x0000019c0c097836 */ /* 0x000fe20000000000 */
[----:B------:R-:W-:Y:S01]  /*91aa0*/  ULDC.64 UR40, c[0x0][0x228] ;  /* 0x00008a0000287ab9 */ /* 0x000fe20000000a00 */
        /* <DEDUP_REMOVED lines=11> */
[----:B------:R-:W-:-:S07]  /*91b60*/  ULDC UR9, c[0x0][0x228] ;  /* 0x00008a0000097ab9 */ /* 0x000fce0000000800 */
[----:B------:R-:W-:Y:S01]  /*91b70*/  @P3 LOP3.LUT R5, R5, 0x100, RZ, 0xfc, !PT ;  /* 0x0000010005053812 */ /* 0x000fe200078efcff */
[----:B------:R-:W-:Y:S01]  /*91b80*/  ULDC.64 UR38, c[0x0][0x228] ;  /* 0x00008a0000267ab9 */ /* 0x000fe20000000a00 */
        /* <DEDUP_REMOVED lines=17> */
[----:B------:R-:W-:-:S03]  /*91ca0*/  ULDC UR20, c[0x0][0x228] ;  /* 0x00008a0000147ab9 */ /* 0x000fc60000000800 */
[----:B------:R-:W-:Y:S02]  /*91cb0*/  LOP3.LUT R5, R5, 0xfffffff7, RZ, 0xc0, !PT ;  /* 0xfffffff705057812 */ /* 0x000fe400078ec0ff */
[----:B------:R-:W-:Y:S01]  /*91cc0*/  ISETP.LT.AND P0, PT, R29, UR31, !P0 ;  /* 0x0000001f1d007c0c */ /* 0x000fe2000c701270 */
        /* <DEDUP_REMOVED lines=12> */
[----:B------:R-:W-:Y:S01]  /*91d90*/  ULDC UR61, c[0x0][0x228] ;  /* 0x00008a00003d7ab9 */ /* 0x000fe20000000800 */
[----:B------:R-:W-:Y:S01]  /*91da0*/  VIADD R8, R12, 0x199 ;  /* 0x000001990c087836 */ /* 0x000fe20000000000 */
[----:B------:R-:W-:Y:S01]  /*91db0*/  ULDC UR30, c[0x0][0x228] ;  /* 0x00008a00001e7ab9 */ /* 0x000fe20000000800 */
[----:B------:R-:W-:Y:S01]  /*91dc0*/  ULDC UR16, c[0x0][0x228] ;  /* 0x00008a0000107ab9 */ /* 0x000fe20000000800 */
[----:B------:R-:W-:Y:S02]  /*91dd0*/  ULDC UR7, c[0x0][0x228] ;  /* 0x00008a0000077ab9 */ /* 0x000fe40000000800 */
[----:B------:R-:W-:-:S04]  /*91de0*/  @P2 LOP3.LUT R10, R10, 0x80000000, RZ, 0xfc, !PT ;  /* 0x800000000a0a2812 */ /* 0x000fc800078efcff */
[----:B------:R-:W-:-:S04]  /*91df0*/  LOP3.LUT R10, R10, 0xbfffffff, RZ, 0xc0, !PT ;  /* 0xbfffffff0a0a7812 */ /* 0x000fc800078ec0ff */
[----:B------:R-:W-:-:S04]  /*91e00*/  @P1 LOP3.LUT R10, R10, 0x40000000, RZ, 0xfc, !PT ;  /* 0x400000000a0a1812 */ /* 0x000fc800078efcff */
[----:B------:R-:W-:Y:S02]  /*91e10*/  LOP3.LUT R10, R10, 0xdfffffff, RZ, 0xc0, !PT ;  /* 0xdfffffff0a0a7812 */ /* 0x000fe400078ec0ff */
[----:B------:R-:W-:Y:S02]  /*91e20*/  @P3 LOP3.LUT R5, R5, 0x1, RZ, 0xfc, !PT ;  /* 0x0000000105053812 */ /* 0x000fe400078efcff */
[----:B------:R-:W-:Y:S02]  /*91e30*/  @P0 LOP3.LUT R10, R10, 0x20000000, RZ, 0xfc, !PT ;  /* 0x200000000a0a0812 */ /* 0x000fe400078efcff */
[----:B------:R-:W-:Y:S01]  /*91e40*/  ISETP.GE.AND P0, PT, R9, UR33, PT ;  /* 0x0000002109007c0c */ /* 0x000fe2000bf06270 */
[----:B------:R0:W-:Y:S01]  /*91e50*/  STL [R1+0x2210], R5 ;  /* 0x0022100501007387 */ /* 0x0001e20000100800 */
[----:B------:R-:W-:Y:S02]  /*91e60*/  ULDC.64 UR32, c[0x0][0x228] ;  /* 0x00008a0000207ab9 */ /* 0x000fe40000000a00 */
[----:B------:R-:W-:-:S02]  /*91e70*/  ISETP.LT.AND P3, PT, R3, UR52, !P0 ;  /* 0x0000003403007c0c */ /* 0x000fc4000c761270 */
[----:B------:R-:W-:Y:S02]  /*91e80*/  ISETP.LT.AND P2, PT, R0, UR57, !P0 ;  /* 0x0000003900007c0c */ /* 0x000fe4000c741270 */
[----:B------:R-:W-:Y:S02]  /*91e90*/  LOP3.LUT R10, R10, 0xefffffff, RZ, 0xc0, !PT ;  /* 0xefffffff0a0a7812 */ /* 0x000fe400078ec0ff */
[----:B------:R-:W-:Y:S01]  /*91ea0*/  ISETP.LT.AND P1, PT, R4, UR60, !P0 ;  /* 0x0000003c04007c0c */ /* 0x000fe2000c721270 */
[----:B------:R-:W-:Y:S01]  /*91eb0*/  VIADD R9, R12, 0x198 ;  /* 0x000001980c097836 */ /* 0x000fe20000000000 */
[----:B------:R-:W-:Y:S01]  /*91ec0*/  ULDC UR57, c[0x0][0x228] ;  /* 0x00008a0000397ab9 */ /* 0x000fe20000000800 */
[----:B------:R-:W-:Y:S01]  /*91ed0*/  ULDC UR52, c[0x0][0x228] ;  /* 0x00008a0000347ab9 */ /* 0x000fe20000000800 */
[----:B0-----:R-:W2:Y:S03]  /*91ee0*/  LDL.LU R5, [R1+0x2204] ;  /* 0x0022040001057983 */ /* 0x001ea60000300800 */
        /* <DEDUP_REMOVED lines=16> */
[----:B------:R-:W-:Y:S01]  /*91ff0*/  ULDC.64 UR28, c[0x0][0x228] ;  /* 0x00008a00001c7ab9 */ /* 0x000fe20000000a00 */
        /* <DEDUP_REMOVED lines=31> */
[----:B------:R-:W-:-:S04]  /*921f0*/  ISETP.GE.AND P0, PT, R8, UR31, PT ;  /* 0x0000001f08007c0c */ /* 0x000fc8000bf06270 */
[----:B------:R-:W-:Y:S02]  /*92200*/  ISETP.LT.AND P3, PT, R3, UR40, !P0 ;  /* 0x0000002803007c0c */ /* 0x000fe4000c761270 */
[----:B------:R-:W-:Y:S02]  /*92210*/  ISETP.LT.AND P2, PT, R0, UR61, !P0 ;  /* 0x0000003d00007c0c */ /* 0x000fe4000c741270 */
[----:B------:R-:W-:Y:S02]  /*92220*/  LOP3.LUT R10, R10, 0xfffeffff, RZ, 0xc0, !PT ;  /* 0xfffeffff0a0a7812 */ /* 0x000fe400078ec0ff */
[----:B------:R-:W-:Y:S01]  /*92230*/  ISETP.LT.AND P1, PT, R4, UR58, !P0 ;  /* 0x0000003a04007c0c */ /* 0x000fe2000c721270 */
[----:B------:R-:W-:Y:S01]  /*92240*/  VIADD R8, R12, 0x195 ;  /* 0x000001950c087836 */ /* 0x000fe20000000000 */
[----:B------:R-:W-:-:S05]  /*92250*/  ULDC UR61, c[0x0][0x228] ;  /* 0x00008a00003d7ab9 */ /* 0x000fca0000000800 */
        /* <DEDUP_REMOVED lines=15> */
[----:B------:R-:W-:Y:S01]  /*92350*/  ULDC.64 UR38, c[0x0][0x228] ;  /* 0x00008a0000267ab9 */ /* 0x000fe20000000a00 */
[----:B------:R-:W-:-:S05]  /*92360*/  ULDC UR32, c[0x0][0x228] ;  /* 0x00008a0000207ab9 */ /* 0x000fca0000000800 */
[----:B------:R-:W-:Y:S01]  /*92370*/  @P3 LOP3.LUT R10, R10, 0x1000, RZ, 0xfc, !PT ;  /* 0x000010000a0a3812 */ /* 0x000fe200078efcff */
[----:B------:R-:W-:-:S03]  /*92380*/  ULDC.64 UR30, c[0x0][0x228] ;  /* 0x00008a00001e7ab9 */ /* 0x000fc60000000a00 */
[----:B------:R-:W-:Y:S02]  /*92390*/  LOP3.LUT R10, R10, 0xfffff7ff, RZ, 0xc0, !PT ;  /* 0xfffff7ff0a0a7812 */ /* 0x000fe400078ec0ff */
[----:B------:R-:W-:Y:S01]  /*923a0*/  ISETP.LT.AND P0, PT, R29, UR56, !P0 ;  /* 0x000000381d007c0c */ /* 0x000fe2000c701270 */
[----:B------:R-:W-:Y:S01]  /*923b0*/  VIADD R9, R12, 0x194 ;  /* 0x000001940c097836 */ /* 0x000fe20000000000 */
        /* <DEDUP_REMOVED lines=12> */
[----:B------:R-:W-:-:S05]  /*92480*/  ULDC.64 UR32, c[0x0][0x228] ;  /* 0x00008a0000207ab9 */ /* 0x000fca0000000a00 */
[----:B------:R-:W-:Y:S01]  /*92490*/  @P3 LOP3.LUT R10, R10, 0x100, RZ, 0xfc, !PT ;  /* 0x000001000a0a3812 */ /* 0x000fe200078efcff */
[----:B------:R-:W-:-:S03]  /*924a0*/  ULDC UR54, c[0x0][0x228] ;  /* 0x00008a0000367ab9 */ /* 0x000fc60000000800 */
        /* <DEDUP_REMOVED lines=29> */
[----:B------:R-:W-:Y:S02]  /*92680*/  ISETP.LT.AND P3, PT, R3, UR40, !P0 ;  /* 0x0000002803007c0c */ /* 0x000fe4000c761270 */
[----:B------:R-:W-:Y:S02]  /*92690*/  ISETP.LT.AND P0, PT, R29, UR32, !P0 ;  /* 0x000000201d007c0c */ /* 0x000fe4000c701270 */
[----:B--2---:R-:W-:Y:S02]  /*926a0*/  LOP3.LUT R5, R5, 0x7fffffff, RZ, 0xc0, !PT ;  /* 0x7fffffff05057812 */ /* 0x004fe400078ec0ff */
[----:B------:R-:W-:Y:S01]  /*926b0*/  LOP3.LUT R10, R10, 0xfffffffe, RZ, 0xc0, !PT ;  /* 0xfffffffe0a0a7812 */ /* 0x000fe200078ec0ff */
[----:B------:R-:W-:Y:S01]  /*926c0*/  VIADD R8, R12, 0x191 ;  /* 0x000001910c087836 */ /* 0x000fe20000000000 */
[----:B------:R-:W-:Y:S01]  /*926d0*/  ULDC.64 UR28, c[0x0][0x228] ;  /* 0x00008a00001c7ab9 */ /* 0x000fe20000000a00 */
[----:B------:R-:W-:Y:S01]  /*926e0*/  @P2 LOP3.LUT R5, R5, 0x80000000, RZ, 0xfc, !PT ;  /* 0x8000000005052812 */ /* 0x000fe200078efcff */
[----:B------:R-:W-:-:S03]  /*926f0*/  ULDC UR50, c[0x0][0x228] ;  /* 0x00008a0000327ab9 */ /* 0x000fc60000000800 */
        /* <DEDUP_REMOVED lines=51> */
[----:B------:R-:W-:Y:S01]  /*92a30*/  ULDC.64 UR26, c[0x0][0x228] ;  /* 0x00008a00001a7ab9 */ /* 0x000fe20000000a00 */
        /* <DEDUP_REMOVED lines=82> */
[----:B--2---:R-:W-:Y:S02]  /*92f60*/  LOP3.LUT R10, R10, 0x7fffffff, RZ, 0xc0, !PT ;  /* 0x7fffffff0a0a7812 */ /* 0x004fe400078ec0ff */
[----:B------:R-:W-:Y:S02]  /*92f70*/  ISETP.LT.AND P2, PT, R0, UR51, !P0 ;  /* 0x0000003300007c0c */ /* 0x000fe4000c741270 */
[----:B------:R-:W-:Y:S02]  /*92f80*/  ISETP.LT.AND P1, PT, R4, UR5, !P0 ;  /* 0x0000000504007c0c */ /* 0x000fe4000c721270 */
[----:B------:R-:W-:-:S02]  /*92f90*/  ISETP.LT.AND P3, PT, R3, UR18, !P0 ;  /* 0x0000001203007c0c */ /* 0x000fc4000c761270 */
[----:B------:R-:W-:Y:S02]  /*92fa0*/  ISETP.LT.AND P0, PT, R29, UR30, !P0 ;  /* 0x0000001e1d007c0c */ /* 0x000fe4000c701270 */
[----:B------:R-:W-:Y:S01]  /*92fb0*/  LOP3.LUT R5, R5, 0xfffffffe, RZ, 0xc0, !PT ;  /* 0xfffffffe05057812 */ /* 0x000fe200078ec0ff */
[----:B------:R-:W-:Y:S01]  /*92fc0*/  VIADD R8, R12, 0x189 ;  /* 0x000001890c087836 */ /* 0x000fe20000000000 */
[----:B------:R-:W-:Y:S01]  /*92fd0*/  ULDC UR5, c[0x0][0x228] ;  /* 0x00008a0000057ab9 */ /* 0x000fe20000000800 */
[----:B------:R-:W-:Y:S01]  /*92fe0*/  ULDC UR51, c[0x0][0x228] ;  /* 0x00008a0000337ab9 */ /* 0x000fe20000000800 */
[----:B------:R-:W-:Y:S01]  /*92ff0*/  ULDC UR18, c[0x0][0x228] ;  /* 0x00008a0000127ab9 */ /* 0x000fe20000000800 */
[----:B------:R-:W-:Y:S01]  /*93000*/  ULDC UR27, c[0x0][0x228] ;  /* 0x00008a00001b7ab9 */ /* 0x000fe20000000800 */
        /* <DEDUP_REMOVED lines=119> */
[----:B------:R-:W-:Y:S01]  /*93780*/  ULDC.64 UR38, c[0x0][0x228] ;  /* 0x00008a0000267ab9 */ /* 0x000fe20000000a00 */
[----:B------:R-:W3:Y:S02]  /*93790*/  LDL.LU R9, [R1+0x21f8] ;  /* 0x0021f80001097983 */ /* 0x000ee40000300800 */
[----:B------:R-:W-:Y:S02]  /*937a0*/  ISETP.LT.AND P3, PT, R3, UR49, !P0 ;  /* 0x0000003103007c0c */ /* 0x000fe4000c761270 */
[----:B------:R-:W-:Y:S02]  /*937b0*/  ISETP.LT.AND P2, PT, R0, UR52, !P0 ;  /* 0x0000003400007c0c */ /* 0x000fe4000c741270 */
[----:B------:R-:W-:-:S02]  /*937c0*/  LOP3.LUT R10, R10, 0xffffffef, RZ, 0xc0, !PT ;  /* 0xffffffef0a0a7812 */ /* 0x000fc400078ec0ff */
[----:B------:R-:W-:Y:S01]  /*937d0*/  ISETP.LT.AND P1, PT, R4, UR53, !P0 ;  /* 0x0000003504007c0c */ /* 0x000fe2000c721270 */
[----:B------:R-:W-:Y:S01]  /*937e0*/  ULDC UR52, c[0x0][0x228] ;  /* 0x00008a0000347ab9 */ /* 0x000fe20000000800 */
[----:B------:R-:W-:-:S05]  /*937f0*/  ULDC UR49, c[0x0][0x228] ;  /* 0x00008a0000317ab9 */ /* 0x000fca0000000800 */
        /* <DEDUP_REMOVED lines=10> */
[----:B------:R-:W-:Y:S01]  /*938a0*/  ISETP.GE.AND P0, PT, R8, UR33, PT ;  /* 0x0000002108007c0c */ /* 0x000fe2000bf06270 */
[----:B------:R-:W-:Y:S01]  /*938b0*/  VIADD R8, R12, 0x182 ;  /* 0x000001820c087836 */ /* 0x000fe20000000000 */
[----:B------:R-:W-:Y:S02]  /*938c0*/  ULDC UR33, c[0x0][0x228] ;  /* 0x00008a0000217ab9 */ /* 0x000fe40000000800 */
[----:B------:R-:W-:Y:S02]  /*938d0*/  ISETP.LT.AND P2, PT, R0, UR52, !P0 ;  /* 0x0000003400007c0c */ /* 0x000fe4000c741270 */
[----:B------:R-:W-:Y:S02]  /*938e0*/  ISETP.LT.AND P1, PT, R4, UR53, !P0 ;  /* 0x0000003504007c0c */ /* 0x000fe4000c721270 */
[----:B------:R-:W-:-:S02]  /*938f0*/  ISETP.LT.AND P3, PT, R3, UR38, !P0 ;  /* 0x0000002603007c0c */ /* 0x000fc4000c761270 */
[----:B------:R-:W-:Y:S02]  /*93900*/  ISETP.LT.AND P0, PT, R29, UR40, !P0 ;  /* 0x000000281d007c0c */ /* 0x000fe4000c701270 */
[----:B--2---:R-:W-:Y:S02]  /*93910*/  LOP3.LUT R5, R5, 0x7fffffff, RZ, 0xc0, !PT ;  /* 0x7fffffff05057812 */ /* 0x004fe400078ec0ff */
[----:B------:R-:W-:Y:S01]  /*93920*/  LOP3.LUT R10, R10, 0xfffffffe, RZ, 0xc0, !PT ;  /* 0xfffffffe0a0a7812 */ /* 0x000fe200078ec0ff */
[----:B------:R-:W-:Y:S01]  /*93930*/  ULDC UR40, c[0x0][0x228] ;  /* 0x00008a0000287ab9 */ /* 0x000fe20000000800 */
[----:B------:R-:W-:Y:S01]  /*93940*/  ULDC UR38, c[0x0][0x228] ;  /* 0x00008a0000267ab9 */ /* 0x000fe20000000800 */
[----:B------:R-:W-:Y:S01]  /*93950*/  @P2 LOP3.LUT R5, R5, 0x80000000, RZ, 0xfc, !PT ;  /* 0x8000000005052812 */ /* 0x000fe200078efcff */
[----:B------:R-:W-:Y:S01]  /*93960*/  ULDC UR53, c[0x0][0x228] ;  /* 0x00008a0000357ab9 */ /* 0x000fe20000000800 */
[----:B------:R-:W-:Y:S02]  /*93970*/  ULDC UR52, c[0x0][0x228] ;  /* 0x00008a0000347ab9 */ /* 0x000fe40000000800 */
[----:B------:R-:W-:-:S04]  /*93980*/  LOP3.LUT R5, R5, 0xbfffffff, RZ, 0xc0, !PT ;  /* 0xbfffffff05057812 */ /* 0x000fc800078ec0ff */
[----:B------:R-:W-:-:S04]  /*93990*/  @P1 LOP3.LUT R5, R5, 0x40000000, RZ, 0xfc, !PT ;  /* 0x4000000005051812 */ /* 0x000fc800078efcff */
[----:B------:R-:W-:-:S04]  /*939a0*/  LOP3.LUT R5, R5, 0xdfffffff, RZ, 0xc0, !PT ;  /* 0xdfffffff05057812 */ /* 0x000fc800078ec0ff */
[----:B------:R-:W-:Y:S02]  /*939b0*/  @P0 LOP3.LUT R5, R5, 0x20000000, RZ, 0xfc, !PT ;  /* 0x2000000005050812 */ /* 0x000fe400078efcff */
[----:B------:R-:W-:Y:S02]  /*939c0*/  ISETP.GE.AND P0, PT, R8, UR29, PT ;  /* 0x0000001d08007c0c */ /* 0x000fe4000bf06270 */
[----:B------:R-:W-:Y:S02]  /*939d0*/  @P3 LOP3.LUT R10, R10, 0x1, RZ, 0xfc, !PT ;  /* 0x000000010a0a3812 */ /* 0x000fe400078efcff */
[----:B------:R-:W-:Y:S02]  /*939e0*/  LOP3.LUT R5, R5, 0xefffffff, RZ, 0xc0, !PT ;  /* 0xefffffff05057812 */ /* 0x000fe400078ec0ff */
[----:B------:R-:W-:Y:S02]  /*939f0*/  ISETP.LT.AND P3, PT, R3, UR60, !P0 ;  /* 0x0000003c03007c0c */ /* 0x000fe4000c761270 */
[----:B------:R-:W-:-:S02]  /*93a00*/  ISETP.LT.AND P2, PT, R0, UR61, !P0 ;  /* 0x0000003d00007c0c */ /* 0x000fc4000c741270 */
[----:B------:R-:W-:Y:S01]  /*93a10*/  ISETP.LT.AND P1, PT, R4, UR57, !P0 ;  /* 0x0000003904007c0c */ /* 0x000fe2000c721270 */
[----:B------:R-:W-:Y:S01]  /*93a20*/  VIADD R8, R12, 0x181 ;  /* 0x000001810c087836 */ /* 0x000fe20000000000 */
[----:B------:R-:W-:Y:S01]  /*93a30*/  ULDC UR60, c[0x0][0x228] ;  /* 0x00008a00003c7ab9 */ /* 0x000fe20000000800 */
[----:B------:R-:W-:-:S06]  /*93a40*/  ULDC.64 UR28, c[0x0][0x228] ;  /* 0x00008a00001c7ab9 */ /* 0x000fcc0000000a00 */
[----:B------:R-:W-:Y:S01]  /*93a50*/  @P3 LOP3.LUT R5, R5, 0x10000000, RZ, 0xfc, !PT ;  /* 0x1000000005053812 */ /* 0x000fe200078efcff */
[----:B------:R-:W-:Y:S01]  /*93a60*/  ULDC UR57, c[0x0][0x228] ;  /* 0x00008a0000397ab9 */ /* 0x000fe20000000800 */
        /* <DEDUP_REMOVED lines=55> */
[----:B------:R-:W-:-:S04]  /*93de0*/  @P3 LOP3.LUT R5, R5, 0x10000, RZ, 0xfc, !PT ;  /* 0x0001000005053812 */ /* 0x000fc800078efcff */
        /* <DEDUP_REMOVED lines=49> */
[----:B---3--:R-:W-:Y:S01]  /*94100*/  LOP3.LUT R9, R9, 0x7fffffff, RZ, 0xc0, !PT ;  /* 0x7fffffff09097812 */ /* 0x008fe200078ec0ff */
[----:B------:R-:W-:-:S06]  /*94110*/  ULDC UR29, c[0x0][0x228] ;  /* 0x00008a00001d7ab9 */ /* 0x000fcc0000000800 */
[----:B------:R-:W-:Y:S01]  /*94120*/  @P3 LOP3.LUT R5, R5, 0x10, RZ, 0xfc, !PT ;  /* 0x0000001005053812 */ /* 0x000fe200078efcff */
[----:B------:R-:W-:-:S03]  /*94130*/  ULDC.64 UR10, c[0x0][0x228] ;  /* 0x00008a00000a7ab9 */ /* 0x000fc60000000a00 */
        /* <DEDUP_REMOVED lines=8> */
[----:B------:R-:W-:Y:S01]  /*941c0*/  VIADD R8, R12, 0x17a ;  /* 0x0000017a0c087836 */ /* 0x000fe20000000000 */
[----:B------:R-:W-:Y:S02]  /*941d0*/  ULDC.64 UR14, c[0x0][0x228] ;  /* 0x00008a00000e7ab9 */ /* 0x000fe40000000a00 */
[----:B------:R-:W-:Y:S02]  /*941e0*/  ISETP.LT.AND P2, PT, R0, UR5, !P0 ;  /* 0x0000000500007c0c */ /* 0x000fe4000c741270 */
[----:B------:R-:W-:Y:S02]  /*941f0*/  ISETP.LT.AND P1, PT, R4, UR8, !P0 ;  /* 0x0000000804007c0c */ /* 0x000fe4000c721270 */
[----:B------:R-:W-:-:S02]  /*94200*/  ISETP.LT.AND P3, PT, R3, UR10, !P0 ;  /* 0x0000000a03007c0c */ /* 0x000fc4000c761270 */
[----:B------:R-:W-:Y:S02]  /*94210*/  ISETP.LT.AND P0, PT, R29, UR6, !P0 ;  /* 0x000000061d007c0c */ /* 0x000fe4000c701270 */
[----:B------:R-:W-:Y:S01]  /*94220*/  LOP3.LUT R5, R5, 0xfffffffe, RZ, 0xc0, !PT ;  /* 0xfffffffe05057812 */ /* 0x000fe200078ec0ff */
[----:B------:R-:W-:Y:S01]  /*94230*/  ULDC.64 UR8, c[0x0][0x228] ;  /* 0x00008a0000087ab9 */ /* 0x000fe20000000a00 */
[----:B------:R-:W-:-:S03]  /*94240*/  ULDC UR5, c[0x0][0x228] ;  /* 0x00008a0000057ab9 */ /* 0x000fc60000000800 */
        /* <DEDUP_REMOVED lines=8> */
[----:B------:R-:W-:Y:S02]  /*942d0*/  LOP3.LUT R9, R9, 0xefffffff, RZ, 0xc0, !PT ;  /* 0xefffffff09097812 */ /* 0x000fe400078ec0ff */
[----:B------:R-:W-:-:S02]  /*942e0*/  ISETP.LT.AND P3, PT, R3, UR8, !P0 ;  /* 0x0000000803007c0c */ /* 0x000fc4000c761270 */
[----:B------:R-:W-:Y:S02]  /*942f0*/  ISETP.LT.AND P2, PT, R0, UR51, !P0 ;  /* 0x0000003300007c0c */ /* 0x000fe4000c741270 */
[----:B------:R-:W-:Y:S01]  /*94300*/  ISETP.LT.AND P1, PT, R4, UR50, !P0 ;  /* 0x0000003204007c0c */ /* 0x000fe2000c721270 */
[----:B------:R-:W-:Y:S01]  /*94310*/  VIADD R8, R12, 0x179 ;  /* 0x000001790c087836 */ /* 0x000fe20000000000 */
[----:B------:R-:W-:Y:S01]  /*94320*/  ULDC.64 UR10, c[0x0][0x228] ;  /* 0x00008a00000a7ab9 */ /* 0x000fe20000000a00 */
[----:B0-----:R-:W2:Y:S06]  /*94330*/  LDL.LU R5, [R1+0x21f4] ;  /* 0x0021f40001057983 */ /* 0x001eac0000300800 */
[----:B------:R-:W-:Y:S01]  /*94340*/  @P3 LOP3.LUT R9, R9, 0x10000000, RZ, 0xfc, !PT ;  /* 0x1000000009093812 */ /* 0x000fe200078efcff */
[----:B------:R-:W-:Y:S01]  /*94350*/  ULDC UR51, c[0x0][0x228] ;  /* 0x00008a0000337ab9 */ /* 0x000fe20000000800 */
[----:B------:R-:W-:-:S02]  /*94360*/  ULDC UR50, c[0x0][0x228] ;  /* 0x00008a0000327ab9 */ /* 0x000fc40000000800 */
        /* <DEDUP_REMOVED lines=144> */
[----:B------:R-:W-:Y:S01]  /*94c70*/  ULDC UR24, c[0x0][0x228] ;  /* 0x00008a0000187ab9 */ /* 0x000fe20000000800 */
[----:B------:R-:W-:Y:S01]  /*94c80*/  ULDC UR17, c[0x0][0x228] ;  /* 0x00008a0000117ab9 */ /* 0x000fe20000000800 */
[----:B0-----:R-:W2:Y:S05]  /*94c90*/  LDL.LU R9, [R1+0x21f0] ;  /* 0x0021f00001097983 */ /* 0x001eaa0000300800 */
[----:B------:R-:W-:Y:S01]  /*94ca0*/  @P3 LOP3.LUT R5, R5, 0x10000000, RZ, 0xfc, !PT ;  /* 0x1000000005053812 */ /* 0x000fe200078efcff */
[----:B------:R-:W-:Y:S01]  /*94cb0*/  ULDC UR52, c[0x0][0x228] ;  /* 0x00008a0000347ab9 */ /* 0x000fe20000000800 */
[----:B------:R-:W-:-:S02]  /*94cc0*/  ULDC UR53, c[0x0][0x228] ;  /* 0x00008a0000357ab9 */ /* 0x000fc40000000800 */
        /* <DEDUP_REMOVED lines=17> */
[----:B------:R-:W-:-:S03]  /*94de0*/  ULDC.64 UR28, c[0x0][0x228] ;  /* 0x00008a00001c7ab9 */ /* 0x000fc60000000a00 */
        /* <DEDUP_REMOVED lines=126> */
[----:B------:R-:W-:-:S02]  /*955d0*/  @P3 LOP3.LUT R9, R9, 0x10000000, RZ, 0xfc, !PT ;  /* 0x1000000009093812 */ /* 0x000fc400078efcff */
[----:B------:R-:W-:Y:S01]  /*955e0*/  ISETP.LT.AND P0, PT, R29, UR48, !P0 ;  /* 0x000000301d007c0c */ /* 0x000fe2000c701270 */
[----:B------:R-:W-:Y:S01]  /*955f0*/  ULDC UR52, c[0x0][0x228] ;  /* 0x00008a0000347ab9 */ /* 0x000fe20000000800 */
[----:B------:R-:W-:Y:S01]  /*95600*/  ULDC UR53, c[0x0][0x228] ;  /* 0x00008a0000357ab9 */ /* 0x000fe20000000800 */
[----:B------:R-:W-:Y:S01]  /*95610*/  LOP3.LUT R9, R9, 0xf7ffffff, RZ, 0xc0, !PT ;  /* 0xf7ffffff09097812 */ /* 0x000fe200078ec0ff */
[----:B------:R-:W-:Y:S01]  /*95620*/  ULDC UR48, c[0x0][0x228] ;  /* 0x00008a0000307ab9 */ /* 0x000fe20000000800 */
[----:B------:R-:W3:Y:S02]  /*95630*/  LDL.LU R10, [R1+0x21e8] ;  /* 0x0021e800010a7983 */ /* 0x000ee40000300800 */
        /* <DEDUP_REMOVED lines=121> */
[----:B------:R-:W-:Y:S02]  /*95dd0*/  ULDC.64 UR8, c[0x0][0x228] ;  /* 0x00008a0000087ab9 */ /* 0x000fe40000000a00 */
[----:B------:R-:W-:-:S04]  /*95de0*/  @P2 LOP3.LUT R5, R5, 0x80000000, RZ, 0xfc, !PT ;  /* 0x8000000005052812 */ /* 0x000fc800078efcff */
        /* <DEDUP_REMOVED lines=11> */
[----:B------:R-:W-:-:S07]  /*95ea0*/  ULDC.64 UR6, c[0x0][0x228] ;  /* 0x00008a0000067ab9 */ /* 0x000fce0000000a00 */
[----:B------:R-:W-:Y:S01]  /*95eb0*/  @P3 LOP3.LUT R5, R5, 0x10000000, RZ, 0xfc, !PT ;  /* 0x1000000005053812 */ /* 0x000fe200078efcff */
[----:B------:R-:W-:Y:S01]  /*95ec0*/  ULDC.64 UR10, c[0x0][0x228] ;  /* 0x00008a00000a7ab9 */ /* 0x000fe20000000a00 */
[----:B---3--:R-:W-:Y:S01]  /*95ed0*/  LOP3.LUT R10, R10, 0x7fffffff, RZ, 0xc0, !PT ;  /* 0x7fffffff0a0a7812 */ /* 0x008fe200078ec0ff */
[----:B------:R0:W-:Y:S01]  /*95ee0*/  STL [R1+0x21f0], R9 ;  /* 0x0021f00901007387 */ /* 0x0001e20000100800 */
[----:B------:R-:W-:Y:S02]  /*95ef0*/  LOP3.LUT R5, R5, 0xf7ffffff, RZ, 0xc0, !PT ;  /* 0xf7ffffff05057812 */ /* 0x000fe400078ec0ff */
[----:B------:R-:W-:Y:S01]  /*95f00*/  ISETP.LT.AND P0, PT, R29, UR13, !P0 ;  /* 0x0000000d1d007c0c */ /* 0x000fe2000c701270 */
[----:B------:R-:W-:Y:S01]  /*95f10*/  ULDC UR13, c[0x0][0x228] ;  /* 0x00008a00000d7ab9 */ /* 0x000fe20000000800 */
        /* <DEDUP_REMOVED lines=11> */
[C---:B------:R-:W-:Y:S01]  /*95fd0*/  VIADD R8, R12.reuse, 0x160 ;  /* 0x000001600c087836 */ /* 0x040fe20000000000 */
[----:B------:R-:W-:Y:S01]  /*95fe0*/  ULDC.64 UR8, c[0x0][0x228] ;  /* 0x00008a0000087ab9 */ /* 0x000fe20000000a00 */
[----:B0-----:R-:W-:Y:S01]  /*95ff0*/  VIADD R9, R12, 0x159 ;  /* 0x000001590c097836 */ /* 0x001fe20000000000 */
[----:B------:R-:W-:-:S05]  /*96000*/  ULDC UR6, c[0x0][0x228] ;  /* 0x00008a0000067ab9 */ /* 0x000fca0000000800 */
        /* <DEDUP_REMOVED lines=106> */
[----:B------:R-:W-:Y:S01]  /*966b0*/  LOP3.LUT R5, R5, 0xfffffffe, RZ, 0xc0, !PT ;  /* 0xfffffffe05057812 */ /* 0x000fe200078ec0ff */
        /* <DEDUP_REMOVED lines=32> */
[----:B------:R-:W-:Y:S01]  /*968c0*/  ULDC UR27, c[0x0][0x228] ;  /* 0x00008a00001b7ab9 */ /* 0x000fe20000000800 */
[----:B------:R-:W3:Y:S02]  /*968d0*/  LDL.LU R9, [R1+0x21e0] ;  /* 0x0021e00001097983 */ /* 0x000ee40000300800 */
[----:B------:R-:W-:Y:S02]  /*968e0*/  ISETP.LT.AND P3, PT, R4, UR30, !P0 ;  /* 0x0000001e04007c0c */ /* 0x000fe4000c761270 */
[----:B------:R-:W-:Y:S02]  /*968f0*/  ISETP.LT.AND P2, PT, R3, UR47, !P0 ;  /* 0x0000002f03007c0c */ /* 0x000fe4000c741270 */
[----:B------:R-:W-:-:S02]  /*96900*/  LOP3.LUT R10, R10, 0xffbfffff, RZ, 0xc0, !PT ;  /* 0xffbfffff0a0a7812 */ /* 0x000fc400078ec0ff */
[----:B------:R-:W-:Y:S01]  /*96910*/  ISETP.LT.AND P1, PT, R0, UR46, !P0 ;  /* 0x0000002e00007c0c */ /* 0x000fe2000c721270 */
        /* <DEDUP_REMOVED lines=115> */
[----:B------:R-:W-:-:S04]  /*97050*/  LOP3.LUT R5, R5, 0xdfffffff, RZ, 0xc0, !PT ;  /* 0xdfffffff05057812 */ /* 0x000fc800078ec0ff */
[----:B------:R-:W-:Y:S02]  /*97060*/  @P0 LOP3.LUT R5, R5, 0x20000000, RZ, 0xfc, !PT ;  /* 0x2000000005050812 */ /* 0x000fe400078efcff */
[----:B------:R-:W-:Y:S02]  /*97070*/  ISETP.GE.AND P0, PT, R8, UR33, PT ;  /* 0x0000002108007c0c */ /* 0x000fe4000bf06270 */
[----:B------:R-:W-:Y:S02]  /*97080*/  @P3 LOP3.LUT R10, R10, 0x1, RZ, 0xfc, !PT ;  /* 0x000000010a0a3812 */ /* 0x000fe400078efcff */
[----:B------:R-:W-:Y:S02]  /*97090*/  ISETP.LT.AND P3, PT, R3, UR38, !P0 ;  /* 0x0000002603007c0c */ /* 0x000fe4000c761270 */
[----:B------:R-:W-:Y:S02]  /*970a0*/  ISETP.LT.AND P2, PT, R0, UR32, !P0 ;  /* 0x0000002000007c0c */ /* 0x000fe4000c741270 */
[----:B------:R-:W-:-:S02]  /*970b0*/  LOP3.LUT R5, R5, 0xefffffff, RZ, 0xc0, !PT ;  /* 0xefffffff05057812 */ /* 0x000fc400078ec0ff */
[----:B------:R-:W-:Y:S01]  /*970c0*/  ISETP.LT.AND P1, PT, R4, UR44, !P0 ;  /* 0x0000002c04007c0c */ /* 0x000fe2000c721270 */
[----:B------:R-:W-:Y:S01]  /*970d0*/  VIADD R8, R12, 0x151 ;  /* 0x000001510c087836 */ /* 0x000fe20000000000 */
[----:B------:R-:W-:-:S05]  /*970e0*/  ULDC.64 UR32, c[0x0][0x228] ;  /* 0x00008a0000207ab9 */ /* 0x000fca0000000a00 */
        /* <DEDUP_REMOVED lines=19> */
[----:B---3--:R-:W-:Y:S01]  /*97220*/  LOP3.LUT R9, R9, 0x7fffffff, RZ, 0xc0, !PT ;  /* 0x7fffffff09097812 */ /* 0x008fe200078ec0ff */
[----:B------:R-:W-:Y:S01]  /*97230*/  STL [R1+0x21e8], R10 ;  /* 0x0021e80a01007387 */ /* 0x000fe20000100800 */
        /* <DEDUP_REMOVED lines=122> */
[----:B------:R-:W-:Y:S01]  /*979e0*/  ULDC UR10, c[0x0][0x228] ;  /* 0x00008a00000a7ab9 */ /* 0x000fe20000000800 */
[----:B0-----:R-:W2:Y:S05]  /*979f0*/  LDL.LU R5, [R1+0x21dc] ;  /* 0x0021dc0001057983 */ /* 0x001eaa0000300800 */
        /* <DEDUP_REMOVED lines=130> */
[----:B------:R-:W-:Y:S01]  /*98220*/  ULDC.64 UR30, c[0x0][0x228] ;  /* 0x00008a00001e7ab9 */ /* 0x000fe20000000a00 */
[----:B------:R-:W-:Y:S01]  /*98230*/  ULDC UR28, c[0x0][0x228] ;  /* 0x00008a00001c7ab9 */ /* 0x000fe20000000800 */
[----:B------:R-:W-:Y:S01]  /*98240*/  @P2 LOP3.LUT R5, R5, 0x80000000, RZ, 0xfc, !PT ;  /* 0x8000000005052812 */ /* 0x000fe200078efcff */
[----:B------:R-:W-:Y:S01]  /*98250*/  ULDC UR50, c[0x0][0x228] ;  /* 0x00008a0000327ab9 */ /* 0x000fe20000000800 */
[----:B------:R-:W-:Y:S02]  /*98260*/  ULDC UR51, c[0x0][0x228] ;  /* 0x00008a0000337ab9 */ /* 0x000fe40000000800 */
        /* <DEDUP_REMOVED lines=13> */
[----:B0-----:R-:W2:Y:S06]  /*98340*/  LDL.LU R9, [R1+0x21d8] ;  /* 0x0021d80001097983 */ /* 0x001eac0000300800 */
        /* <DEDUP_REMOVED lines=269> */
[----:B------:R-:W-:Y:S01]  /*99420*/  ULDC.64 UR24, c[0x0][0x228] ;  /* 0x00008a0000187ab9 */ /* 0x000fe20000000a00 */
        /* <DEDUP_REMOVED lines=13> */
[----:B------:R-:W-:Y:S01]  /*99500*/  STL [R1+0x21d8], R9 ;  /* 0x0021d80901007387 */ /* 0x000fe20000100800 */
[----:B------:R-:W-:Y:S01]  /*99510*/  ULDC UR11, c[0x0][0x228] ;  /* 0x00008a00000b7ab9 */ /* 0x000fe20000000800 */
[----:B------:R-:W-:-:S05]  /*99520*/  ULDC UR14, c[0x0][0x228] ;  /* 0x00008a00000e7ab9 */ /* 0x000fca0000000800 */
[----:B------:R-:W-:Y:S01]  /*99530*/  @P3 LOP3.LUT R5, R5, 0x10000000, RZ, 0xfc, !PT ;  /* 0x1000000005053812 */ /* 0x000fe200078efcff */
[----:B------:R-:W-:Y:S01]  /*99540*/  ULDC.64 UR16, c[0x0][0x228] ;  /* 0x00008a0000107ab9 */ /* 0x000fe20000000a00 */
[----:B------:R-:W-:Y:S02]  /*99550*/  ULDC.64 UR18, c[0x0][0x228] ;  /* 0x00008a0000127ab9 */ /* 0x000fe40000000a00 */
        /* <DEDUP_REMOVED lines=16> */
[----:B------:R-:W-:Y:S02]  /*99660*/  ULDC.64 UR20, c[0x0][0x228] ;  /* 0x00008a0000147ab9 */ /* 0x000fe40000000a00 */
        /* <DEDUP_REMOVED lines=48> */
[----:B------:R-:W-:Y:S01]  /*99970*/  IMAD.MOV.U32 R8, RZ, RZ, R12 ;  /* 0x000000ffff087224 */ /* 0x000fe200078e000c */
[----:B------:R-:W-:-:S07]  /*99980*/  ULDC.64 UR16, c[0x0][0x228] ;  /* 0x00008a0000107ab9 */ /* 0x000fce0000000a00 */
[----:B------:R-:W-:Y:S01]  /*99990*/  @P3 LOP3.LUT R5, R5, 0x1000, RZ, 0xfc, !PT ;  /* 0x0000100005053812 */ /* 0x000fe200078efcff */
[----:B------:R-:W-:-:S03]  /*999a0*/  ULDC UR51, c[0x0][0x228] ;  /* 0x00008a0000337ab9 */ /* 0x000fc60000000800 */
[----:B------:R-:W-:Y:S02]  /*999b0*/  LOP3.LUT R5, R5, 0xfffff7ff, RZ, 0xc0, !PT ;  /* 0xfffff7ff05057812 */ /* 0x000fe400078ec0ff */
[----:B------:R-:W-:Y:S01]  /*999c0*/  ISETP.LT.AND P0, PT, R29, UR43, !P0 ;  /* 0x0000002b1d007c0c */ /* 0x000fe2000c701270 */
[C---:B------:R-:W-:Y:S02]  /*999d0*/  VIADD R25, R8.reuse, 0x12d ;  /* 0x0000012d08197836 */ /* 0x040fe40000000000 */
[C---:B------:R-:W-:Y:S01]  /*999e0*/  VIADD R24, R8.reuse, 0x12c ;  /* 0x0000012c08187836 */ /* 0x040fe20000000000 */
[----:B------:R-:W-:Y:S01]  /*999f0*/  @P2 LOP3.LUT R5, R5, 0x800, RZ, 0xfc, !PT ;  /* 0x0000080005052812 */ /* 0x000fe200078efcff */
[----:B------:R-:W-:Y:S01]  /*99a00*/  VIADD R23, R8, 0x12b ;  /* 0x0000012b08177836 */ /* 0x000fe20000000000 */
[----:B------:R-:W-:Y:S02]  /*99a10*/  ULDC.64 UR42, c[0x0][0x228] ;  /* 0x00008a00002a7ab9 */ /* 0x000fe40000000a00 */
[----:B------:R-:W-:-:S04]  /*99a20*/  LOP3.LUT R5, R5, 0xfffffbff, RZ, 0xc0, !PT ;  /* 0xfffffbff05057812 */ /* 0x000fc800078ec0ff */
[----:B------:R-:W-:-:S04]  /*99a30*/  @P1 LOP3.LUT R5, R5, 0x400, RZ, 0xfc, !PT ;  /* 0x0000040005051812 */ /* 0x000fc800078efcff */
[----:B------:R-:W-:-:S04]  /*99a40*/  LOP3.LUT R5, R5, 0xfffffdff, RZ, 0xc0, !PT ;  /* 0xfffffdff05057812 */ /* 0x000fc800078ec0ff */
[----:B------:R-:W-:Y:S02]  /*99a50*/  @P0 LOP3.LUT R5, R5, 0x200, RZ, 0xfc, !PT ;  /* 0x0000020005050812 */ /* 0x000fe400078efcff */
[----:B------:R-:W-:Y:S01]  /*99a60*/  ISETP.GE.AND P0, PT, R25, UR19, PT ;  /* 0x0000001319007c0c */ /* 0x000fe2000bf06270 */
[C---:B------:R-:W-:Y:S02]  /*99a70*/  VIADD R22, R8.reuse, 0x12a ;  /* 0x0000012a08167836 */ /* 0x040fe40000000000 */
[----:B------:R-:W-:Y:S01]  /*99a80*/  VIADD R21, R8, 0x129 ;  /* 0x0000012908157836 */ /* 0x000fe20000000000 */
[----:B------:R-:W-:Y:S02]  /*99a90*/  LOP3.LUT R5, R5, 0xfffffeff, RZ, 0xc0, !PT ;  /* 0xfffffeff05057812 */ /* 0x000fe400078ec0ff */
[----:B------:R-:W-:Y:S02]  /*99aa0*/  ISETP.LT.AND P3, PT, R3, UR28, !P0 ;  /* 0x0000001c03007c0c */ /* 0x000fe4000c761270 */
[----:B------:R-:W-:-:S02]  /*99ab0*/  ISETP.LT.AND P2, PT, R0, UR32, !P0 ;  /* 0x0000002000007c0c */ /* 0x000fc4000c741270 */
[----:B------:R-:W-:Y:S01]  /*99ac0*/  ISETP.LT.AND P1, PT, R4, UR48, !P0 ;  /* 0x0000003004007c0c */ /* 0x000fe2000c721270 */
[----:B------:R-:W-:-:S08]  /*99ad0*/  ULDC.64 UR18, c[0x0][0x228] ;  /* 0x00008a0000127ab9 */ /* 0x000fd00000000a00 */
[----:B------:R-:W-:Y:S01]  /*99ae0*/  @P3 LOP3.LUT R5, R5, 0x100, RZ, 0xfc, !PT ;  /* 0x0000010005053812 */ /* 0x000fe200078efcff */
[----:B------:R-:W-:Y:S01]  /*99af0*/  ULDC.64 UR32, c[0x0][0x228] ;  /* 0x00008a0000207ab9 */ /* 0x000fe20000000a00 */
[----:B------:R-:W-:Y:S01]  /*99b00*/  VIADD R20, R8, 0x128 ;  /* 0x0000012808147836 */ /* 0x000fe20000000000 */
[----:B------:R-:W-:Y:S01]  /*99b10*/  ULDC UR48, c[0x0][0x228] ;  /* 0x00008a0000307ab9 */ /* 0x000fe20000000800 */
        /* <DEDUP_REMOVED lines=9> */
[----:B------:R-:W-:Y:S02]  /*99bb0*/  IMAD.MOV.U32 R24, RZ, RZ, R29 ;  /* 0x000000ffff187224 */ /* 0x000fe400078e001d */
[----:B------:R-:W-:Y:S01]  /*99bc0*/  VIADD R19, R8, 0x127 ;  /* 0x0000012708137836 */ /* 0x000fe20000000000 */
[----:B------:R-:W2:Y:S01]  /*99bd0*/  LDL.LU R29, [R1+0x21d0] ;  /* 0x0021d000011d7983 */ /* 0x000ea20000300800 */
[----:B------:R-:W-:Y:S02]  /*99be0*/  ISETP.LT.AND P3, PT, R3, UR32, !P0 ;  /* 0x0000002003007c0c */ /* 0x000fe4000c761270 */
[----:B------:R-:W-:Y:S02]  /*99bf0*/  ISETP.LT.AND P2, PT, R0, UR39, !P0 ;  /* 0x0000002700007c0c */ /* 0x000fe4000c741270 */
[----:B------:R-:W-:-:S02]  /*99c00*/  LOP3.LUT R5, R5, 0xffffffef, RZ, 0xc0, !PT ;  /* 0xffffffef05057812 */ /* 0x000fc400078ec0ff */
[----:B------:R-:W-:Y:S01]  /*99c10*/  ISETP.LT.AND P1, PT, R4, UR38, !P0 ;  /* 0x0000002604007c0c */ /* 0x000fe2000c721270 */
[----:B------:R-:W-:Y:S01]  /*99c20*/  ULDC UR39, c[0x0][0x228] ;  /* 0x00008a0000277ab9 */ /* 0x000fe20000000800 */
        /* <DEDUP_REMOVED lines=16> */
[----:B------:R-:W-:Y:S02]  /*99d30*/  ISETP.LT.AND P1, PT, R4, UR41, !P0 ;  /* 0x0000002904007c0c */ /* 0x000fe4000c721270 */
[----:B------:R-:W-:Y:S01]  /*99d40*/  ISETP.LT.AND P0, PT, R24, UR49, !P0 ;  /* 0x0000003118007c0c */ /* 0x000fe2000c701270 */
[----:B------:R-:W-:Y:S01]  /*99d50*/  ULDC UR38, c[0x0][0x228] ;  /* 0x00008a0000267ab9 */ /* 0x000fe20000000800 */
[----:B------:R-:W-:Y:S01]  /*99d60*/  ULDC UR41, c[0x0][0x228] ;  /* 0x00008a0000297ab9 */ /* 0x000fe20000000800 */
[----:B------:R-:W-:-:S02]  /*99d70*/  ULDC UR49, c[0x0][0x228] ;  /* 0x00008a0000317ab9 */ /* 0x000fc40000000800 */
[----:B------:R-:W-:-:S05]  /*99d80*/  @P3 LOP3.LUT R5, R5, 0x1, RZ, 0xfc, !PT ;  /* 0x0000000105053812 */ /* 0x000fca00078efcff */
[----:B------:R0:W-:Y:S04]  /*99d90*/  STL [R1+0x21d4], R5 ;  /* 0x0021d40501007387 */ /* 0x0001e80000100800 */
[----:B0-----:R-:W3:Y:S04]  /*99da0*/  LDL.LU R5, [R1+0x5394] ;  /* 0x0053940001057983 */ /* 0x001ee80000300800 */
[----:B------:R-:W4:Y:S01]  /*99db0*/  LDL.LU R23, [R1+0x2208] ;  /* 0x0022080001177983 */ /* 0x000f220000300800 */
[----:B------:R-:W-:Y:S01]  /*99dc0*/  VIADD R18, R8, 0x126 ;  /* 0x0000012608127836 */ /* 0x000fe20000000000 */
[----:B--2---:R-:W-:-:S04]  /*99dd0*/  LOP3.LUT R29, R29, 0x7fffffff, RZ, 0xc0, !PT ;  /* 0x7fffffff1d1d7812 */ /* 0x004fc800078ec0ff */
        /* <DEDUP_REMOVED lines=8> */
[----:B------:R-:W-:Y:S02]  /*99e60*/  LOP3.LUT R29, R29, 0xefffffff, RZ, 0xc0, !PT ;  /* 0xefffffff1d1d7812 */ /* 0x000fe400078ec0ff */
[----:B------:R-:W-:Y:S02]  /*99e70*/  ISETP.LT.AND P3, PT, R3, UR46, !P0 ;  /* 0x0000002e03007c0c */ /* 0x000fe4000c761270 */
[----:B------:R-:W-:-:S02]  /*99e80*/  ISETP.LT.AND P2, PT, R0, UR39, !P0 ;  /* 0x0000002700007c0c */ /* 0x000fc4000c741270 */
[----:B------:R-:W-:Y:S01]  /*99e90*/  ISETP.LT.AND P1, PT, R22, UR38, !P0 ;  /* 0x0000002616007c0c */ /* 0x000fe2000c721270 */
[----:B------:R-:W-:Y:S01]  /*99ea0*/  ULDC UR46, c[0x0][0x228] ;  /* 0x00008a00002e7ab9 */ /* 0x000fe20000000800 */
[----:B------:R-:W-:Y:S01]  /*99eb0*/  ULDC.64 UR28, c[0x0][0x228] ;  /* 0x00008a00001c7ab9 */ /* 0x000fe20000000a00 */
[C---:B------:R-:W-:Y:S02]  /*99ec0*/  VIADD R16, R8.reuse, 0x124 ;  /* 0x0000012408107836 */ /* 0x040fe40000000000 */
[C---:B------:R-:W-:Y:S02]  /*99ed0*/  VIADD R15, R8.reuse, 0x123 ;  /* 0x00000123080f7836 */ /* 0x040fe40000000000 */
[C---:B------:R-:W-:Y:S02]  /*99ee0*/  VIADD R14, R8.reuse, 0x122 ;  /* 0x00000122080e7836 */ /* 0x040fe40000000000 */
[C---:B------:R-:W-:Y:S02]  /*99ef0*/  VIADD R13, R8.reuse, 0x121 ;  /* 0x00000121080d7836 */ /* 0x040fe40000000000 */
[----:B------:R-:W-:-:S02]  /*99f00*/  VIADD R12, R8, 0x120 ;  /* 0x00000120080c7836 */ /* 0x000fc40000000000 */
[C---:B------:R-:W-:Y:S02]  /*99f10*/  VIADD R11, R8.reuse, 0x11f ;  /* 0x0000011f080b7836 */ /* 0x040fe40000000000 */
[C---:B------:R-:W-:Y:S02]  /*99f20*/  VIADD R10, R8.reuse, 0x11e ;  /* 0x0000011e080a7836 */ /* 0x040fe40000000000 */
[C---:B------:R-:W-:Y:S01]  /*99f30*/  VIADD R9, R8.reuse, 0x11d ;  /* 0x0000011d08097836 */ /* 0x040fe20000000000 */
[----:B------:R-:W-:Y:S01]  /*99f40*/  @P3 LOP3.LUT R29, R29, 0x10000000, RZ, 0xfc, !PT ;  /* 0x100000001d1d3812 */ /* 0x000fe200078efcff */
[----:B------:R-:W-:Y:S01]  /*99f50*/  ULDC UR38, c[0x0][0x228] ;  /* 0x00008a0000267ab9 */ /* 0x000fe20000000800 */
[----:B------:R-:W-:Y:S01]  /*99f60*/  VIADD R26, R8, 0x1ac ;  /* 0x000001ac081a7836 */ /* 0x000fe20000000000 */
[----:B------:R-:W2:Y:S01]  /*99f70*/  LDL.LU R4, [R1+0x5390] ;  /* 0x0053900001047983 */ /* 0x000ea20000300800 */
        /* <DEDUP_REMOVED lines=9> */
[----:B------:R-:W-:Y:S01]  /*9a010*/  IMAD.MOV.U32 R21, RZ, RZ, R0 ;  /* 0x000000ffff157224 */ /* 0x000fe200078e0000 */
[----:B------:R-:W-:Y:S01]  /*9a020*/  ULDC.64 UR32, c[0x0][0x228] ;  /* 0x00008a0000207ab9 */ /* 0x000fe20000000a00 */
[----:B------:R-:W-:Y:S02]  /*9a030*/  LOP3.LUT R29, R29, 0xfeffffff, RZ, 0xc0, !PT ;  /* 0xfeffffff1d1d7812 */ /* 0x000fe400078ec0ff */
[----:B------:R-:W-:Y:S02]  /*9a040*/  ISETP.LT.AND P3, PT, R3, UR18, !P0 ;  /* 0x0000001203007c0c */ /* 0x000fe4000c761270 */
[----:B------:R-:W-:Y:S02]  /*9a050*/  ISETP.LT.AND P1, PT, R22, UR41, !P0 ;  /* 0x0000002916007c0c */ /* 0x000fe4000c721270 */
[----:B------:R-:W-:Y:S01]  /*9a060*/  ISETP.LT.AND P2, PT, R21, UR38, !P0 ;  /* 0x0000002615007c0c */ /* 0x000fe2000c741270 */
[----:B------:R-:W-:Y:S01]  /*9a070*/  ULDC UR18, c[0x0][0x228] ;  /* 0x00008a0000127ab9 */ /* 0x000fe20000000800 */
[----:B------:R-:W2:Y:S07]  /*9a080*/  LDL.LU R0, [R1+0x538c] ;  /* 0x00538c0001007983 */ /* 0x000eae0000300800 */
[----:B------:R-:W-:-:S02]  /*9a090*/  @P3 LOP3.LUT R29, R29, 0x1000000, RZ, 0xfc, !PT ;  /* 0x010000001d1d3812 */ /* 0x000fc400078efcff */
[----:B----4-:R-:W-:Y:S01]  /*9a0a0*/  LOP3.LUT R23, R23, 0x7fffffff, RZ, 0xc0, !PT ;  /* 0x7fffffff17177812 */ /* 0x010fe200078ec0ff */
[----:B------:R-:W-:Y:S01]  /*9a0b0*/  ULDC.64 UR38, c[0x0][0x228] ;  /* 0x00008a0000267ab9 */ /* 0x000fe20000000a00 */
        /* <DEDUP_REMOVED lines=14> */
[----:B------:R-:W-:-:S02]  /*9a1a0*/  ISETP.LT.AND P3, PT, R20, UR20, !P0 ;  /* 0x0000001414007c0c */ /* 0x000fc4000c761270 */
[----:B------:R-:W-:Y:S01]  /*9a1b0*/  ISETP.LT.AND P0, PT, R24, UR44, !P0 ;  /* 0x0000002c18007c0c */ /* 0x000fe2000c701270 */
[----:B------:R-:W-:Y:S01]  /*9a1c0*/  ULDC UR48, c[0x0][0x228] ;  /* 0x00008a0000307ab9 */ /* 0x000fe20000000800 */
[----:B------:R-:W-:Y:S01]  /*9a1d0*/  ULDC UR20, c[0x0][0x228] ;  /* 0x00008a0000147ab9 */ /* 0x000fe20000000800 */
[----:B------:R-:W-:Y:S01]  /*9a1e0*/  ULDC.64 UR44, c[0x0][0x228] ;  /* 0x00008a00002c7ab9 */ /* 0x000fe20000000a00 */
[----:B------:R-:W4:Y:S07]  /*9a1f0*/  LDL.LU R3, [R1+0x5388] ;  /* 0x0053880001037983 */ /* 0x000f2e0000300800 */
[----:B------:R-:W-:-:S04]  /*9a200*/  @P3 LOP3.LUT R29, R29, 0x100000, RZ, 0xfc, !PT ;  /* 0x001000001d1d3812 */ /* 0x000fc800078efcff */
[----:B------:R-:W-:-:S04]  /*9a210*/  LOP3.LUT R29, R29, 0xfff7ffff, RZ, 0xc0, !PT ;  /* 0xfff7ffff1d1d7812 */ /* 0x000fc800078ec0ff */
[----:B------:R-:W-:-:S04]  /*9a220*/  @P2 LOP3.LUT R29, R29, 0x80000, RZ, 0xfc, !PT ;  /* 0x000800001d1d2812 */ /* 0x000fc800078efcff */
[----:B------:R-:W-:-:S04]  /*9a230*/  LOP3.LUT R29, R29, 0xfffbffff, RZ, 0xc0, !PT ;  /* 0xfffbffff1d1d7812 */ /* 0x000fc800078ec0ff */
[----:B------:R-:W-:-:S04]  /*9a240*/  @P1 LOP3.LUT R29, R29, 0x40000, RZ, 0xfc, !PT ;  /* 0x000400001d1d1812 */ /* 0x000fc800078efcff */
[----:B------:R-:W-:-:S04]  /*9a250*/  LOP3.LUT R29, R29, 0xfffdffff, RZ, 0xc0, !PT ;  /* 0xfffdffff1d1d7812 */ /* 0x000fc800078ec0ff */
[----:B------:R-:W-:Y:S02]  /*9a260*/  @P0 LOP3.LUT R29, R29, 0x20000, RZ, 0xfc, !PT ;  /* 0x000200001d1d0812 */ /* 0x000fe400078efcff */
[----:B------:R-:W-:-:S04]  /*9a270*/  ISETP.GE.AND P0, PT, R19, UR47, PT ;  /* 0x0000002f13007c0c */ /* 0x000fc8000bf06270 */
[----:B------:R-:W-:Y:S01]  /*9a280*/  ISETP.LT.AND P3, PT, R20, UR24, !P0 ;  /* 0x0000001814007c0c */ /* 0x000fe2000c761270 */
[----:B------:R-:W-:Y:S01]  /*9a290*/  IMAD.MOV.U32 R19, RZ, RZ, R29 ;  /* 0x000000ffff137224 */ /* 0x000fe200078e001d */
[----:B------:R-:W-:Y:S02]  /*9a2a0*/  ISETP.LT.AND P2, PT, R21, UR46, !P0 ;  /* 0x0000002e15007c0c */ /* 0x000fe4000c741270 */
[----:B------:R-:W-:Y:S01]  /*9a2b0*/  ISETP.LT.AND P1, PT, R22, UR49, !P0 ;  /* 0x0000003116007c0c */ /* 0x000fe2000c721270 */
[----:B------:R-:W-:Y:S01]  /*9a2c0*/  ULDC UR24, c[0x0][0x228] ;  /* 0x00008a0000187ab9 */ /* 0x000fe20000000800 */
[----:B------:R-:W3:Y:S01]  /*9a2d0*/  LDL.LU R29, [R1+0x5384] ;  /* 0x00538400011d7983 */ /* 0x000ee20000300800 */
[----:B------:R-:W-:Y:S01]  /*9a2e0*/  LOP3.LUT R19, R19, 0xfffeffff, RZ, 0xc0, !PT ;  /* 0xfffeffff13137812 */ /* 0x000fe200078ec0ff */
[----:B------:R-:W-:-:S05]  /*9a2f0*/  ULDC.64 UR46, c[0x0][0x228] ;  /* 0x00008a00002e7ab9 */ /* 0x000fca0000000a00 */
        /* <DEDUP_REMOVED lines=13> */
[----:B------:R-:W-:-:S07]  /*9a3d0*/  ISETP.LT.AND P1, PT, R22, UR20, !P0 ;  /* 0x0000001416007c0c */ /* 0x000fce000c721270 */
        /* <DEDUP_REMOVED lines=15> */
[----:B------:R-:W-:-:S04]  /*9a4d0*/  @P2 LOP3.LUT R19, R19, 0x100, RZ, 0xfc, !PT ;  /* 0x0000010013132812 */ /* 0x000fc800078efcff */
[----:B------:R-:W-:Y:S02]  /*9a4e0*/  LOP3.LUT R19, R19, 0xffffff7f, RZ, 0xc0, !PT ;  /* 0xffffff7f13137812 */ /* 0x000fe400078ec0ff */
[----:B------:R-:W-:Y:S02]  /*9a4f0*/  ISETP.LT.AND P2, PT, R24, UR61, !P0 ;  /* 0x0000003d18007c0c */ /* 0x000fe4000c741270 */
[----:B------:R-:W-:Y:S02]  /*9a500*/  @P3 LOP3.LUT R19, R19, 0x80, RZ, 0xfc, !PT ;  /* 0x0000008013133812 */ /* 0x000fe400078efcff */
[----:B------:R-:W-:Y:S02]  /*9a510*/  ISETP.GE.AND P0, PT, R16, UR25, PT ;  /* 0x0000001910007c0c */ /* 0x000fe4000bf06270 */
[----:B------:R-:W-:-:S04]  /*9a520*/  LOP3.LUT R19, R19, 0xffffffbf, RZ, 0xc0, !PT ;  /* 0xffffffbf13137812 */ /* 0x000fc800078ec0ff */
[----:B------:R-:W-:Y:S02]  /*9a530*/  @P1 LOP3.LUT R19, R19, 0x40, RZ, 0xfc, !PT ;  /* 0x0000004013131812 */ /* 0x000fe400078efcff */
[----:B------:R-:W-:Y:S02]  /*9a540*/  ISETP.LT.AND P1, PT, R20, UR30, !P0 ;  /* 0x0000001e14007c0c */ /* 0x000fe4000c721270 */
[----:B------:R-:W-:Y:S02]  /*9a550*/  LOP3.LUT R19, R19, 0xffffffdf, RZ, 0xc0, !PT ;  /* 0xffffffdf13137812 */ /* 0x000fe400078ec0ff */
[----:B------:R-:W-:Y:S02]  /*9a560*/  ISETP.LT.AND P3, PT, R21, UR60, !P0 ;  /* 0x0000003c15007c0c */ /* 0x000fe4000c761270 */
[----:B------:R-:W-:-:S04]  /*9a570*/  @P2 LOP3.LUT R19, R19, 0x20, RZ, 0xfc, !PT ;  /* 0x0000002013132812 */ /* 0x000fc800078efcff */
[----:B------:R-:W-:Y:S02]  /*9a580*/  LOP3.LUT R19, R19, 0xffffffef, RZ, 0xc0, !PT ;  /* 0xffffffef13137812 */ /* 0x000fe400078ec0ff */
[----:B------:R-:W-:Y:S02]  /*9a590*/  ISETP.LT.AND P2, PT, R22, UR59, !P0 ;  /* 0x0000003b16007c0c */ /* 0x000fe4000c741270 */
[----:B------:R-:W-:-:S04]  /*9a5a0*/  @P1 LOP3.LUT R19, R19, 0x10, RZ, 0xfc, !PT ;  /* 0x0000001013131812 */ /* 0x000fc800078efcff */
[----:B------:R-:W-:Y:S02]  /*9a5b0*/  LOP3.LUT R19, R19, 0xfffffff7, RZ, 0xc0, !PT ;  /* 0xfffffff713137812 */ /* 0x000fe400078ec0ff */
[----:B------:R-:W-:Y:S02]  /*9a5c0*/  ISETP.LT.AND P1, PT, R24, UR58, !P0 ;  /* 0x0000003a18007c0c */ /* 0x000fe4000c721270 */
[----:B------:R-:W-:Y:S02]  /*9a5d0*/  @P3 LOP3.LUT R19, R19, 0x8, RZ, 0xfc, !PT ;  /* 0x0000000813133812 */ /* 0x000fe400078efcff */
[----:B------:R-:W-:Y:S02]  /*9a5e0*/  ISETP.GE.AND P0, PT, R15, UR27, PT ;  /* 0x0000001b0f007c0c */ /* 0x000fe4000bf06270 */
[----:B------:R-:W-:Y:S02]  /*9a5f0*/  LOP3.LUT R19, R19, 0xfffffffb, RZ, 0xc0, !PT ;  /* 0xfffffffb13137812 */ /* 0x000fe400078ec0ff */
[----:B------:R-:W-:-:S02]  /*9a600*/  ISETP.LT.AND P3, PT, R21, UR57, !P0 ;  /* 0x0000003915007c0c */ /* 0x000fc4000c761270 */
[----:B------:R-:W-:Y:S02]  /*9a610*/  @P2 LOP3.LUT R19, R19, 0x4, RZ, 0xfc, !PT ;  /* 0x0000000413132812 */ /* 0x000fe400078efcff */
[----:B------:R-:W-:Y:S02]  /*9a620*/  ISETP.LT.AND P2, PT, R20, UR32, !P0 ;  /* 0x0000002014007c0c */ /* 0x000fe4000c741270 */
[----:B------:R-:W-:-:S04]  /*9a630*/  LOP3.LUT R19, R19, 0xfffffffd, RZ, 0xc0, !PT ;  /* 0xfffffffd13137812 */ /* 0x000fc800078ec0ff */
[----:B------:R-:W-:Y:S02]  /*9a640*/  @P1 LOP3.LUT R19, R19, 0x2, RZ, 0xfc, !PT ;  /* 0x0000000213131812 */ /* 0x000fe400078efcff */
[----:B------:R-:W-:Y:S02]  /*9a650*/  ISETP.LT.AND P1, PT, R22, UR56, !P0 ;  /* 0x0000003816007c0c */ /* 0x000fe4000c721270 */
[----:B------:R-:W-:Y:S02]  /*9a660*/  @P3 LOP3.LUT R23, R23, 0x80000000, RZ, 0xfc, !PT ;  /* 0x8000000017173812 */ /* 0x000fe400078efcff */
[----:B------:R-:W-:Y:S02]  /*9a670*/  LOP3.LUT R19, R19, 0xfffffffe, RZ, 0xc0, !PT ;  /* 0xfffffffe13137812 */ /* 0x000fe400078ec0ff */
[----:B------:R-:W-:Y:S02]  /*9a680*/  LOP3.LUT R23, R23, 0xbfffffff, RZ, 0xc0, !PT ;  /* 0xbfffffff17177812 */ /* 0x000fe400078ec0ff */
[----:B------:R-:W-:-:S02]  /*9a690*/  @P2 LOP3.LUT R19, R19, 0x1, RZ, 0xfc, !PT ;  /* 0x0000000113132812 */ /* 0x000fc400078efcff */
[----:B------:R-:W-:Y:S02]  /*9a6a0*/  ISETP.LT.AND P2, PT, R24, UR55, !P0 ;  /* 0x0000003718007c0c */ /* 0x000fe4000c741270 */
[----:B------:R-:W-:Y:S02]  /*9a6b0*/  ISETP.GE.AND P0, PT, R14, UR29, PT ;  /* 0x0000001d0e007c0c */ /* 0x000fe4000bf06270 */
[----:B------:R-:W-:Y:S02]  /*9a6c0*/  @P1 LOP3.LUT R23, R23, 0x40000000, RZ, 0xfc, !PT ;  /* 0x4000000017171812 */ /* 0x000fe400078efcff */
[----:B------:R-:W-:Y:S02]  /*9a6d0*/  ISETP.LT.AND P1, PT, R20, UR38, !P0 ;  /* 0x0000002614007c0c */ /* 0x000fe4000c721270 */
[----:B------:R-:W-:Y:S02]  /*9a6e0*/  LOP3.LUT R23, R23, 0xdfffffff, RZ, 0xc0, !PT ;  /* 0xdfffffff17177812 */ /* 0x000fe400078ec0ff */
[----:B------:R-:W-:-:S03]  /*9a6f0*/  ISETP.LT.AND P3, PT, R21, UR54, !P0 ;  /* 0x0000003615007c0c */ /* 0x000fc6000c761270 */
        /* <DEDUP_REMOVED lines=62> */
[----:B------:R-:W-:-:S04]  /*9aae0*/  @P2 LOP3.LUT R23, R23, 0x100, RZ, 0xfc, !PT ;  /* 0x0000010017172812 */ /* 0x000fc800078efcff */
        /* <DEDUP_REMOVED lines=10> */
[----:B------:R-:W-:Y:S02]  /*9ab90*/  ISETP.GE.AND P1, PT, R26, UR17, PT ;  /* 0x000000111a007c0c */ /* 0x000fe4000bf26270 */
[----:B------:R-:W-:Y:S02]  /*9aba0*/  @P2 LOP3.LUT R23, R23, 0x10, RZ, 0xfc, !PT ;  /* 0x0000001017172812 */ /* 0x000fe400078efcff */
[----:B------:R-:W-:Y:S02]  /*9abb0*/  ISETP.LT.AND P4, PT, R22, UR36, !P1 ;  /* 0x0000002416007c0c */ /* 0x000fe4000cf81270 */
[----:B------:R-:W-:Y:S02]  /*9abc0*/  LOP3.LUT R23, R23, 0xfffffff7, RZ, 0xc0, !PT ;  /* 0xfffffff717177812 */ /* 0x000fe400078ec0ff */
[----:B------:R-:W-:-:S02]  /*9abd0*/  ISETP.LT.AND P3, PT, R24, UR34, !P1 ;  /* 0x0000002218007c0c */ /* 0x000fc4000cf61270 */
[----:B------:R-:W-:-:S04]  /*9abe0*/  @P0 LOP3.LUT R23, R23, 0x8, RZ, 0xfc, !PT ;  /* 0x0000000817170812 */ /* 0x000fc800078efcff */
[----:B------:R-:W-:-:S04]  /*9abf0*/  LOP3.LUT R23, R23, 0xfffffbff, RZ, 0xc0, !PT ;  /* 0xfffffbff17177812 */ /* 0x000fc800078ec0ff */
[----:B------:R-:W-:-:S04]  /*9ac00*/  LOP3.LUT R23, R23, 0xfffff7ff, RZ, 0xc0, !PT ;  /* 0xfffff7ff17177812 */ /* 0x000fc800078ec0ff */
[----:B------:R-:W-:-:S04]  /*9ac10*/  @P4 LOP3.LUT R23, R23, 0x800, RZ, 0xfc, !PT ;  /* 0x0000080017174812 */ /* 0x000fc800078efcff */
[----:B------:R-:W-:Y:S01]  /*9ac20*/  @P3 LOP3.LUT R23, R23, 0x400, RZ, 0xfc, !PT ;  /* 0x0000040017173812 */ /* 0x000fe200078efcff */
[----:B------:R-:W-:Y:S04]  /*9ac30*/  STL [R1+0x21d0], R19 ;  /* 0x0021d01301007387 */ /* 0x000fe80000100800 */
[----:B------:R-:W-:Y:S01]  /*9ac40*/  STL [R1+0x2208], R23 ;  /* 0x0022081701007387 */ /* 0x000fe20000100800 */
[----:B------:R-:W-:Y:S01]  /*9ac50*/  VIADD R8, R8, 0x11c ;  /* 0x0000011c08087836 */ /* 0x000fe20000000000 */
[----:B------:R-:W-:-:S04]  /*9ac60*/  ISETP.GE.AND P0, PT, R24, UR16, PT ;  /* 0x0000001018007c0c */ /* 0x000fc8000bf06270 */
[----:B------:R-:W-:Y:S01]  /*9ac70*/  ISETP.GE.AND P2, PT, R8, UR45, PT ;  /* 0x0000002d08007c0c */ /* 0x000fe2000bf46270 */
[----:B------:R-:W2:Y:S01]  /*9ac80*/  LDL R24, [R1+0xb8] ;  /* 0x0000b80001187983 */ /* 0x000ea20000100800 */
[----:B------:R-:W-:Y:S01]  /*9ac90*/  ULDC UR5, c[0x0][0x248] ;  /* 0x0000920000057ab9 */ /* 0x000fe20000000800 */
[----:B------:R-:W-:Y:S01]  /*9aca0*/  ULDC.64 UR6, c[0x0][0x228] ;  /* 0x00008a0000067ab9 */ /* 0x000fe20000000a00 */
[----:B------:R-:W-:Y:S01]  /*9acb0*/  ULDC UR10, c[0x0][0x228] ;  /* 0x00008a00000a7ab9 */ /* 0x000fe20000000800 */
[----:B---3--:R-:W-:Y:S01]  /*9acc0*/  STL [R1+0x5398], R29 ;  /* 0x0053981d01007387 */ /* 0x008fe20000100800 */
[----:B------:R-:W-:Y:S01]  /*9acd0*/  ULDC UR61, c[0x0][0x228] ;  /* 0x00008a00003d7ab9 */ /* 0x000fe20000000800 */
[----:B------:R-:W-:Y:S01]  /*9ace0*/  ULDC UR11, c[0x0][0x228] ;  /* 0x00008a00000b7ab9 */ /* 0x000fe20000000800 */
[----:B------:R-:W-:Y:S01]  /*9acf0*/  ULDC UR12, c[0x0][0x228] ;  /* 0x00008a00000c7ab9 */ /* 0x000fe20000000800 */
[----:B------:R-:W-:Y:S01]  /*9ad00*/  STL [R1+0x538c], R28 ;  /* 0x00538c1c01007387 */ /* 0x000fe20000100800 */
        /* <DEDUP_REMOVED lines=48> */
[----:B--2---:R-:W-:Y:S01]  /*9b010*/  IMAD R8, R24, UR5, RZ ;  /* 0x0000000518087c24 */ /* 0x004fe2000f8e02ff */
[----:B------:R-:W-:-:S04]  /*9b020*/  ULDC UR5, c[0x0][0x248] ;  /* 0x0000920000057ab9 */ /* 0x000fc80000000800 */
[----:B------:R-:W-:Y:S02]  /*9b030*/  SHF.R.S32.HI R9, RZ, 0x1f, R8 ;  /* 0x0000001fff097819 */ /* 0x000fe40000011408 */
[----:B------:R-:W-:-:S05]  /*9b040*/  IADD3 R10, P3, R8, R6, RZ ;  /* 0x00000006080a7210 */ /* 0x000fca0007f7e0ff */
[----:B------:R-:W-:-:S05]  /*9b050*/  IMAD.X R11, R9, 0x1, R27, P3 ;  /* 0x00000001090b7824 */ /* 0x000fca00018e061b */
[----:B------:R0:W-:Y:S02]  /*9b060*/  STL.64 [R1+0x2910], R10 ;  /* 0x0029100a01007387 */ /* 0x0001e40000100a00 */
[----:B0-----:R-:W-:-:S05]  /*9b070*/  IADD3 R10, P3, R8, R5, RZ ;  /* 0x00000005080a7210 */ /* 0x001fca0007f7e0ff */
[----:B------:R-:W-:-:S05]  /*9b080*/  IMAD.X R11, R9, 0x1, R7, P3 ;  /* 0x00000001090b7824 */ /* 0x000fca00018e0607 */
[----:B------:R0:W-:Y:S02]  /*9b090*/  STL.64 [R1+0x2918], R10 ;  /* 0x0029180a01007387 */ /* 0x0001e40000100a00 */
[----:B0-----:R-:W-:-:S05]  /*9b0a0*/  IADD3 R10, P3, R8, R0, RZ ;  /* 0x00000000080a7210 */ /* 0x001fca0007f7e0ff */
[----:B------:R-:W-:-:S05]  /*9b0b0*/  IMAD.X R11, R9, 0x1, R2, P3 ;  /* 0x00000001090b7824 */ /* 0x000fca00018e0602 */
[----:B------:R4:W-:Y:S02]  /*9b0c0*/  STL.64 [R1+0x2928], R10 ;  /* 0x0029280a01007387 */ /* 0x0009e40000100a00 */
[C---:B----4-:R-:W-:Y:S01]  /*9b0d0*/  IADD3 R10, P3, R8.reuse, R3, RZ ;  /* 0x00000003080a7210 */ /* 0x050fe20007f7e0ff */
[----:B------:R-:W-:Y:S01]  /*9b0e0*/  VIADD R8, R8, UR5 ;  /* 0x0000000508087c36 */ /* 0x000fe20008000000 */
[----:B------:R-:W-:-:S03]  /*9b0f0*/  ULDC UR5, c[0x0][0x248] ;  /* 0x0000920000057ab9 */ /* 0x000fc60000000800 */
[----:B------:R-:W-:Y:S01]  /*9b100*/  IMAD.X R11, R9, 0x1, R4, P3 ;  /* 0x00000001090b7824 */ /* 0x000fe200018e0604 */
[----:B------:R-:W-:-:S04]  /*9b110*/  SHF.R.S32.HI R9, RZ, 0x1f, R8 ;  /* 0x0000001fff097819 */ /* 0x000fc80000011408 */
[----:B------:R0:W-:Y:S02]  /*9b120*/  STL.64 [R1+0x2920], R10 ;  /* 0x0029200a01007387 */ /* 0x0001e40000100a00 */
[----:B0-----:R-:W-:-:S05]  /*9b130*/  IADD3 R10, P3, R8, R6, RZ ;  /* 0x00000006080a7210 */ /* 0x001fca0007f7e0ff */
        /* <DEDUP_REMOVED lines=8> */
[C---:B0-----:R-:W-:Y:S01]  /*9b1c0*/  IADD3 R10, P3, R8.reuse, R0, RZ ;  /* 0x00000000080a7210 */ /* 0x041fe20007f7e0ff */
        /* <DEDUP_REMOVED lines=2848> */
[----:B------:R0:W-:Y:S04]  /*a63d0*/  STL.64 [R1+0x3bd8], R10 ;  /* 0x003bd80a01007387 */ /* 0x0001e80000100a00 */
[----:B------:R-:W2:Y:S04]  /*a63e0*/  LDL.LU R17, [R1+0x1f0] ;  /* 0x0001f00001117983 */ /* 0x000ea80000300800 */
[----:B------:R-:W2:Y:S01]  /*a63f0*/  LDL.LU R21, [R1+0x1f4] ;  /* 0x0001f40001157983 */ /* 0x000ea20000300800 */
[C---:B0-----:R-:W-:Y:S01]  /*a6400*/  IADD3 R10, P3, R8.reuse, R0, RZ ;  /* 0x00000000080a7210 */ /* 0x041fe20007f7e0ff */
[----:B------:R-:W-:-:S02]  /*a6410*/  VIADD R8, R8, UR5 ;  /* 0x0000000508087c36 */ /* 0x000fc40008000000 */
[----:B------:R-:W3:Y:S01]  /*a6420*/  LDL.LU R18, [R1+0x1f8] ;  /* 0x0001f80001127983 */ /* 0x000ee20000300800 */
[----:B------:R-:W-:Y:S01]  /*a6430*/  ULDC UR5, c[0x0][0x248] ;  /* 0x0000920000057ab9 */ /* 0x000fe20000000800 */
[----:B------:R-:W-:Y:S01]  /*a6440*/  IMAD.X R11, R9, 0x1, R2, P3 ;  /* 0x00000001090b7824 */ /* 0x000fe200018e0602 */
[----:B------:R-:W-:-:S04]  /*a6450*/  SHF.R.S32.HI R9, RZ, 0x1f, R8 ;  /* 0x0000001fff097819 */ /* 0x000fc80000011408 */
[----:B------:R0:W-:Y:S04]  /*a6460*/  STL.64 [R1+0x3bc8], R10 ;  /* 0x003bc80a01007387 */ /* 0x0001e80000100a00 */
[----:B------:R-:W3:Y:S01]  /*a6470*/  LDL.LU R22, [R1+0x1fc] ;  /* 0x0001fc0001167983 */ /* 0x000ee20000300800 */
[----:B0-----:R-:W-:-:S05]  /*a6480*/  IADD3 R10, P3, R8, R6, RZ ;  /* 0x00000006080a7210 */ /* 0x001fca0007f7e0ff */
[----:B------:R-:W-:-:S05]  /*a6490*/  IMAD.X R11, R9, 0x1, R27, P3 ;  /* 0x00000001090b7824 */ /* 0x000fca00018e061b */
[----:B------:R0:W-:Y:S02]  /*a64a0*/  STL.64 [R1+0x3c28], R10 ;  /* 0x003c280a01007387 */ /* 0x0001e40000100a00 */
[----:B0-----:R-:W-:-:S05]  /*a64b0*/  IADD3 R10, P3, R8, R5, RZ ;  /* 0x00000005080a7210 */ /* 0x001fca0007f7e0ff */
[----:B------:R-:W-:-:S05]  /*a64c0*/  IMAD.X R11, R9, 0x1, R7, P3 ;  /* 0x00000001090b7824 */ /* 0x000fca00018e0607 */
[----:B------:R0:W-:Y:S04]  /*a64d0*/  STL.64 [R1+0x3c18], R10 ;  /* 0x003c180a01007387 */ /* 0x0001e80000100a00 */
[----:B------:R-:W4:Y:S04]  /*a64e0*/  LDL.LU R26, [R1+0x210] ;  /* 0x00021000011a7983 */ /* 0x000f280000300800 */
[----:B------:R-:W3:Y:S01]  /*a64f0*/  LDL.LU R24, [R1+0x214] ;  /* 0x0002140001187983 */ /* 0x000ee20000300800 */
[----:B0-----:R-:W-:-:S05]  /*a6500*/  IADD3 R10, P3, R8, R3, RZ ;  /* 0x00000003080a7210 */ /* 0x001fca0007f7e0ff */
[----:B------:R-:W-:Y:S01]  /*a6510*/  IMAD.X R11, R9, 0x1, R4, P3 ;  /* 0x00000001090b7824 */ /* 0x000fe200018e0604 */
[----:B--2---:R-:W-:Y:S01]  /*a6520*/  F2FP.SATFINITE.E5M2.F32.PACK_AB_MERGE_C R21, R21, R17, RZ ;  /* 0x000000111515723e */ /* 0x004fe200048060ff */
[----:B---3--:R-:W-:Y:S04]  /*a6530*/  STL [R1+0x54a4], R24 ;  /* 0x0054a41801007387 */ /* 0x008fe80000100800 */
[----:B------:R0:W-:Y:S04]  /*a6540*/  STL.64 [R1+0x3c08], R10 ;  /* 0x003c080a01007387 */ /* 0x0001e80000100a00 */
[----:B------:R-:W2:Y:S04]  /*a6550*/  LDL.LU R28, [R1+0x218] ;  /* 0x00021800011c7983 */ /* 0x000ea80000300800 */
[----:B------:R-:W2:Y:S01]  /*a6560*/  LDL.LU R23, [R1+0x21c] ;  /* 0x00021c0001177983 */ /* 0x000ea20000300800 */
[C---:B0-----:R-:W-:Y:S01]  /*a6570*/  IADD3 R10, P3, R8.reuse, R0, RZ ;  /* 0x00000000080a7210 */ /* 0x041fe20007f7e0ff */
[----:B------:R-:W-:Y:S01]  /*a6580*/  VIADD R8, R8, UR5 ;  /* 0x0000000508087c36 */ /* 0x000fe20008000000 */
[----:B------:R-:W-:Y:S01]  /*a6590*/  F2FP.SATFINITE.E5M2.F32.PACK_AB_MERGE_C R22, R22, R18, RZ ;  /* 0x000000121616723e */ /* 0x000fe200048060ff */
[----:B------:R-:W-:-:S02]  /*a65a0*/  ULDC UR5, c[0x0][0x248] ;  /* 0x0000920000057ab9 */ /* 0x000fc40000000800 */
[----:B------:R-:W-:Y:S01]  /*a65b0*/  IMAD.X R11, R9, 0x1, R2, P3 ;  /* 0x00000001090b7824 */ /* 0x000fe200018e0602 */
[----:B------:R-:W-:Y:S02]  /*a65c0*/  SHF.R.S32.HI R9, RZ, 0x1f, R8 ;  /* 0x0000001fff097819 */ /* 0x000fe40000011408 */
[C---:B------:R-:W-:Y:S02]  /*a65d0*/  IADD3 R24, P3, R8.reuse, R6, RZ ;  /* 0x0000000608187210 */ /* 0x040fe40007f7e0ff */
[----:B------:R0:W-:Y:S03]  /*a65e0*/  STL.64 [R1+0x3bf8], R10 ;  /* 0x003bf80a01007387 */ /* 0x0001e60000100a00 */
[----:B------:R-:W-:Y:S01]  /*a65f0*/  IMAD.X R25, R9, 0x1, R27, P3 ;  /* 0x0000000109197824 */ /* 0x000fe200018e061b */
[----:B0-----:R-:W3:Y:S04]  /*a6600*/  LDL.LU R11, [R1+0x230] ;  /* 0x00023000010b7983 */ /* 0x001ee80000300800 */
[----:B------:R-:W3:Y:S04]  /*a6610*/  LDL.LU R12, [R1+0x234] ;  /* 0x00023400010c7983 */ /* 0x000ee80000300800 */
[----:B------:R-:W3:Y:S04]  /*a6620*/  LDL.LU R15, [R1+0x238] ;  /* 0x00023800010f7983 */ /* 0x000ee80000300800 */
[----:B------:R-:W3:Y:S04]  /*a6630*/  LDL.LU R20, [R1+0x23c] ;  /* 0x00023c0001147983 */ /* 0x000ee80000300800 */
[----:B------:R-:W-:Y:S04]  /*a6640*/  STL [R1+0x54a0], R27 ;  /* 0x0054a01b01007387 */ /* 0x000fe80000100800 */
[----:B------:R-:W3:Y:S04]  /*a6650*/  LDL.LU R16, [R1+0x250] ;  /* 0x0002500001107983 */ /* 0x000ee80000300800 */
[----:B------:R-:W3:Y:S04]  /*a6660*/  LDL.LU R19, [R1+0x254] ;  /* 0x0002540001137983 */ /* 0x000ee80000300800 */
[----:B------:R0:W-:Y:S02]  /*a6670*/  STL.64 [R1+0x3c30], R24 ;  /* 0x003c301801007387 */ /* 0x0001e40000100a00 */
[----:B0-----:R-:W-:-:S02]  /*a6680*/  IADD3 R24, P3, R8, R5, RZ ;  /* 0x0000000508187210 */ /* 0x001fc40007f7e0ff */
[----:B------:R-:W-:Y:S03]  /*a6690*/  STL [R1+0x5390], R21 ;  /* 0x0053901501007387 */ /* 0x000fe60000100800 */
[----:B------:R-:W-:-:S05]  /*a66a0*/  IMAD.X R25, R9, 0x1, R7, P3 ;  /* 0x0000000109197824 */ /* 0x000fca00018e0607 */
[----:B------:R0:W-:Y:S04]  /*a66b0*/  STL.64 [R1+0x3c20], R24 ;  /* 0x003c201801007387 */ /* 0x0001e80000100a00 */
[----:B0-----:R-:W4:Y:S04]  /*a66c0*/  LDL.LU R24, [R1+0x54a4] ;  /* 0x0054a40001187983 */ /* 0x001f280000300800 */
        /* <DEDUP_REMOVED lines=8> */
[----:B------:R-:W-:Y:S01]  /*a6750*/  STL [R1+0x5394], R22 ;  /* 0x0053941601007387 */ /* 0x000fe20000100800 */
[----:B----4-:R-:W-:-:S02]  /*a6760*/  F2FP.SATFINITE.E5M2.F32.PACK_AB_MERGE_C R24, R24, R26, RZ ;  /* 0x0000001a1818723e */ /* 0x010fc400048060ff */
[----:B------:R-:W-:-:S05]  /*a6770*/  IADD3 R26, P3, R8, R3, RZ ;  /* 0x00000003081a7210 */ /* 0x000fca0007f7e0ff */
[----:B------:R-:W-:Y:S01]  /*a6780*/  IMAD.X R27, R9, 0x1, R4, P3 ;  /* 0x00000001091b7824 */ /* 0x000fe200018e0604 */
[----:B------:R-:W-:Y:S04]  /*a6790*/  STL [R1+0x53a0], R24 ;  /* 0x0053a01801007387 */ /* 0x000fe80000100800 */
[----:B------:R0:W-:Y:S04]  /*a67a0*/  STL.64 [R1+0x3bf0], R26 ;  /* 0x003bf01a01007387 */ /* 0x0001e80000100a00 */
[----:B0-----:R-:W4:Y:S01]  /*a67b0*/  LDL.LU R27, [R1+0x54a0] ;  /* 0x0054a000011b7983 */ /* 0x001f220000300800 */
[----:B--2---:R-:W-:-:S02]  /*a67c0*/  F2FP.SATFINITE.E5M2.F32.PACK_AB_MERGE_C R23, R23, R28, RZ ;  /* 0x0000001c1717723e */ /* 0x004fc400048060ff */
[----:B------:R-:W-:-:S03]  /*a67d0*/  IADD3 R22, P3, R8, R0, RZ ;  /* 0x0000000008167210 */ /* 0x000fc60007f7e0ff */
[----:B------:R0:W-:Y:S04]  /*a67e0*/  STL [R1+0x539c], R23 ;  /* 0x00539c1701007387 */ /* 0x0001e80000100800 */
[----:B------:R-:W2:Y:S04]  /*a67f0*/  LDL.LU R26, [R1+0x278] ;  /* 0x00027800011a7983 */ /* 0x000ea80000300800 */
[----:B------:R-:W2:Y:S01]  /*a6800*/  LDL.LU R28, [R1+0x27c] ;  /* 0x00027c00011c7983 */ /* 0x000ea20000300800 */
[----:B0-----:R-:W-:Y:S01]  /*a6810*/  IMAD.X R23, R9, 0x1, R2, P3 ;  /* 0x0000000109177824 */ /* 0x001fe200018e0602 */
[----:B---3--:R-:W-:-:S02]  /*a6820*/  F2FP.SATFINITE.E5M2.F32.PACK_AB_MERGE_C R12, R12, R11, RZ ;  /* 0x0000000b0c0c723e */ /* 0x008fc400048060ff */
[----:B------:R-:W-:Y:S02]  /*a6830*/  F2FP.SATFINITE.E5M2.F32.PACK_AB_MERGE_C R9, R20, R15, RZ ;  /* 0x0000000f1409723e */ /* 0x000fe400048060ff */
[----:B------:R-:W-:Y:S04]  /*a6840*/  STL.64 [R1+0x3bc0], R22 ;  /* 0x003bc01601007387 */ /* 0x000fe80000100a00 */
[----:B------:R-:W3:Y:S04]  /*a6850*/  LDL.LU R11, [R1+0x280] ;  /* 0x00028000010b7983 */ /* 0x000ee80000300800 */
[----:B------:R0:W-:Y:S01]  /*a6860*/  STL [R1+0x3c38], R12 ;  /* 0x003c380c01007387 */ /* 0x0001e20000100800 */
[----:B------:R-:W-:Y:S01]  /*a6870*/  VIADD R8, R8, UR5 ;  /* 0x0000000508087c36 */ /* 0x000fe20008000000 */
[----:B------:R-:W-:Y:S01]  /*a6880*/  F2FP.SATFINITE.E5M2.F32.PACK_AB_MERGE_C R10, R10, R29, RZ ;  /* 0x0000001d0a0a723e */ /* 0x000fe200048060ff */
[----:B------:R-:W-:Y:S01]  /*a6890*/  ULDC UR5, c[0x0][0x248] ;  /* 0x0000920000057ab9 */ /* 0x000fe20000000800 */
[----:B0-----:R-:W3:Y:S04]  /*a68a0*/  LDL.LU R12, [R1+0x284] ;  /* 0x00028400010c7983 */ /* 0x001ee80000300800 */
[----:B------:R0:W-:Y:S04]  /*a68b0*/  STL [R1+0x221c], R9 ;  /* 0x00221c0901007387 */ /* 0x0001e80000100800 */
[----:B------:R-:W3:Y:S04]  /*a68c0*/  LDL.LU R15, [R1+0x288] ;  /* 0x00028800010f7983 */ /* 0x000ee80000300800 */
[----:B------:R-:W3:Y:S01]  /*a68d0*/  LDL.LU R20, [R1+0x28c] ;  /* 0x00028c0001147983 */ /* 0x000ee20000300800 */
[----:B0-----:R-:W-:-:S03]  /*a68e0*/  F2FP.SATFINITE.E5M2.F32.PACK_AB_MERGE_C R9, R19, R16, RZ ;  /* 0x000000101309723e */ /* 0x001fc600048060ff */
[----:B------:R-:W3:Y:S01]  /*a68f0*/  LDL.LU R16, [R1+0x290] ;  /* 0x0002900001107983 */ /* 0x000ee20000300800 */
[----:B------:R-:W-:-:S03]  /*a6900*/  IADD3 R22, P3, R8, R6, RZ ;  /* 0x0000000608167210 */ /* 0x000fc60007f7e0ff */
[----:B------:R-:W3:Y:S04]  /*a6910*/  LDL.LU R19, [R1+0x294] ;  /* 0x0002940001137983 */ /* 0x000ee80000300800 */
[----:B------:R0:W-:Y:S01]  /*a6920*/  STL [R1+0x5198], R9 ;  /* 0x0051980901007387 */ /* 0x0001e20000100800 */
[----:B------:R-:W-:-:S03]  /*a6930*/  F2FP.SATFINITE.E5M2.F32.PACK_AB_MERGE_C R13, R14, R13, RZ ;  /* 0x0000000d0e0d723e */ /* 0x000fc600048060ff */
[----:B------:R-:W3:Y:S01]  /*a6940*/  LDL.LU R29, [R1+0x298] ;  /* 0x00029800011d7983 */ /* 0x000ee20000300800 */
[----:B0-----:R-:W-:Y:S02]  /*a6950*/  SHF.R.S32.HI R9, RZ, 0x1f, R8 ;  /* 0x0000001fff097819 */ /* 0x001fe40000011408 */
[----:B------:R-:W-:-:S03]  /*a6960*/  F2FP.SATFINITE.E5M2.F32.PACK_AB_MERGE_C R17, R18, R17, RZ ;  /* 0x000000111211723e */ /* 0x000fc600048060ff */
[----:B----4-:R-:W-:-:S05]  /*a6970*/  IMAD.X R23, R9, 0x1, R27, P3 ;  /* 0x0000000109177824 */ /* 0x010fca00018e061b */
[----:B------:R0:W-:Y:S04]  /*a6980*/  STL.64 [R1+0x3be8], R22 ;  /* 0x003be81601007387 */ /* 0x0001e80000100a00 */
[----:B------:R1:W-:Y:S01]  /*a6990*/  STL [R1+0x51a4], R10 ;  /* 0x0051a40a01007387 */ /* 0x0003e20000100800 */
[----:B0-----:R-:W-:-:S03]  /*a69a0*/  IADD3 R22, P3, R8, R5, RZ ;  /* 0x0000000508167210 */ /* 0x001fc60007f7e0ff */
[----:B-1----:R-:W4:Y:S02]  /*a69b0*/  LDL.LU R10, [R1+0x29c] ;  /* 0x00029c00010a7983 */ /* 0x002f240000300800 */
[----:B------:R-:W-:Y:S02]  /*a69c0*/  IMAD.X R23, R9, 0x1, R7, P3 ;  /* 0x0000000109177824 */ /* 0x000fe400018e0607 */
[----:B------:R0:W-:Y:S04]  /*a69d0*/  STL [R1+0x5158], R13 ;  /* 0x0051580d01007387 */ /* 0x0001e80000100800 */
[----:B0-----:R-:W4:Y:S04]  /*a69e0*/  LDL.LU R13, [R1+0x2a0] ;  /* 0x0002a000010d7983 */ /* 0x001f280000300800 */
[----:B------:R-:W4:Y:S04]  /*a69f0*/  LDL.LU R14, [R1+0x2a4] ;  /* 0x0002a400010e7983 */ /* 0x000f280000300800 */
[----:B------:R0:W-:Y:S02]  /*a6a00*/  STL.64 [R1+0x3ba8], R22 ;  /* 0x003ba81601007387 */ /* 0x0001e40000100a00 */
[----:B0-----:R-:W-:-:S02]  /*a6a10*/  F2FP.SATFINITE.E5M2.F32.PACK_AB_MERGE_C R22, R25, R21, RZ ;  /* 0x000000151916723e */ /* 0x001fc400048060ff */
[----:B------:R-:W4:Y:S04]  /*a6a20*/  LDL.LU R21, [R1+0x2a8] ;  /* 0x0002a80001157983 */ /* 0x000f280000300800 */
[----:B------:R-:W-:Y:S04]  /*a6a30*/  STL [R1+0x5160], R22 ;  /* 0x0051601601007387 */ /* 0x000fe80000100800 */
[----:B------:R-:W4:Y:S04]  /*a6a40*/  LDL.LU R25, [R1+0x2ac] ;  /* 0x0002ac0001197983 */ /* 0x000f280000300800 */
[----:B------:R0:W-:Y:S04]  /*a6a50*/  STL [R1+0x5134], R17 ;  /* 0x0051341101007387 */ /* 0x0001e80000100800 */
[----:B0-----:R-:W4:Y:S04]  /*a6a60*/  LDL.LU R17, [R1+0x2b0] ;  /* 0x0002b00001117983 */ /* 0x001f280000300800 */
[----:B------:R-:W4:Y:S01]  /*a6a70*/  LDL.LU R18, [R1+0x2b4] ;  /* 0x0002b40001127983 */ /* 0x000f220000300800 */
[----:B------:R-:W-:-:S02]  /*a6a80*/  IADD3 R22, P3, R8, R3, RZ ;  /* 0x0000000308167210 */ /* 0x000fc40007f7e0ff */
[----:B--2---:R-:W-:-:S03]  /*a6a90*/  F2FP.SATFINITE.E5M2.F32.PACK_AB_MERGE_C R24, R28, R26, RZ ;  /* 0x0000001a1c18723e */ /* 0x004fc600048060ff */
[----:B------:R-:W-:-:S05]  /*a6aa0*/  IMAD.X R23, R9, 0x1, R4, P3 ;  /* 0x0000000109177824 */ /* 0x000fca00018e0604 */
[----:B------:R0:W-:Y:S04]  /*a6ab0*/  STL.64 [R1+0x3b70], R22 ;  /* 0x003b701601007387 */ /* 0x0001e80000100a00 */
[----:B------:R-:W-:Y:S04]  /*a6ac0*/  STL [R1+0x513c], R24 ;  /* 0x00513c1801007387 */ /* 0x000fe80000100800 */
[----:B------:R-:W2:Y:S01]  /*a6ad0*/  LDL.LU R26, [R1+0x2b8] ;  /* 0x0002b800011a7983 */ /* 0x000ea20000300800 */
[----:B0-----:R-:W-:-:S03]  /*a6ae0*/  IADD3 R22, P3, R8, R0, RZ ;  /* 0x0000000008167210 */ /* 0x001fc60007f7e0ff */
[----:B------:R-:W2:Y:S01]  /*a6af0*/  LDL.LU R28, [R1+0x2bc] ;  /* 0x0002bc00011c7983 */ /* 0x000ea20000300800 */
[----:B---3--:R-:W-:Y:S01]  /*a6b00*/  F2FP.SATFINITE.E5M2.F32.PACK_AB_MERGE_C R12, R12, R11, RZ ;  /* 0x0000000b0c0c723e */ /* 0x008fe200048060ff */
[----:B------:R-:W-:Y:S01]  /*a6b10*/  IMAD.X R23, R9, 0x1, R2, P3 ;  /* 0x0000000109177824 */ /* 0x000fe200018e0602 */
[----:B------:R-:W-:-:S04]  /*a6b20*/  F2FP.SATFINITE.E5M2.F32.PACK_AB_MERGE_C R9, R20, R15, RZ ;  /* 0x0000000f1409723e */ /* 0x000fc800048060ff */
[----:B------:R-:W-:Y:S04]  /*a6b30*/  STL.64 [R1+0x3b40], R22 ;  /* 0x003b401601007387 */ /* 0x000fe80000100a00 */
[----:B------:R-:W3:Y:S04]  /*a6b40*/  LDL.LU R11, [R1+0x2e0] ;  /* 0x0002e000010b7983 */ /* 0x000ee80000300800 */
[----:B------:R0:W-:Y:S01]  /*a6b50*/  STL [R1+0x5100], R12 ;  /* 0x0051000c01007387 */ /* 0x0001e20000100800 */
[----:B------:R-:W-:Y:S01]  /*a6b60*/  VIADD R8, R8, UR5 ;  /* 0x0000000508087c36 */ /* 0x000fe20008000000 */
[----:B------:R-:W-:-:S02]  /*a6b70*/  ULDC UR5, c[0x0][0x248] ;  /* 0x0000920000057ab9 */ /* 0x000fc40000000800 */
        /* <DEDUP_REMOVED lines=8> */
[----:B------:R0:W-:Y:S02]  /*a6c00*/  STL [R1+0x507c], R9 ;  /* 0x00507c0901007387 */ /* 0x0001e40000100800 */
[----:B0-----:R-:W-:-:S05]  /*a6c10*/  SHF.R.S32.HI R9, RZ, 0x1f, R8 ;  /* 0x0000001fff097819 */ /* 0x001fca0000011408 */
[----:B------:R-:W-:Y:S01]  /*a6c20*/  IMAD.X R23, R9, 0x1, R27, P3 ;  /* 0x0000000109177824 */ /* 0x000fe200018e061b */
[----:B----4-:R-:W-:Y:S02]  /*a6c30*/  F2FP.SATFINITE.E5M2.F32.PACK_AB_MERGE_C R10, R10, R29, RZ ;  /* 0x0000001d0a0a723e */ /* 0x010fe400048060ff */
[----:B------:R-:W4:Y:S04]  /*a6c40*/  LDL.LU R29, [R1+0x2d8] ;  /* 0x0002d800011d7983 */ /* 0x000f280000300800 */
[----:B------:R0:W-:Y:S04]  /*a6c50*/  STL.64 [R1+0x3b68], R22 ;  /* 0x003b681601007387 */ /* 0x0001e80000100a00 */
[----:B------:R1:W-:Y:S01]  /*a6c60*/  STL [R1+0x5080], R10 ;  /* 0x0050800a01007387 */ /* 0x0003e20000100800 */
[----:B0-----:R-:W-:-:S02]  /*a6c70*/  IADD3 R22, P3, R8, R5, RZ ;  /* 0x0000000508167210 */ /* 0x001fc40007f7e0ff */
[----:B------:R-:W-:Y:S01]  /*a6c80*/  F2FP.SATFINITE.E5M2.F32.PACK_AB_MERGE_C R13, R14, R13, RZ ;  /* 0x0000000d0e0d723e */ /* 0x000fe200048060ff */
[----:B-1----:R-:W4:Y:S02]  /*a6c90*/  LDL.LU R10, [R1+0x2dc] ;  /* 0x0002dc00010a7983 */ /* 0x002f240000300800 */
[----:B------:R-:W-:Y:S02]  /*a6ca0*/  IMAD.X R23, R9, 0x1, R7, P3 ;  /* 0x0000000109177824 */ /* 0x000fe400018e0607 */
[----:B------:R0:W-:Y:S04]  /*a6cb0*/  STL [R1+0x5018], R13 ;  /* 0x0050180d01007387 */ /* 0x0001e80000100800 */
[----:B0-----:R-:W4:Y:S04]  /*a6cc0*/  LDL.LU R13, [R1+0x2c0] ;  /* 0x0002c000010d7983 */ /* 0x001f280000300800 */
[----:B------:R-:W4:Y:S04]  /*a6cd0*/  LDL.LU R14, [R1+0x2c4] ;  /* 0x0002c400010e7983 */ /* 0x000f280000300800 */
[----:B------:R0:W-:Y:S02]  /*a6ce0*/  STL.64 [R1+0x3b28], R22 ;  /* 0x003b281601007387 */ /* 0x0001e40000100a00 */
[----:B0-----:R-:W-:-:S02]  /*a6cf0*/  F2FP.SATFINITE.E5M2.F32.PACK_AB_MERGE_C R22, R25, R21, RZ ;  /* 0x000000151916723e */ /* 0x001fc400048060ff */
[----:B------:R-:W4:Y:S01]  /*a6d00*/  LDL.LU R21, [R1+0x2c8] ;  /* 0x0002c80001157983 */ /* 0x000f220000300800 */
[----:B------:R-:W-:-:S03]  /*a6d10*/  F2FP.SATFINITE.E5M2.F32.PACK_AB_MERGE_C R17, R18, R17, RZ ;  /* 0x000000111211723e */ /* 0x000fc600048060ff */
[----:B------:R-:W-:Y:S04]  /*a6d20*/  STL [R1+0x5030], R22 ;  /* 0x0050301601007387 */ /* 0x000fe80000100800 */
[----:B------:R-:W4:Y:S04]  /*a6d30*/  LDL.LU R25, [R1+0x2cc] ;  /* 0x0002cc0001197983 */ /* 0x000f280000300800 */
[----:B------:R0:W-:Y:S04]  /*a6d40*/  STL [R1+0x4f80], R17 ;  /* 0x004f801101007387 */ /* 0x0001e80000100800 */
[----:B------:R-:W4:Y:S04]  /*a6d50*/  LDL R18, [R1+0x2f4] ;  /* 0x0002f40001127983 */ /* 0x000f280000100800 */
[----:B0-----:R-:W4:Y:S01]  /*a6d60*/  LDL R17, [R1+0x2f0] ;  /* 0x0002f00001117983 */ /* 0x001f220000100800 */
[----:B------:R-:W-:-:S05]  /*a6d70*/  IADD3 R22, P3, R8, R3, RZ ;  /* 0x0000000308167210 */ /* 0x000fca0007f7e0ff */
[----:B------:R-:W-:-:S05]  /*a6d80*/  IMAD.X R23, R9, 0x1, R4, P3 ;  /* 0x0000000109177824 */ /* 0x000fca00018e0604 */
[----:B------:R2:W-:Y:S02]  /*a6d90*/  STL.64 [R1+0x3af0], R22 ;  /* 0x003af01601007387 */ /* 0x0005e40000100a00 */
[----:B--2---:R-:W-:Y:S02]  /*a6da0*/  F2FP.SATFINITE.E5M2.F32.PACK_AB_MERGE_C R22, R28, R26, RZ ;  /* 0x0000001a1c16723e */ /* 0x004fe400048060ff */
[----:B------:R-:W2:Y:S04]  /*a6db0*/  LDL R26, [R1+0x2f8] ;  /* 0x0002f800011a7983 */ /* 0x000ea80000100800 */
[----:B------:R-:W2:Y:S04]  /*a6dc0*/  LDL R28, [R1+0x2fc] ;  /* 0x0002fc00011c7983 */ /* 0x000ea80000100800 */
[----:B------:R0:W-:Y:S01]  /*a6dd0*/  STL [R1+0x4fa0], R22 ;  /* 0x004fa01601007387 */ /* 0x0001e20000100800 */
[----:B---3--:R-:W-:-:S02]  /*a6de0*/  F2FP.SATFINITE.E5M2.F32.PACK_AB_MERGE_C R11, R12, R11, RZ ;  /* 0x0000000b0c0b723e */ /* 0x008fc400048060ff */
[----:B0-----:R-:W-:-:S05]  /*a6df0*/  IADD3 R22, P3, R8, R0, RZ ;  /* 0x0000000008167210 */ /* 0x001fca0007f7e0ff */
[----:B------:R-:W-:Y:S01]  /*a6e00*/  IMAD.X R23, R9, 0x1, R2, P3 ;  /* 0x0000000109177824 */ /* 0x000fe200018e0602 */
[----:B------:R-:W-:Y:S02]  /*a6e10*/  F2FP.SATFINITE.E5M2.F32.PACK_AB_MERGE_C R9, R20, R15, RZ ;  /* 0x0000000f1409723e */ /* 0x000fe400048060ff */
[----:B------:R-:W3:Y:S04]  /*a6e20*/  LDL R15, [R1+0x300] ;  /* 0x00030000010f7983 */ /* 0x000ee80000100800 */
[----:B------:R0:W-:Y:S04]  /*a6e30*/  STL.64 [R1+0x3ac0], R22 ;  /* 0x003ac01601007387 */ /* 0x0001e80000100a00 */
[----:B------:R-:W-:Y:S01]  /*a6e40*/  STL [R1+0x4f38], R11 ;  /* 0x004f380b01007387 */ /* 0x000fe20000100800 */
[----:B------:R-:W-:Y:S01]  /*a6e50*/  VIADD R8, R8, UR5 ;  /* 0x0000000508087c36 */ /* 0x000fe20008000000 */
[----:B------:R-:W-:-:S02]  /*a6e60*/  ULDC UR5, c[0x0][0x248] ;  /* 0x0000920000057ab9 */ /* 0x000fc40000000800 */
[----:B------:R-:W3:Y:S04]  /*a6e70*/  LDL R20, [R1+0x304] ;  /* 0x0003040001147983 */ /* 0x000ee80000100800 */
[----:B------:R1:W-:Y:S01]  /*a6e80*/  STL [R1+0x4f44], R9 ;  /* 0x004f440901007387 */ /* 0x0003e20000100800 */
[----:B0-----:R-:W-:Y:S02]  /*a6e90*/  IADD3 R22, P3, R8, R6, RZ ;  /* 0x0000000608167210 */ /* 0x001fe40007f7e0ff */
[----:B-1----:R-:W-:Y:S02]  /*a6ea0*/  F2FP.SATFINITE.E5M2.F32.PACK_AB_MERGE_C R9, R19, R16, RZ ;  /* 0x000000101309723e */ /* 0x002fe400048060ff */
[----:B------:R-:W3:Y:S04]  /*a6eb0*/  LDL R16, [R1+0x308] ;  /* 0x0003080001107983 */ /* 0x000ee80000100800 */
[----:B------:R-:W3:Y:S04]  /*a6ec0*/  LDL R19, [R1+0x30c] ;  /* 0x00030c0001137983 */ /* 0x000ee80000100800 */
[----:B------:R0:W-:Y:S04]  /*a6ed0*/  STL [R1+0x4f28], R9 ;  /* 0x004f280901007387 */ /* 0x0001e80000100800 */
[----:B------:R-:W3:Y:S04]  /*a6ee0*/  LDL R11, [R1+0x310] ;  /* 0x00031000010b7983 */ /* 0x000ee80000100800 */
[----:B------:R-:W3:Y:S01]  /*a6ef0*/  LDL R12, [R1+0x314] ;  /* 0x00031400010c7983 */ /* 0x000ee20000100800 */
[----:B0-----:R-:W-:-:S05]  /*a6f00*/  SHF.R.S32.HI R9, RZ, 0x1f, R8 ;  /* 0x0000001fff097819 */ /* 0x001fca0000011408 */
[----:B------:R-:W-:-:S05]  /*a6f10*/  IMAD.X R23, R9, 0x1, R27, P3 ;  /* 0x0000000109177824 */ /* 0x000fca00018e061b */
[----:B------:R0:W-:Y:S02]  /*a6f20*/  STL.64 [R1+0x3ae8], R22 ;  /* 0x003ae81601007387 */ /* 0x0001e40000100a00 */
[----:B0-----:R-:W-:-:S05]  /*a6f30*/  IADD3 R22, P3, R8, R5, RZ ;  /* 0x0000000508167210 */ /* 0x001fca0007f7e0ff */
[----:B------:R-:W-:Y:S01]  /*a6f40*/  IMAD.X R23, R9, 0x1, R7, P3 ;  /* 0x0000000109177824 */ /* 0x000fe200018e0607 */
[----:B----4-:R-:W-:Y:S02]  /*a6f50*/  F2FP.SATFINITE.E5M2.F32.PACK_AB_MERGE_C R10, R10, R29, RZ ;  /* 0x0000001d0a0a723e */ /* 0x010fe400048060ff */
[----:B------:R-:W4:Y:S04]  /*a6f60*/  LDL R29, [R1+0x318] ;  /* 0x00031800011d7983 */ /* 0x000f280000100800 */
[----:B------:R0:W-:Y:S04]  /*a6f70*/  STL [R1+0x4f18], R10 ;  /* 0x004f180a01007387 */ /* 0x0001e80000100800 */
[----:B0-----:R-:W4:Y:S01]  /*a6f80*/  LDL R10, [R1+0x31c] ;  /* 0x00031c00010a7983 */ /* 0x001f220000100800 */
[----:B------:R-:W-:-:S05]  /*a6f90*/  F2FP.SATFINITE.E5M2.F32.PACK_AB_MERGE_C R13, R14, R13, RZ ;  /* 0x0000000d0e0d723e */ /* 0x000fca00048060ff */
[----:B------:R0:W-:Y:S04]  /*a6fa0*/  STL [R1+0x4f04], R13 ;  /* 0x004f040d01007387 */ /* 0x0001e80000100800 */
[----:B0-----:R-:W4:Y:S04]  /*a6fb0*/  LDL.LU R13, [R1+0x320] ;  /* 0x00032000010d7983 */ /* 0x001f280000300800 */
[----:B------:R-:W4:Y:S04]  /*a6fc0*/  LDL.LU R14, [R1+0x324] ;  /* 0x00032400010e7983 */ /* 0x000f280000300800 */
[----:B------:R0:W-:Y:S02]  /*a6fd0*/  STL.64 [R1+0x3aa8], R22 ;  /* 0x003aa81601007387 */ /* 0x0001e40000100a00 */
[----:B0-----:R-:W-:-:S02]  /*a6fe0*/  F2FP.SATFINITE.E5M2.F32.PACK_AB_MERGE_C R22, R25, R21, RZ ;  /* 0x000000151916723e */ /* 0x001fc400048060ff */
[----:B------:R-:W-:Y:S02]  /*a6ff0*/  F2FP.SATFINITE.E5M2.F32.PACK_AB_MERGE_C R21, R18, R17, RZ ;  /* 0x000000111215723e */ /* 0x000fe400048060ff */
[----:B------:R-:W4:Y:S04]  /*a7000*/  LDL.LU R17, [R1+0x328] ;  /* 0x0003280001117983 */ /* 0x000f280000300800 */
[----:B------:R0:W-:Y:S04]  /*a7010*/  STL [R1+0x4ef0], R22 ;  /* 0x004ef01601007387 */ /* 0x0001e80000100800 */
[----:B------:R-:W4:Y:S01]  /*a7020*/  LDL.LU R18, [R1+0x32c] ;  /* 0x00032c0001127983 */ /* 0x000f220000300800 */
[----:B0-----:R-:W-:-:S03]  /*a7030*/  IADD3 R22, P3, R8, R3, RZ ;  /* 0x0000000308167210 */ /* 0x001fc60007f7e0ff */
[----:B------:R-:W-:Y:S02]  /*a7040*/  STL [R1+0x4ed4], R21 ;  /* 0x004ed41501007387 */ /* 0x000fe40000100800 */
[----:B------:R-:W-:Y:S02]  /*a7050*/  IMAD.X R23, R9, 0x1, R4, P3 ;  /* 0x0000000109177824 */ /* 0x000fe400018e0604 */
[----:B------:R-:W4:Y:S04]  /*a7060*/  LDL.LU R24, [R1+0x330] ;  /* 0x0003300001187983 */ /* 0x000f280000300800 */
[----:B------:R0:W-:Y:S04]  /*a7070*/  STL.64 [R1+0x3a70], R22 ;  /* 0x003a701601007387 */ /* 0x0001e80000100a00 */
[----:B0-----:R-:W3:Y:S01]  /*a7080*/  LDL.LU R22, [R1+0x334] ;  /* 0x0003340001167983 */ /* 0x001ee20000300800 */
[----:B--2---:R-:W-:-:S05]  /*a7090*/  F2FP.SATFINITE.E5M2.F32.PACK_AB_MERGE_C R21, R28, R26, RZ ;  /* 0x0000001a1c15723e */ /* 0x004fca00048060ff */
[----:B------:R0:W-:Y:S04]  /*a70a0*/  STL [R1+0x4eec], R21 ;  /* 0x004eec1501007387 */ /* 0x0001e80000100800 */
[----:B---3--:R1:W-:Y:S04]  /*a70b0*/  STL [R1+0x549c], R22 ;  /* 0x00549c1601007387 */ /* 0x0083e80000100800 */
[----:B0-----:R-:W2:Y:S04]  /*a70c0*/  LDL.LU R21, [R1+0x338] ;  /* 0x0003380001157983 */ /* 0x001ea80000300800 */
[----:B------:R-:W2:Y:S01]  /*a70d0*/  LDL.LU R25, [R1+0x33c] ;  /* 0x00033c0001197983 */ /* 0x000ea20000300800 */
[----:B-1----:R-:W-:-:S05]  /*a70e0*/  IADD3 R22, P3, R8, R0, RZ ;  /* 0x0000000008167210 */ /* 0x002fca0007f7e0ff */
[----:B------:R-:W-:Y:S01]  /*a70f0*/  IMAD.X R23, R9, 0x1, R2, P3 ;  /* 0x0000000109177824 */ /* 0x000fe200018e0602 */
[----:B------:R-:W-:-:S04]  /*a7100*/  F2FP.SATFINITE.E5M2.F32.PACK_AB_MERGE_C R9, R20, R15, RZ ;  /* 0x0000000f1409723e */ /* 0x000fc800048060ff */
[----:B------:R-:W-:Y:S04]  /*a7110*/  STL.64 [R1+0x3a50], R22 ;  /* 0x003a501601007387 */ /* 0x000fe80000100a00 */
[----:B------:R-:W3:Y:S04]  /*a7120*/  LDL.LU R15, [R1+0x340] ;  /* 0x00034000010f7983 */ /* 0x000ee80000300800 */
[----:B------:R-:W3:Y:S04]  /*a7130*/  LDL.LU R20, [R1+0x344] ;  /* 0x0003440001147983 */ /* 0x000ee80000300800 */
[----:B------:R0:W-:Y:S01]  /*a7140*/  STL [R1+0x4ec0], R9 ;  /* 0x004ec00901007387 */ /* 0x0001e20000100800 */
[----:B------:R-:W-:Y:S01]  /*a7150*/  VIADD R8, R8, UR5 ;  /* 0x0000000508087c36 */ /* 0x000fe20008000000 */
[----:B----4-:R-:W-:Y:S01]  /*a7160*/  F2FP.SATFINITE.E5M2.F32.PACK_AB_MERGE_C R17, R18, R17, RZ ;  /* 0x000000111211723e */ /* 0x010fe200048060ff */
[----:B------:R-:W-:Y:S01]  /*a7170*/  ULDC UR5, c[0x0][0x248] ;  /* 0x0000920000057ab9 */ /* 0x000fe20000000800 */
[----:B0-----:R-:W-:-:S02]  /*a7180*/  F2FP.SATFINITE.E5M2.F32.PACK_AB_MERGE_C R9, R19, R16, RZ ;  /* 0x000000101309723e */ /* 0x001fc400048060ff */
[----:B------:R-:W4:Y:S04]  /*a7190*/  LDL.LU R16, [R1+0x348] ;  /* 0x0003480001107983 */ /* 0x000f280000300800 */
[----:B------:R-:W4:Y:S04]  /*a71a0*/  LDL.LU R19, [R1+0x34c] ;  /* 0x00034c0001137983 */ /* 0x000f280000300800 */
[----:B------:R0:W-:Y:S01]  /*a71b0*/  STL [R1+0x4ed0], R9 ;  /* 0x004ed00901007387 */ /* 0x0001e20000100800 */
[----:B------:R-:W-:Y:S02]  /*a71c0*/  IADD3 R22, P3, R8, R6, RZ ;  /* 0x0000000608167210 */ /* 0x000fe40007f7e0ff */
[----:B0-----:R-:W-:-:S02]  /*a71d0*/  F2FP.SATFINITE.E5M2.F32.PACK_AB_MERGE_C R9, R12, R11, RZ ;  /* 0x0000000b0c09723e */ /* 0x001fc400048060ff */
[----:B------:R-:W4:Y:S04]  /*a71e0*/  LDL.LU R11, [R1+0x350] ;  /* 0x00035000010b7983 */ /* 0x000f280000300800 */
[----:B------:R-:W4:Y:S04]  /*a71f0*/  LDL.LU R12, [R1+0x354] ;  /* 0x00035400010c7983 */ /* 0x000f280000300800 */
[----:B------:R0:W-:Y:S02]  /*a7200*/  STL [R1+0x4ea8], R9 ;  /* 0x004ea80901007387 */ /* 0x0001e40000100800 */
[----:B0-----:R-:W-:-:S05]  /*a7210*/  SHF.R.S32.HI R9, RZ, 0x1f, R8 ;  /* 0x0000001fff097819 */ /* 0x001fca0000011408 */
[----:B------:R-:W-:-:S05]  /*a7220*/  IMAD.X R23, R9, 0x1, R27, P3 ;  /* 0x0000000109177824 */ /* 0x000fca00018e061b */
[----:B------:R0:W-:Y:S04]  /*a7230*/  STL.64 [R1+0x3a68], R22 ;  /* 0x003a681601007387 */ /* 0x0001e80000100a00 */
[----:B------:R-:W4:Y:S01]  /*a7240*/  LDL.LU R26, [R1+0x358] ;  /* 0x00035800011a7983 */ /* 0x000f220000300800 */
[----:B0-----:R-:W-:Y:S02]  /*a7250*/  F2FP.SATFINITE.E5M2.F32.PACK_AB_MERGE_C R22, R10, R29, RZ ;  /* 0x0000001d0a16723e */ /* 0x001fe400048060ff */
[----:B------:R-:W-:-:S03]  /*a7260*/  F2FP.SATFINITE.E5M2.F32.PACK_AB_MERGE_C R10, R14, R13, RZ ;  /* 0x0000000d0e0a723e */ /* 0x000fc600048060ff */
[----:B------:R0:W-:Y:S04]  /*a7270*/  STL [R1+0x4eb4], R22 ;  /* 0x004eb41601007387 */ /* 0x0001e80000100800 */
[----:B------:R-:W4:Y:S01]  /*a7280*/  LDL.LU R28, [R1+0x35c] ;  /* 0x00035c00011c7983 */ /* 0x000f220000300800 */
[----:B0-----:R-:W-:-:S03]  /*a7290*/  IADD3 R22, P3, R8, R5, RZ ;  /* 0x0000000508167210 */ /* 0x001fc60007f7e0ff */
[----:B------:R-:W-:Y:S02]  /*a72a0*/  STL [R1+0x4e9c], R10 ;  /* 0x004e9c0a01007387 */ /* 0x000fe40000100800 */
[----:B------:R-:W-:Y:S02]  /*a72b0*/  IMAD.X R23, R9, 0x1, R7, P3 ;  /* 0x0000000109177824 */ /* 0x000fe400018e0607 */
[----:B------:R-:W4:Y:S04]  /*a72c0*/  LDL.LU R13, [R1+0x360] ;  /* 0x00036000010d7983 */ /* 0x000f280000300800 */
[----:B------:R-:W4:Y:S04]  /*a72d0*/  LDL.LU R14, [R1+0x364] ;  /* 0x00036400010e7983 */ /* 0x000f280000300800 */
[----:B------:R0:W-:Y:S04]  /*a72e0*/  STL.64 [R1+0x3a38], R22 ;  /* 0x003a381601007387 */ /* 0x0001e80000100a00 */
[----:B0-----:R-:W3:Y:S04]  /*a72f0*/  LDL.LU R22, [R1+0x549c] ;  /* 0x00549c0001167983 */ /* 0x001ee80000300800 */
[----:B------:R-:W4:Y:S04]  /*a7300*/  LDL.LU R29, [R1+0x368] ;  /* 0x00036800011d7983 */ /* 0x000f280000300800 */
[----:B------:R-:W4:Y:S04]  /*a7310*/  LDL.LU R10, [R1+0x36c] ;  /* 0x00036c00010a7983 */ /* 0x000f280000300800 */
[----:B------:R0:W-:Y:S04]  /*a7320*/  STL [R1+0x4ea4], R17 ;  /* 0x004ea41101007387 */ /* 0x0001e80000100800 */
[----:B0-----:R-:W4:Y:S04]  /*a7330*/  LDL.LU R17, [R1+0x370] ;  /* 0x0003700001117983 */ /* 0x001f280000300800 */
[----:B------:R-:W4:Y:S01]  /*a7340*/  LDL.LU R18, [R1+0x374] ;  /* 0x0003740001127983 */ /* 0x000f220000300800 */
[----:B--2---:R-:W-:-:S02]  /*a7350*/  F2FP.SATFINITE.E5M2.F32.PACK_AB_MERGE_C R21, R25, R21, RZ ;  /* 0x000000151915723e */ /* 0x004fc400048060ff */
[----:B---3--:R-:W-:Y:S02]  /*a7360*/  F2FP.SATFINITE.E5M2.F32.PACK_AB_MERGE_C R24, R22, R24, RZ ;  /* 0x000000181618723e */ /* 0x008fe400048060ff */
[----:B------:R-:W-:-:S05]  /*a7370*/  IADD3 R22, P3, R8, R3, RZ ;  /* 0x0000000308167210 */ /* 0x000fca0007f7e0ff */
[----:B------:R-:W-:Y:S01]  /*a7380*/  IMAD.X R23, R9, 0x1, R4, P3 ;  /* 0x0000000109177824 */ /* 0x000fe200018e0604 */
[----:B------:R-:W-:Y:S04]  /*a7390*/  STL [R1+0x4e88], R24 ;  /* 0x004e881801007387 */ /* 0x000fe80000100800 */
[----:B------:R0:W-:Y:S04]  /*a73a0*/  STL.64 [R1+0x3a00], R22 ;  /* 0x003a001601007387 */ /* 0x0001e80000100a00 */
[----:B------:R-:W-:Y:S01]  /*a73b0*/  STL [R1+0x4e8c], R21 ;  /* 0x004e8c1501007387 */ /* 0x000fe20000100800 */
[----:B0-----:R-:W-:-:S05]  /*a73c0*/  IADD3 R22, P3, R8, R0, RZ ;  /* 0x0000000008167210 */ /* 0x001fca0007f7e0ff */
[----:B------:R-:W-:Y:S01]  /*a73d0*/  IMAD.X R23, R9, 0x1, R2, P3 ;  /* 0x0000000109177824 */ /* 0x000fe200018e0602 */
[----:B------:R-:W-:Y:S02]  /*a73e0*/  F2FP.SATFINITE.E5M2.F32.PACK_AB_MERGE_C R9, R20, R15, RZ ;  /* 0x0000000f1409723e */ /* 0x000fe400048060ff */
[----:B------:R-:W2:Y:S04]  /*a73f0*/  LDL.LU R15, [R1+0x378] ;  /* 0x00037800010f7983 */ /* 0x000ea80000300800 */
[----:B------:R-:W2:Y:S04]  /*a7400*/  LDL.LU R20, [R1+0x37c] ;  /* 0x00037c0001147983 */ /* 0x000ea80000300800 */
[----:B------:R-:W-:Y:S04]  /*a7410*/  STL.64 [R1+0x39d0], R22 ;  /* 0x0039d01601007387 */ /* 0x000fe80000100a00 */
[----:B------:R4:W-:Y:S02]  /*a7420*/  STL [R1+0x4e70], R9 ;  /* 0x004e700901007387 */ /* 0x0009e40000100800 */
[----:B----4-:R-:W-:-:S02]  /*a7430*/  F2FP.SATFINITE.E5M2.F32.PACK_AB_MERGE_C R9, R19, R16, RZ ;  /* 0x000000101309723e */ /* 0x010fc400048060ff */
[----:B------:R-:W3:Y:S04]  /*a7440*/  LDL.LU R16, [R1+0x380] ;  /* 0x0003800001107983 */ /* 0x000ee80000300800 */
[----:B------:R-:W3:Y:S04]  /*a7450*/  LDL.LU R19, [R1+0x384] ;  /* 0x0003840001137983 */ /* 0x000ee80000300800 */
[----:B------:R0:W-:Y:S04]  /*a7460*/  STL [R1+0x4e74], R9 ;  /* 0x004e740901007387 */ /* 0x0001e80000100800 */
[----:B------:R-:W4:Y:S04]  /*a7470*/  LDL.LU R24, [R1+0x388] ;  /* 0x0003880001187983 */ /* 0x000f280000300800 */
[----:B------:R-:W2:Y:S01]  /*a7480*/  LDL.LU R22, [R1+0x38c] ;  /* 0x00038c0001167983 */ /* 0x000ea20000300800 */
[----:B0-----:R-:W-:Y:S01]  /*a7490*/  F2FP.SATFINITE.E5M2.F32.PACK_AB_MERGE_C R9, R12, R11, RZ ;  /* 0x0000000b0c09723e */ /* 0x001fe200048060ff */
[----:B------:R-:W-:Y:S01]  /*a74a0*/  VIADD R8, R8, UR5 ;  /* 0x0000000508087c36 */ /* 0x000fe20008000000 */
[----:B------:R-:W-:Y:S01]  /*a74b0*/  F2FP.SATFINITE.E5M2.F32.PACK_AB_MERGE_C R21, R28, R26, RZ ;  /* 0x0000001a1c15723e */ /* 0x000fe200048060ff */
[----:B------:R-:W-:-:S02]  /*a74c0*/  ULDC UR5, c[0x0][0x248] ;  /* 0x0000920000057ab9 */ /* 0x000fc40000000800 */
[----:B------:R0:W-:Y:S02]  /*a74d0*/  STL [R1+0x4e5c], R9 ;  /* 0x004e5c0901007387 */ /* 0x0001e40000100800 */
[----:B0-----:R-:W-:Y:S02]  /*a74e0*/  SHF.R.S32.HI R9, RZ, 0x1f, R8 ;  /* 0x0000001fff097819 */ /* 0x001fe40000011408 */
[----:B------:R-:W-:Y:S01]  /*a74f0*/  F2FP.SATFINITE.E5M2.F32.PACK_AB_MERGE_C R13, R14, R13, RZ ;  /* 0x0000000d0e0d723e */ /* 0x000fe200048060ff */
[----:B--2---:R0:W-:Y:S04]  /*a7500*/  STL [R1+0x5498], R22 ;  /* 0x0054981601007387 */ /* 0x0041e80000100800 */
[----:B------:R-:W2:Y:S04]  /*a7510*/  LDL.LU R11, [R1+0x3a0] ;  /* 0x0003a000010b7983 */ /* 0x000ea80000300800 */
[----:B------:R-:W2:Y:S01]  /*a7520*/  LDL.LU R12, [R1+0x3a4] ;  /* 0x0003a400010c7983 */ /* 0x000ea20000300800 */
[----:B0-----:R-:W-:-:S05]  /*a7530*/  IADD3 R22, P3, R8, R6, RZ ;  /* 0x0000000608167210 */ /* 0x001fca0007f7e0ff */
[----:B------:R-:W-:-:S05]  /*a7540*/  IMAD.X R23, R9, 0x1, R27, P3 ;  /* 0x0000000109177824 */ /* 0x000fca00018e061b */
[----:B------:R0:W-:Y:S04]  /*a7550*/  STL.64 [R1+0x39f8], R22 ;  /* 0x0039f81601007387 */ /* 0x0001e80000100a00 */
[----:B------:R1:W-:Y:S01]  /*a7560*/  STL [R1+0x4e60], R21 ;  /* 0x004e601501007387 */ /* 0x0003e20000100800 */
[----:B0-----:R-:W-:-:S03]  /*a7570*/  IADD3 R22, P3, R8, R5, RZ ;  /* 0x0000000508167210 */ /* 0x001fc60007f7e0ff */
[----:B------:R0:W-:Y:S02]  /*a7580*/  STL [R1+0x4e44], R13 ;  /* 0x004e440d01007387 */ /* 0x0001e40000100800 */
[----:B------:R-:W-:Y:S01]  /*a7590*/  IMAD.X R23, R9, 0x1, R7, P3 ;  /* 0x0000000109177824 */ /* 0x000fe200018e0607 */
[----:B-1----:R-:W-:Y:S01]  /*a75a0*/  F2FP.SATFINITE.E5M2.F32.PACK_AB_MERGE_C R21, R10, R29, RZ ;  /* 0x0000001d0a15723e */ /* 0x002fe200048060ff */
[----:B0-----:R-:W4:Y:S01]  /*a75b0*/  LDL.LU R13, [R1+0x3a8] ;  /* 0x0003a800010d7983 */ /* 0x001f220000300800 */
[----:B------:R-:W-:-:S03]  /*a75c0*/  F2FP.SATFINITE.E5M2.F32.PACK_AB_MERGE_C R10, R18, R17, RZ ;  /* 0x00000011120a723e */ /* 0x000fc600048060ff */
[----:B------:R-:W4:Y:S04]  /*a75d0*/  LDL.LU R14, [R1+0x3ac] ;  /* 0x0003ac00010e7983 */ /* 0x000f280000300800 */
[----:B------:R0:W-:Y:S04]  /*a75e0*/  STL.64 [R1+0x39b8], R22 ;  /* 0x0039b81601007387 */ /* 0x0001e80000100a00 */
[----:B------:R-:W4:Y:S04]  /*a75f0*/  LDL.LU R17, [R1+0x3c0] ;  /* 0x0003c00001117983 */ /* 0x000f280000300800 */
[----:B------:R1:W-:Y:S01]  /*a7600*/  STL [R1+0x4e48], R21 ;  /* 0x004e481501007387 */ /* 0x0003e20000100800 */
[----:B0-----:R-:W-:-:S03]  /*a7610*/  IADD3 R22, P3, R8, R3, RZ ;  /* 0x0000000308167210 */ /* 0x001fc60007f7e0ff */
[----:B------:R-:W4:Y:S02]  /*a7620*/  LDL.LU R18, [R1+0x3c4] ;  /* 0x0003c40001127983 */ /* 0x000f240000300800 */
[----:B------:R-:W-:Y:S02]  /*a7630*/  IMAD.X R23, R9, 0x1, R4, P3 ;  /* 0x0000000109177824 */ /* 0x000fe400018e0604 */
[----:B------:R0:W-:Y:S04]  /*a7640*/  STL [R1+0x4e30], R10 ;  /* 0x004e300a01007387 */ /* 0x0001e80000100800 */
[----:B-1----:R-:W4:Y:S04]  /*a7650*/  LDL.LU R21, [R1+0x3c8] ;  /* 0x0003c80001157983 */ /* 0x002f280000300800 */
[----:B------:R-:W4:Y:S04]  /*a7660*/  LDL.LU R25, [R1+0x3cc] ;  /* 0x0003cc0001197983 */ /* 0x000f280000300800 */
[----:B------:R-:W4:Y:S04]  /*a7670*/  LDL.LU R26, [R1+0x3e0] ;  /* 0x0003e000011a7983 */ /* 0x000f280000300800 */
[----:B------:R1:W-:Y:S01]  /*a7680*/  STL.64 [R1+0x3980], R22 ;  /* 0x0039801601007387 */ /* 0x0003e20000100a00 */
[----:B0-----:R-:W-:-:S03]  /*a7690*/  F2FP.SATFINITE.E5M2.F32.PACK_AB_MERGE_C R10, R20, R15, RZ ;  /* 0x0000000f140a723e */ /* 0x001fc600048060ff */
[----:B------:R-:W4:Y:S04]  /*a76a0*/  LDL.LU R28, [R1+0x3e4] ;  /* 0x0003e400011c7983 */ /* 0x000f280000300800 */
[----:B------:R-:W4:Y:S01]  /*a76b0*/  LDL.LU R29, [R1+0x3e8] ;  /* 0x0003e800011d7983 */ /* 0x000f220000300800 */
[----:B-1----:R-:W-:-:S03]  /*a76c0*/  IADD3 R22, P3, R8, R0, RZ ;  /* 0x0000000008167210 */ /* 0x002fc60007f7e0ff */
[----:B------:R-:W4:Y:S02]  /*a76d0*/  LDL.LU R20, [R1+0x3ec] ;  /* 0x0003ec0001147983 */ /* 0x000f240000300800 */
[----:B------:R-:W-:Y:S02]  /*a76e0*/  IMAD.X R23, R9, 0x1, R2, P3 ;  /* 0x0000000109177824 */ /* 0x000fe400018e0602 */
[----:B------:R-:W-:Y:S04]  /*a76f0*/  STL [R1+0x4e38], R10 ;  /* 0x004e380a01007387 */ /* 0x000fe80000100800 */
[----:B------:R0:W-:Y:S04]  /*a7700*/  STL.64 [R1+0x3950], R22 ;  /* 0x0039501601007387 */ /* 0x0001e80000100a00 */
[----:B0-----:R-:W4:Y:S01]  /*a7710*/  LDL.LU R22, [R1+0x5498] ;  /* 0x0054980001167983 */ /* 0x001f220000300800 */
[----:B---3--:R-:W-:-:S03]  /*a7720*/  F2FP.SATFINITE.E5M2.F32.PACK_AB_MERGE_C R9, R19, R16, RZ ;  /* 0x000000101309723e */ /* 0x008fc600048060ff */
[----:B------:R-:W3:Y:S01]  /*a7730*/  LDL.LU R10, [R1+0x400] ;  /* 0x00040000010a7983 */ /* 0x000ee20000300800 */
[----:B------:R-:W-:Y:S01]  /*a7740*/  VIADD R8, R8, UR5 ;  /* 0x0000000508087c36 */ /* 0x000fe20008000000 */
[----:B------:R-:W-:Y:S02]  /*a7750*/  ULDC UR5, c[0x0][0x248] ;  /* 0x0000920000057ab9 */ /* 0x000fe40000000800 */
[----:B------:R-:W3:Y:S04]  /*a7760*/  LDL.LU R15, [R1+0x404] ;  /* 0x00040400010f7983 */ /* 0x000ee80000300800 */
[----:B------:R0:W-:Y:S04]  /*a7770*/  STL [R1+0x4e28], R9 ;  /* 0x004e280901007387 */ /* 0x0001e80000100800 */
[----:B------:R-:W3:Y:S04]  /*a7780*/  LDL.LU R16, [R1+0x408] ;  /* 0x0004080001107983 */ /* 0x000ee80000300800 */
[----:B------:R-:W3:Y:S01]  /*a7790*/  LDL.LU R19, [R1+0x40c] ;  /* 0x00040c0001137983 */ /* 0x000ee20000300800 */
[----:B--2---:R-:W-:-:S02]  /*a77a0*/  F2FP.SATFINITE.E5M2.F32.PACK_AB_MERGE_C R11, R12, R11, RZ ;  /* 0x0000000b0c0b723e */ /* 0x004fc400048060ff */
[----:B----4-:R-:W-:Y:S02]  /*a77b0*/  F2FP.SATFINITE.E5M2.F32.PACK_AB_MERGE_C R14, R14, R13, RZ ;  /* 0x0000000d0e0e723e */ /* 0x010fe400048060ff */
[----:B0-----:R-:W-:Y:S02]  /*a77c0*/  F2FP.SATFINITE.E5M2.F32.PACK_AB_MERGE_C R9, R22, R24, RZ ;  /* 0x000000181609723e */ /* 0x001fe400048060ff */
[----:B------:R-:W-:-:S03]  /*a77d0*/  IADD3 R22, P3, R8, R6, RZ ;  /* 0x0000000608167210 */ /* 0x000fc60007f7e0ff */
[----:B------:R0:W-:Y:S04]  /*a77e0*/  STL [R1+0x4e2c], R9 ;  /* 0x004e2c0901007387 */ /* 0x0001e80000100800 */
[----:B------:R1:W-:Y:S01]  /*a77f0*/  STL [R1+0x4e24], R11 ;  /* 0x004e240b01007387 */ /* 0x0003e20000100800 */
[----:B0-----:R-:W-:-:S03]  /*a7800*/  SHF.R.S32.HI R9, RZ, 0x1f, R8 ;  /* 0x0000001fff097819 */ /* 0x001fc60000011408 */
[----:B------:R-:W-:Y:S02]  /*a7810*/  STL [R1+0x5494], R27 ;  /* 0x0054941b01007387 */ /* 0x000fe40000100800 */
[----:B------:R-:W-:Y:S02]  /*a7820*/  IMAD.X R23, R9, 0x1, R27, P3 ;  /* 0x0000000109177824 */ /* 0x000fe400018e061b */
[----:B-1----:R-:W2:Y:S04]  /*a7830*/  LDL.LU R11, [R1+0x420] ;  /* 0x00042000010b7983 */ /* 0x002ea80000300800 */
[----:B------:R-:W2:Y:S04]  /*a7840*/  LDL.LU R12, [R1+0x424] ;  /* 0x00042400010c7983 */ /* 0x000ea80000300800 */
[----:B------:R0:W-:Y:S04]  /*a7850*/  STL.64 [R1+0x3978], R22 ;  /* 0x0039781601007387 */ /* 0x0001e80000100a00 */
[----:B------:R-:W4:Y:S01]  /*a7860*/  LDL.LU R13, [R1+0x428] ;  /* 0x00042800010d7983 */ /* 0x000f220000300800 */
[----:B0-----:R-:W-:-:S05]  /*a7870*/  IADD3 R22, P3, R8, R5, RZ ;  /* 0x0000000508167210 */ /* 0x001fca0007f7e0ff */
[----:B------:R-:W-:Y:S01]  /*a7880*/  IMAD.X R23, R9, 0x1, R7, P3 ;  /* 0x0000000109177824 */ /* 0x000fe200018e0607 */
[----:B------:R-:W-:Y:S01]  /*a7890*/  F2FP.SATFINITE.E5M2.F32.PACK_AB_MERGE_C R21, R25, R21, RZ ;  /* 0x000000151915723e */ /* 0x000fe200048060ff */
[----:B----4-:R0:W-:Y:S04]  /*a78a0*/  STL [R1+0x5490], R13 ;  /* 0x0054900d01007387 */ /* 0x0101e80000100800 */
[----:B------:R1:W-:Y:S01]  /*a78b0*/  STL [R1+0x4e20], R14 ;  /* 0x004e200e01007387 */ /* 0x0003e20000100800 */
[----:B0-----:R-:W-:-:S03]  /*a78c0*/  F2FP.SATFINITE.E5M2.F32.PACK_AB_MERGE_C R13, R18, R17, RZ ;  /* 0x00000011120d723e */ /* 0x001fc600048060ff */
[----:B-1----:R-:W4:Y:S04]  /*a78d0*/  LDL.LU R14, [R1+0x42c] ;  /* 0x00042c00010e7983 */ /* 0x002f280000300800 */
[----:B------:R-:W4:Y:S04]  /*a78e0*/  LDL.LU R17, [R1+0x440] ;  /* 0x0004400001117983 */ /* 0x000f280000300800 */
[----:B------:R-:W4:Y:S04]  /*a78f0*/  LDL.LU R18, [R1+0x444] ;  /* 0x0004440001127983 */ /* 0x000f280000300800 */
[----:B------:R0:W-:Y:S04]  /*a7900*/  STL [R1+0x4e1c], R13 ;  /* 0x004e1c0d01007387 */ /* 0x0001e80000100800 */
[----:B------:R1:W-:Y:S01]  /*a7910*/  STL.64 [R1+0x3938], R22 ;  /* 0x0039381601007387 */ /* 0x0003e20000100a00 */
[----:B0-----:R-:W-:-:S02]  /*a7920*/  F2FP.SATFINITE.E5M2.F32.PACK_AB_MERGE_C R13, R28, R26, RZ ;  /* 0x0000001a1c0d723e */ /* 0x001fc400048060ff */
[C---:B-1----:R-:W-:Y:S01]  /*a7930*/  IADD3 R22, P3, R8.reuse, R3, RZ ;  /* 0x0000000308167210 */ /* 0x042fe20007f7e0ff */
[----:B------:R-:W-:Y:S04]  /*a7940*/  STL [R1+0x4e18], R21 ;  /* 0x004e181501007387 */ /* 0x000fe80000100800 */
[C---:B------:R-:W-:Y:S01]  /*a7950*/  IMAD.X R23, R9.reuse, 0x1, R4, P3 ;  /* 0x0000000109177824 */ /* 0x040fe200018e0604 */
[----:B------:R-:W-:Y:S01]  /*a7960*/  IADD3 R26, P3, R8, R0, RZ ;  /* 0x00000000081a7210 */ /* 0x000fe20007f7e0ff */
[----:B------:R0:W-:Y:S04]  /*a7970*/  STL [R1+0x4e10], R13 ;  /* 0x004e100d01007387 */ /* 0x0001e80000100800 */
[----:B------:R-:W4:Y:S01]  /*a7980*/  LDL.LU R24, [R1+0x448] ;  /* 0x0004480001187983 */ /* 0x000f220000300800 */
[----:B------:R-:W-:Y:S01]  /*a7990*/  IMAD.X R27, R9, 0x1, R2, P3 ;  /* 0x00000001091b7824 */ /* 0x000fe200018e0602 */
[----:B0-----:R-:W-:-:S02]  /*a79a0*/  F2FP.SATFINITE.E5M2.F32.PACK_AB_MERGE_C R13, R20, R29, RZ ;  /* 0x0000001d140d723e */ /* 0x001fc400048060ff */
[----:B------:R0:W-:Y:S04]  /*a79b0*/  STL.64 [R1+0x3900], R22 ;  /* 0x0039001601007387 */ /* 0x0001e80000100a00 */
[----:B0-----:R-:W4:Y:S04]  /*a79c0*/  LDL.LU R22, [R1+0x44c] ;  /* 0x00044c0001167983 */ /* 0x001f280000300800 */
[----:B------:R-:W-:Y:S04]  /*a79d0*/  STL [R1+0x4e14], R13 ;  /* 0x004e140d01007387 */ /* 0x000fe80000100800 */
[----:B------:R-:W4:Y:S04]  /*a79e0*/  LDL.LU R29, [R1+0x470] ;  /* 0x00047000011d7983 */ /* 0x000f280000300800 */
[----:B------:R-:W4:Y:S04]  /*a79f0*/  LDL.LU R20, [R1+0x474] ;  /* 0x0004740001147983 */ /* 0x000f280000300800 */
[----:B------:R0:W-:Y:S04]  /*a7a00*/  STL.64 [R1+0x38d0], R26 ;  /* 0x0038d01a01007387 */ /* 0x0001e80000100a00 */
[----:B0-----:R-:W4:Y:S01]  /*a7a10*/  LDL.LU R27, [R1+0x5494] ;  /* 0x00549400011b7983 */ /* 0x001f220000300800 */
[----:B---3--:R-:W-:Y:S01]  /*a7a20*/  F2FP.SATFINITE.E5M2.F32.PACK_AB_MERGE_C R13, R15, R10, RZ ;  /* 0x0000000a0f0d723e */ /* 0x008fe200048060ff */
[----:B------:R-:W-:Y:S01]  /*a7a30*/  VIADD R8, R8, UR5 ;  /* 0x0000000508087c36 */ /* 0x000fe20008000000 */
[----:B------:R-:W-:Y:S01]  /*a7a40*/  F2FP.SATFINITE.E5M2.F32.PACK_AB_MERGE_C R9, R19, R16, RZ ;  /* 0x000000101309723e */ /* 0x000fe200048060ff */
[----:B------:R-:W3:Y:S01]  /*a7a50*/  LDL.LU R10, [R1+0x478] ;  /* 0x00047800010a7983 */ /* 0x000ee20000300800 */
[----:B--2---:R-:W-:Y:S01]  /*a7a60*/  F2FP.SATFINITE.E5M2.F32.PACK_AB_MERGE_C R11, R12, R11, RZ ;  /* 0x0000000b0c0b723e */ /* 0x004fe200048060ff */
[----:B------:R-:W-:-:S02]  /*a7a70*/  ULDC UR5, c[0x0][0x248] ;  /* 0x0000920000057ab9 */ /* 0x000fc40000000800 */
[----:B------:R-:W-:Y:S01]  /*a7a80*/  STL [R1+0x4e08], R13 ;  /* 0x004e080d01007387 */ /* 0x000fe20000100800 */
[----:B------:R-:W-:-:S03]  /*a7a90*/  IADD3 R12, P3, R8, R6, RZ ;  /* 0x00000006080c7210 */ /* 0x000fc60007f7e0ff */
[----:B------:R-:W3:Y:S04]  /*a7aa0*/  LDL.LU R19, [R1+0x47c] ;  /* 0x00047c0001137983 */ /* 0x000ee80000300800 */
[----:B------:R0:W-:Y:S04]  /*a7ab0*/  STL [R1+0x4e0c], R9 ;  /* 0x004e0c0901007387 */ /* 0x0001e80000100800 */
[----:B------:R-:W2:Y:S04]  /*a7ac0*/  LDL.LU R21, [R1+0x500] ;  /* 0x0005000001157983 */ /* 0x000ea80000300800 */
[----:B------:R-:W2:Y:S01]  /*a7ad0*/  LDL.LU R25, [R1+0x504] ;  /* 0x0005040001197983 */ /* 0x000ea20000300800 */
[----:B0-----:R-:W-:-:S03]  /*a7ae0*/  SHF.R.S32.HI R9, RZ, 0x1f, R8 ;  /* 0x0000001fff097819 */ /* 0x001fc60000011408 */
[----:B------:R-:W2:Y:S04]  /*a7af0*/  LDL.LU R15, [R1+0x508] ;  /* 0x00050800010f7983 */ /* 0x000ea80000300800 */
[----:B------:R-:W2:Y:S04]  /*a7b00*/  LDL.LU R16, [R1+0x50c] ;  /* 0x00050c0001107983 */ /* 0x000ea80000300800 */
[----:B------:R-:W-:Y:S01]  /*a7b10*/  STL [R1+0x4e00], R11 ;  /* 0x004e000b01007387 */ /* 0x000fe20000100800 */
[----:B----4-:R-:W-:-:S05]  /*a7b20*/  IMAD.X R13, R9, 0x1, R27, P3 ;  /* 0x00000001090d7824 */ /* 0x010fca00018e061b */
[----:B------:R0:W-:Y:S04]  /*a7b30*/  STL.64 [R1+0x38f8], R12 ;  /* 0x0038f80c01007387 */ /* 0x0001e80000100a00 */
[----:B0-----:R-:W4:Y:S04]  /*a7b40*/  LDL.LU R13, [R1+0x5490] ;  /* 0x00549000010d7983 */ /* 0x001f280000300800 */
[----:B------:R-:W2:Y:S01]  /*a7b50*/  LDL.LU R11, [R1+0x4f0] ;  /* 0x0004f000010b7983 */ /* 0x000ea20000300800 */
[----:B----4-:R-:W-:-:S03]  /*a7b60*/  F2FP.SATFINITE.E5M2.F32.PACK_AB_MERGE_C R12, R14, R13, RZ ;  /* 0x0000000d0e0c723e */ /* 0x010fc600048060ff */
[----:B------:R-:W4:Y:S04]  /*a7b70*/  LDL.LU R14, [R1+0x4f4] ;  /* 0x0004f400010e7983 */ /* 0x000f280000300800 */
[----:B------:R0:W-:Y:S04]  /*a7b80*/  STL [R1+0x4e04], R12 ;  /* 0x004e040c01007387 */ /* 0x0001e80000100800 */
[----:B------:R-:W4:Y:S04]  /*a7b90*/  LDL.LU R26, [R1+0x4f8] ;  /* 0x0004f800011a7983 */ /* 0x000f280000300800 */
[----:B------:R-:W4:Y:S01]  /*a7ba0*/  LDL.LU R28, [R1+0x4fc] ;  /* 0x0004fc00011c7983 */ /* 0x000f220000300800 */
[----:B0-----:R-:W-:-:S05]  /*a7bb0*/  F2FP.SATFINITE.E5M2.F32.PACK_AB_MERGE_C R12, R18, R17, RZ ;  /* 0x00000011120c723e */ /* 0x001fca00048060ff */
[----:B------:R0:W-:Y:S04]  /*a7bc0*/  STL [R1+0x4df8], R12 ;  /* 0x004df80c01007387 */ /* 0x0001e80000100800 */
[----:B0-----:R-:W3:Y:S04]  /*a7bd0*/  LDL.LU R12, [R1+0x1070] ;  /* 0x00107000010c7983 */ /* 0x001ee80000300800 */
[----:B------:R-:W4:Y:S04]  /*a7be0*/  LDL.LU R18, [R1+0x1074] ;  /* 0x0010740001127983 */ /* 0x000f280000300800 */
[----:B------:R-:W2:Y:S04]  /*a7bf0*/  LDL.LU R13, [R1+0x1078] ;  /* 0x00107800010d7983 */ /* 0x000ea80000300800 */
[----:B--2---:R-:W-:Y:S04]  /*a7c00*/  STL [R1+0x5488], R13 ;  /* 0x0054880d01007387 */ /* 0x004fe80000100800 */
[----:B---3--:R0:W-:Y:S04]  /*a7c10*/  STL [R1+0x548c], R12 ;  /* 0x00548c0c01007387 */ /* 0x0081e80000100800 */
[----:B------:R-:W2:Y:S01]  /*a7c20*/  LDL.LU R17, [R1+0x107c] ;  /* 0x00107c0001117983 */ /* 0x000ea20000300800 */
[----:B0-----:R-:W-:-:S05]  /*a7c30*/  IADD3 R12, P3, R8, R5, RZ ;  /* 0x00000005080c7210 */ /* 0x001fca0007f7e0ff */
[----:B------:R-:W-:-:S05]  /*a7c40*/  IMAD.X R13, R9, 0x1, R7, P3 ;  /* 0x00000001090d7824 */ /* 0x000fca00018e0607 */
[----:B------:R0:W-:Y:S02]  /*a7c50*/  STL.64 [R1+0x38b8], R12 ;  /* 0x0038b80c01007387 */ /* 0x0001e40000100a00 */
[----:B0-----:R-:W-:Y:S02]  /*a7c60*/  F2FP.SATFINITE.E5M2.F32.PACK_AB_MERGE_C R13, R22, R24, RZ ;  /* 0x00000018160d723e */ /* 0x001fe400048060ff */
[----:B------:R-:W-:Y:S02]  /*a7c70*/  F2FP.SATFINITE.E5M2.F32.PACK_AB_MERGE_C R12, R20, R29, RZ ;  /* 0x0000001d140c723e */ /* 0x000fe400048060ff */
[----:B------:R-:W3:Y:S04]  /*a7c80*/  LDL.LU R29, [R1+0x1060] ;  /* 0x00106000011d7983 */ /* 0x000ee80000300800 */
[----:B------:R-:W-:Y:S04]  /*a7c90*/  STL [R1+0x4dfc], R13 ;  /* 0x004dfc0d01007387 */ /* 0x000fe80000100800 */
[----:B------:R-:W3:Y:S04]  /*a7ca0*/  LDL.LU R20, [R1+0x1064] ;  /* 0x0010640001147983 */ /* 0x000ee80000300800 */
[----:B------:R0:W-:Y:S02]  /*a7cb0*/  STL [R1+0x4df0], R12 ;  /* 0x004df00c01007387 */ /* 0x0001e40000100800 */
[----:B0-----:R-:W-:-:S05]  /*a7cc0*/  IADD3 R12, P3, R8, R3, RZ ;  /* 0x00000003080c7210 */ /* 0x001fca0007f7e0ff */
[----:B------:R-:W-:-:S05]  /*a7cd0*/  IMAD.X R13, R9, 0x1, R4, P3 ;  /* 0x00000001090d7824 */ /* 0x000fca00018e0604 */
[----:B------:R0:W-:Y:S02]  /*a7ce0*/  STL.64 [R1+0x3878], R12 ;  /* 0x0038780c01007387 */ /* 0x0001e40000100a00 */
[----:B0-----:R-:W-:Y:S02]  /*a7cf0*/  F2FP.SATFINITE.E5M2.F32.PACK_AB_MERGE_C R12, R19, R10, RZ ;  /* 0x0000000a130c723e */ /* 0x001fe400048060ff */
[----:B------:R-:W2:Y:S04]  /*a7d00*/  LDL.LU R10, [R1+0x1068] ;  /* 0x00106800010a7983 */ /* 0x000ea80000300800 */
[----:B------:R-:W2:Y:S04]  /*a7d10*/  LDL.LU R19, [R1+0x106c] ;  /* 0x00106c0001137983 */ /* 0x000ea80000300800 */
[----:B------:R0:W-:Y:S02]  /*a7d20*/  STL [R1+0x4df4], R12 ;  /* 0x004df40c01007387 */ /* 0x0001e40000100800 */
[----:B0-----:R-:W-:-:S05]  /*a7d30*/  IADD3 R12, P3, R8, R0, RZ ;  /* 0x00000000080c7210 */ /* 0x001fca0007f7e0ff */
[----:B------:R-:W-:Y:S01]  /*a7d40*/  IMAD.X R13, R9, 0x1, R2, P3 ;  /* 0x00000001090d7824 */ /* 0x000fe200018e0602 */
[----:B------:R-:W-:-:S04]  /*a7d50*/  F2FP.SATFINITE.E5M2.F32.PACK_AB_MERGE_C R9, R16, R15, RZ ;  /* 0x0000000f1009723e */ /* 0x000fc800048060ff */
[----:B------:R0:W-:Y:S04]  /*a7d60*/  STL.64 [R1+0x3850], R12 ;  /* 0x0038500c01007387 */ /* 0x0001e80000100a00 */
[----:B------:R-:W2:Y:S01]  /*a7d70*/  LDL.LU R24, [R1+0x1050] ;  /* 0x0010500001187983 */ /* 0x000ea20000300800 */
[----:B0-----:R-:W-:Y:S01]  /*a7d80*/  F2FP.SATFINITE.E5M2.F32.PACK_AB_MERGE_C R12, R25, R21, RZ ;  /* 0x00000015190c723e */ /* 0x001fe200048060ff */
[----:B------:R-:W-:Y:S01]  /*a7d90*/  VIADD R8, R8, UR5 ;  /* 0x0000000508087c36 */ /* 0x000fe20008000000 */
[----:B----4-:R-:W-:Y:S01]  /*a7da0*/  F2FP.SATFINITE.E5M2.F32.PACK_AB_MERGE_C R21, R28, R26, RZ ;  /* 0x0000001a1c15723e */ /* 0x010fe200048060ff */
[----:B------:R-:W-:Y:S02]  /*a7db0*/  ULDC UR5, c[0x0][0x248] ;  /* 0x0000920000057ab9 */ /* 0x000fe40000000800 */
[----:B------:R-:W-:Y:S04]  /*a7dc0*/  STL [R1+0x4de8], R12 ;  /* 0x004de80c01007387 */ /* 0x000fe80000100800 */
[----:B------:R-:W4:Y:S04]  /*a7dd0*/  LDL.LU R22, [R1+0x1054] ;  /* 0x0010540001167983 */ /* 0x000f280000300800 */
[----:B------:R0:W-:Y:S04]  /*a7de0*/  STL [R1+0x4dec], R9 ;  /* 0x004dec0901007387 */ /* 0x0001e80000100800 */
[----:B------:R-:W4:Y:S04]  /*a7df0*/  LDL.LU R15, [R1+0x1058] ;  /* 0x00105800010f7983 */ /* 0x000f280000300800 */
[----:B------:R-:W4:Y:S01]  /*a7e00*/  LDL.LU R16, [R1+0x105c] ;  /* 0x00105c0001107983 */ /* 0x000f220000300800 */
[----:B0-----:R-:W-:-:S03]  /*a7e10*/  F2FP.SATFINITE.E5M2.F32.PACK_AB_MERGE_C R9, R14, R11, RZ ;  /* 0x0000000b0e09723e */ /* 0x001fc600048060ff */
[----:B------:R-:W4:Y:S01]  /*a7e20*/  LDL.LU R11, [R1+0x1040] ;  /* 0x00104000010b7983 */ /* 0x000f220000300800 */
[----:B------:R-:W-:-:S03]  /*a7e30*/  IADD3 R12, P3, R8, R6, RZ ;  /* 0x00000006080c7210 */ /* 0x000fc60007f7e0ff */
[----:B------:R-:W4:Y:S04]  /*a7e40*/  LDL.LU R14, [R1+0x1044] ;  /* 0x00104400010e7983 */ /* 0x000f280000300800 */
[----:B------:R0:W-:Y:S02]  /*a7e50*/  STL [R1+0x4de4], R9 ;  /* 0x004de40901007387 */ /* 0x0001e40000100800 */
[----:B0-----:R-:W-:-:S05]  /*a7e60*/  SHF.R.S32.HI R9, RZ, 0x1f, R8 ;  /* 0x0000001fff097819 */ /* 0x001fca0000011408 */
[----:B------:R-:W-:-:S05]  /*a7e70*/  IMAD.X R13, R9, 0x1, R27, P3 ;  /* 0x00000001090d7824 */ /* 0x000fca00018e061b */
[----:B------:R0:W-:Y:S04]  /*a7e80*/  STL.64 [R1+0x3890], R12 ;  /* 0x0038900c01007387 */ /* 0x0001e80000100a00 */
[----:B0-----:R-:W3:Y:S04]  /*a7e90*/  LDL.LU R12, [R1+0x548c] ;  /* 0x00548c00010c7983 */ /* 0x001ee80000300800 */
[----:B------:R-:W-:Y:S01]  /*a7ea0*/  STL [R1+0x4de0], R21 ;  /* 0x004de01501007387 */ /* 0x000fe20000100800 */
[----:B---3--:R-:W-:Y:S02]  /*a7eb0*/  F2FP.SATFINITE.E5M2.F32.PACK_AB_MERGE_C R18, R18, R12, RZ ;  /* 0x0000000c1212723e */ /* 0x008fe400048060ff */
[----:B------:R-:W-:-:S05]  /*a7ec0*/  IADD3 R12, P3, R8, R5, RZ ;  /* 0x00000005080c7210 */ /* 0x000fca0007f7e0ff */
[----:B------:R-:W-:-:S05]  /*a7ed0*/  IMAD.X R13, R9, 0x1, R7, P3 ;  /* 0x00000001090d7824 */ /* 0x000fca00018e0607 */
[----:B------:R0:W-:Y:S04]  /*a7ee0*/  STL.64 [R1+0x3848], R12 ;  /* 0x0038480c01007387 */ /* 0x0001e80000100a00 */
[----:B0-----:R-:W3:Y:S01]  /*a7ef0*/  LDL.LU R13, [R1+0x5488] ;  /* 0x00548800010d7983 */ /* 0x001ee20000300800 */
[----:B------:R-:W-:Y:S02]  /*a7f00*/  IADD3 R28, P3, R8, R3, RZ ;  /* 0x00000003081c7210 */ /* 0x000fe40007f7e0ff */
[----:B------:R-:W-:Y:S01]  /*a7f10*/  F2FP.SATFINITE.E5M2.F32.PACK_AB_MERGE_C R20, R20, R29, RZ ;  /* 0x0000001d1414723e */ /* 0x000fe200048060ff */
[----:B------:R-:W4:Y:S02]  /*a7f20*/  LDL.LU R21, [R1+0x1048] ;  /* 0x0010480001157983 */ /* 0x000f240000300800 */
[----:B------:R-:W-:-:S02]  /*a7f30*/  IMAD.X R29, R9, 0x1, R4, P3 ;  /* 0x00000001091d7824 */ /* 0x000fc400018e0604 */
[----:B------:R-:W4:Y:S04]  /*a7f40*/  LDL.LU R25, [R1+0x104c] ;  /* 0x00104c0001197983 */ /* 0x000f280000300800 */
[----:B------:R-:W4:Y:S01]  /*a7f50*/  LDL.LU R12, [R1+0x1030] ;  /* 0x00103000010c7983 */ /* 0x000f220000300800 */
[----:B--2---:R-:W-:Y:S02]  /*a7f60*/  F2FP.SATFINITE.E5M2.F32.PACK_AB_MERGE_C R19, R19, R10, RZ ;  /* 0x0000000a1313723e */ /* 0x004fe400048060ff */
[----:B---3--:R-:W-:Y:S02]  /*a7f70*/  F2FP.SATFINITE.E5M2.F32.PACK_AB_MERGE_C R17, R17, R13, RZ ;  /* 0x0000000d1111723e */ /* 0x008fe400048060ff */
[----:B------:R-:W2:Y:S04]  /*a7f80*/  LDL.LU R13, [R1+0x1034] ;  /* 0x00103400010d7983 */ /* 0x000ea80000300800 */
[----:B------:R4:W-:Y:S04]  /*a7f90*/  STL [R1+0x53b0], R17 ;  /* 0x0053b01101007387 */ /* 0x0009e80000100800 */
[----:B------:R-:W-:Y:S04]  /*a7fa0*/  STL [R1+0x53b4], R20 ;  /* 0x0053b41401007387 */ /* 0x000fe80000100800 */
[----:B------:R-:W3:Y:S04]  /*a7fb0*/  LDL.LU R26, [R1+0x1038] ;  /* 0x00103800011a7983 */ /* 0x000ee80000300800 */
[----:B------:R0:W-:Y:S01]  /*a7fc0*/  STL.64 [R1+0x37f8], R28 ;  /* 0x0037f81c01007387 */ /* 0x0001e20000100a00 */
[----:B----4-:R-:W-:-:S03]  /*a7fd0*/  F2FP.SATFINITE.E5M2.F32.PACK_AB_MERGE_C R17, R22, R24, RZ ;  /* 0x000000181611723e */ /* 0x010fc600048060ff */
[----:B0-----:R-:W3:Y:S04]  /*a7fe0*/  LDL.LU R28, [R1+0x103c] ;  /* 0x00103c00011c7983 */ /* 0x001ee80000300800 */
[----:B------:R-:W4:Y:S04]  /*a7ff0*/  LDL.LU R29, [R1+0x1020] ;  /* 0x00102000011d7983 */ /* 0x000f280000300800 */
[----:B------:R-:W4:Y:S04]  /*a8000*/  LDL.LU R10, [R1+0x1024] ;  /* 0x00102400010a7983 */ /* 0x000f280000300800 */
[----:B------:R0:W-:Y:S02]  /*a8010*/  STL.64 [R1+0x53a8], R18 ;  /* 0x0053a81201007387 */ /* 0x0001e40000100a00 */
[----:B0-----:R-:W-:-:S05]  /*a8020*/  IADD3 R18, P3, R8, R0, RZ ;  /* 0x0000000008127210 */ /* 0x001fca0007f7e0ff */
[----:B------:R-:W-:Y:S01]  /*a8030*/  IMAD.X R19, R9, 0x1, R2, P3 ;  /* 0x0000000109137824 */ /* 0x000fe200018e0602 */
[----:B------:R-:W-:Y:S02]  /*a8040*/  F2FP.SATFINITE.E5M2.F32.PACK_AB_MERGE_C R9, R16, R15, RZ ;  /* 0x0000000f1009723e */ /* 0x000fe400048060ff */
[----:B------:R-:W3:Y:S04]  /*a8050*/  LDL.LU R15, [R1+0x1028] ;  /* 0x00102800010f7983 */ /* 0x000ee80000300800 */
[----:B------:R0:W-:Y:S04]  /*a8060*/  STL.64 [R1+0x37d0], R18 ;  /* 0x0037d01201007387 */ /* 0x0001e80000100a00 */
[----:B------:R-:W-:Y:S04]  /*a8070*/  STL [R1+0x440], R17 ;  /* 0x0004401101007387 */ /* 0x000fe80000100800 */
[----:B------:R-:W3:Y:S04]  /*a8080*/  LDL.LU R16, [R1+0x102c] ;  /* 0x00102c0001107983 */ /* 0x000ee80000300800 */
[----:B------:R1:W-:Y:S04]  /*a8090*/  STL [R1+0x42c], R9 ;  /* 0x00042c0901007387 */ /* 0x0003e80000100800 */
[----:B0-----:R-:W3:Y:S04]  /*a80a0*/  LDL.LU R18, [R1+0x1014] ;  /* 0x0010140001127983 */ /* 0x001ee80000300800 */
[----:B------:R-:W3:Y:S01]  /*a80b0*/  LDL.LU R19, [R1+0x1018] ;  /* 0x0010180001137983 */ /* 0x000ee20000300800 */
[----:B-1----:R-:W-:Y:S01]  /*a80c0*/  F2FP.SATFINITE.E5M2.F32.PACK_AB_MERGE_C R9, R14, R11, RZ ;  /* 0x0000000b0e09723e */ /* 0x002fe200048060ff */
[----:B------:R-:W-:Y:S01]  /*a80d0*/  VIADD R8, R8, UR5 ;  /* 0x0000000508087c36 */ /* 0x000fe20008000000 */
[----:B------:R-:W-:-:S03]  /*a80e0*/  ULDC UR5, c[0x0][0x248] ;  /* 0x0000920000057ab9 */ /* 0x000fc60000000800 */
[----:B------:R0:W-:Y:S02]  /*a80f0*/  STL [R1+0x5164], R9 ;  /* 0x0051640901007387 */ /* 0x0001e40000100800 */
[----:B0-----:R-:W-:Y:S02]  /*a8100*/  SHF.R.S32.HI R9, RZ, 0x1f, R8 ;  /* 0x0000001fff097819 */ /* 0x001fe40000011408 */
[----:B--2---:R-:W-:Y:S02]  /*a8110*/  F2FP.SATFINITE.E5M2.F32.PACK_AB_MERGE_C R12, R13, R12, RZ ;  /* 0x0000000c0d0c723e */ /* 0x004fe400048060ff */
[----:B----4-:R-:W-:Y:S01]  /*a8120*/  F2FP.SATFINITE.E5M2.F32.PACK_AB_MERGE_C R10, R10, R29, RZ ;  /* 0x0000001d0a0a723e */ /* 0x010fe200048060ff */
[----:B---3--:R0:W-:Y:S04]  /*a8130*/  STL.64 [R1+0x5480], R18 ;  /* 0x0054801201007387 */ /* 0x0081e80000100a00 */
[----:B------:R-:W2:Y:S04]  /*a8140*/  LDL.LU R20, [R1+0x101c] ;  /* 0x00101c0001147983 */ /* 0x000ea80000300800 */
[----:B------:R-:W3:Y:S01]  /*a8150*/  LDL.LU R17, [R1+0x1000] ;  /* 0x0010000001117983 */ /* 0x000ee20000300800 */
[----:B0-----:R-:W-:-:S03]  /*a8160*/  IADD3 R18, P3, R8, R6, RZ ;  /* 0x0000000608127210 */ /* 0x001fc60007f7e0ff */
[----:B------:R-:W3:Y:S02]  /*a8170*/  LDL.LU R23, [R1+0x1004] ;  /* 0x0010040001177983 */ /* 0x000ee40000300800 */
[----:B------:R-:W-:Y:S02]  /*a8180*/  IMAD.X R19, R9, 0x1, R27, P3 ;  /* 0x0000000109137824 */ /* 0x000fe400018e061b */
[----:B------:R-:W4:Y:S04]  /*a8190*/  LDL.LU R24, [R1+0x1008] ;  /* 0x0010080001187983 */ /* 0x000f280000300800 */
[----:B------:R-:W4:Y:S04]  /*a81a0*/  LDL.LU R22, [R1+0x100c] ;  /* 0x00100c0001167983 */ /* 0x000f280000300800 */
[----:B------:R-:W4:Y:S04]  /*a81b0*/  LDL.LU R11, [R1+0xff0] ;  /* 0x000ff000010b7983 */ /* 0x000f280000300800 */
[----:B------:R0:W-:Y:S04]  /*a81c0*/  STL.64 [R1+0x3810], R18 ;  /* 0x0038101201007387 */ /* 0x0001e80000100a00 */
[----:B------:R-:W4:Y:S01]  /*a81d0*/  LDL.LU R14, [R1+0xff4] ;  /* 0x000ff400010e7983 */ /* 0x000f220000300800 */
[----:B0-----:R-:W-:-:S03]  /*a81e0*/  F2FP.SATFINITE.E5M2.F32.PACK_AB_MERGE_C R18, R25, R21, RZ ;  /* 0x000000151912723e */ /* 0x001fc600048060ff */
[----:B------:R-:W4:Y:S04]  /*a81f0*/  LDL.LU R21, [R1+0xff8] ;  /* 0x000ff80001157983 */ /* 0x000f280000300800 */
[----:B------:R0:W-:Y:S04]  /*a8200*/  STL [R1+0x5150], R18 ;  /* 0x0051501201007387 */ /* 0x0001e80000100800 */
[----:B------:R-:W4:Y:S01]  /*a8210*/  LDL.LU R25, [R1+0xffc] ;  /* 0x000ffc0001197983 */ /* 0x000f220000300800 */
[----:B0-----:R-:W-:-:S03]  /*a8220*/  IADD3 R18, P3, R8, R5, RZ ;  /* 0x0000000508127210 */ /* 0x001fc60007f7e0ff */
[----:B------:R0:W-:Y:S02]  /*a8230*/  STL [R1+0x5130], R12 ;  /* 0x0051300c01007387 */ /* 0x0001e40000100800 */
[----:B------:R-:W-:Y:S02]  /*a8240*/  IMAD.X R19, R9, 0x1, R7, P3 ;  /* 0x0000000109137824 */ /* 0x000fe400018e0607 */
[----:B0-----:R-:W4:Y:S04]  /*a8250*/  LDL.LU R12, [R1+0xfe0] ;  /* 0x000fe000010c7983 */ /* 0x001f280000300800 */
[----:B------:R-:W4:Y:S04]  /*a8260*/  LDL.LU R13, [R1+0xfe4] ;  /* 0x000fe400010d7983 */ /* 0x000f280000300800 */
[----:B------:R0:W-:Y:S02]  /*a8270*/  STL.64 [R1+0x37c8], R18 ;  /* 0x0037c81201007387 */ /* 0x0001e40000100a00 */
[----:B0-----:R-:W-:-:S02]  /*a8280*/  F2FP.SATFINITE.E5M2.F32.PACK_AB_MERGE_C R18, R28, R26, RZ ;  /* 0x0000001a1c12723e */ /* 0x001fc400048060ff */
[----:B------:R-:W4:Y:S04]  /*a8290*/  LDL.LU R26, [R1+0xfe8] ;  /* 0x000fe800011a7983 */ /* 0x000f280000300800 */
[----:B------:R0:W-:Y:S04]  /*a82a0*/  STL [R1+0x5138], R18 ;  /* 0x0051381201007387 */ /* 0x0001e80000100800 */
[----:B------:R-:W4:Y:S01]  /*a82b0*/  LDL.LU R28, [R1+0xfec] ;  /* 0x000fec00011c7983 */ /* 0x000f220000300800 */
[----:B0-----:R-:W-:-:S03]  /*a82c0*/  IADD3 R18, P3, R8, R3, RZ ;  /* 0x0000000308127210 */ /* 0x001fc60007f7e0ff */
[----:B------:R0:W-:Y:S02]  /*a82d0*/  STL [R1+0x5110], R10 ;  /* 0x0051100a01007387 */ /* 0x0001e40000100800 */
[----:B------:R-:W-:-:S05]  /*a82e0*/  IMAD.X R19, R9, 0x1, R4, P3 ;  /* 0x0000000109137824 */ /* 0x000fca00018e0604 */
[----:B------:R1:W-:Y:S01]  /*a82f0*/  STL.64 [R1+0x3790], R18 ;  /* 0x0037901201007387 */ /* 0x0003e20000100a00 */
[----:B0-----:R-:W-:Y:S02]  /*a8300*/  F2FP.SATFINITE.E5M2.F32.PACK_AB_MERGE_C R10, R16, R15, RZ ;  /* 0x0000000f100a723e */ /* 0x001fe400048060ff */
[----:B-1----:R-:W-:-:S03]  /*a8310*/  IADD3 R18, P3, R8, R0, RZ ;  /* 0x0000000008127210 */ /* 0x002fc60007f7e0ff */
[----:B------:R-:W-:Y:S02]  /*a8320*/  STL [R1+0x5250], R10 ;  /* 0x0052500a01007387 */ /* 0x000fe40000100800 */
[----:B------:R-:W-:-:S05]  /*a8330*/  IMAD.X R19, R9, 0x1, R2, P3 ;  /* 0x0000000109137824 */ /* 0x000fca00018e0602 */
[----:B------:R0:W-:Y:S04]  /*a8340*/  STL.64 [R1+0x3760], R18 ;  /* 0x0037601201007387 */ /* 0x0001e80000100a00 */
[----:B0-----:R-:W2:Y:S04]  /*a8350*/  LDL.LU.64 R18, [R1+0x5480] ;  /* 0x0054800001127983 */ /* 0x001ea80000300a00 */
[----:B------:R-:W2:Y:S01]  /*a8360*/  LDL.LU R9, [R1+0x1010] ;  /* 0x0010100001097983 */ /* 0x000ea20000300800 */
[----:B------:R-:W-:Y:S01]  /*a8370*/  VIADD R8, R8, UR5 ;  /* 0x0000000508087c36 */ /* 0x000fe20008000000 */
[----:B------:R-:W-:-:S02]  /*a8380*/  ULDC UR5, c[0x0][0x248] ;  /* 0x0000920000057ab9 */ /* 0x000fc40000000800 */
[----:B------:R-:W4:Y:S04]  /*a8390*/  LDL.LU R29, [R1+0xfd0] ;  /* 0x000fd000011d7983 */ /* 0x000f280000300800 */
[----:B------:R-:W4:Y:S04]  /*a83a0*/  LDL.LU R10, [R1+0xfd4] ;  /* 0x000fd400010a7983 */ /* 0x000f280000300800 */
[----:B------:R-:W4:Y:S04]  /*a83b0*/  LDL.LU R15, [R1+0xfd8] ;  /* 0x000fd800010f7983 */ /* 0x000f280000300800 */
[----:B------:R-:W4:Y:S01]  /*a83c0*/  LDL.LU R16, [R1+0xfdc] ;  /* 0x000fdc0001107983 */ /* 0x000f220000300800 */
[----:B---3--:R-:W-:-:S02]  /*a83d0*/  F2FP.SATFINITE.E5M2.F32.PACK_AB_MERGE_C R17, R23, R17, RZ ;  /* 0x000000111711723e */ /* 0x008fc400048060ff */
[----:B--2---:R-:W-:Y:S02]  /*a83e0*/  F2FP.SATFINITE.E5M2.F32.PACK_AB_MERGE_C R18, R18, R9, RZ ;  /* 0x000000091212723e */ /* 0x004fe400048060ff */
[----:B------:R-:W-:-:S03]  /*a83f0*/  F2FP.SATFINITE.E5M2.F32.PACK_AB_MERGE_C R9, R20, R19, RZ ;  /* 0x000000131409723e */ /* 0x000fc600048060ff */
[----:B------:R0:W-:Y:S04]  /*a8400*/  STL [R1+0x5098], R18 ;  /* 0x0050981201007387 */ /* 0x0001e80000100800 */
[----:B------:R1:W-:Y:S01]  /*a8410*/  STL [R1+0x50a0], R9 ;  /* 0x0050a00901007387 */ /* 0x0003e20000100800 */
[----:B0-----:R-:W-:Y:S02]  /*a8420*/  IADD3 R18, P3, R8, R6, RZ ;  /* 0x0000000608127210 */ /* 0x001fe40007f7e0ff */
[----:B-1----:R-:W-:Y:S01]  /*a8430*/  SHF.R.S32.HI R9, RZ, 0x1f, R8 ;  /* 0x0000001fff097819 */ /* 0x002fe20000011408 */
[----:B------:R4:W-:Y:S04]  /*a8440*/  STL [R1+0x5014], R17 ;  /* 0x0050141101007387 */ /* 0x0009e80000100800 */
[----:B------:R-:W-:-:S05]  /*a8450*/  IMAD.X R19, R9, 0x1, R27, P3 ;  /* 0x0000000109137824 */ /* 0x000fca00018e061b */
[----:B------:R0:W-:Y:S01]  /*a8460*/  STL.64 [R1+0x3788], R18 ;  /* 0x0037881201007387 */ /* 0x0001e20000100a00 */
[----:B----4-:R-:W-:-:S03]  /*a8470*/  F2FP.SATFINITE.E5M2.F32.PACK_AB_MERGE_C R17, R14, R11, RZ ;  /* 0x0000000b0e11723e */ /* 0x010fc600048060ff */
[----:B------:R-:W2:Y:S01]  /*a8480*/  LDL.LU R11, [R1+0xfc0] ;  /* 0x000fc000010b7983 */ /* 0x000ea20000300800 */
[----:B0-----:R-:W-:-:S05]  /*a8490*/  F2FP.SATFINITE.E5M2.F32.PACK_AB_MERGE_C R18, R22, R24, RZ ;  /* 0x000000181612723e */ /* 0x001fca00048060ff */
[----:B------:R0:W-:Y:S04]  /*a84a0*/  STL [R1+0x502c], R18 ;  /* 0x00502c1201007387 */ /* 0x0001e80000100800 */
[----:B------:R-:W2:Y:S01]  /*a84b0*/  LDL.LU R14, [R1+0xfc4] ;  /* 0x000fc400010e7983 */ /* 0x000ea20000300800 */
[----:B0-----:R-:W-:-:S03]  /*a84c0*/  IADD3 R18, P3, R8, R5, RZ ;  /* 0x0000000508127210 */ /* 0x001fc60007f7e0ff */
[----:B------:R0:W-:Y:S02]  /*a84d0*/  STL [R1+0x4fac], R17 ;  /* 0x004fac1101007387 */ /* 0x0001e40000100800 */
[----:B------:R-:W-:-:S05]  /*a84e0*/  IMAD.X R19, R9, 0x1, R7, P3 ;  /* 0x0000000109137824 */ /* 0x000fca00018e0607 */
[----:B------:R1:W-:Y:S01]  /*a84f0*/  STL.64 [R1+0x3748], R18 ;  /* 0x0037481201007387 */ /* 0x0003e20000100a00 */
[----:B0-----:R-:W-:Y:S02]  /*a8500*/  F2FP.SATFINITE.E5M2.F32.PACK_AB_MERGE_C R17, R13, R12, RZ ;  /* 0x0000000c0d11723e */ /* 0x001fe400048060ff */
[----:B------:R-:W-:Y:S02]  /*a8510*/  IADD3 R12, P3, R8, R3, RZ ;  /* 0x00000003080c7210 */ /* 0x000fe40007f7e0ff */
[----:B-1----:R-:W-:-:S03]  /*a8520*/  F2FP.SATFINITE.E5M2.F32.PACK_AB_MERGE_C R18, R25, R21, RZ ;  /* 0x000000151912723e */ /* 0x002fc600048060ff */
[----:B------:R-:W-:Y:S02]  /*a8530*/  IMAD.X R13, R9, 0x1, R4, P3 ;  /* 0x00000001090d7824 */ /* 0x000fe400018e0604 */
[----:B------:R0:W-:Y:S04]  /*a8540*/  STL [R1+0x5270], R18 ;  /* 0x0052701201007387 */ /* 0x0001e80000100800 */
[----:B------:R1:W-:Y:S04]  /*a8550*/  STL [R1+0x4f40], R17 ;  /* 0x004f401101007387 */ /* 0x0003e80000100800 */
[----:B------:R-:W3:Y:S01]  /*a8560*/  LDL.LU R21, [R1+0xfc8] ;  /* 0x000fc80001157983 */ /* 0x000ee20000300800 */
[----:B0-----:R-:W-:-:S03]  /*a8570*/  IADD3 R18, P3, R8, R0, RZ ;  /* 0x0000000008127210 */ /* 0x001fc60007f7e0ff */
[----:B------:R-:W3:Y:S01]  /*a8580*/  LDL.LU R25, [R1+0xfcc] ;  /* 0x000fcc0001197983 */ /* 0x000ee20000300800 */
[----:B-1----:R-:W-:Y:S01]  /*a8590*/  F2FP.SATFINITE.E5M2.F32.PACK_AB_MERGE_C R17, R28, R26, RZ ;  /* 0x0000001a1c11723e */ /* 0x002fe200048060ff */
[----:B------:R-:W-:Y:S02]  /*a85a0*/  IMAD.X R19, R9, 0x1, R2, P3 ;  /* 0x0000000109137824 */ /* 0x000fe400018e0602 */
[----:B------:R0:W-:Y:S04]  /*a85b0*/  STL.64 [R1+0x3720], R12 ;  /* 0x0037200c01007387 */ /* 0x0001e80000100a00 */
[----:B0-----:R-:W4:Y:S04]  /*a85c0*/  LDL.LU R12, [R1+0xfb0] ;  /* 0x000fb000010c7983 */ /* 0x001f280000300800 */
[----:B------:R-:W4:Y:S04]  /*a85d0*/  LDL.LU R13, [R1+0xfb4] ;  /* 0x000fb400010d7983 */ /* 0x000f280000300800 */
[----:B------:R-:W-:Y:S04]  /*a85e0*/  STL [R1+0x4f30], R17 ;  /* 0x004f301101007387 */ /* 0x000fe80000100800 */
[----:B------:R-:W-:Y:S04]  /*a85f0*/  STL.64 [R1+0x5478], R2 ;  /* 0x0054780201007387 */ /* 0x000fe80000100a00 */
[----:B------:R0:W-:Y:S04]  /*a8600*/  STL.64 [R1+0x36f0], R18 ;  /* 0x0036f01201007387 */ /* 0x0001e80000100a00 */
[----:B0-----:R-:W4:Y:S04]  /*a8610*/  LDL.LU R18, [R1+0xfbc] ;  /* 0x000fbc0001127983 */ /* 0x001f280000300800 */
[----:B------:R-:W4:Y:S04]  /*a8620*/  LDL.LU R26, [R1+0xfa0] ;  /* 0x000fa000011a7983 */ /* 0x000f280000300800 */
[----:B------:R-:W4:Y:S04]  /*a8630*/  LDL.LU R28, [R1+0xfa4] ;  /* 0x000fa400011c7983 */ /* 0x000f280000300800 */
[----:B------:R-:W3:Y:S01]  /*a8640*/  LDL.LU R19, [R1+0xfa8] ;  /* 0x000fa80001137983 */ /* 0x000ee20000300800 */
[----:B------:R-:W-:-:S02]  /*a8650*/  F2FP.SATFINITE.E5M2.F32.PACK_AB_MERGE_C R3, R10, R29, RZ ;  /* 0x0000001d0a03723e */ /* 0x000fc400048060ff */
[----:B------:R-:W-:Y:S01]  /*a8660*/  F2FP.SATFINITE.E5M2.F32.PACK_AB_MERGE_C R2, R16, R15, RZ ;  /* 0x0000000f1002723e */ /* 0x000fe200048060ff */
[----:B------:R-:W-:Y:S01]  /*a8670*/  VIADD R8, R8, UR5 ;  /* 0x0000000508087c36 */ /* 0x000fe20008000000 */
[----:B------:R-:W-:Y:S01]  /*a8680*/  ULDC UR5, c[0x0][0x248] ;  /* 0x0000920000057ab9 */ /* 0x000fe20000000800 */
[----:B------:R-:W-:Y:S03]  /*a8690*/  STL [R1+0x4f0c], R3 ;  /* 0x004f0c0301007387 */ /* 0x000fe60000100800 */
[----:B------:R-:W-:Y:S02]  /*a86a0*/  SHF.R.S32.HI R9, RZ, 0x1f, R8 ;  /* 0x0000001fff097819 */ /* 0x000fe40000011408 */
[----:B--2---:R-:W-:Y:S01]  /*a86b0*/  F2FP.SATFINITE.E5M2.F32.PACK_AB_MERGE_C R11, R14, R11, RZ ;  /* 0x0000000b0e0b723e */ /* 0x004fe200048060ff */
[----:B---3--:R0:W-:Y:S04]  /*a86c0*/  STL [R1+0x5470], R19 ;  /* 0x0054701301007387 */ /* 0x0081e80000100800 */
[----:B------:R1:W-:Y:S04]  /*a86d0*/  STL [R1+0x4f20], R2 ;  /* 0x004f200201007387 */ /* 0x0003e80000100800 */
[----:B0-----:R-:W2:Y:S04]  /*a86e0*/  LDL.LU R19, [R1+0xfb8] ;  /* 0x000fb80001137983 */ /* 0x001ea80000300800 */
[----:B------:R-:W3:Y:S01]  /*a86f0*/  LDL.LU R20, [R1+0xfac] ;  /* 0x000fac0001147983 */ /* 0x000ee20000300800 */
[----:B-1----:R-:W-:-:S03]  /*a8700*/  IADD3 R2, P3, R8, R6, RZ ;  /* 0x0000000608027210 */ /* 0x002fc60007f7e0ff */
[----:B------:R-:W3:Y:S04]  /*a8710*/  LDL.LU R17, [R1+0xf90] ;  /* 0x000f900001117983 */ /* 0x000ee80000300800 */
[----:B------:R-:W3:Y:S01]  /*a8720*/  LDL.LU R23, [R1+0xf94] ;  /* 0x000f940001177983 */ /* 0x000ee20000300800 */
[----:B------:R-:W-:-:S03]  /*a8730*/  IMAD.X R3, R9, 0x1, R27, P3 ;  /* 0x0000000109037824 */ /* 0x000fc600018e061b */
[----:B------:R-:W3:Y:S04]  /*a8740*/  LDL.LU R29, [R1+0xf98] ;  /* 0x000f9800011d7983 */ /* 0x000ee80000300800 */
[----:B------:R-:W3:Y:S04]  /*a8750*/  LDL.LU R10, [R1+0xf9c] ;  /* 0x000f9c00010a7983 */ /* 0x000ee80000300800 */
[----:B------:R-:W3:Y:S04]  /*a8760*/  LDL.LU R15, [R1+0xf80] ;  /* 0x000f8000010f7983 */ /* 0x000ee80000300800 */
[----:B------:R-:W3:Y:S04]  /*a8770*/  LDL.LU R16, [R1+0xf84] ;  /* 0x000f840001107983 */ /* 0x000ee80000300800 */
[----:B------:R0:W-:Y:S04]  /*a8780*/  STL [R1+0x4f00], R11 ;  /* 0x004f000b01007387 */ /* 0x0001e80000100800 */
[----:B------:R-:W3:Y:S04]  /*a8790*/  LDL.LU R24, [R1+0xf88] ;  /* 0x000f880001187983 */ /* 0x000ee80000300800 */
[----:B------:R-:W3:Y:S04]  /*a87a0*/  LDL.LU R22, [R1+0xf8c] ;  /* 0x000f8c0001167983 */ /* 0x000ee80000300800 */
[----:B0-----:R-:W3:Y:S04]  /*a87b0*/  LDL.LU R11, [R1+0xf70] ;  /* 0x000f7000010b7983 */ /* 0x001ee80000300800 */
[----:B------:R0:W-:Y:S04]  /*a87c0*/  STL.64 [R1+0x3718], R2 ;  /* 0x0037180201007387 */ /* 0x0001e80000100a00 */
[----:B------:R-:W3:Y:S01]  /*a87d0*/  LDL.LU R14, [R1+0xf74] ;  /* 0x000f7400010e7983 */ /* 0x000ee20000300800 */
[----:B0-----:R-:W-:-:S02]  /*a87e0*/  F2FP.SATFINITE.E5M2.F32.PACK_AB_MERGE_C R3, R25, R21, RZ ;  /* 0x000000151903723e */ /* 0x001fc400048060ff */
[----:B----4-:R-:W-:Y:S01]  /*a87f0*/  F2FP.SATFINITE.E5M2.F32.PACK_AB_MERGE_C R2, R13, R12, RZ ;  /* 0x0000000c0d02723e */ /* 0x010fe200048060ff */
[----:B------:R-:W4:Y:S04]  /*a8800*/  LDL.LU R21, [R1+0xf78] ;  /* 0x000f780001157983 */ /* 0x000f280000300800 */
[----:B------:R-:W-:Y:S04]  /*a8810*/  STL [R1+0x5280], R3 ;  /* 0x0052800301007387 */ /* 0x000fe80000100800 */
[----:B------:R-:W4:Y:S04]  /*a8820*/  LDL.LU R25, [R1+0xf7c] ;  /* 0x000f7c0001197983 */ /* 0x000f280000300800 */
[----:B------:R0:W-:Y:S04]  /*a8830*/  STL [R1+0x4ee0], R2 ;  /* 0x004ee00201007387 */ /* 0x0001e80000100800 */
[----:B------:R-:W4:Y:S04]  /*a8840*/  LDL.LU R12, [R1+0xf60] ;  /* 0x000f6000010c7983 */ /* 0x000f280000300800 */
[----:B------:R-:W4:Y:S01]  /*a8850*/  LDL.LU R13, [R1+0xf64] ;  /* 0x000f6400010d7983 */ /* 0x000f220000300800 */
[----:B0-----:R-:W-:-:S05]  /*a8860*/  IADD3 R2, P3, R8, R5, RZ ;  /* 0x0000000508027210 */ /* 0x001fca0007f7e0ff */
[----:B------:R-:W-:-:S05]  /*a8870*/  IMAD.X R3, R9, 0x1, R7, P3 ;  /* 0x0000000109037824 */ /* 0x000fca00018e0607 */
[----:B------:R0:W-:Y:S04]  /*a8880*/  STL.64 [R1+0x36d8], R2 ;  /* 0x0036d80201007387 */ /* 0x0001e80000100a00 */
[----:B0-----:R-:W3:Y:S01]  /*a8890*/  LDL.LU.64 R2, [R1+0x5478] ;  /* 0x0054780001027983 */ /* 0x001ee20000300a00 */
[----:B------:R-:W-:Y:S02]  /*a88a0*/  F2FP.SATFINITE.E5M2.F32.PACK_AB_MERGE_C R26, R28, R26, RZ ;  /* 0x0000001a1c1a723e */ /* 0x000fe400048060ff */
[----:B--2---:R-:W-:-:S05]  /*a88b0*/  F2FP.SATFINITE.E5M2.F32.PACK_AB_MERGE_C R19, R18, R19, RZ ;  /* 0x000000131213723e */ /* 0x004fca00048060ff */
[----:B------:R0:W-:Y:S04]  /*a88c0*/  STL [R1+0x4ed8], R19 ;  /* 0x004ed81301007387 */ /* 0x0001e80000100800 */
[----:B------:R-:W-:Y:S01]  /*a88d0*/  STL [R1+0x4ebc], R26 ;  /* 0x004ebc1a01007387 */ /* 0x000fe20000100800 */
[----:B---3--:R-:W-:-:S05]  /*a88e0*/  IADD3 R18, P3, R8, R3, RZ ;  /* 0x0000000308127210 */ /* 0x008fca0007f7e0ff */
[----:B0-----:R-:W-:-:S05]  /*a88f0*/  IMAD.X R19, R9, 0x1, R4, P3 ;  /* 0x0000000109137824 */ /* 0x001fca00018e0604 */
[----:B------:R0:W-:Y:S04]  /*a8900*/  STL.64 [R1+0x36a0], R18 ;  /* 0x0036a01201007387 */ /* 0x0001e80000100a00 */
[----:B0-----:R-:W2:Y:S04]  /*a8910*/  LDL.LU R19, [R1+0x5470] ;  /* 0x0054700001137983 */ /* 0x001ea80000300800 */
[----:B------:R-:W3:Y:S04]  /*a8920*/  LDL.LU R26, [R1+0xf68] ;  /* 0x000f6800011a7983 */ /* 0x000ee80000300800 */
[----:B------:R-:W3:Y:S01]  /*a8930*/  LDL.LU R28, [R1+0xf6c] ;  /* 0x000f6c00011c7983 */ /* 0x000ee20000300800 */
[----:B------:R-:W-:-:S02]  /*a8940*/  IADD3 R18, P3, R8, R0, RZ ;  /* 0x0000000008127210 */ /* 0x000fc40007f7e0ff */
[----:B------:R-:W-:Y:S01]  /*a8950*/  F2FP.SATFINITE.E5M2.F32.PACK_AB_MERGE_C R17, R23, R17, RZ ;  /* 0x000000111711723e */ /* 0x000fe200048060ff */
[----:B------:R-:W-:Y:S01]  /*a8960*/  VIADD R8, R8, UR5 ;  /* 0x0000000508087c36 */ /* 0x000fe20008000000 */
[----:B----4-:R-:W-:Y:S01]  /*a8970*/  F2FP.SATFINITE.E5M2.F32.PACK_AB_MERGE_C R12, R13, R12, RZ ;  /* 0x0000000c0d0c723e */ /* 0x010fe200048060ff */
[----:B------:R-:W-:Y:S01]  /*a8980*/  ULDC UR5, c[0x0][0x248] ;  /* 0x0000920000057ab9 */ /* 0x000fe20000000800 */
[----:B--2---:R-:W-:Y:S01]  /*a8990*/  F2FP.SATFINITE.E5M2.F32.PACK_AB_MERGE_C R20, R20, R19, RZ ;  /* 0x000000131414723e */ /* 0x004fe200048060ff */
[----:B------:R-:W-:Y:S01]  /*a89a0*/  IMAD.X R19, R9, 0x1, R2, P3 ;  /* 0x0000000109137824 */ /* 0x000fe200018e0602 */
[----:B------:R-:W-:-:S03]  /*a89b0*/  F2FP.SATFINITE.E5M2.F32.PACK_AB_MERGE_C R9, R10, R29, RZ ;  /* 0x0000001d0a09723e */ /* 0x000fc600048060ff */
[----:B------:R-:W-:Y:S04]  /*a89c0*/  STL [R1+0x4ecc], R20 ;  /* 0x004ecc1401007387 */ /* 0x000fe80000100800 */
[----:B------:R0:W-:Y:S04]  /*a89d0*/  STL.64 [R1+0x3670], R18 ;  /* 0x0036701201007387 */ /* 0x0001e80000100a00 */
[----:B------:R-:W-:Y:S04]  /*a89e0*/  STL [R1+0x4eb0], R17 ;  /* 0x004eb01101007387 */ /* 0x000fe80000100800 */
[----:B------:R1:W-:Y:S01]  /*a89f0*/  STL [R1+0x5288], R9 ;  /* 0x0052880901007387 */ /* 0x0003e20000100800 */
[----:B0-----:R-:W-:-:S02]  /*a8a00*/  IADD3 R18, P3, R8, R6, RZ ;  /* 0x0000000608127210 */ /* 0x001fc40007f7e0ff */
[----:B-1----:R-:W-:Y:S02]  /*a8a10*/  F2FP.SATFINITE.E5M2.F32.PACK_AB_MERGE_C R9, R16, R15, RZ ;  /* 0x0000000f1009723e */ /* 0x002fe400048060ff */
[----:B------:R-:W2:Y:S04]  /*a8a20*/  LDL.LU R15, [R1+0xf50] ;  /* 0x000f5000010f7983 */ /* 0x000ea80000300800 */
[----:B------:R-:W2:Y:S04]  /*a8a30*/  LDL.LU R16, [R1+0xf54] ;  /* 0x000f540001107983 */ /* 0x000ea80000300800 */
[----:B------:R0:W-:Y:S04]  /*a8a40*/  STL [R1+0x4e94], R9 ;  /* 0x004e940901007387 */ /* 0x0001e80000100800 */
[----:B------:R-:W4:Y:S04]  /*a8a50*/  LDL.LU R29, [R1+0xf58] ;  /* 0x000f5800011d7983 */ /* 0x000f280000300800 */
[----:B------:R-:W4:Y:S01]  /*a8a60*/  LDL.LU R10, [R1+0xf5c] ;  /* 0x000f5c00010a7983 */ /* 0x000f220000300800 */
[----:B0-----:R-:W-:-:S05]  /*a8a70*/  SHF.R.S32.HI R9, RZ, 0x1f, R8 ;  /* 0x0000001fff097819 */ /* 0x001fca0000011408 */
[----:B------:R-:W-:Y:S01]  /*a8a80*/  IMAD.X R19, R9, 0x1, R27, P3 ;  /* 0x0000000109137824 */ /* 0x000fe200018e061b */
[----:B------:R-:W-:-:S04]  /*a8a90*/  F2FP.SATFINITE.E5M2.F32.PACK_AB_MERGE_C R17, R14, R11, RZ ;  /* 0x0000000b0e11723e */ /* 0x000fc800048060ff */
[----:B------:R0:W-:Y:S04]  /*a8aa0*/  STL.64 [R1+0x3698], R18 ;  /* 0x0036981201007387 */ /* 0x0001e80000100a00 */
[----:B------:R-:W4:Y:S01]  /*a8ab0*/  LDL.LU R11, [R1+0xf40] ;  /* 0x000f4000010b7983 */ /* 0x000f220000300800 */
[----:B0-----:R-:W-:-:S05]  /*a8ac0*/  F2FP.SATFINITE.E5M2.F32.PACK_AB_MERGE_C R18, R22, R24, RZ ;  /* 0x000000181612723e */ /* 0x001fca00048060ff */
[----:B------:R0:W-:Y:S04]  /*a8ad0*/  STL [R1+0x4ea0], R18 ;  /* 0x004ea01201007387 */ /* 0x0001e80000100800 */
[----:B------:R-:W4:Y:S01]  /*a8ae0*/  LDL.LU R14, [R1+0xf44] ;  /* 0x000f4400010e7983 */ /* 0x000f220000300800 */
[----:B0-----:R-:W-:-:S03]  /*a8af0*/  IADD3 R18, P3, R8, R5, RZ ;  /* 0x0000000508127210 */ /* 0x001fc60007f7e0ff */
[----:B------:R0:W-:Y:S02]  /*a8b00*/  STL [R1+0x4e80], R17 ;  /* 0x004e801101007387 */ /* 0x0001e40000100800 */
[----:B------:R-:W-:Y:S01]  /*a8b10*/  IMAD.X R19, R9, 0x1, R7, P3 ;  /* 0x0000000109137824 */ /* 0x000fe200018e0607 */
[----:B0-----:R-:W-:Y:S02]  /*a8b20*/  F2FP.SATFINITE.E5M2.F32.PACK_AB_MERGE_C R17, R25, R21, RZ ;  /* 0x000000151911723e */ /* 0x001fe400048060ff */
[----:B------:R-:W4:Y:S04]  /*a8b30*/  LDL.LU R21, [R1+0xf48] ;  /* 0x000f480001157983 */ /* 0x000f280000300800 */
[----:B------:R0:W-:Y:S04]  /*a8b40*/  STL.64 [R1+0x3658], R18 ;  /* 0x0036581201007387 */ /* 0x0001e80000100a00 */
[----:B------:R3:W-:Y:S04]  /*a8b50*/  STL [R1+0x4e84], R17 ;  /* 0x004e841101007387 */ /* 0x0007e80000100800 */
[----:B------:R-:W4:Y:S01]  /*a8b60*/  LDL.LU R25, [R1+0xf4c] ;  /* 0x000f4c0001197983 */ /* 0x000f220000300800 */
[----:B0-----:R-:W-:-:S03]  /*a8b70*/  IADD3 R18, P3, R8, R3, RZ ;  /* 0x0000000308127210 */ /* 0x001fc60007f7e0ff */
[----:B------:R0:W-:Y:S01]  /*a8b80*/  STL [R1+0x4e6c], R12 ;  /* 0x004e6c0c01007387 */ /* 0x0001e20000100800 */
[----:B---3--:R-:W-:Y:S01]  /*a8b90*/  F2FP.SATFINITE.E5M2.F32.PACK_AB_MERGE_C R17, R28, R26, RZ ;  /* 0x0000001a1c11723e */ /* 0x008fe200048060ff */
[----:B------:R-:W-:Y:S02]  /*a8ba0*/  IMAD.X R19, R9, 0x1, R4, P3 ;  /* 0x0000000109137824 */ /* 0x000fe400018e0604 */
[----:B0-----:R-:W3:Y:S04]  /*a8bb0*/  LDL.LU R12, [R1+0xf30] ;  /* 0x000f3000010c7983 */ /* 0x001ee80000300800 */
[----:B------:R-:W3:Y:S04]  /*a8bc0*/  LDL.LU R13, [R1+0xf34] ;  /* 0x000f3400010d7983 */ /* 0x000ee80000300800 */
[----:B------:R0:W-:Y:S04]  /*a8bd0*/  STL [R1+0x5464], R3 ;  /* 0x0054640301007387 */ /* 0x0001e80000100800 */
[----:B0-----:R-:W3:Y:S04]  /*a8be0*/  LDL.LU R3, [R1+0xf38] ;  /* 0x000f380001037983 */ /* 0x001ee80000300800 */
[----:B------:R0:W-:Y:S04]  /*a8bf0*/  STL.64 [R1+0x3620], R18 ;  /* 0x0036201201007387 */ /* 0x0001e80000100a00 */
[----:B0-----:R-:W4:Y:S04]  /*a8c00*/  LDL.LU R18, [R1+0xf3c] ;  /* 0x000f3c0001127983 */ /* 0x001f280000300800 */
[----:B------:R0:W-:Y:S04]  /*a8c10*/  STL [R1+0x5294], R17 ;  /* 0x0052941101007387 */ /* 0x0001e80000100800 */
[----:B------:R-:W4:Y:S01]  /*a8c20*/  LDL.LU R19, [R1+0xf20] ;  /* 0x000f200001137983 */ /* 0x000f220000300800 */
[----:B------:R-:W-:-:S05]  /*a8c30*/  IADD3 R22, P3, R8, R0, RZ ;  /* 0x0000000008167210 */ /* 0x000fca0007f7e0ff */
[----:B------:R-:W-:Y:S02]  /*a8c40*/  IMAD.X R23, R9, 0x1, R2, P3 ;  /* 0x0000000109177824 */ /* 0x000fe400018e0602 */
[----:B------:R-:W-:Y:S01]  /*a8c50*/  VIADD R8, R8, UR5 ;  /* 0x0000000508087c36 */ /* 0x000fe20008000000 */
[----:B------:R-:W-:Y:S01]  /*a8c60*/  ULDC UR5, c[0x0][0x248] ;  /* 0x0000920000057ab9 */ /* 0x000fe20000000800 */
[----:B--2---:R-:W-:Y:S01]  /*a8c70*/  F2FP.SATFINITE.E5M2.F32.PACK_AB_MERGE_C R9, R16, R15, RZ ;  /* 0x0000000f1009723e */ /* 0x004fe200048060ff */
[----:B----4-:R-:W-:Y:S04]  /*a8c80*/  STL.64 [R1+0x5468], R18 ;  /* 0x0054681201007387 */ /* 0x010fe80000100a00 */
[----:B------:R-:W2:Y:S04]  /*a8c90*/  LDL.LU R20, [R1+0xf24] ;  /* 0x000f240001147983 */ /* 0x000ea80000300800 */
[----:B0-----:R-:W4:Y:S04]  /*a8ca0*/  LDL.LU R17, [R1+0xf28] ;  /* 0x000f280001117983 */ /* 0x001f280000300800 */
[----:B------:R0:W-:Y:S04]  /*a8cb0*/  STL.64 [R1+0x35f0], R22 ;  /* 0x0035f01601007387 */ /* 0x0001e80000100a00 */
[----:B0-----:R-:W4:Y:S04]  /*a8cc0*/  LDL.LU R23, [R1+0xf2c] ;  /* 0x000f2c0001177983 */ /* 0x001f280000300800 */
[----:B------:R-:W4:Y:S04]  /*a8cd0*/  LDL.LU R15, [R1+0xf10] ;  /* 0x000f1000010f7983 */ /* 0x000f280000300800 */
[----:B------:R-:W4:Y:S04]  /*a8ce0*/  LDL.LU R16, [R1+0xf14] ;  /* 0x000f140001107983 */ /* 0x000f280000300800 */
[----:B------:R0:W-:Y:S04]  /*a8cf0*/  STL [R1+0x4e54], R9 ;  /* 0x004e540901007387 */ /* 0x0001e80000100800 */
[----:B------:R-:W4:Y:S04]  /*a8d00*/  LDL.LU R24, [R1+0xf18] ;  /* 0x000f180001187983 */ /* 0x000f280000300800 */
[----:B------:R-:W4:Y:S01]  /*a8d10*/  LDL.LU R22, [R1+0xf1c] ;  /* 0x000f1c0001167983 */ /* 0x000f220000300800 */
[----:B0-----:R-:W-:-:S05]  /*a8d20*/  F2FP.SATFINITE.E5M2.F32.PACK_AB_MERGE_C R9, R10, R29, RZ ;  /* 0x0000001d0a09723e */ /* 0x001fca00048060ff */
[----:B------:R0:W-:Y:S04]  /*a8d30*/  STL [R1+0x4e58], R9 ;  /* 0x004e580901007387 */ /* 0x0001e80000100800 */
[----:B------:R-:W4:Y:S04]  /*a8d40*/  LDL.LU R28, [R1+0xf00] ;  /* 0x000f0000011c7983 */ /* 0x000f280000300800 */
[----:B------:R-:W4:Y:S01]  /*a8d50*/  LDL.LU R29, [R1+0xf04] ;  /* 0x000f0400011d7983 */ /* 0x000f220000300800 */
[----:B0-----:R-:W-:-:S03]  /*a8d60*/  F2FP.SATFINITE.E5M2.F32.PACK_AB_MERGE_C R9, R14, R11, RZ ;  /* 0x0000000b0e09723e */ /* 0x001fc600048060ff */
[----:B------:R-:W4:Y:S01]  /*a8d70*/  LDL.LU R26, [R1+0xf08] ;  /* 0x000f0800011a7983 */ /* 0x000f220000300800 */
[----:B------:R-:W-:-:S03]  /*a8d80*/  IADD3 R18, P3, R8, R6, RZ ;  /* 0x0000000608127210 */ /* 0x000fc60007f7e0ff */
[----:B------:R-:W4:Y:S04]  /*a8d90*/  LDL.LU R10, [R1+0xf0c] ;  /* 0x000f0c00010a7983 */ /* 0x000f280000300800 */
[----:B------:R0:W-:Y:S04]  /*a8da0*/  STL [R1+0x4e3c], R9 ;  /* 0x004e3c0901007387 */ /* 0x0001e80000100800 */
[----:B------:R-:W4:Y:S04]  /*a8db0*/  LDL.LU R11, [R1+0xef0] ;  /* 0x000ef000010b7983 */ /* 0x000f280000300800 */
[----:B------:R-:W4:Y:S01]  /*a8dc0*/  LDL.LU R14, [R1+0xef4] ;  /* 0x000ef400010e7983 */ /* 0x000f220000300800 */
[----:B0-----:R-:W-:-:S05]  /*a8dd0*/  SHF.R.S32.HI R9, RZ, 0x1f, R8 ;  /* 0x0000001fff097819 */ /* 0x001fca0000011408 */
[----:B------:R-:W-:-:S05]  /*a8de0*/  IMAD.X R19, R9, 0x1, R27, P3 ;  /* 0x0000000109137824 */ /* 0x000fca00018e061b */
[----:B------:R0:W-:Y:S01]  /*a8df0*/  STL.64 [R1+0x3618], R18 ;  /* 0x0036181201007387 */ /* 0x0001e20000100a00 */
[----:B---3--:R-:W-:Y:S02]  /*a8e00*/  F2FP.SATFINITE.E5M2.F32.PACK_AB_MERGE_C R12, R13, R12, RZ ;  /* 0x0000000c0d0c723e */ /* 0x008fe400048060ff */
[----:B0-----:R-:W-:Y:S02]  /*a8e10*/  F2FP.SATFINITE.E5M2.F32.PACK_AB_MERGE_C R18, R25, R21, RZ ;  /* 0x000000151912723e */ /* 0x001fe400048060ff */
[----:B------:R-:W3:Y:S04]  /*a8e20*/  LDL.LU R21, [R1+0xef8] ;  /* 0x000ef80001157983 */ /* 0x000ee80000300800 */
[----:B------:R0:W-:Y:S04]  /*a8e30*/  STL [R1+0x4e40], R18 ;  /* 0x004e401201007387 */ /* 0x0001e80000100800 */
[----:B------:R-:W3:Y:S01]  /*a8e40*/  LDL.LU R25, [R1+0xefc] ;  /* 0x000efc0001197983 */ /* 0x000ee20000300800 */
[----:B0-----:R-:W-:-:S03]  /*a8e50*/  IADD3 R18, P3, R8, R5, RZ ;  /* 0x0000000508127210 */ /* 0x001fc60007f7e0ff */
[----:B------:R0:W-:Y:S02]  /*a8e60*/  STL [R1+0x4e34], R12 ;  /* 0x004e340c01007387 */ /* 0x0001e40000100800 */
[----:B------:R-:W-:Y:S02]  /*a8e70*/  IMAD.X R19, R9, 0x1, R7, P3 ;  /* 0x0000000109137824 */ /* 0x000fe400018e0607 */
[----:B0-----:R-:W3:Y:S04]  /*a8e80*/  LDL.LU R12, [R1+0xee0] ;  /* 0x000ee000010c7983 */ /* 0x001ee80000300800 */
[----:B------:R-:W3:Y:S04]  /*a8e90*/  LDL.LU R13, [R1+0xee4] ;  /* 0x000ee400010d7983 */ /* 0x000ee80000300800 */
[----:B------:R0:W-:Y:S04]  /*a8ea0*/  STL.64 [R1+0x35d8], R18 ;  /* 0x0035d81201007387 */ /* 0x0001e80000100a00 */
[----:B0-----:R-:W2:Y:S02]  /*a8eb0*/  LDL.LU.64 R18, [R1+0x5468] ;  /* 0x0054680001127983 */ /* 0x001ea40000300a00 */
[----:B--2---:R-:W-:-:S02]  /*a8ec0*/  F2FP.SATFINITE.E5M2.F32.PACK_AB_MERGE_C R18, R18, R3, RZ ;  /* 0x000000031212723e */ /* 0x004fc400048060ff */
[----:B------:R-:W2:Y:S04]  /*a8ed0*/  LDL.LU R3, [R1+0x5464] ;  /* 0x0054640001037983 */ /* 0x000ea80000300800 */
[----:B------:R2:W-:Y:S01]  /*a8ee0*/  STL [R1+0x52a0], R18 ;  /* 0x0052a01201007387 */ /* 0x0005e20000100800 */
[----:B------:R-:W-:-:S05]  /*a8ef0*/  F2FP.SATFINITE.E5M2.F32.PACK_AB_MERGE_C R20, R20, R19, RZ ;  /* 0x000000131414723e */ /* 0x000fca00048060ff */
[----:B------:R-:W-:Y:S01]  /*a8f00*/  STL [R1+0xf50], R20 ;  /* 0x000f501401007387 */ /* 0x000fe20000100800 */
[----:B----4-:R-:W-:Y:S02]  /*a8f10*/  F2FP.SATFINITE.E5M2.F32.PACK_AB_MERGE_C R17, R23, R17, RZ ;  /* 0x000000111711723e */ /* 0x010fe400048060ff */
[----:B------:R-:W-:Y:S02]  /*a8f20*/  F2FP.SATFINITE.E5M2.F32.PACK_AB_MERGE_C R10, R10, R26, RZ ;  /* 0x0000001a0a0a723e */ /* 0x000fe400048060ff */
[----:B------:R-:W-:Y:S02]  /*a8f30*/  F2FP.SATFINITE.E5M2.F32.PACK_AB_MERGE_C R11, R14, R11, RZ ;  /* 0x0000000b0e0b723e */ /* 0x000fe400048060ff */
[----:B--2---:R-:W-:-:S05]  /*a8f40*/  IADD3 R18, P3, R8, R3, RZ ;  /* 0x0000000308127210 */ /* 0x004fca0007f7e0ff */
[----:B------:R-:W-:-:S05]  /*a8f50*/  IMAD.X R19, R9, 0x1, R4, P3 ;  /* 0x0000000109137824 */ /* 0x000fca00018e0604 */
[----:B------:R0:W-:Y:S04]  /*a8f60*/  STL.64 [R1+0x35a0], R18 ;  /* 0x0035a01201007387 */ /* 0x0001e80000100a00 */
[----:B------:R3:W-:Y:S01]  /*a8f70*/  STL [R1+0xf28], R17 ;  /* 0x000f281101007387 */ /* 0x0007e20000100800 */
[----:B0-----:R-:W-:-:S05]  /*a8f80*/  IADD3 R18, P3, R8, R0, RZ ;  /* 0x0000000008127210 */ /* 0x001fca0007f7e0ff */
[----:B------:R-:W-:Y:S01]  /*a8f90*/  IMAD.X R19, R9, 0x1, R2, P3 ;  /* 0x0000000109137824 */ /* 0x000fe200018e0602 */
[----:B------:R-:W-:Y:S02]  /*a8fa0*/  F2FP.SATFINITE.E5M2.F32.PACK_AB_MERGE_C R9, R16, R15, RZ ;  /* 0x0000000f1009723e */ /* 0x000fe400048060ff */
[----:B------:R-:W2:Y:S04]  /*a8fb0*/  LDL.LU R15, [R1+0xee8] ;  /* 0x000ee800010f7983 */ /* 0x000ea80000300800 */
[----:B------:R-:W2:Y:S04]  /*a8fc0*/  LDL.LU R16, [R1+0xeec] ;  /* 0x000eec0001107983 */ /* 0x000ea80000300800 */
[----:B------:R-:W-:Y:S04]  /*a8fd0*/  STL.64 [R1+0x3570], R18 ;  /* 0x0035701201007387 */ /* 0x000fe80000100a00 */
[----:B------:R0:W-:Y:S01]  /*a8fe0*/  STL [R1+0xf20], R9 ;  /* 0x000f200901007387 */ /* 0x0001e20000100800 */
[----:B------:R-:W-:Y:S01]  /*a8ff0*/  VIADD R8, R8, UR5 ;  /* 0x0000000508087c36 */ /* 0x000fe20008000000 */
[----:B---3--:R-:W-:Y:S01]  /*a9000*/  F2FP.SATFINITE.E5M2.F32.PACK_AB_MERGE_C R17, R13, R12, RZ ;  /* 0x0000000c0d11723e */ /* 0x008fe200048060ff */
[----:B------:R-:W-:Y:S01]  /*a9010*/  ULDC UR5, c[0x0][0x248] ;  /* 0x0000920000057ab9 */ /* 0x000fe20000000800 */
[----:B0-----:R-:W-:-:S05]  /*a9020*/  F2FP.SATFINITE.E5M2.F32.PACK_AB_MERGE_C R9, R22, R24, RZ ;  /* 0x000000181609723e */ /* 0x001fca00048060ff */
[----:B------:R0:W-:Y:S01]  /*a9030*/  STL [R1+0xf24], R9 ;  /* 0x000f240901007387 */ /* 0x0001e20000100800 */
[----:B------:R-:W-:-:S03]  /*a9040*/  IADD3 R22, P3, R8, R6, RZ ;  /* 0x0000000608167210 */ /* 0x000fc60007f7e0ff */
[----:B------:R-:W3:Y:S01]  /*a9050*/  LDL.LU R18, [R1+0xed4] ;  /* 0x000ed40001127983 */ /* 0x000ee20000300800 */
[----:B0-----:R-:W-:-:S03]  /*a9060*/  F2FP.SATFINITE.E5M2.F32.PACK_AB_MERGE_C R9, R29, R28, RZ ;  /* 0x0000001c1d09723e */ /* 0x001fc600048060ff */
[----:B------:R-:W4:Y:S04]  /*a9070*/  LDL.LU R28, [R1+0xed8] ;  /* 0x000ed800011c7983 */ /* 0x000f280000300800 */
[----:B------:R0:W-:Y:S04]  /*a9080*/  STL [R1+0xf1c], R9 ;  /* 0x000f1c0901007387 */ /* 0x0001e80000100800 */
[----:B------:R-:W4:Y:S04]  /*a9090*/  LDL.LU R29, [R1+0xedc] ;  /* 0x000edc00011d7983 */ /* 0x000f280000300800 */
[----:B------:R-:W3:Y:S01]  /*a90a0*/  LDL.LU R26, [R1+0xec0] ;  /* 0x000ec000011a7983 */ /* 0x000ee20000300800 */
[----:B0-----:R-:W-:-:S05]  /*a90b0*/  SHF.R.S32.HI R9, RZ, 0x1f, R8 ;  /* 0x0000001fff097819 */ /* 0x001fca0000011408 */
[----:B------:R-:W-:-:S05]  /*a90c0*/  IMAD.X R23, R9, 0x1, R27, P3 ;  /* 0x0000000109177824 */ /* 0x000fca00018e061b */
[----:B------:R0:W-:Y:S01]  /*a90d0*/  STL.64 [R1+0x3598], R22 ;  /* 0x0035981601007387 */ /* 0x0001e20000100a00 */
[----:B------:R-:W-:-:S03]  /*a90e0*/  F2FP.SATFINITE.E5M2.F32.PACK_AB_MERGE_C R19, R25, R21, RZ ;  /* 0x000000151913723e */ /* 0x000fc600048060ff */
[----:B------:R1:W-:Y:S01]  /*a90f0*/  STL [R1+0x52a8], R10 ;  /* 0x0052a80a01007387 */ /* 0x0003e20000100800 */
[----:B0-----:R-:W-:-:S03]  /*a9100*/  IADD3 R22, P3, R8, R5, RZ ;  /* 0x0000000508167210 */ /* 0x001fc60007f7e0ff */
[----:B-1----:R-:W3:Y:S02]  /*a9110*/  LDL.LU R10, [R1+0xec4] ;  /* 0x000ec400010a7983 */ /* 0x002ee40000300800 */
[----:B------:R-:W-:Y:S02]  /*a9120*/  IMAD.X R23, R9, 0x1, R7, P3 ;  /* 0x0000000109177824 */ /* 0x000fe400018e0607 */
[----:B------:R0:W-:Y:S04]  /*a9130*/  STL [R1+0xf18], R11 ;  /* 0x000f180b01007387 */ /* 0x0001e80000100800 */
[----:B0-----:R-:W3:Y:S04]  /*a9140*/  LDL.LU R11, [R1+0xec8] ;  /* 0x000ec800010b7983 */ /* 0x001ee80000300800 */
[----:B------:R-:W3:Y:S04]  /*a9150*/  LDL.LU R14, [R1+0xecc] ;  /* 0x000ecc00010e7983 */ /* 0x000ee80000300800 */
[----:B------:R-:W-:Y:S04]  /*a9160*/  STL.64 [R1+0x3558], R22 ;  /* 0x0035581601007387 */ /* 0x000fe80000100a00 */
[----:B------:R-:W3:Y:S04]  /*a9170*/  LDL.LU R12, [R1+0xeb0] ;  /* 0x000eb000010c7983 */ /* 0x000ee80000300800 */
[----:B------:R0:W-:Y:S04]  /*a9180*/  STL [R1+0xef4], R19 ;  /* 0x000ef41301007387 */ /* 0x0001e80000100800 */
[----:B------:R-:W3:Y:S04]  /*a9190*/  LDL.LU R13, [R1+0xeb4] ;  /* 0x000eb400010d7983 */ /* 0x000ee80000300800 */
[----:B------:R-:W-:Y:S04]  /*a91a0*/  STL [R1+0xef0], R17 ;  /* 0x000ef01101007387 */ /* 0x000fe80000100800 */
[----:B0-----:R-:W2:Y:S01]  /*a91b0*/  LDL.LU R19, [R1+0xeb8] ;  /* 0x000eb80001137983 */ /* 0x001ea20000300800 */
[----:B------:R-:W-:-:S05]  /*a91c0*/  IADD3 R20, P3, R8, R3, RZ ;  /* 0x0000000308147210 */ /* 0x000fca0007f7e0ff */
[C---:B------:R-:W-:Y:S01]  /*a91d0*/  IMAD.X R21, R9.reuse, 0x1, R4, P3 ;  /* 0x0000000109157824 */ /* 0x040fe200018e0604 */
[----:B------:R-:W-:Y:S01]  /*a91e0*/  IADD3 R24, P3, R8, R0, RZ ;  /* 0x0000000008187210 */ /* 0x000fe20007f7e0ff */
[----:B--2---:R0:W-:Y:S04]  /*a91f0*/  STL [R1+0x5460], R19 ;  /* 0x0054601301007387 */ /* 0x0041e80000100800 */
[----:B0-----:R-:W2:Y:S01]  /*a9200*/  LDL.LU R19, [R1+0xed0] ;  /* 0x000ed00001137983 */ /* 0x001ea20000300800 */
[----:B------:R-:W-:Y:S01]  /*a9210*/  F2FP.SATFINITE.E5M2.F32.PACK_AB_MERGE_C R15, R16, R15, RZ ;  /* 0x0000000f100f723e */ /* 0x000fe200048060ff */
[----:B------:R-:W-:Y:S02]  /*a9220*/  IMAD.X R25, R9, 0x1, R2, P3 ;  /* 0x0000000109197824 */ /* 0x000fe400018e0602 */
[----:B------:R0:W-:Y:S01]  /*a9230*/  STL.64 [R1+0x3520], R20 ;  /* 0x0035201401007387 */ /* 0x0001e20000100a00 */
[----:B----4-:R-:W-:Y:S01]  /*a9240*/  F2FP.SATFINITE.E5M2.F32.PACK_AB_MERGE_C R9, R29, R28, RZ ;  /* 0x0000001c1d09723e */ /* 0x010fe200048060ff */
[----:B------:R-:W-:Y:S01]  /*a9250*/  VIADD R8, R8, UR5 ;  /* 0x0000000508087c36 */ /* 0x000fe20008000000 */
[----:B---3--:R-:W-:Y:S01]  /*a9260*/  F2FP.SATFINITE.E5M2.F32.PACK_AB_MERGE_C R10, R10, R26, RZ ;  /* 0x0000001a0a0a723e */ /* 0x008fe200048060ff */
[----:B------:R-:W-:Y:S01]  /*a9270*/  ULDC UR5, c[0x0][0x248] ;  /* 0x0000920000057ab9 */ /* 0x000fe20000000800 */
[----:B0-----:R-:W3:Y:S04]  /*a9280*/  LDL.LU R20, [R1+0xebc] ;  /* 0x000ebc0001147983 */ /* 0x001ee80000300800 */
[----:B------:R-:W4:Y:S04]  /*a9290*/  LDL.LU R17, [R1+0xea0] ;  /* 0x000ea00001117983 */ /* 0x000f280000300800 */
[----:B------:R-:W4:Y:S04]  /*a92a0*/  LDL.LU R23, [R1+0xea4] ;  /* 0x000ea40001177983 */ /* 0x000f280000300800 */
[----:B------:R-:W3:Y:S04]  /*a92b0*/  LDL.LU R22, [R1+0xea8] ;  /* 0x000ea80001167983 */ /* 0x000ee80000300800 */
[----:B------:R-:W3:Y:S04]  /*a92c0*/  LDL.LU R16, [R1+0xeac] ;  /* 0x000eac0001107983 */ /* 0x000ee80000300800 */
[----:B------:R-:W-:Y:S04]  /*a92d0*/  STL [R1+0xee8], R15 ;  /* 0x000ee80f01007387 */ /* 0x000fe80000100800 */
[----:B------:R0:W-:Y:S04]  /*a92e0*/  STL.64 [R1+0x34f0], R24 ;  /* 0x0034f01801007387 */ /* 0x0001e80000100a00 */
[----:B0-----:R-:W3:Y:S04]  /*a92f0*/  LDL.LU R24, [R1+0xe90] ;  /* 0x000e900001187983 */ /* 0x001ee80000300800 */
[----:B------:R-:W3:Y:S04]  /*a9300*/  LDL.LU R21, [R1+0xe94] ;  /* 0x000e940001157983 */ /* 0x000ee80000300800 */
[----:B------:R-:W3:Y:S04]  /*a9310*/  LDL.LU R25, [R1+0xe98] ;  /* 0x000e980001197983 */ /* 0x000ee80000300800 */
[----:B------:R-:W3:Y:S04]  /*a9320*/  LDL.LU R15, [R1+0xe9c] ;  /* 0x000e9c00010f7983 */ /* 0x000ee80000300800 */
[----:B------:R-:W3:Y:S01]  /*a9330*/  LDL.LU R28, [R1+0x4e0] ;  /* 0x0004e000011c7983 */ /* 0x000ee20000300800 */
[----:B------:R-:W-:-:S02]  /*a9340*/  F2FP.SATFINITE.E5M2.F32.PACK_AB_MERGE_C R11, R14, R11, RZ ;  /* 0x0000000b0e0b723e */ /* 0x000fc400048060ff */
[----:B--2---:R-:W-:-:S05]  /*a9350*/  F2FP.SATFINITE.E5M2.F32.PACK_AB_MERGE_C R18, R18, R19, RZ ;  /* 0x000000131212723e */ /* 0x004fca00048060ff */
[----:B------:R0:W-:Y:S04]  /*a9360*/  STL [R1+0xed4], R18 ;  /* 0x000ed41201007387 */ /* 0x0001e80000100800 */
[----:B------:R-:W2:Y:S04]  /*a9370*/  LDL.LU R29, [R1+0x4e4] ;  /* 0x0004e400011d7983 */ /* 0x000ea80000300800 */
[----:B------:R1:W-:Y:S01]  /*a9380*/  STL [R1+0x52ac], R9 ;  /* 0x0052ac0901007387 */ /* 0x0003e20000100800 */
[----:B0-----:R-:W-:Y:S02]  /*a9390*/  IADD3 R18, P3, R8, R6, RZ ;  /* 0x0000000608127210 */ /* 0x001fe40007f7e0ff */
[----:B-1----:R-:W-:Y:S01]  /*a93a0*/  SHF.R.S32.HI R9, RZ, 0x1f, R8 ;  /* 0x0000001fff097819 */ /* 0x002fe20000011408 */
[----:B------:R0:W-:Y:S04]  /*a93b0*/  STL [R1+0xed0], R10 ;  /* 0x000ed00a01007387 */ /* 0x0001e80000100800 */
[----:B------:R-:W-:Y:S01]  /*a93c0*/  IMAD.X R19, R9, 0x1, R27, P3 ;  /* 0x0000000109137824 */ /* 0x000fe200018e061b */
[----:B------:R-:W2:Y:S04]  /*a93d0*/  LDL.LU R26, [R1+0x4e8] ;  /* 0x0004e800011a7983 */ /* 0x000ea80000300800 */
[----:B0-----:R-:W2:Y:S04]  /*a93e0*/  LDL.LU R10, [R1+0x4ec] ;  /* 0x0004ec00010a7983 */ /* 0x001ea80000300800 */
[----:B------:R0:W-:Y:S04]  /*a93f0*/  STL.64 [R1+0x3518], R18 ;  /* 0x0035181201007387 */ /* 0x0001e80000100a00 */
[----:B------:R1:W-:Y:S01]  /*a9400*/  STL [R1+0xecc], R11 ;  /* 0x000ecc0b01007387 */ /* 0x0003e20000100800 */
[----:B0-----:R-:W-:-:S03]  /*a9410*/  F2FP.SATFINITE.E5M2.F32.PACK_AB_MERGE_C R18, R13, R12, RZ ;  /* 0x0000000c0d12723e */ /* 0x001fc600048060ff */
[----:B-1----:R-:W2:Y:S04]  /*a9420*/  LDL.LU R11, [R1+0xe80] ;  /* 0x000e8000010b7983 */ /* 0x002ea80000300800 */
[----:B------:R-:W2:Y:S04]  /*a9430*/  LDL.LU R14, [R1+0xe84] ;  /* 0x000e8400010e7983 */ /* 0x000ea80000300800 */
[----:B------:R-:W2:Y:S04]  /*a9440*/  LDL.LU R12, [R1+0xe88] ;  /* 0x000e8800010c7983 */ /* 0x000ea80000300800 */
[----:B------:R-:W2:Y:S04]  /*a9450*/  LDL.LU R13, [R1+0xe8c] ;  /* 0x000e8c00010d7983 */ /* 0x000ea80000300800 */
[----:B------:R0:W-:Y:S02]  /*a9460*/  STL [R1+0xeb4], R18 ;  /* 0x000eb41201007387 */ /* 0x0001e40000100800 */
[----:B0-----:R-:W-:-:S05]  /*a9470*/  IADD3 R18, P3, R8, R5, RZ ;  /* 0x0000000508127210 */ /* 0x001fca0007f7e0ff */
[----:B------:R-:W-:-:S05]  /*a9480*/  IMAD.X R19, R9, 0x1, R7, P3 ;  /* 0x0000000109137824 */ /* 0x000fca00018e0607 */
[----:B------:R0:W-:Y:S04]  /*a9490*/  STL.64 [R1+0x34d8], R18 ;  /* 0x0034d81201007387 */ /* 0x0001e80000100a00 */
[----:B0-----:R-:W3:Y:S01]  /*a94a0*/  LDL.LU R19, [R1+0x5460] ;  /* 0x0054600001137983 */ /* 0x001ee20000300800 */
[----:B------:R-:W-:Y:S02]  /*a94b0*/  IADD3 R18, P3, R8, R3, RZ ;  /* 0x0000000308127210 */ /* 0x000fe40007f7e0ff */
[----:B----4-:R-:W-:Y:S02]  /*a94c0*/  F2FP.SATFINITE.E5M2.F32.PACK_AB_MERGE_C R17, R23, R17, RZ ;  /* 0x000000111711723e */ /* 0x010fe400048060ff */
[----:B---3--:R-:W-:Y:S01]  /*a94d0*/  F2FP.SATFINITE.E5M2.F32.PACK_AB_MERGE_C R20, R20, R19, RZ ;  /* 0x000000131414723e */ /* 0x008fe200048060ff */
[----:B------:R-:W-:-:S04]  /*a94e0*/  IMAD.X R19, R9, 0x1, R4, P3 ;  /* 0x0000000109137824 */ /* 0x000fc800018e0604 */
[----:B------:R-:W-:Y:S04]  /*a94f0*/  STL [R1+0xec8], R20 ;  /* 0x000ec81401007387 */ /* 0x000fe80000100800 */
[----:B------:R0:W-:Y:S02]  /*a9500*/  STL [R1+0xeb0], R17 ;  /* 0x000eb01101007387 */ /* 0x0001e40000100800 */
[----:B0-----:R-:W-:Y:S02]  /*a9510*/  F2FP.SATFINITE.E5M2.F32.PACK_AB_MERGE_C R17, R16, R22, RZ ;  /* 0x000000161011723e */ /* 0x001fe400048060ff */
[----:B------:R-:W3:Y:S04]  /*a9520*/  LDL.LU R22, [R1+0xe70] ;  /* 0x000e700001167983 */ /* 0x000ee80000300800 */
[----:B------:R-:W3:Y:S04]  /*a9530*/  LDL.LU R16, [R1+0xe74] ;  /* 0x000e740001107983 */ /* 0x000ee80000300800 */
[----:B------:R0:W-:Y:S04]  /*a9540*/  STL.64 [R1+0x34a0], R18 ;  /* 0x0034a01201007387 */ /* 0x0001e80000100a00 */
[----:B------:R1:W-:Y:S04]  /*a9550*/  STL [R1+0x52bc], R17 ;  /* 0x0052bc1101007387 */ /* 0x0003e80000100800 */
[----:B------:R-:W4:Y:S01]  /*a9560*/  LDL.LU R20, [R1+0xe78] ;  /* 0x000e780001147983 */ /* 0x000f220000300800 */
[----:B0-----:R-:W-:-:S02]  /*a9570*/  IADD3 R18, P3, R8, R0, RZ ;  /* 0x0000000008127210 */ /* 0x001fc40007f7e0ff */
[----:B-1----:R-:W-:-:S03]  /*a9580*/  F2FP.SATFINITE.E5M2.F32.PACK_AB_MERGE_C R17, R21, R24, RZ ;  /* 0x000000181511723e */ /* 0x002fc600048060ff */
[----:B------:R-:W-:Y:S01]  /*a9590*/  IMAD.X R19, R9, 0x1, R2, P3 ;  /* 0x0000000109137824 */ /* 0x000fe200018e0602 */
[----:B------:R-:W-:-:S04]  /*a95a0*/  F2FP.SATFINITE.E5M2.F32.PACK_AB_MERGE_C R9, R15, R25, RZ ;  /* 0x000000190f09723e */ /* 0x000fc800048060ff */
[----:B------:R-:W-:Y:S04]  /*a95b0*/  STL.64 [R1+0x1060], R18 ;  /* 0x0010601201007387 */ /* 0x000fe80000100a00 */
[----:B------:R-:W-:Y:S04]  /*a95c0*/  STL [R1+0xe90], R17 ;  /* 0x000e901101007387 */ /* 0x000fe80000100800 */
[----:B------:R-:W4:Y:S04]  /*a95d0*/  LDL.LU R15, [R1+0xe7c] ;  /* 0x000e7c00010f7983 */ /* 0x000f280000300800 */
[----:B------:R2:W-:Y:S02]  /*a95e0*/  STL [R1+0xe94], R9 ;  /* 0x000e940901007387 */ /* 0x0005e40000100800 */
[----:B--2---:R-:W-:-:S02]  /*a95f0*/  F2FP.SATFINITE.E5M2.F32.PACK_AB_MERGE_C R9, R29, R28, RZ ;  /* 0x0000001c1d09723e */ /* 0x004fc400048060ff */
[----:B------:R-:W2:Y:S04]  /*a9600*/  LDL.LU R28, [R1+0xe60] ;  /* 0x000e6000011c7983 */ /* 0x000ea80000300800 */
[----:B------:R-:W2:Y:S01]  /*a9610*/  LDL.LU R29, [R1+0xe64] ;  /* 0x000e6400011d7983 */ /* 0x000ea20000300800 */
[----:B------:R-:W-:Y:S01]  /*a9620*/  VIADD R8, R8, UR5 ;  /* 0x0000000508087c36 */ /* 0x000fe20008000000 */
[----:B------:R-:W-:Y:S01]  /*a9630*/  F2FP.SATFINITE.E5M2.F32.PACK_AB_MERGE_C R17, R10, R26, RZ ;  /* 0x0000001a0a11723e */ /* 0x000fe200048060ff */
[----:B------:R-:W-:Y:S01]  /*a9640*/  ULDC UR5, c[0x0][0x248] ;  /* 0x0000920000057ab9 */ /* 0x000fe20000000800 */
[----:B------:R0:W-:Y:S02]  /*a9650*/  STL [R1+0x52b8], R9 ;  /* 0x0052b80901007387 */ /* 0x0001e40000100800 */
[----:B------:R-:W-:-:S02]  /*a9660*/  IADD3 R18, P3, R8, R6, RZ ;  /* 0x0000000608127210 */ /* 0x000fc40007f7e0ff */
[----:B0-----:R-:W-:-:S05]  /*a9670*/  SHF.R.S32.HI R9, RZ, 0x1f, R8 ;  /* 0x0000001fff097819 */ /* 0x001fca0000011408 */
[----:B------:R-:W-:Y:S01]  /*a9680*/  IMAD.X R19, R9, 0x1, R27, P3 ;  /* 0x0000000109137824 */ /* 0x000fe200018e061b */
[----:B------:R-:W-:Y:S02]  /*a9690*/  IADD3 R10, P3, R8, R5, RZ ;  /* 0x00000005080a7210 */ /* 0x000fe40007f7e0ff */
[----:B------:R-:W-:-:S03]  /*a96a0*/  F2FP.SATFINITE.E5M2.F32.PACK_AB_MERGE_C R14, R14, R11, RZ ;  /* 0x0000000b0e0e723e */ /* 0x000fc600048060ff */
[----:B------:R-:W-:Y:S01]  /*a96b0*/  IMAD.X R11, R9, 0x1, R7, P3 ;  /* 0x00000001090b7824 */ /* 0x000fe200018e0607 */
[----:B------:R-:W-:Y:S02]  /*a96c0*/  F2FP.SATFINITE.E5M2.F32.PACK_AB_MERGE_C R13, R13, R12, RZ ;  /* 0x0000000c0d0d723e */ /* 0x000fe400048060ff */
[----:B---3--:R-:W-:Y:S01]  /*a96d0*/  F2FP.SATFINITE.E5M2.F32.PACK_AB_MERGE_C R16, R16, R22, RZ ;  /* 0x000000161010723e */ /* 0x008fe200048060ff */
[----:B--2---:R0:W-:Y:S04]  /*a96e0*/  STL.64 [R1+0x5458], R28 ;  /* 0x0054581c01007387 */ /* 0x0041e80000100a00 */
[----:B------:R-:W2:Y:S04]  /*a96f0*/  LDL.LU R21, [R1+0xe68] ;  /* 0x000e680001157983 */ /* 0x000ea80000300800 */
[----:B------:R-:W2:Y:S04]  /*a9700*/  LDL.LU R25, [R1+0xe6c] ;  /* 0x000e6c0001197983 */ /* 0x000ea80000300800 */
[----:B------:R1:W-:Y:S04]  /*a9710*/  STL.64 [R1+0x1078], R18 ;  /* 0x0010781201007387 */ /* 0x0003e80000100a00 */
[----:B------:R3:W-:Y:S01]  /*a9720*/  STL [R1+0x52b0], R17 ;  /* 0x0052b01101007387 */ /* 0x0007e20000100800 */
[----:B0-----:R-:W-:-:S03]  /*a9730*/  IADD3 R28, P3, R8, R3, RZ ;  /* 0x00000003081c7210 */ /* 0x001fc60007f7e0ff */
[----:B-1----:R-:W2:Y:S04]  /*a9740*/  LDL.LU R18, [R1+0xe5c] ;  /* 0x000e5c0001127983 */ /* 0x002ea80000300800 */
[----:B---3--:R-:W3:Y:S04]  /*a9750*/  LDL.LU R17, [R1+0xe40] ;  /* 0x000e400001117983 */ /* 0x008ee80000300800 */
[----:B------:R0:W-:Y:S04]  /*a9760*/  STL.64 [R1+0x1058], R10 ;  /* 0x0010580a01007387 */ /* 0x0001e80000100a00 */
[----:B------:R-:W3:Y:S04]  /*a9770*/  LDL.LU R23, [R1+0xe44] ;  /* 0x000e440001177983 */ /* 0x000ee80000300800 */
[----:B------:R-:W3:Y:S04]  /*a9780*/  LDL.LU R26, [R1+0xe48] ;  /* 0x000e4800011a7983 */ /* 0x000ee80000300800 */
[----:B0-----:R-:W3:Y:S01]  /*a9790*/  LDL.LU R10, [R1+0xe4c] ;  /* 0x000e4c00010a7983 */ /* 0x001ee20000300800 */
[----:B------:R-:W-:-:S03]  /*a97a0*/  IMAD.X R29, R9, 0x1, R4, P3 ;  /* 0x00000001091d7824 */ /* 0x000fc600018e0604 */
[----:B------:R-:W3:Y:S04]  /*a97b0*/  LDL.LU R11, [R1+0xe30] ;  /* 0x000e3000010b7983 */ /* 0x000ee80000300800 */
[----:B------:R-:W3:Y:S04]  /*a97c0*/  LDL.LU R12, [R1+0xe34] ;  /* 0x000e3400010c7983 */ /* 0x000ee80000300800 */
[----:B------:R0:W-:Y:S01]  /*a97d0*/  STL [R1+0x53c0], R13 ;  /* 0x0053c00d01007387 */ /* 0x0001e20000100800 */
[----:B----4-:R-:W-:-:S03]  /*a97e0*/  F2FP.SATFINITE.E5M2.F32.PACK_AB_MERGE_C R15, R15, R20, RZ ;  /* 0x000000140f0f723e */ /* 0x010fc600048060ff */
[----:B0-----:R-:W4:Y:S04]  /*a97f0*/  LDL.LU R13, [R1+0xe58] ;  /* 0x000e5800010d7983 */ /* 0x001f280000300800 */
[----:B------:R0:W-:Y:S04]  /*a9800*/  STL [R1+0x53c4], R16 ;  /* 0x0053c41001007387 */ /* 0x0001e80000100800 */
[----:B0-----:R-:W3:Y:S04]  /*a9810*/  LDL.LU R16, [R1+0xe54] ;  /* 0x000e540001107983 */ /* 0x001ee80000300800 */
[----:B------:R-:W4:Y:S04]  /*a9820*/  LDL.LU R24, [R1+0xe38] ;  /* 0x000e380001187983 */ /* 0x000f280000300800 */
[----:B------:R-:W4:Y:S04]  /*a9830*/  LDL.LU R22, [R1+0xe3c] ;  /* 0x000e3c0001167983 */ /* 0x000f280000300800 */
[----:B------:R0:W-:Y:S04]  /*a9840*/  STL.64 [R1+0x1048], R28 ;  /* 0x0010481c01007387 */ /* 0x0001e80000100a00 */
[----:B------:R1:W-:Y:S01]  /*a9850*/  STL.64 [R1+0x53b8], R14 ;  /* 0x0053b80e01007387 */ /* 0x0003e20000100a00 */
[----:B0-----:R-:W-:-:S03]  /*a9860*/  IADD3 R28, P3, R8, R0, RZ ;  /* 0x00000000081c7210 */ /* 0x001fc60007f7e0ff */
[----:B-1----:R-:W3:Y:S02]  /*a9870*/  LDL.LU R15, [R1+0xe50] ;  /* 0x000e5000010f7983 */ /* 0x002ee40000300800 */
[----:B------:R-:W-:-:S05]  /*a9880*/  IMAD.X R29, R9, 0x1, R2, P3 ;  /* 0x00000001091d7824 */ /* 0x000fca00018e0602 */
[----:B------:R0:W-:Y:S04]  /*a9890*/  STL.64 [R1+0x1030], R28 ;  /* 0x0010301c01007387 */ /* 0x0001e80000100a00 */
[----:B0-----:R-:W2:Y:S01]  /*a98a0*/  LDL.LU.64 R28, [R1+0x5458] ;  /* 0x00545800011c7983 */ /* 0x001ea20000300a00 */
[----:B------:R-:W-:Y:S01]  /*a98b0*/  VIADD R8, R8, UR5 ;  /* 0x0000000508087c36 */ /* 0x000fe20008000000 */
[----:B------:R-:W-:-:S04]  /*a98c0*/  ULDC UR5, c[0x0][0x248] ;  /* 0x0000920000057ab9 */ /* 0x000fc80000000800 */
[----:B------:R-:W-:Y:S02]  /*a98d0*/  IADD3 R14, P3, R8, R6, RZ ;  /* 0x00000006080e7210 */ /* 0x000fe40007f7e0ff */
[----:B--2---:R-:W-:Y:S02]  /*a98e0*/  F2FP.SATFINITE.E5M2.F32.PACK_AB_MERGE_C R9, R29, R28, RZ ;  /* 0x0000001c1d09723e */ /* 0x004fe400048060ff */
[----:B------:R-:W2:Y:S04]  /*a98f0*/  LDL.LU R28, [R1+0xe20] ;  /* 0x000e2000011c7983 */ /* 0x000ea80000300800 */
[----:B------:R-:W2:Y:S04]  /*a9900*/  LDL.LU R29, [R1+0xe24] ;  /* 0x000e2400011d7983 */ /* 0x000ea80000300800 */
[----:B------:R0:W-:Y:S04]  /*a9910*/  STL [R1+0x408], R9 ;  /* 0x0004080901007387 */ /* 0x0001e80000100800 */
[----:B------:R-:W2:Y:S04]  /*a9920*/  LDL.LU R19, [R1+0xe28] ;  /* 0x000e280001137983 */ /* 0x000ea80000300800 */
[----:B------:R-:W2:Y:S01]  /*a9930*/  LDL.LU R20, [R1+0xe2c] ;  /* 0x000e2c0001147983 */ /* 0x000ea20000300800 */
[----:B0-----:R-:W-:-:S05]  /*a9940*/  F2FP.SATFINITE.E5M2.F32.PACK_AB_MERGE_C R9, R25, R21, RZ ;  /* 0x000000151909723e */ /* 0x001fca00048060ff */
[----:B------:R0:W-:Y:S01]  /*a9950*/  STL [R1+0x404], R9 ;  /* 0x0004040901007387 */ /* 0x0001e20000100800 */
[----:B---3--:R-:W-:-:S03]  /*a9960*/  F2FP.SATFINITE.E5M2.F32.PACK_AB_MERGE_C R16, R16, R15, RZ ;  /* 0x0000000f1010723e */ /* 0x008fc600048060ff */
[----:B------:R-:W3:Y:S04]  /*a9970*/  LDL.LU R21, [R1+0xe10] ;  /* 0x000e100001157983 */ /* 0x000ee80000300800 */
[----:B------:R-:W3:Y:S01]  /*a9980*/  LDL.LU R25, [R1+0xe14] ;  /* 0x000e140001197983 */ /* 0x000ee20000300800 */
[----:B0-----:R-:W-:-:S05]  /*a9990*/  SHF.R.S32.HI R9, RZ, 0x1f, R8 ;  /* 0x0000001fff097819 */ /* 0x001fca0000011408 */
[----:B------:R-:W-:Y:S01]  /*a99a0*/  IMAD.X R15, R9, 0x1, R27, P3 ;  /* 0x00000001090f7824 */ /* 0x000fe200018e061b */
[----:B------:R4:W-:Y:S04]  /*a99b0*/  STL [R1+0x510c], R16 ;  /* 0x00510c1001007387 */ /* 0x0009e80000100800 */
[----:B------:R0:W-:Y:S01]  /*a99c0*/  STL.64 [R1+0x1040], R14 ;  /* 0x0010400e01007387 */ /* 0x0001e20000100a00 */
[----:B----4-:R-:W-:Y:S02]  /*a99d0*/  F2FP.SATFINITE.E5M2.F32.PACK_AB_MERGE_C R16, R18, R13, RZ ;  /* 0x0000000d1210723e */ /* 0x010fe400048060ff */
[----:B------:R-:W-:Y:S02]  /*a99e0*/  F2FP.SATFINITE.E5M2.F32.PACK_AB_MERGE_C R13, R23, R17, RZ ;  /* 0x00000011170d723e */ /* 0x000fe400048060ff */
[----:B0-----:R-:W-:Y:S01]  /*a99f0*/  IADD3 R14, P3, R8, R5, RZ ;  /* 0x00000005080e7210 */ /* 0x001fe20007f7e0ff */
[----:B------:R-:W-:Y:S01]  /*a9a00*/  STL [R1+0x5114], R16 ;  /* 0x0051141001007387 */ /* 0x000fe20000100800 */
[----:B------:R-:W-:-:S03]  /*a9a10*/  F2FP.SATFINITE.E5M2.F32.PACK_AB_MERGE_C R10, R10, R26, RZ ;  /* 0x0000001a0a0a723e */ /* 0x000fc600048060ff */
[----:B------:R-:W-:Y:S01]  /*a9a20*/  IMAD.X R15, R9, 0x1, R7, P3 ;  /* 0x00000001090f7824 */ /* 0x000fe200018e0607 */
[----:B------:R-:W-:Y:S01]  /*a9a30*/  STL [R1+0x5088], R13 ;  /* 0x0050880d01007387 */ /* 0x000fe20000100800 */
[----:B------:R-:W-:-:S03]  /*a9a40*/  F2FP.SATFINITE.E5M2.F32.PACK_AB_MERGE_C R11, R12, R11, RZ ;  /* 0x0000000b0c0b723e */ /* 0x000fc600048060ff */
[----:B------:R-:W4:Y:S04]  /*a9a50*/  LDL.LU R26, [R1+0xe18] ;  /* 0x000e1800011a7983 */ /* 0x000f280000300800 */
[----:B------:R0:W-:Y:S04]  /*a9a60*/  STL.64 [R1+0x1028], R14 ;  /* 0x0010280e01007387 */ /* 0x0001e80000100a00 */
[----:B------:R1:W-:Y:S01]  /*a9a70*/  STL [R1+0x5094], R10 ;  /* 0x0050940a01007387 */ /* 0x0003e20000100800 */
[----:B0-----:R-:W-:-:S03]  /*a9a80*/  IADD3 R14, P3, R8, R3, RZ ;  /* 0x00000003080e7210 */ /* 0x001fc60007f7e0ff */
[----:B-1----:R-:W4:Y:S02]  /*a9a90*/  LDL.LU R10, [R1+0xe1c] ;  /* 0x000e1c00010a7983 */ /* 0x002f240000300800 */
[----:B------:R-:W-:Y:S02]  /*a9aa0*/  IMAD.X R15, R9, 0x1, R4, P3 ;  /* 0x00000001090f7824 */ /* 0x000fe400018e0604 */
[----:B------:R0:W-:Y:S01]  /*a9ab0*/  STL [R1+0x5020], R11 ;  /* 0x0050200b01007387 */ /* 0x0001e20000100800 */
[----:B------:R-:W-:-:S03]  /*a9ac0*/  F2FP.SATFINITE.E5M2.F32.PACK_AB_MERGE_C R13, R22, R24, RZ ;  /* 0x00000018160d723e */ /* 0x000fc600048060ff */
[----:B0-----:R-:W3:Y:S04]  /*a9ad0*/  LDL.LU R11, [R1+0xe00] ;  /* 0x000e0000010b7983 */ /* 0x001ee80000300800 */
[----:B------:R-:W3:Y:S04]  /*a9ae0*/  LDL.LU R12, [R1+0xe04] ;  /* 0x000e0400010c7983 */ /* 0x000ee80000300800 */
[----:B------:R-:W3:Y:S04]  /*a9af0*/  LDL.LU R17, [R1+0xe08] ;  /* 0x000e080001117983 */ /* 0x000ee80000300800 */
[----:B------:R-:W3:Y:S04]  /*a9b00*/  LDL.LU R23, [R1+0xe0c] ;  /* 0x000e0c0001177983 */ /* 0x000ee80000300800 */
[----:B------:R0:W-:Y:S04]  /*a9b10*/  STL.64 [R1+0x1010], R14 ;  /* 0x0010100e01007387 */ /* 0x0001e80000100a00 */
[----:B------:R-:W-:Y:S04]  /*a9b20*/  STL [R1+0x5034], R13 ;  /* 0x0050340d01007387 */ /* 0x000fe80000100800 */
[----:B------:R-:W3:Y:S01]  /*a9b30*/  LDL.LU R24, [R1+0xdf0] ;  /* 0x000df00001187983 */ /* 0x000ee20000300800 */
[----:B0-----:R-:W-:-:S03]  /*a9b40*/  IADD3 R14, P3, R8, R0, RZ ;  /* 0x00000000080e7210 */ /* 0x001fc60007f7e0ff */
[----:B------:R-:W3:Y:S02]  /*a9b50*/  LDL.LU R22, [R1+0xdf4] ;  /* 0x000df40001167983 */ /* 0x000ee40000300800 */
[----:B------:R-:W-:Y:S01]  /*a9b60*/  IMAD.X R15, R9, 0x1, R2, P3 ;  /* 0x00000001090f7824 */ /* 0x000fe200018e0602 */
[----:B--2---:R-:W-:Y:S02]  /*a9b70*/  F2FP.SATFINITE.E5M2.F32.PACK_AB_MERGE_C R9, R29, R28, RZ ;  /* 0x0000001c1d09723e */ /* 0x004fe400048060ff */
[----:B------:R-:W2:Y:S04]  /*a9b80*/  LDL.LU R28, [R1+0xdf8] ;  /* 0x000df800011c7983 */ /* 0x000ea80000300800 */
[----:B------:R-:W2:Y:S04]  /*a9b90*/  LDL.LU R29, [R1+0xdfc] ;  /* 0x000dfc00011d7983 */ /* 0x000ea80000300800 */
[----:B------:R-:W-:Y:S04]  /*a9ba0*/  STL.64 [R1+0x1000], R14 ;  /* 0x0010000e01007387 */ /* 0x000fe80000100a00 */
[----:B------:R0:W-:Y:S01]  /*a9bb0*/  STL [R1+0x4fa8], R9 ;  /* 0x004fa80901007387 */ /* 0x0001e20000100800 */
[----:B------:R-:W-:Y:S01]  /*a9bc0*/  VIADD R8, R8, UR5 ;  /* 0x0000000508087c36 */ /* 0x000fe20008000000 */
[----:B------:R-:W-:Y:S01]  /*a9bd0*/  ULDC UR5, c[0x0][0x248] ;  /* 0x0000920000057ab9 */ /* 0x000fe20000000800 */
[----:B0-----:R-:W-:-:S03]  /*a9be0*/  F2FP.SATFINITE.E5M2.F32.PACK_AB_MERGE_C R9, R20, R19, RZ ;  /* 0x000000131409723e */ /* 0x001fc600048060ff */
[----:B------:R-:W-:Y:S02]  /*a9bf0*/  IADD3 R20, P3, R8, R6, RZ ;  /* 0x0000000608147210 */ /* 0x000fe40007f7e0ff */
[----:B----4-:R-:W-:Y:S02]  /*a9c00*/  F2FP.SATFINITE.E5M2.F32.PACK_AB_MERGE_C R10, R10, R26, RZ ;  /* 0x0000001a0a0a723e */ /* 0x010fe400048060ff */
[----:B---3--:R-:W-:Y:S02]  /*a9c10*/  F2FP.SATFINITE.E5M2.F32.PACK_AB_MERGE_C R11, R12, R11, RZ ;  /* 0x0000000b0c0b723e */ /* 0x008fe400048060ff */
[----:B------:R-:W-:Y:S02]  /*a9c20*/  F2FP.SATFINITE.E5M2.F32.PACK_AB_MERGE_C R23, R23, R17, RZ ;  /* 0x000000111717723e */ /* 0x000fe400048060ff */
[----:B------:R-:W-:Y:S01]  /*a9c30*/  F2FP.SATFINITE.E5M2.F32.PACK_AB_MERGE_C R22, R22, R24, RZ ;  /* 0x000000181616723e */ /* 0x000fe200048060ff */
[----:B--2---:R-:W-:Y:S04]  /*a9c40*/  STL.64 [R1+0x5450], R28 ;  /* 0x0054501c01007387 */ /* 0x004fe80000100a00 */
[----:B------:R0:W-:Y:S04]  /*a9c50*/  STL [R1+0x4fc4], R9 ;  /* 0x004fc40901007387 */ /* 0x0001e80000100800 */
[----:B------:R-:W2:Y:S04]  /*a9c60*/  LDL.LU R14, [R1+0xde4] ;  /* 0x000de400010e7983 */ /* 0x000ea80000300800 */
[----:B------:R-:W3:Y:S01]  /*a9c70*/  LDL.LU R15, [R1+0xde8] ;  /* 0x000de800010f7983 */ /* 0x000ee20000300800 */
[----:B0-----:R-:W-:-:S05]  /*a9c80*/  F2FP.SATFINITE.E5M2.F32.PACK_AB_MERGE_C R9, R25, R21, RZ ;  /* 0x000000151909723e */ /* 0x001fca00048060ff */
[----:B------:R0:W-:Y:S04]  /*a9c90*/  STL [R1+0x4f34], R9 ;  /* 0x004f340901007387 */ /* 0x0001e80000100800 */
[----:B------:R-:W3:Y:S04]  /*a9ca0*/  LDL.LU R16, [R1+0xdec] ;  /* 0x000dec0001107983 */ /* 0x000ee80000300800 */
[----:B------:R-:W4:Y:S01]  /*a9cb0*/  LDL.LU R13, [R1+0xdd0] ;  /* 0x000dd000010d7983 */ /* 0x000f220000300800 */
[----:B0-----:R-:W-:-:S03]  /*a9cc0*/  SHF.R.S32.HI R9, RZ, 0x1f, R8 ;  /* 0x0000001fff097819 */ /* 0x001fc60000011408 */
[----:B------:R-:W4:Y:S02]  /*a9cd0*/  LDL.LU R18, [R1+0xdd4] ;  /* 0x000dd40001127983 */ /* 0x000f240000300800 */
[----:B------:R-:W-:Y:S02]  /*a9ce0*/  IMAD.X R21, R9, 0x1, R27, P3 ;  /* 0x0000000109157824 */ /* 0x000fe400018e061b */
[----:B------:R-:W3:Y:S01]  /*a9cf0*/  LDL.LU R19, [R1+0xdd8] ;  /* 0x000dd80001137983 */ /* 0x000ee20000300800 */
[----:B------:R-:W-:-:S03]  /*a9d00*/  IADD3 R28, P3, R8, R5, RZ ;  /* 0x00000005081c7210 */ /* 0x000fc60007f7e0ff */
[----:B------:R0:W-:Y:S02]  /*a9d10*/  STL.64 [R1+0x1008], R20 ;  /* 0x0010081401007387 */ /* 0x0001e40000100a00 */
[----:B------:R-:W-:Y:S02]  /*a9d20*/  IMAD.X R29, R9, 0x1, R7, P3 ;  /* 0x00000001091d7824 */ /* 0x000fe400018e0607 */
[----:B0-----:R-:W3:Y:S04]  /*a9d30*/  LDL.LU R20, [R1+0xddc] ;  /* 0x000ddc0001147983 */ /* 0x001ee80000300800 */
[----:B------:R-:W3:Y:S04]  /*a9d40*/  LDL.LU R21, [R1+0xdc0] ;  /* 0x000dc00001157983 */ /* 0x000ee80000300800 */
[----:B------:R-:W3:Y:S04]  /*a9d50*/  LDL.LU R25, [R1+0xdc4] ;  /* 0x000dc40001197983 */ /* 0x000ee80000300800 */
[----:B------:R-:W3:Y:S04]  /*a9d60*/  LDL.LU R26, [R1+0xdc8] ;  /* 0x000dc800011a7983 */ /* 0x000ee80000300800 */
[----:B------:R0:W-:Y:S04]  /*a9d70*/  STL [R1+0x4f48], R10 ;  /* 0x004f480a01007387 */ /* 0x0001e80000100800 */
[----:B0-----:R-:W3:Y:S04]  /*a9d80*/  LDL.LU R10, [R1+0xdcc] ;  /* 0x000dcc00010a7983 */ /* 0x001ee80000300800 */
[----:B------:R0:W-:Y:S04]  /*a9d90*/  STL [R1+0x4f14], R11 ;  /* 0x004f140b01007387 */ /* 0x0001e80000100800 */
[----:B0-----:R-:W3:Y:S04]  /*a9da0*/  LDL.LU R11, [R1+0xdb0] ;  /* 0x000db000010b7983 */ /* 0x001ee80000300800 */
[----:B------:R-:W3:Y:S04]  /*a9db0*/  LDL.LU R12, [R1+0xdb4] ;  /* 0x000db400010c7983 */ /* 0x000ee80000300800 */
[----:B------:R0:W-:Y:S04]  /*a9dc0*/  STL.64 [R1+0xff8], R28 ;  /* 0x000ff81c01007387 */ /* 0x0001e80000100a00 */
[----:B------:R-:W3:Y:S01]  /*a9dd0*/  LDL.LU R17, [R1+0xdb8] ;  /* 0x000db80001117983 */ /* 0x000ee20000300800 */
[----:B0-----:R-:W-:-:S03]  /*a9de0*/  IADD3 R28, P3, R8, R3, RZ ;  /* 0x00000003081c7210 */ /* 0x001fc60007f7e0ff */
[----:B------:R0:W-:Y:S02]  /*a9df0*/  STL [R1+0x4f1c], R23 ;  /* 0x004f1c1701007387 */ /* 0x0001e40000100800 */
[----:B------:R-:W-:Y:S02]  /*a9e00*/  IMAD.X R29, R9, 0x1, R4, P3 ;  /* 0x00000001091d7824 */ /* 0x000fe400018e0604 */
[----:B0-----:R-:W3:Y:S04]  /*a9e10*/  LDL.LU R23, [R1+0xdbc] ;  /* 0x000dbc0001177983 */ /* 0x001ee80000300800 */
[----:B------:R-:W-:Y:S04]  /*a9e20*/  STL [R1+0x4ef8], R22 ;  /* 0x004ef81601007387 */ /* 0x000fe80000100800 */
[----:B------:R0:W-:Y:S04]  /*a9e30*/  STL.64 [R1+0xfe8], R28 ;  /* 0x000fe81c01007387 */ /* 0x0001e80000100a00 */
[----:B0-----:R-:W2:Y:S02]  /*a9e40*/  LDL.LU.64 R28, [R1+0x5450] ;  /* 0x00545000011c7983 */ /* 0x001ea40000300a00 */
[----:B--2---:R-:W-:-:S02]  /*a9e50*/  F2FP.SATFINITE.E5M2.F32.PACK_AB_MERGE_C R22, R29, R28, RZ ;  /* 0x0000001c1d16723e */ /* 0x004fc400048060ff */
[----:B------:R-:W-:-:S03]  /*a9e60*/  IADD3 R28, P3, R8, R0, RZ ;  /* 0x00000000081c7210 */ /* 0x000fc60007f7e0ff */
[----:B------:R0:W-:Y:S02]  /*a9e70*/  STL [R1+0x4efc], R22 ;  /* 0x004efc1601007387 */ /* 0x0001e40000100800 */
[----:B------:R-:W-:Y:S02]  /*a9e80*/  IMAD.X R29, R9, 0x1, R2, P3 ;  /* 0x00000001091d7824 */ /* 0x000fe400018e0602 */
[----:B------:R-:W2:Y:S01]  /*a9e90*/  LDL.LU R9, [R1+0xde0] ;  /* 0x000de00001097983 */ /* 0x000ea20000300800 */
[----:B------:R-:W-:Y:S01]  /*a9ea0*/  VIADD R8, R8, UR5 ;  /* 0x0000000508087c36 */ /* 0x000fe20008000000 */
[----:B----4-:R-:W-:Y:S01]  /*a9eb0*/  F2FP.SATFINITE.E5M2.F32.PACK_AB_MERGE_C R13, R18, R13, RZ ;  /* 0x0000000d120d723e */ /* 0x010fe200048060ff */
[----:B------:R-:W-:Y:S01]  /*a9ec0*/  ULDC UR5, c[0x0][0x248] ;  /* 0x0000920000057ab9 */ /* 0x000fe20000000800 */
[----:B------:R-:W4:Y:S04]  /*a9ed0*/  LDL.LU R24, [R1+0xda0] ;  /* 0x000da00001187983 */ /* 0x000f280000300800 */
[----:B0-----:R-:W4:Y:S04]  /*a9ee0*/  LDL.LU R22, [R1+0xda4] ;  /* 0x000da40001167983 */ /* 0x001f280000300800 */
[----:B------:R0:W-:Y:S04]  /*a9ef0*/  STL.64 [R1+0xfd0], R28 ;  /* 0x000fd01c01007387 */ /* 0x0001e80000100a00 */
[----:B0-----:R-:W4:Y:S04]  /*a9f00*/  LDL.LU R28, [R1+0xda8] ;  /* 0x000da800011c7983 */ /* 0x001f280000300800 */
[----:B------:R-:W4:Y:S01]  /*a9f10*/  LDL.LU R29, [R1+0xdac] ;  /* 0x000dac00011d7983 */ /* 0x000f220000300800 */
[----:B--2---:R-:W-:-:S02]  /*a9f20*/  F2FP.SATFINITE.E5M2.F32.PACK_AB_MERGE_C R14, R14, R9, RZ ;  /* 0x000000090e0e723e */ /* 0x004fc400048060ff */
[----:B---3--:R-:W-:-:S03]  /*a9f30*/  F2FP.SATFINITE.E5M2.F32.PACK_AB_MERGE_C R9, R16, R15, RZ ;  /* 0x0000000f1009723e */ /* 0x008fc600048060ff */
[----:B------:R0:W-:Y:S04]  /*a9f40*/  STL [R1+0x4edc], R14 ;  /* 0x004edc0e01007387 */ /* 0x0001e80000100800 */
[----:B------:R1:W-:Y:S01]  /*a9f50*/  STL [R1+0x4ee8], R9 ;  /* 0x004ee80901007387 */ /* 0x0003e20000100800 */
[----:B0-----:R-:W-:Y:S02]  /*a9f60*/  IADD3 R14, P3, R8, R6, RZ ;  /* 0x00000006080e7210 */ /* 0x001fe40007f7e0ff */
[----:B-1----:R-:W-:Y:S01]  /*a9f70*/  SHF.R.S32.HI R9, RZ, 0x1f, R8 ;  /* 0x0000001fff097819 */ /* 0x002fe20000011408 */
[----:B------:R0:W-:Y:S04]  /*a9f80*/  STL [R1+0x4ec4], R13 ;  /* 0x004ec40d01007387 */ /* 0x0001e80000100800 */
[----:B------:R-:W-:-:S05]  /*a9f90*/  IMAD.X R15, R9, 0x1, R27, P3 ;  /* 0x00000001090f7824 */ /* 0x000fca00018e061b */
[----:B------:R1:W-:Y:S01]  /*a9fa0*/  STL.64 [R1+0xfe0], R14 ;  /* 0x000fe00e01007387 */ /* 0x0003e20000100a00 */
[----:B0-----:R-:W-:-:S03]  /*a9fb0*/  F2FP.SATFINITE.E5M2.F32.PACK_AB_MERGE_C R13, R25, R21, RZ ;  /* 0x00000015190d723e */ /* 0x001fc600048060ff */
[----:B------:R-:W2:Y:S01]  /*a9fc0*/  LDL.LU R21, [R1+0xd90] ;  /* 0x000d900001157983 */ /* 0x000ea20000300800 */
[----:B-1----:R-:W-:-:S05]  /*a9fd0*/  F2FP.SATFINITE.E5M2.F32.PACK_AB_MERGE_C R14, R20, R19, RZ ;  /* 0x00000013140e723e */ /* 0x002fca00048060ff */
[----:B------:R0:W-:Y:S04]  /*a9fe0*/  STL [R1+0x4ec8], R14 ;  /* 0x004ec80e01007387 */ /* 0x0001e80000100800 */
[----:B------:R-:W2:Y:S01]  /*a9ff0*/  LDL.LU R25, [R1+0xd94] ;  /* 0x000d940001197983 */ /* 0x000ea20000300800 */
[----:B0-----:R-:W-:-:S03]  /*aa000*/  IADD3 R14, P3, R8, R5, RZ ;  /* 0x00000005080e7210 */ /* 0x001fc60007f7e0ff */
[----:B------:R0:W-:Y:S02]  /*aa010*/  STL [R1+0x4eac], R13 ;  /* 0x004eac0d01007387 */ /* 0x0001e40000100800 */
[----:B------:R-:W-:Y:S01]  /*aa020*/  IMAD.X R15, R9, 0x1, R7, P3 ;  /* 0x00000001090f7824 */ /* 0x000fe200018e0607 */
[----:B0-----:R-:W-:Y:S02]  /*aa030*/  F2FP.SATFINITE.E5M2.F32.PACK_AB_MERGE_C R13, R10, R26, RZ ;  /* 0x0000001a0a0d723e */ /* 0x001fe400048060ff */
[----:B------:R-:W3:Y:S04]  /*aa040*/  LDL.LU R26, [R1+0xd98] ;  /* 0x000d9800011a7983 */ /* 0x000ee80000300800 */
[----:B------:R-:W3:Y:S04]  /*aa050*/  LDL.LU R10, [R1+0xd9c] ;  /* 0x000d9c00010a7983 */ /* 0x000ee80000300800 */
[----:B------:R0:W-:Y:S04]  /*aa060*/  STL.64 [R1+0xfb8], R14 ;  /* 0x000fb80e01007387 */ /* 0x0001e80000100a00 */
[----:B------:R1:W-:Y:S01]  /*aa070*/  STL [R1+0x4eb8], R13 ;  /* 0x004eb80d01007387 */ /* 0x0003e20000100800 */
[----:B0-----:R-:W-:-:S02]  /*aa080*/  IADD3 R14, P3, R8, R3, RZ ;  /* 0x00000003080e7210 */ /* 0x001fc40007f7e0ff */
[----:B-1----:R-:W-:Y:S02]  /*aa090*/  F2FP.SATFINITE.E5M2.F32.PACK_AB_MERGE_C R13, R12, R11, RZ ;  /* 0x0000000b0c0d723e */ /* 0x002fe400048060ff */
[----:B------:R-:W3:Y:S01]  /*aa0a0*/  LDL.LU R11, [R1+0xd80] ;  /* 0x000d8000010b7983 */ /* 0x000ee20000300800 */
[----:B------:R-:W-:-:S03]  /*aa0b0*/  IMAD.X R15, R9, 0x1, R4, P3 ;  /* 0x00000001090f7824 */ /* 0x000fc600018e0604 */
[----:B------:R-:W3:Y:S04]  /*aa0c0*/  LDL.LU R12, [R1+0xd84] ;  /* 0x000d8400010c7983 */ /* 0x000ee80000300800 */
[----:B------:R0:W-:Y:S04]  /*aa0d0*/  STL [R1+0x4e90], R13 ;  /* 0x004e900d01007387 */ /* 0x0001e80000100800 */
[----:B------:R1:W-:Y:S01]  /*aa0e0*/  STL.64 [R1+0xfb0], R14 ;  /* 0x000fb00e01007387 */ /* 0x0003e20000100a00 */
[----:B0-----:R-:W-:Y:S02]  /*aa0f0*/  F2FP.SATFINITE.E5M2.F32.PACK_AB_MERGE_C R13, R23, R17, RZ ;  /* 0x00000011170d723e */ /* 0x001fe400048060ff */
[----:B-1----:R-:W-:-:S03]  /*aa100*/  IADD3 R14, P3, R8, R0, RZ ;  /* 0x00000000080e7210 */ /* 0x002fc60007f7e0ff */
[----:B------:R-:W-:Y:S02]  /*aa110*/  STL [R1+0x4e98], R13 ;  /* 0x004e980d01007387 */ /* 0x000fe40000100800 */
[----:B------:R-:W-:Y:S02]  /*aa120*/  IMAD.X R15, R9, 0x1, R2, P3 ;  /* 0x00000001090f7824 */ /* 0x000fe400018e0602 */
[----:B------:R-:W-:Y:S04]  /*aa130*/  STL.64 [R1+0x5448], R2 ;  /* 0x0054480201007387 */ /* 0x000fe80000100a00 */
[----:B------:R0:W-:Y:S04]  /*aa140*/  STL.64 [R1+0xf98], R14 ;  /* 0x000f980e01007387 */ /* 0x0001e80000100a00 */
[----:B0-----:R-:W3:Y:S04]  /*aa150*/  LDL.LU R14, [R1+0xd8c] ;  /* 0x000d8c00010e7983 */ /* 0x001ee80000300800 */
[----:B------:R-:W3:Y:S04]  /*aa160*/  LDL.LU R17, [R1+0xd70] ;  /* 0x000d700001117983 */ /* 0x000ee80000300800 */
[----:B------:R-:W3:Y:S04]  /*aa170*/  LDL.LU R23, [R1+0xd74] ;  /* 0x000d740001177983 */ /* 0x000ee80000300800 */
[----:B------:R-:W3:Y:S01]  /*aa180*/  LDL.LU R15, [R1+0xd78] ;  /* 0x000d7800010f7983 */ /* 0x000ee20000300800 */
[----:B----4-:R-:W-:Y:S01]  /*aa190*/  F2FP.SATFINITE.E5M2.F32.PACK_AB_MERGE_C R3, R22, R24, RZ ;  /* 0x000000181603723e */ /* 0x010fe200048060ff */
[----:B------:R-:W-:Y:S01]  /*aa1a0*/  VIADD R8, R8, UR5 ;  /* 0x0000000508087c36 */ /* 0x000fe20008000000 */
[----:B------:R-:W-:Y:S01]  /*aa1b0*/  F2FP.SATFINITE.E5M2.F32.PACK_AB_MERGE_C R2, R29, R28, RZ ;  /* 0x0000001c1d02723e */ /* 0x000fe200048060ff */
[----:B------:R-:W-:-:S02]  /*aa1c0*/  ULDC UR5, c[0x0][0x248] ;  /* 0x0000920000057ab9 */ /* 0x000fc40000000800 */
[----:B------:R-:W-:Y:S01]  /*aa1d0*/  STL [R1+0x4e78], R3 ;  /* 0x004e780301007387 */ /* 0x000fe20000100800 */
[----:B------:R-:W-:Y:S02]  /*aa1e0*/  SHF.R.S32.HI R9, RZ, 0x1f, R8 ;  /* 0x0000001fff097819 */ /* 0x000fe40000011408 */
[----:B--2---:R-:W-:Y:S01]  /*aa1f0*/  F2FP.SATFINITE.E5M2.F32.PACK_AB_MERGE_C R19, R25, R21, RZ ;  /* 0x000000151913723e */ /* 0x004fe200048060ff */
[----:B---3--:R0:W-:Y:S04]  /*aa200*/  STL [R1+0x5440], R15 ;  /* 0x0054400f01007387 */ /* 0x0081e80000100800 */
[----:B------:R1:W-:Y:S04]  /*aa210*/  STL [R1+0x4e7c], R2 ;  /* 0x004e7c0201007387 */ /* 0x0003e80000100800 */
[----:B0-----:R-:W2:Y:S01]  /*aa220*/  LDL.LU R15, [R1+0xd88] ;  /* 0x000d8800010f7983 */ /* 0x001ea20000300800 */
[----:B-1----:R-:W-:-:S03]  /*aa230*/  IADD3 R2, P3, R8, R6, RZ ;  /* 0x0000000608027210 */ /* 0x002fc60007f7e0ff */
[----:B------:R-:W3:Y:S04]  /*aa240*/  LDL.LU R16, [R1+0xd7c] ;  /* 0x000d7c0001107983 */ /* 0x000ee80000300800 */
[----:B------:R-:W4:Y:S01]  /*aa250*/  LDL.LU R13, [R1+0xd60] ;  /* 0x000d6000010d7983 */ /* 0x000f220000300800 */
[----:B------:R-:W-:-:S03]  /*aa260*/  IMAD.X R3, R9, 0x1, R27, P3 ;  /* 0x0000000109037824 */ /* 0x000fc600018e061b */
[----:B------:R-:W4:Y:S04]  /*aa270*/  LDL.LU R18, [R1+0xd64] ;  /* 0x000d640001127983 */ /* 0x000f280000300800 */
[----:B------:R-:W3:Y:S04]  /*aa280*/  LDL.LU R24, [R1+0xd68] ;  /* 0x000d680001187983 */ /* 0x000ee80000300800 */
[----:B------:R-:W3:Y:S04]  /*aa290*/  LDL.LU R22, [R1+0xd6c] ;  /* 0x000d6c0001167983 */ /* 0x000ee80000300800 */
[----:B------:R-:W3:Y:S04]  /*aa2a0*/  LDL.LU R28, [R1+0xd50] ;  /* 0x000d5000011c7983 */ /* 0x000ee80000300800 */
[----:B------:R-:W3:Y:S04]  /*aa2b0*/  LDL.LU R29, [R1+0xd54] ;  /* 0x000d5400011d7983 */ /* 0x000ee80000300800 */
[----:B------:R-:W-:Y:S04]  /*aa2c0*/  STL [R1+0x4e64], R19 ;  /* 0x004e641301007387 */ /* 0x000fe80000100800 */
[----:B------:R0:W-:Y:S04]  /*aa2d0*/  STL.64 [R1+0xfa8], R2 ;  /* 0x000fa80201007387 */ /* 0x0001e80000100a00 */
[----:B------:R-:W3:Y:S04]  /*aa2e0*/  LDL.LU R21, [R1+0xd58] ;  /* 0x000d580001157983 */ /* 0x000ee80000300800 */
[----:B------:R-:W3:Y:S01]  /*aa2f0*/  LDL.LU R25, [R1+0xd5c] ;  /* 0x000d5c0001197983 */ /* 0x000ee20000300800 */
[----:B0-----:R-:W-:-:S05]  /*aa300*/  F2FP.SATFINITE.E5M2.F32.PACK_AB_MERGE_C R2, R10, R26, RZ ;  /* 0x0000001a0a02723e */ /* 0x001fca00048060ff */
[----:B------:R0:W-:Y:S04]  /*aa310*/  STL [R1+0x4e68], R2 ;  /* 0x004e680201007387 */ /* 0x0001e80000100800 */
[----:B------:R-:W3:Y:S04]  /*aa320*/  LDL.LU R19, [R1+0xd40] ;  /* 0x000d400001137983 */ /* 0x000ee80000300800 */
[----:B------:R-:W3:Y:S01]  /*aa330*/  LDL.LU R20, [R1+0xd44] ;  /* 0x000d440001147983 */ /* 0x000ee20000300800 */
[----:B0-----:R-:W-:-:S05]  /*aa340*/  F2FP.SATFINITE.E5M2.F32.PACK_AB_MERGE_C R2, R12, R11, RZ ;  /* 0x0000000b0c02723e */ /* 0x001fca00048060ff */
[----:B------:R0:W-:Y:S04]  /*aa350*/  STL [R1+0x4e4c], R2 ;  /* 0x004e4c0201007387 */ /* 0x0001e80000100800 */
[----:B------:R-:W3:Y:S04]  /*aa360*/  LDL.LU R26, [R1+0xd48] ;  /* 0x000d4800011a7983 */ /* 0x000ee80000300800 */
[----:B------:R-:W3:Y:S01]  /*aa370*/  LDL.LU R10, [R1+0xd4c] ;  /* 0x000d4c00010a7983 */ /* 0x000ee20000300800 */
[----:B0-----:R-:W-:-:S03]  /*aa380*/  IADD3 R2, P3, R8, R5, RZ ;  /* 0x0000000508027210 */ /* 0x001fc60007f7e0ff */
[----:B------:R-:W3:Y:S02]  /*aa390*/  LDL.LU R11, [R1+0xd30] ;  /* 0x000d3000010b7983 */ /* 0x000ee40000300800 */
[----:B------:R-:W-:Y:S02]  /*aa3a0*/  IMAD.X R3, R9, 0x1, R7, P3 ;  /* 0x0000000109037824 */ /* 0x000fe400018e0607 */
[----:B------:R-:W3:Y:S04]  /*aa3b0*/  LDL.LU R12, [R1+0xd34] ;  /* 0x000d3400010c7983 */ /* 0x000ee80000300800 */
[----:B------:R0:W-:Y:S04]  /*aa3c0*/  STL.64 [R1+0xf90], R2 ;  /* 0x000f900201007387 */ /* 0x0001e80000100a00 */
[----:B0-----:R-:W4:Y:S01]  /*aa3d0*/  LDL.LU.64 R2, [R1+0x5448] ;  /* 0x0054480001027983 */ /* 0x001f220000300a00 */
[----:B------:R-:W-:-:S02]  /*aa3e0*/  F2FP.SATFINITE.E5M2.F32.PACK_AB_MERGE_C R17, R23, R17, RZ ;  /* 0x000000111711723e */ /* 0x000fc400048060ff */
[----:B--2---:R-:W-:-:S05]  /*aa3f0*/  F2FP.SATFINITE.E5M2.F32.PACK_AB_MERGE_C R15, R14, R15, RZ ;  /* 0x0000000f0e0f723e */ /* 0x004fca00048060ff */
[----:B------:R0:W-:Y:S04]  /*aa400*/  STL [R1+0x4e50], R15 ;  /* 0x004e500f01007387 */ /* 0x0001e80000100800 */
[----:B------:R-:W-:Y:S01]  /*aa410*/  STL [R1+0xd80], R17 ;  /* 0x000d801101007387 */ /* 0x000fe20000100800 */
[----:B----4-:R-:W-:-:S05]  /*aa420*/  IADD3 R14, P3, R8, R3, RZ ;  /* 0x00000003080e7210 */ /* 0x010fca0007f7e0ff */
[----:B0-----:R-:W-:-:S05]  /*aa430*/  IMAD.X R15, R9, 0x1, R4, P3 ;  /* 0x00000001090f7824 */ /* 0x001fca00018e0604 */
[----:B------:R0:W-:Y:S04]  /*aa440*/  STL.64 [R1+0xf70], R14 ;  /* 0x000f700e01007387 */ /* 0x0001e80000100a00 */
[----:B0-----:R-:W2:Y:S04]  /*aa450*/  LDL.LU R15, [R1+0x5440] ;  /* 0x00544000010f7983 */ /* 0x001ea80000300800 */
[----:B------:R-:W4:Y:S04]  /*aa460*/  LDL.LU R17, [R1+0xd38] ;  /* 0x000d380001117983 */ /* 0x000f280000300800 */
[----:B------:R-:W4:Y:S01]  /*aa470*/  LDL.LU R23, [R1+0xd3c] ;  /* 0x000d3c0001177983 */ /* 0x000f220000300800 */
[----:B------:R-:W-:-:S02]  /*aa480*/  IADD3 R14, P3, R8, R0, RZ ;  /* 0x00000000080e7210 */ /* 0x000fc40007f7e0ff */
[----:B------:R-:W-:Y:S01]  /*aa490*/  F2FP.SATFINITE.E5M2.F32.PACK_AB_MERGE_C R13, R18, R13, RZ ;  /* 0x0000000d120d723e */ /* 0x000fe200048060ff */
[----:B------:R-:W-:Y:S01]  /*aa4a0*/  VIADD R8, R8, UR5 ;  /* 0x0000000508087c36 */ /* 0x000fe20008000000 */
[----:B---3--:R-:W-:Y:S01]  /*aa4b0*/  F2FP.SATFINITE.E5M2.F32.PACK_AB_MERGE_C R10, R10, R26, RZ ;  /* 0x0000001a0a0a723e */ /* 0x008fe200048060ff */
[----:B------:R-:W-:Y:S01]  /*aa4c0*/  ULDC UR5, c[0x0][0x248] ;  /* 0x0000920000057ab9 */ /* 0x000fe20000000800 */
[----:B------:R-:W-:Y:S02]  /*aa4d0*/  F2FP.SATFINITE.E5M2.F32.PACK_AB_MERGE_C R11, R12, R11, RZ ;  /* 0x0000000b0c0b723e */ /* 0x000fe400048060ff */
        /* <DEDUP_REMOVED lines=11> */
[----:B------:R0:W-:Y:S01]  /*aa590*/  STL [R1+0xd50], R9 ;  /* 0x000d500901007387 */ /* 0x0001e20000100800 */
[----:B------:R-:W-:-:S03]  /*aa5a0*/  F2FP.SATFINITE.E5M2.F32.PACK_AB_MERGE_C R13, R25, R21, RZ ;  /* 0x00000015190d723e */ /* 0x000fc600048060ff */
[----:B------:R-:W3:Y:S04]  /*aa5b0*/  LDL.LU R24, [R1+0xd28] ;  /* 0x000d280001187983 */ /* 0x000ee80000300800 */
[----:B------:R-:W3:Y:S01]  /*aa5c0*/  LDL.LU R22, [R1+0xd2c] ;  /* 0x000d2c0001167983 */ /* 0x000ee20000300800 */
[----:B0-----:R-:W-:-:S03]  /*aa5d0*/  SHF.R.S32.HI R9, RZ, 0x1f, R8 ;  /* 0x0000001fff097819 */ /* 0x001fc60000011408 */
[----:B------:R-:W3:Y:S02]  /*aa5e0*/  LDL.LU R21, [R1+0xd10] ;  /* 0x000d100001157983 */ /* 0x000ee40000300800 */
[----:B------:R-:W-:Y:S02]  /*aa5f0*/  IMAD.X R15, R9, 0x1, R27, P3 ;  /* 0x00000001090f7824 */ /* 0x000fe400018e061b */
[----:B------:R-:W3:Y:S04]  /*aa600*/  LDL.LU R25, [R1+0xd14] ;  /* 0x000d140001197983 */ /* 0x000ee80000300800 */
[----:B------:R0:W-:Y:S04]  /*aa610*/  STL.64 [R1+0xf68], R14 ;  /* 0x000f680e01007387 */ /* 0x0001e80000100a00 */
[----:B------:R1:W-:Y:S01]  /*aa620*/  STL [R1+0xd54], R13 ;  /* 0x000d540d01007387 */ /* 0x0003e20000100800 */
[----:B0-----:R-:W-:-:S02]  /*aa630*/  IADD3 R14, P3, R8, R5, RZ ;  /* 0x00000005080e7210 */ /* 0x001fc40007f7e0ff */
[----:B-1----:R-:W-:-:S03]  /*aa640*/  F2FP.SATFINITE.E5M2.F32.PACK_AB_MERGE_C R13, R20, R19, RZ ;  /* 0x00000013140d723e */ /* 0x002fc600048060ff */
[----:B------:R-:W-:Y:S02]  /*aa650*/  IMAD.X R15, R9, 0x1, R7, P3 ;  /* 0x00000001090f7824 */ /* 0x000fe400018e0607 */
[----:B------:R4:W-:Y:S04]  /*aa660*/  STL [R1+0xd40], R13 ;  /* 0x000d400d01007387 */ /* 0x0009e80000100800 */
[----:B------:R-:W3:Y:S04]  /*aa670*/  LDL.LU R26, [R1+0xd18] ;  /* 0x000d1800011a7983 */ /* 0x000ee80000300800 */
[----:B------:R0:W-:Y:S04]  /*aa680*/  STL.64 [R1+0xf58], R14 ;  /* 0x000f580e01007387 */ /* 0x0001e80000100a00 */
[----:B------:R1:W-:Y:S01]  /*aa690*/  STL [R1+0xd44], R10 ;  /* 0x000d440a01007387 */ /* 0x0003e20000100800 */
[----:B----4-:R-:W-:-:S02]  /*aa6a0*/  F2FP.SATFINITE.E5M2.F32.PACK_AB_MERGE_C R13, R23, R17, RZ ;  /* 0x00000011170d723e */ /* 0x010fc400048060ff */
[C---:B0-----:R-:W-:Y:S01]  /*aa6b0*/  IADD3 R14, P3, R8.reuse, R3, RZ ;  /* 0x00000003080e7210 */ /* 0x041fe20007f7e0ff */
[----:B-1----:R-:W3:Y:S04]  /*aa6c0*/  LDL.LU R10, [R1+0xd1c] ;  /* 0x000d1c00010a7983 */ /* 0x002ee80000300800 */
[----:B------:R-:W-:Y:S01]  /*aa6d0*/  IMAD.X R15, R9, 0x1, R4, P3 ;  /* 0x00000001090f7824 */ /* 0x000fe200018e0604 */
[----:B------:R0:W-:Y:S04]  /*aa6e0*/  STL [R1+0xd30], R11 ;  /* 0x000d300b01007387 */ /* 0x0001e80000100800 */
[----:B0-----:R-:W4:Y:S04]  /*aa6f0*/  LDL.LU R11, [R1+0xd00] ;  /* 0x000d0000010b7983 */ /* 0x001f280000300800 */
[----:B------:R-:W4:Y:S04]  /*aa700*/  LDL.LU R12, [R1+0xd04] ;  /* 0x000d0400010c7983 */ /* 0x000f280000300800 */
[----:B------:R0:W-:Y:S04]  /*aa710*/  STL [R1+0x5434], R3 ;  /* 0x0054340301007387 */ /* 0x0001e80000100800 */
[----:B0-----:R-:W4:Y:S04]  /*aa720*/  LDL.LU R3, [R1+0xd08] ;  /* 0x000d080001037983 */ /* 0x001f280000300800 */
[----:B------:R0:W-:Y:S04]  /*aa730*/  STL.64 [R1+0xf48], R14 ;  /* 0x000f480e01007387 */ /* 0x0001e80000100a00 */
[----:B0-----:R-:W4:Y:S04]  /*aa740*/  LDL.LU R14, [R1+0xd0c] ;  /* 0x000d0c00010e7983 */ /* 0x001f280000300800 */
[----:B------:R-:W-:Y:S04]  /*aa750*/  STL [R1+0xd34], R13 ;  /* 0x000d340d01007387 */ /* 0x000fe80000100800 */
[----:B------:R-:W4:Y:S01]  /*aa760*/  LDL.LU R15, [R1+0xcf0] ;  /* 0x000cf000010f7983 */ /* 0x000f220000300800 */
[----:B------:R-:W-:-:S05]  /*aa770*/  IADD3 R18, P3, R8, R0, RZ ;  /* 0x0000000008127210 */ /* 0x000fca0007f7e0ff */
[----:B------:R-:W-:Y:S02]  /*aa780*/  IMAD.X R19, R9, 0x1, R2, P3 ;  /* 0x0000000109137824 */ /* 0x000fe400018e0602 */
[----:B------:R-:W-:Y:S01]  /*aa790*/  VIADD R8, R8, UR5 ;  /* 0x0000000508087c36 */ /* 0x000fe20008000000 */
[----:B------:R-:W-:Y:S01]  /*aa7a0*/  ULDC UR5, c[0x0][0x248] ;  /* 0x0000920000057ab9 */ /* 0x000fe20000000800 */
[----:B--2---:R-:W-:Y:S02]  /*aa7b0*/  F2FP.SATFINITE.E5M2.F32.PACK_AB_MERGE_C R9, R29, R28, RZ ;  /* 0x0000001c1d09723e */ /* 0x004fe400048060ff */
[----:B---3--:R-:W-:Y:S02]  /*aa7c0*/  F2FP.SATFINITE.E5M2.F32.PACK_AB_MERGE_C R10, R10, R26, RZ ;  /* 0x0000001a0a0a723e */ /* 0x008fe400048060ff */
[----:B----4-:R-:W-:Y:S01]  /*aa7d0*/  F2FP.SATFINITE.E5M2.F32.PACK_AB_MERGE_C R11, R12, R11, RZ ;  /* 0x0000000b0c0b723e */ /* 0x010fe200048060ff */
[----:B------:R-:W-:Y:S04]  /*aa7e0*/  STL.64 [R1+0x5438], R14 ;  /* 0x0054380e01007387 */ /* 0x000fe80000100a00 */
[----:B------:R-:W2:Y:S04]  /*aa7f0*/  LDL.LU R16, [R1+0xcf4] ;  /* 0x000cf40001107983 */ /* 0x000ea80000300800 */
[----:B------:R-:W3:Y:S04]  /*aa800*/  LDL.LU R20, [R1+0xcf8] ;  /* 0x000cf80001147983 */ /* 0x000ee80000300800 */
[----:B------:R-:W3:Y:S04]  /*aa810*/  LDL.LU R17, [R1+0xcfc] ;  /* 0x000cfc0001117983 */ /* 0x000ee80000300800 */
[----:B------:R-:W-:Y:S04]  /*aa820*/  STL.64 [R1+0xf38], R18 ;  /* 0x000f381201007387 */ /* 0x000fe80000100a00 */
[----:B------:R-:W4:Y:S04]  /*aa830*/  LDL.LU R28, [R1+0xce0] ;  /* 0x000ce000011c7983 */ /* 0x000f280000300800 */
[----:B------:R-:W4:Y:S04]  /*aa840*/  LDL.LU R29, [R1+0xce4] ;  /* 0x000ce400011d7983 */ /* 0x000f280000300800 */
[----:B------:R0:W-:Y:S04]  /*aa850*/  STL [R1+0xd20], R9 ;  /* 0x000d200901007387 */ /* 0x0001e80000100800 */
[----:B------:R-:W4:Y:S01]  /*aa860*/  LDL.LU R23, [R1+0xce8] ;  /* 0x000ce80001177983 */ /* 0x000f220000300800 */
[----:B0-----:R-:W-:-:S03]  /*aa870*/  F2FP.SATFINITE.E5M2.F32.PACK_AB_MERGE_C R9, R22, R24, RZ ;  /* 0x000000181609723e */ /* 0x001fc600048060ff */
[----:B------:R-:W4:Y:S04]  /*aa880*/  LDL.LU R24, [R1+0xcec] ;  /* 0x000cec0001187983 */ /* 0x000f280000300800 */
[----:B------:R0:W-:Y:S01]  /*aa890*/  STL [R1+0xd24], R9 ;  /* 0x000d240901007387 */ /* 0x0001e20000100800 */
[----:B------:R-:W-:-:S03]  /*aa8a0*/  IADD3 R14, P3, R8, R6, RZ ;  /* 0x00000006080e7210 */ /* 0x000fc60007f7e0ff */
[----:B------:R-:W4:Y:S04]  /*aa8b0*/  LDL.LU R13, [R1+0xcd0] ;  /* 0x000cd000010d7983 */ /* 0x000f280000300800 */
[----:B------:R-:W4:Y:S01]  /*aa8c0*/  LDL.LU R18, [R1+0xcd4] ;  /* 0x000cd40001127983 */ /* 0x000f220000300800 */
[----:B0-----:R-:W-:-:S05]  /*aa8d0*/  F2FP.SATFINITE.E5M2.F32.PACK_AB_MERGE_C R9, R25, R21, RZ ;  /* 0x000000151909723e */ /* 0x001fca00048060ff */
[----:B------:R0:W-:Y:S04]  /*aa8e0*/  STL [R1+0xd10], R9 ;  /* 0x000d100901007387 */ /* 0x0001e80000100800 */
[----:B------:R-:W4:Y:S04]  /*aa8f0*/  LDL.LU R19, [R1+0xcd8] ;  /* 0x000cd80001137983 */ /* 0x000f280000300800 */
[----:B------:R-:W4:Y:S01]  /*aa900*/  LDL.LU R22, [R1+0xcdc] ;  /* 0x000cdc0001167983 */ /* 0x000f220000300800 */
[----:B0-----:R-:W-:-:S03]  /*aa910*/  SHF.R.S32.HI R9, RZ, 0x1f, R8 ;  /* 0x0000001fff097819 */ /* 0x001fc60000011408 */
[----:B------:R-:W4:Y:S02]  /*aa920*/  LDL.LU R21, [R1+0xcc0] ;  /* 0x000cc00001157983 */ /* 0x000f240000300800 */
[----:B------:R-:W-:-:S05]  /*aa930*/  IMAD.X R15, R9, 0x1, R27, P3 ;  /* 0x00000001090f7824 */ /* 0x000fca00018e061b */
[----:B------:R0:W-:Y:S04]  /*aa940*/  STL.64 [R1+0xf40], R14 ;  /* 0x000f400e01007387 */ /* 0x0001e80000100a00 */
[----:B------:R-:W4:Y:S04]  /*aa950*/  LDL.LU R25, [R1+0xcc4] ;  /* 0x000cc40001197983 */ /* 0x000f280000300800 */
[----:B------:R-:W4:Y:S01]  /*aa960*/  LDL.LU R26, [R1+0xcc8] ;  /* 0x000cc800011a7983 */ /* 0x000f220000300800 */
[----:B0-----:R-:W-:-:S03]  /*aa970*/  IADD3 R14, P3, R8, R5, RZ ;  /* 0x00000005080e7210 */ /* 0x001fc60007f7e0ff */
[----:B------:R0:W-:Y:S02]  /*aa980*/  STL [R1+0xd14], R10 ;  /* 0x000d140a01007387 */ /* 0x0001e40000100800 */
[----:B------:R-:W-:Y:S02]  /*aa990*/  IMAD.X R15, R9, 0x1, R7, P3 ;  /* 0x00000001090f7824 */ /* 0x000fe400018e0607 */
[----:B0-----:R-:W4:Y:S04]  /*aa9a0*/  LDL.LU R10, [R1+0xccc] ;  /* 0x000ccc00010a7983 */ /* 0x001f280000300800 */
[----:B------:R0:W-:Y:S04]  /*aa9b0*/  STL [R1+0xd00], R11 ;  /* 0x000d000b01007387 */ /* 0x0001e80000100800 */
[----:B0-----:R-:W4:Y:S04]  /*aa9c0*/  LDL.LU R11, [R1+0xcb0] ;  /* 0x000cb000010b7983 */ /* 0x001f280000300800 */
[----:B------:R-:W4:Y:S04]  /*aa9d0*/  LDL.LU R12, [R1+0xcb4] ;  /* 0x000cb400010c7983 */ /* 0x000f280000300800 */
[----:B------:R0:W-:Y:S04]  /*aa9e0*/  STL.64 [R1+0xf30], R14 ;  /* 0x000f300e01007387 */ /* 0x0001e80000100a00 */
[----:B0-----:R-:W2:Y:S02]  /*aa9f0*/  LDL.LU.64 R14, [R1+0x5438] ;  /* 0x00543800010e7983 */ /* 0x001ea40000300a00 */
[----:B--2---:R-:W-:-:S02]  /*aaa00*/  F2FP.SATFINITE.E5M2.F32.PACK_AB_MERGE_C R14, R14, R3, RZ ;  /* 0x000000030e0e723e */ /* 0x004fc400048060ff */
[----:B------:R-:W2:Y:S04]  /*aaa10*/  LDL.LU R3, [R1+0x5434] ;  /* 0x0054340001037983 */ /* 0x000ea80000300800 */
[----:B------:R-:W-:Y:S01]  /*aaa20*/  STL [R1+0xd04], R14 ;  /* 0x000d040e01007387 */ /* 0x000fe20000100800 */
[----:B------:R-:W-:-:S05]  /*aaa30*/  F2FP.SATFINITE.E5M2.F32.PACK_AB_MERGE_C R16, R16, R15, RZ ;  /* 0x0000000f1010723e */ /* 0x000fca00048060ff */
[----:B------:R3:W-:Y:S02]  /*aaa40*/  STL [R1+0xcf0], R16 ;  /* 0x000cf01001007387 */ /* 0x0007e40000100800 */
[----:B---3--:R-:W-:Y:S02]  /*aaa50*/  F2FP.SATFINITE.E5M2.F32.PACK_AB_MERGE_C R16, R17, R20, RZ ;  /* 0x000000141110723e */ /* 0x008fe400048060ff */
[----:B----4-:R-:W-:Y:S02]  /*aaa60*/  F2FP.SATFINITE.E5M2.F32.PACK_AB_MERGE_C R13, R18, R13, RZ ;  /* 0x0000000d120d723e */ /* 0x010fe400048060ff */
[----:B--2---:R-:W-:-:S05]  /*aaa70*/  IADD3 R14, P3, R8, R3, RZ ;  /* 0x00000003080e7210 */ /* 0x004fca0007f7e0ff */
[----:B------:R-:W-:-:S05]  /*aaa80*/  IMAD.X R15, R9, 0x1, R4, P3 ;  /* 0x00000001090f7824 */ /* 0x000fca00018e0604 */
[----:B------:R0:W-:Y:S04]  /*aaa90*/  STL.64 [R1+0xf10], R14 ;  /* 0x000f100e01007387 */ /* 0x0001e80000100a00 */
[----:B------:R-:W-:Y:S01]  /*aaaa0*/  STL [R1+0xcf4], R16 ;  /* 0x000cf41001007387 */ /* 0x000fe20000100800 */
[----:B0-----:R-:W-:-:S05]  /*aaab0*/  IADD3 R14, P3, R8, R0, RZ ;  /* 0x00000000080e7210 */ /* 0x001fca0007f7e0ff */
[----:B------:R-:W-:Y:S01]  /*aaac0*/  IMAD.X R15, R9, 0x1, R2, P3 ;  /* 0x00000001090f7824 */ /* 0x000fe200018e0602 */
[----:B------:R-:W-:Y:S02]  /*aaad0*/  F2FP.SATFINITE.E5M2.F32.PACK_AB_MERGE_C R9, R29, R28, RZ ;  /* 0x0000001c1d09723e */ /* 0x000fe400048060ff */
[----:B------:R-:W2:Y:S04]  /*aaae0*/  LDL.LU R28, [R1+0xcb8] ;  /* 0x000cb800011c7983 */ /* 0x000ea80000300800 */
[----:B------:R-:W2:Y:S01]  /*aaaf0*/  LDL.LU R29, [R1+0xcbc] ;  /* 0x000cbc00011d7983 */ /* 0x000ea20000300800 */
[----:B------:R-:W-:Y:S01]  /*aab00*/  VIADD R8, R8, UR5 ;  /* 0x0000000508087c36 */ /* 0x000fe20008000000 */
[----:B------:R-:W-:Y:S02]  /*aab10*/  ULDC UR5, c[0x0][0x248] ;  /* 0x0000920000057ab9 */ /* 0x000fe40000000800 */
[----:B------:R-:W-:Y:S04]  /*aab20*/  STL.64 [R1+0xf00], R14 ;  /* 0x000f000e01007387 */ /* 0x000fe80000100a00 */
[----:B------:R0:W-:Y:S04]  /*aab30*/  STL [R1+0xce0], R9 ;  /* 0x000ce00901007387 */ /* 0x0001e80000100800 */
[----:B------:R-:W3:Y:S04]  /*aab40*/  LDL.LU R20, [R1+0xca0] ;  /* 0x000ca00001147983 */ /* 0x000ee80000300800 */
[----:B------:R-:W3:Y:S01]  /*aab50*/  LDL.LU R17, [R1+0xca4] ;  /* 0x000ca40001117983 */ /* 0x000ee20000300800 */
[----:B0-----:R-:W-:-:S02]  /*aab60*/  F2FP.SATFINITE.E5M2.F32.PACK_AB_MERGE_C R9, R24, R23, RZ ;  /* 0x000000171809723e */ /* 0x001fc400048060ff */
[----:B------:R-:W-:-:S03]  /*aab70*/  IADD3 R14, P3, R8, R6, RZ ;  /* 0x00000006080e7210 */ /* 0x000fc60007f7e0ff */
[----:B------:R0:W-:Y:S04]  /*aab80*/  STL [R1+0xce4], R9 ;  /* 0x000ce40901007387 */ /* 0x0001e80000100800 */
[----:B------:R-:W4:Y:S04]  /*aab90*/  LDL.LU R23, [R1+0xca8] ;  /* 0x000ca80001177983 */ /* 0x000f280000300800 */
[----:B------:R-:W4:Y:S01]  /*aaba0*/  LDL.LU R24, [R1+0xcac] ;  /* 0x000cac0001187983 */ /* 0x000f220000300800 */
[----:B0-----:R-:W-:-:S05]  /*aabb0*/  SHF.R.S32.HI R9, RZ, 0x1f, R8 ;  /* 0x0000001fff097819 */ /* 0x001fca0000011408 */
[----:B------:R-:W-:Y:S01]  /*aabc0*/  IMAD.X R15, R9, 0x1, R27, P3 ;  /* 0x00000001090f7824 */ /* 0x000fe200018e061b */
[----:B------:R0:W-:Y:S04]  /*aabd0*/  STL [R1+0xcd0], R13 ;  /* 0x000cd00d01007387 */ /* 0x0001e80000100800 */
[----:B------:R1:W-:Y:S01]  /*aabe0*/  STL.64 [R1+0xf08], R14 ;  /* 0x000f080e01007387 */ /* 0x0003e20000100a00 */
[----:B0-----:R-:W-:Y:S02]  /*aabf0*/  F2FP.SATFINITE.E5M2.F32.PACK_AB_MERGE_C R13, R25, R21, RZ ;  /* 0x00000015190d723e */ /* 0x001fe400048060ff */
[----:B-1----:R-:W-:Y:S02]  /*aac00*/  F2FP.SATFINITE.E5M2.F32.PACK_AB_MERGE_C R14, R22, R19, RZ ;  /* 0x00000013160e723e */ /* 0x002fe400048060ff */
[----:B------:R-:W4:Y:S04]  /*aac10*/  LDL.LU R22, [R1+0x4d0] ;  /* 0x0004d00001167983 */ /* 0x000f280000300800 */
[----:B------:R0:W-:Y:S04]  /*aac20*/  STL [R1+0xcd4], R14 ;  /* 0x000cd40e01007387 */ /* 0x0001e80000100800 */
[----:B------:R-:W4:Y:S01]  /*aac30*/  LDL.LU R21, [R1+0x4d4] ;  /* 0x0004d40001157983 */ /* 0x000f220000300800 */
[----:B0-----:R-:W-:-:S03]  /*aac40*/  IADD3 R14, P3, R8, R5, RZ ;  /* 0x00000005080e7210 */ /* 0x001fc60007f7e0ff */
[----:B------:R0:W-:Y:S02]  /*aac50*/  STL [R1+0xcc4], R13 ;  /* 0x000cc40d01007387 */ /* 0x0001e40000100800 */
[----:B------:R-:W-:Y:S02]  /*aac60*/  IMAD.X R15, R9, 0x1, R7, P3 ;  /* 0x00000001090f7824 */ /* 0x000fe400018e0607 */
[----:B------:R1:W-:Y:S01]  /*aac70*/  STL [R1+0x5430], R5 ;  /* 0x0054300501007387 */ /* 0x0003e20000100800 */
[----:B0-----:R-:W-:-:S03]  /*aac80*/  F2FP.SATFINITE.E5M2.F32.PACK_AB_MERGE_C R13, R10, R26, RZ ;  /* 0x0000001a0a0d723e */ /* 0x001fc600048060ff */
[----:B-1----:R-:W4:Y:S04]  /*aac90*/  LDL.LU R5, [R1+0x4d8] ;  /* 0x0004d80001057983 */ /* 0x002f280000300800 */
[----:B------:R0:W-:Y:S04]  /*aaca0*/  STL.64 [R1+0xef8], R14 ;  /* 0x000ef80e01007387 */ /* 0x0001e80000100a00 */
[----:B------:R1:W-:Y:S04]  /*aacb0*/  STL [R1+0xcc0], R13 ;  /* 0x000cc00d01007387 */ /* 0x0003e80000100800 */
[----:B0-----:R-:W4:Y:S01]  /*aacc0*/  LDL.LU R14, [R1+0x4dc] ;  /* 0x0004dc00010e7983 */ /* 0x001f220000300800 */
[----:B------:R-:W-:-:S02]  /*aacd0*/  F2FP.SATFINITE.E5M2.F32.PACK_AB_MERGE_C R10, R12, R11, RZ ;  /* 0x0000000b0c0a723e */ /* 0x000fc400048060ff */
[----:B------:R-:W-:-:S03]  /*aace0*/  IADD3 R12, P3, R8, R3, RZ ;  /* 0x00000003080c7210 */ /* 0x000fc60007f7e0ff */
[----:B------:R0:W-:Y:S02]  /*aacf0*/  STL [R1+0xcb4], R10 ;  /* 0x000cb40a01007387 */ /* 0x0001e40000100800 */
[----:B-1----:R-:W-:Y:S02]  /*aad00*/  IMAD.X R13, R9, 0x1, R4, P3 ;  /* 0x00000001090d7824 */ /* 0x002fe400018e0604 */
[----:B------:R-:W4:Y:S01]  /*aad10*/  LDL.LU R15, [R1+0xc90] ;  /* 0x000c9000010f7983 */ /* 0x000f220000300800 */
[----:B------:R-:W-:-:S03]  /*aad20*/  IADD3 R18, P3, R8, R0, RZ ;  /* 0x0000000008127210 */ /* 0x000fc60007f7e0ff */
[----:B0-----:R-:W4:Y:S04]  /*aad30*/  LDL.LU R10, [R1+0xc94] ;  /* 0x000c9400010a7983 */ /* 0x001f280000300800 */
[----:B------:R-:W4:Y:S04]  /*aad40*/  LDL.LU R25, [R1+0xc98] ;  /* 0x000c980001197983 */ /* 0x000f280000300800 */
[----:B------:R-:W4:Y:S04]  /*aad50*/  LDL.LU R11, [R1+0xc9c] ;  /* 0x000c9c00010b7983 */ /* 0x000f280000300800 */
[----:B------:R-:W4:Y:S04]  /*aad60*/  LDL.LU R26, [R1+0xc80] ;  /* 0x000c8000011a7983 */ /* 0x000f280000300800 */
[----:B------:R0:W-:Y:S01]  /*aad70*/  STL.64 [R1+0xee0], R12 ;  /* 0x000ee00c01007387 */ /* 0x0001e20000100a00 */
[----:B------:R-:W-:-:S02]  /*aad80*/  IMAD.X R19, R9, 0x1, R2, P3 ;  /* 0x0000000109137824 */ /* 0x000fc400018e0602 */
[----:B------:R-:W-:Y:S01]  /*aad90*/  VIADD R8, R8, UR5 ;  /* 0x0000000508087c36 */ /* 0x000fe20008000000 */
[----:B------:R-:W-:Y:S01]  /*aada0*/  ULDC UR5, c[0x0][0x248] ;  /* 0x0000920000057ab9 */ /* 0x000fe20000000800 */
[----:B0-----:R-:W4:Y:S01]  /*aadb0*/  LDL.LU R12, [R1+0xc84] ;  /* 0x000c8400010c7983 */ /* 0x001f220000300800 */
[----:B--2---:R-:W-:-:S03]  /*aadc0*/  F2FP.SATFINITE.E5M2.F32.PACK_AB_MERGE_C R13, R29, R28, RZ ;  /* 0x0000001c1d0d723e */ /* 0x004fc600048060ff */
[----:B------:R-:W2:Y:S04]  /*aadd0*/  LDL.LU R28, [R1+0xc88] ;  /* 0x000c8800011c7983 */ /* 0x000ea80000300800 */
[----:B------:R-:W2:Y:S04]  /*aade0*/  LDL.LU R29, [R1+0xc8c] ;  /* 0x000c8c00011d7983 */ /* 0x000ea80000300800 */
[----:B------:R3:W-:Y:S04]  /*aadf0*/  STL [R1+0xcb8], R13 ;  /* 0x000cb80d01007387 */ /* 0x0007e80000100800 */
[----:B------:R-:W2:Y:S01]  /*aae00*/  LDL.LU R16, [R1+0xc70] ;  /* 0x000c700001107983 */ /* 0x000ea20000300800 */
[----:B---3--:R-:W-:-:S03]  /*aae10*/  F2FP.SATFINITE.E5M2.F32.PACK_AB_MERGE_C R13, R17, R20, RZ ;  /* 0x00000014110d723e */ /* 0x008fc600048060ff */
[----:B------:R-:W-:Y:S04]  /*aae20*/  STL.64 [R1+0xec0], R18 ;  /* 0x000ec01201007387 */ /* 0x000fe80000100a00 */
[----:B------:R0:W-:Y:S01]  /*aae30*/  STL [R1+0xcb0], R13 ;  /* 0x000cb00d01007387 */ /* 0x0001e20000100800 */
[----:B----4-:R-:W-:-:S03]  /*aae40*/  F2FP.SATFINITE.E5M2.F32.PACK_AB_MERGE_C R9, R24, R23, RZ ;  /* 0x000000171809723e */ /* 0x010fc600048060ff */
[----:B0-----:R-:W3:Y:S04]  /*aae50*/  LDL.LU R13, [R1+0xc74] ;  /* 0x000c7400010d7983 */ /* 0x001ee80000300800 */
[----:B------:R0:W-:Y:S04]  /*aae60*/  STL [R1+0xca8], R9 ;  /* 0x000ca80901007387 */ /* 0x0001e80000100800 */
[----:B------:R-:W4:Y:S04]  /*aae70*/  LDL.LU R18, [R1+0xc78] ;  /* 0x000c780001127983 */ /* 0x000f280000300800 */
[----:B------:R-:W4:Y:S01]  /*aae80*/  LDL.LU R19, [R1+0xc7c] ;  /* 0x000c7c0001137983 */ /* 0x000f220000300800 */
[----:B0-----:R-:W-:-:S03]  /*aae90*/  SHF.R.S32.HI R9, RZ, 0x1f, R8 ;  /* 0x0000001fff097819 */ /* 0x001fc60000011408 */
[----:B------:R-:W3:Y:S04]  /*aaea0*/  LDL.LU R20, [R1+0xc60] ;  /* 0x000c600001147983 */ /* 0x000ee80000300800 */
[----:B------:R-:W3:Y:S01]  /*aaeb0*/  LDL.LU R17, [R1+0xc64] ;  /* 0x000c640001117983 */ /* 0x000ee20000300800 */
[----:B------:R-:W-:Y:S02]  /*aaec0*/  F2FP.SATFINITE.E5M2.F32.PACK_AB_MERGE_C R21, R21, R22, RZ ;  /* 0x000000161515723e */ /* 0x000fe400048060ff */
[----:B------:R-:W-:-:S05]  /*aaed0*/  IADD3 R22, P3, R8, R6, RZ ;  /* 0x0000000608167210 */ /* 0x000fca0007f7e0ff */
[----:B------:R-:W-:Y:S01]  /*aaee0*/  IMAD.X R23, R9, 0x1, R27, P3 ;  /* 0x0000000109177824 */ /* 0x000fe200018e061b */
[----:B------:R-:W-:Y:S04]  /*aaef0*/  STL [R1+0xca4], R21 ;  /* 0x000ca41501007387 */ /* 0x000fe80000100800 */
[----:B------:R0:W-:Y:S04]  /*aaf00*/  STL.64 [R1+0xed8], R22 ;  /* 0x000ed81601007387 */ /* 0x0001e80000100a00 */
[----:B0-----:R-:W3:Y:S04]  /*aaf10*/  LDL.LU R23, [R1+0xc68] ;  /* 0x000c680001177983 */ /* 0x001ee80000300800 */
[----:B------:R-:W3:Y:S04]  /*aaf20*/  LDL.LU R24, [R1+0xc6c] ;  /* 0x000c6c0001187983 */ /* 0x000ee80000300800 */
[----:B------:R-:W3:Y:S04]  /*aaf30*/  LDL.LU R22, [R1+0xc50] ;  /* 0x000c500001167983 */ /* 0x000ee80000300800 */
[----:B------:R-:W3:Y:S01]  /*aaf40*/  LDL.LU R21, [R1+0xc54] ;  /* 0x000c540001157983 */ /* 0x000ee20000300800 */
[----:B------:R-:W-:-:S03]  /*aaf50*/  F2FP.SATFINITE.E5M2.F32.PACK_AB_MERGE_C R14, R14, R5, RZ ;  /* 0x000000050e0e723e */ /* 0x000fc600048060ff */
[----:B------:R-:W2:Y:S01]  /*aaf60*/  LDL.LU R5, [R1+0x5430] ;  /* 0x0054300001057983 */ /* 0x000ea20000300800 */
[----:B------:R-:W-:-:S05]  /*aaf70*/  F2FP.SATFINITE.E5M2.F32.PACK_AB_MERGE_C R10, R10, R15, RZ ;  /* 0x0000000f0a0a723e */ /* 0x000fca00048060ff */
[----:B------:R-:W-:Y:S04]  /*aaf80*/  STL [R1+0x53c8], R10 ;  /* 0x0053c80a01007387 */ /* 0x000fe80000100800 */
[----:B------:R2:W-:Y:S01]  /*aaf90*/  STL [R1+0xca0], R14 ;  /* 0x000ca00e01007387 */ /* 0x0005e20000100800 */
[----:B------:R-:W-:-:S05]  /*aafa0*/  F2FP.SATFINITE.E5M2.F32.PACK_AB_MERGE_C R11, R11, R25, RZ ;  /* 0x000000190b0b723e */ /* 0x000fca00048060ff */
[----:B------:R0:W-:Y:S01]  /*aafb0*/  STL [R1+0x53f8], R11 ;  /* 0x0053f80b01007387 */ /* 0x0001e20000100800 */
[----:B------:R-:W-:Y:S02]  /*aafc0*/  F2FP.SATFINITE.E5M2.F32.PACK_AB_MERGE_C R12, R12, R26, RZ ;  /* 0x0000001a0c0c723e */ /* 0x000fe400048060ff */
[----:B--2---:R-:W-:-:S05]  /*aafd0*/  IADD3 R14, P3, R8, R5, RZ ;  /* 0x00000005080e7210 */ /* 0x004fca0007f7e0ff */
[----:B------:R-:W-:Y:S01]  /*aafe0*/  IMAD.X R15, R9, 0x1, R7, P3 ;  /* 0x00000001090f7824 */ /* 0x000fe200018e0607 */
[----:B------:R-:W-:-:S05]  /*aaff0*/  IADD3 R10, P3, R8, R3, RZ ;  /* 0x00000003080a7210 */ /* 0x000fca0007f7e0ff */
[----:B0-----:R-:W-:Y:S01]  /*ab000*/  IMAD.X R11, R9, 0x1, R4, P3 ;  /* 0x00000001090b7824 */ /* 0x001fe200018e0604 */
[----:B------:R-:W-:Y:S04]  /*ab010*/  STL.64 [R1+0xeb8], R14 ;  /* 0x000eb80e01007387 */ /* 0x000fe80000100a00 */
[----:B------:R-:W-:Y:S04]  /*ab020*/  STL [R1+0x53e0], R12 ;  /* 0x0053e00c01007387 */ /* 0x000fe80000100800 */
[----:B------:R0:W-:Y:S04]  /*ab030*/  STL.64 [R1+0xea8], R10 ;  /* 0x000ea80a01007387 */ /* 0x0001e80000100a00 */
[----:B------:R-:W2:Y:S04]  /*ab040*/  LDL.LU R25, [R1+0xc58] ;  /* 0x000c580001197983 */ /* 0x000ea80000300800 */
[----:B------:R-:W2:Y:S01]  /*ab050*/  LDL.LU R26, [R1+0xc5c] ;  /* 0x000c5c00011a7983 */ /* 0x000ea20000300800 */
[----:B0-----:R-:W-:-:S05]  /*ab060*/  F2FP.SATFINITE.E5M2.F32.PACK_AB_MERGE_C R10, R29, R28, RZ ;  /* 0x0000001c1d0a723e */ /* 0x001fca00048060ff */
[----:B------:R0:W-:Y:S04]  /*ab070*/  STL [R1+0x3e8], R10 ;  /* 0x0003e80a01007387 */ /* 0x0001e80000100800 */
[----:B------:R-:W2:Y:S04]  /*ab080*/  LDL.LU R28, [R1+0xc40] ;  /* 0x000c4000011c7983 */ /* 0x000ea80000300800 */
[----:B------:R-:W2:Y:S01]  /*ab090*/  LDL.LU R29, [R1+0xc44] ;  /* 0x000c4400011d7983 */ /* 0x000ea20000300800 */
[----:B0-----:R-:W-:-:S05]  /*ab0a0*/  IADD3 R10, P3, R8, R0, RZ ;  /* 0x00000000080a7210 */ /* 0x001fca0007f7e0ff */
[----:B------:R-:W-:Y:S01]  /*ab0b0*/  IMAD.X R11, R9, 0x1, R2, P3 ;  /* 0x00000001090b7824 */ /* 0x000fe200018e0602 */
[----:B----4-:R-:W-:Y:S01]  /*ab0c0*/  F2FP.SATFINITE.E5M2.F32.PACK_AB_MERGE_C R9, R19, R18, RZ ;  /* 0x000000121309723e */ /* 0x010fe200048060ff */
[----:B------:R-:W-:Y:S01]  /*ab0d0*/  VIADD R8, R8, UR5 ;  /* 0x0000000508087c36 */ /* 0x000fe20008000000 */
[----:B---3--:R-:W-:Y:S01]  /*ab0e0*/  F2FP.SATFINITE.E5M2.F32.PACK_AB_MERGE_C R12, R17, R20, RZ ;  /* 0x00000014110c723e */ /* 0x008fe200048060ff */
[----:B------:R-:W-:Y:S01]  /*ab0f0*/  ULDC UR5, c[0x0][0x248] ;  /* 0x0000920000057ab9 */ /* 0x000fe20000000800 */
[----:B------:R0:W-:Y:S02]  /*ab100*/  STL.64 [R1+0xe98], R10 ;  /* 0x000e980a01007387 */ /* 0x0001e40000100a00 */
[----:B0-----:R-:W-:-:S05]  /*ab110*/  F2FP.SATFINITE.E5M2.F32.PACK_AB_MERGE_C R10, R13, R16, RZ ;  /* 0x000000100d0a723e */ /* 0x001fca00048060ff */
[----:B------:R0:W-:Y:S04]  /*ab120*/  STL [R1+0x400], R10 ;  /* 0x0004000a01007387 */ /* 0x0001e80000100800 */
[----:B------:R1:W-:Y:S01]  /*ab130*/  STL [R1+0x3ec], R9 ;  /* 0x0003ec0901007387 */ /* 0x0003e20000100800 */
[----:B0-----:R-:W-:Y:S02]  /*ab140*/  IADD3 R10, P3, R8, R6, RZ ;  /* 0x00000006080a7210 */ /* 0x001fe40007f7e0ff */
[----:B-1----:R-:W-:Y:S01]  /*ab150*/  SHF.R.S32.HI R9, RZ, 0x1f, R8 ;  /* 0x0000001fff097819 */ /* 0x002fe20000011408 */
[----:B------:R0:W-:Y:S04]  /*ab160*/  STL [R1+0x509c], R12 ;  /* 0x00509c0c01007387 */ /* 0x0001e80000100800 */
[----:B------:R-:W-:Y:S01]  /*ab170*/  IMAD.X R11, R9, 0x1, R27, P3 ;  /* 0x00000001090b7824 */ /* 0x000fe200018e061b */
[----:B------:R-:W3:Y:S04]  /*ab180*/  LDL.LU R20, [R1+0xc30] ;  /* 0x000c300001147983 */ /* 0x000ee80000300800 */
[----:B------:R-:W3:Y:S04]  /*ab190*/  LDL.LU R17, [R1+0xc34] ;  /* 0x000c340001117983 */ /* 0x000ee80000300800 */
[----:B------:R1:W-:Y:S04]  /*ab1a0*/  STL.64 [R1+0xea0], R10 ;  /* 0x000ea00a01007387 */ /* 0x0003e80000100a00 */
[----:B0-----:R-:W4:Y:S01]  /*ab1b0*/  LDL.LU R12, [R1+0xc3c] ;  /* 0x000c3c00010c7983 */ /* 0x001f220000300800 */
[----:B-1----:R-:W-:-:S02]  /*ab1c0*/  F2FP.SATFINITE.E5M2.F32.PACK_AB_MERGE_C R11, R24, R23, RZ ;  /* 0x00000017180b723e */ /* 0x002fc400048060ff */
[----:B------:R-:W-:-:S03]  /*ab1d0*/  F2FP.SATFINITE.E5M2.F32.PACK_AB_MERGE_C R10, R21, R22, RZ ;  /* 0x00000016150a723e */ /* 0x000fc600048060ff */
[----:B------:R-:W-:Y:S04]  /*ab1e0*/  STL [R1+0x5168], R11 ;  /* 0x0051680b01007387 */ /* 0x000fe80000100800 */
[----:B------:R-:W4:Y:S04]  /*ab1f0*/  LDL.LU R23, [R1+0xc20] ;  /* 0x000c200001177983 */ /* 0x000f280000300800 */
[----:B------:R-:W4:Y:S04]  /*ab200*/  LDL.LU R24, [R1+0xc24] ;  /* 0x000c240001187983 */ /* 0x000f280000300800 */
[----:B------:R0:W-:Y:S04]  /*ab210*/  STL [R1+0x501c], R10 ;  /* 0x00501c0a01007387 */ /* 0x0001e80000100800 */
[----:B------:R1:W-:Y:S01]  /*ab220*/  STL.64 [R1+0x5420], R6 ;  /* 0x0054200601007387 */ /* 0x0003e20000100a00 */
[----:B0-----:R-:W-:-:S05]  /*ab230*/  IADD3 R10, P3, R8, R5, RZ ;  /* 0x00000005080a7210 */ /* 0x001fca0007f7e0ff */
[----:B------:R-:W-:Y:S01]  /*ab240*/  IMAD.X R11, R9, 0x1, R7, P3 ;  /* 0x00000001090b7824 */ /* 0x000fe200018e0607 */
[----:B-1----:R-:W2:Y:S04]  /*ab250*/  LDL.LU R6, [R1+0xc48] ;  /* 0x000c480001067983 */ /* 0x002ea80000300800 */
[----:B------:R-:W2:Y:S04]  /*ab260*/  LDL.LU R7, [R1+0xc4c] ;  /* 0x000c4c0001077983 */ /* 0x000ea80000300800 */
[----:B------:R0:W-:Y:S04]  /*ab270*/  STL.64 [R1+0xe80], R10 ;  /* 0x000e800a01007387 */ /* 0x0001e80000100a00 */
[----:B--2---:R1:W-:Y:S04]  /*ab280*/  STL.64 [R1+0x5428], R6 ;  /* 0x0054280601007387 */ /* 0x0043e80000100a00 */
[----:B0-----:R-:W2:Y:S04]  /*ab290*/  LDL.LU R11, [R1+0xc28] ;  /* 0x000c2800010b7983 */ /* 0x001ea80000300800 */
[----:B------:R-:W2:Y:S01]  /*ab2a0*/  LDL.LU R10, [R1+0xc2c] ;  /* 0x000c2c00010a7983 */ /* 0x000ea20000300800 */
[----:B-1----:R-:W-:-:S03]  /*ab2b0*/  F2FP.SATFINITE.E5M2.F32.PACK_AB_MERGE_C R6, R26, R25, RZ ;  /* 0x000000191a06723e */ /* 0x002fc600048060ff */
[----:B--2---:R0:W-:Y:S04]  /*ab2c0*/  STL.64 [R1+0x5418], R10 ;  /* 0x0054180a01007387 */ /* 0x0041e80000100a00 */
[----:B0-----:R-:W4:Y:S04]  /*ab2d0*/  LDL.LU R11, [R1+0xc38] ;  /* 0x000c3800010b7983 */ /* 0x001f280000300800 */
[----:B------:R-:W2:Y:S04]  /*ab2e0*/  LDL.LU R14, [R1+0xc10] ;  /* 0x000c1000010e7983 */ /* 0x000ea80000300800 */
[----:B------:R-:W2:Y:S04]  /*ab2f0*/  LDL.LU R15, [R1+0xc14] ;  /* 0x000c1400010f7983 */ /* 0x000ea80000300800 */
[----:B------:R-:W2:Y:S04]  /*ab300*/  LDL.LU R22, [R1+0xc18] ;  /* 0x000c180001167983 */ /* 0x000ea80000300800 */
[----:B------:R-:W2:Y:S04]  /*ab310*/  LDL.LU R21, [R1+0xc1c] ;  /* 0x000c1c0001157983 */ /* 0x000ea80000300800 */
[----:B------:R0:W-:Y:S04]  /*ab320*/  STL [R1+0x5038], R6 ;  /* 0x0050380601007387 */ /* 0x0001e80000100800 */
[----:B------:R-:W2:Y:S04]  /*ab330*/  LDL.LU R16, [R1+0xc00] ;  /* 0x000c000001107983 */ /* 0x000ea80000300800 */
[----:B------:R-:W2:Y:S01]  /*ab340*/  LDL.LU R13, [R1+0xc04] ;  /* 0x000c0400010d7983 */ /* 0x000ea20000300800 */
[----:B0-----:R-:W-:-:S05]  /*ab350*/  F2FP.SATFINITE.E5M2.F32.PACK_AB_MERGE_C R6, R29, R28, RZ ;  /* 0x0000001c1d06723e */ /* 0x001fca00048060ff */
[----:B------:R0:W-:Y:S04]  /*ab360*/  STL [R1+0x4fa4], R6 ;  /* 0x004fa40601007387 */ /* 0x0001e80000100800 */
[----:B------:R-:W2:Y:S04]  /*ab370*/  LDL.LU R18, [R1+0xc08] ;  /* 0x000c080001127983 */ /* 0x000ea80000300800 */
[----:B------:R-:W2:Y:S01]  /*ab380*/  LDL.LU R19, [R1+0xc0c] ;  /* 0x000c0c0001137983 */ /* 0x000ea20000300800 */
[----:B0-----:R-:W-:-:S03]  /*ab390*/  IADD3 R6, P3, R8, R3, RZ ;  /* 0x0000000308067210 */ /* 0x001fc60007f7e0ff */
[----:B------:R-:W2:Y:S02]  /*ab3a0*/  LDL.LU R25, [R1+0xbf0] ;  /* 0x000bf00001197983 */ /* 0x000ea40000300800 */
[----:B------:R-:W-:Y:S02]  /*ab3b0*/  IMAD.X R7, R9, 0x1, R4, P3 ;  /* 0x0000000109077824 */ /* 0x000fe400018e0604 */
[----:B------:R-:W2:Y:S04]  /*ab3c0*/  LDL.LU R26, [R1+0xbf4] ;  /* 0x000bf400011a7983 */ /* 0x000ea80000300800 */
[----:B------:R-:W2:Y:S04]  /*ab3d0*/  LDL.LU R28, [R1+0xbf8] ;  /* 0x000bf800011c7983 */ /* 0x000ea80000300800 */
[----:B------:R-:W2:Y:S04]  /*ab3e0*/  LDL.LU R29, [R1+0xbfc] ;  /* 0x000bfc00011d7983 */ /* 0x000ea80000300800 */
[----:B------:R0:W-:Y:S04]  /*ab3f0*/  STL.64 [R1+0xe70], R6 ;  /* 0x000e700601007387 */ /* 0x0001e80000100a00 */
[----:B0-----:R-:W3:Y:S02]  /*ab400*/  LDL.LU.64 R6, [R1+0x5428] ;  /* 0x0054280001067983 */ /* 0x001ee40000300a00 */
[----:B---3--:R-:W-:-:S02]  /*ab410*/  F2FP.SATFINITE.E5M2.F32.PACK_AB_MERGE_C R10, R7, R6, RZ ;  /* 0x00000006070a723e */ /* 0x008fc400048060ff */
[----:B------:R-:W-:-:S05]  /*ab420*/  IADD3 R6, P3, R8, R0, RZ ;  /* 0x0000000008067210 */ /* 0x000fca0007f7e0ff */
[----:B------:R-:W-:Y:S01]  /*ab430*/  IMAD.X R7, R9, 0x1, R2, P3 ;  /* 0x0000000109077824 */ /* 0x000fe200018e0602 */
[----:B------:R-:W-:Y:S04]  /*ab440*/  STL [R1+0x4fc0], R10 ;  /* 0x004fc00a01007387 */ /* 0x000fe80000100800 */
[----:B------:R0:W-:Y:S04]  /*ab450*/  STL.64 [R1+0xe60], R6 ;  /* 0x000e600601007387 */ /* 0x0001e80000100a00 */
[----:B0-----:R-:W3:Y:S01]  /*ab460*/  LDL.LU.64 R6, [R1+0x5420] ;  /* 0x0054200001067983 */ /* 0x001ee20000300a00 */
[----:B------:R-:W-:-:S03]  /*ab470*/  F2FP.SATFINITE.E5M2.F32.PACK_AB_MERGE_C R9, R17, R20, RZ ;  /* 0x000000141109723e */ /* 0x000fc600048060ff */
[----:B------:R-:W2:Y:S01]  /*ab480*/  LDL.LU R20, [R1+0xbe0] ;  /* 0x000be00001147983 */ /* 0x000ea20000300800 */
[----:B------:R-:W-:Y:S01]  /*ab490*/  VIADD R8, R8, UR5 ;  /* 0x0000000508087c36 */ /* 0x000fe20008000000 */
[----:B------:R-:W-:Y:S02]  /*ab4a0*/  ULDC UR5, c[0x0][0x248] ;  /* 0x0000920000057ab9 */ /* 0x000fe40000000800 */
[----:B------:R-:W2:Y:S04]  /*ab4b0*/  LDL.LU R17, [R1+0xbe4] ;  /* 0x000be40001117983 */ /* 0x000ea80000300800 */
[----:B------:R4:W-:Y:S02]  /*ab4c0*/  STL [R1+0x4f4c], R9 ;  /* 0x004f4c0901007387 */ /* 0x0009e40000100800 */
[----:B----4-:R-:W-:-:S05]  /*ab4d0*/  F2FP.SATFINITE.E5M2.F32.PACK_AB_MERGE_C R9, R12, R11, RZ ;  /* 0x0000000b0c09723e */ /* 0x010fca00048060ff */
[----:B------:R0:W-:Y:S01]  /*ab4e0*/  STL [R1+0x51f0], R9 ;  /* 0x0051f00901007387 */ /* 0x0001e20000100800 */
[----:B------:R-:W-:Y:S02]  /*ab4f0*/  F2FP.SATFINITE.E5M2.F32.PACK_AB_MERGE_C R12, R24, R23, RZ ;  /* 0x00000017180c723e */ /* 0x000fe400048060ff */
[----:B0-----:R-:W-:-:S03]  /*ab500*/  SHF.R.S32.HI R9, RZ, 0x1f, R8 ;  /* 0x0000001fff097819 */ /* 0x001fc60000011408 */
[----:B------:R-:W-:Y:S01]  /*ab510*/  STL [R1+0x4f10], R12 ;  /* 0x004f100c01007387 */ /* 0x000fe20000100800 */
[----:B---3--:R-:W-:-:S05]  /*ab520*/  IADD3 R10, P3, R8, R6, RZ ;  /* 0x00000006080a7210 */ /* 0x008fca0007f7e0ff */
[----:B------:R-:W-:-:S05]  /*ab530*/  IMAD.X R11, R9, 0x1, R27, P3 ;  /* 0x00000001090b7824 */ /* 0x000fca00018e061b */
[----:B------:R0:W-:Y:S04]  /*ab540*/  STL.64 [R1+0xe68], R10 ;  /* 0x000e680a01007387 */ /* 0x0001e80000100a00 */
[----:B0-----:R-:W3:Y:S01]  /*ab550*/  LDL.LU.64 R10, [R1+0x5418] ;  /* 0x00541800010a7983 */ /* 0x001ee20000300a00 */
[----:B--2---:R-:W-:-:S03]  /*ab560*/  F2FP.SATFINITE.E5M2.F32.PACK_AB_MERGE_C R12, R15, R14, RZ ;  /* 0x0000000e0f0c723e */ /* 0x004fc600048060ff */
[----:B------:R-:W2:Y:S04]  /*ab570*/  LDL.LU R23, [R1+0xbe8] ;  /* 0x000be80001177983 */ /* 0x000ea80000300800 */
[----:B------:R-:W2:Y:S01]  /*ab580*/  LDL.LU R24, [R1+0xbec] ;  /* 0x000bec0001187983 */ /* 0x000ea20000300800 */
[----:B---3--:R-:W-:Y:S02]  /*ab590*/  F2FP.SATFINITE.E5M2.F32.PACK_AB_MERGE_C R11, R10, R11, RZ ;  /* 0x0000000b0a0b723e */ /* 0x008fe400048060ff */
[----:B------:R-:W-:-:S03]  /*ab5a0*/  IADD3 R10, P3, R8, R5, RZ ;  /* 0x00000005080a7210 */ /* 0x000fc60007f7e0ff */
[----:B------:R0:W-:Y:S04]  /*ab5b0*/  STL [R1+0x4f24], R11 ;  /* 0x004f240b01007387 */ /* 0x0001e80000100800 */
[----:B------:R1:W-:Y:S01]  /*ab5c0*/  STL [R1+0x4ef4], R12 ;  /* 0x004ef40c01007387 */ /* 0x0003e20000100800 */
[----:B0-----:R-:W-:-:S05]  /*ab5d0*/  IMAD.X R11, R9, 0x1, R7, P3 ;  /* 0x00000001090b7824 */ /* 0x001fca00018e0607 */
[----:B------:R0:W-:Y:S01]  /*ab5e0*/  STL.64 [R1+0xe58], R10 ;  /* 0x000e580a01007387 */ /* 0x0001e20000100a00 */
[----:B-1----:R-:W-:Y:S02]  /*ab5f0*/  F2FP.SATFINITE.E5M2.F32.PACK_AB_MERGE_C R12, R13, R16, RZ ;  /* 0x000000100d0c723e */ /* 0x002fe400048060ff */
[----:B0-----:R-:W-:Y:S02]  /*ab600*/  F2FP.SATFINITE.E5M2.F32.PACK_AB_MERGE_C R10, R21, R22, RZ ;  /* 0x00000016150a723e */ /* 0x001fe400048060ff */
[----:B------:R-:W3:Y:S04]  /*ab610*/  LDL.LU R22, [R1+0xbd0] ;  /* 0x000bd00001167983 */ /* 0x000ee80000300800 */
[----:B------:R-:W3:Y:S04]  /*ab620*/  LDL.LU R21, [R1+0xbd4] ;  /* 0x000bd40001157983 */ /* 0x000ee80000300800 */
[----:B------:R0:W-:Y:S02]  /*ab630*/  STL [R1+0x4f08], R10 ;  /* 0x004f080a01007387 */ /* 0x0001e40000100800 */
[----:B0-----:R-:W-:-:S02]  /*ab640*/  IADD3 R10, P3, R8, R3, RZ ;  /* 0x00000003080a7210 */ /* 0x001fc40007f7e0ff */
[----:B------:R0:W-:Y:S03]  /*ab650*/  STL [R1+0x4ee4], R12 ;  /* 0x004ee40c01007387 */ /* 0x0001e60000100800 */
[----:B------:R-:W-:-:S05]  /*ab660*/  IMAD.X R11, R9, 0x1, R4, P3 ;  /* 0x00000001090b7824 */ /* 0x000fca00018e0604 */
[----:B------:R1:W-:Y:S01]  /*ab670*/  STL.64 [R1+0xe40], R10 ;  /* 0x000e400a01007387 */ /* 0x0003e20000100a00 */
[----:B0-----:R-:W-:Y:S02]  /*ab680*/  F2FP.SATFINITE.E5M2.F32.PACK_AB_MERGE_C R12, R19, R18, RZ ;  /* 0x00000012130c723e */ /* 0x001fe400048060ff */
[----:B-1----:R-:W-:-:S03]  /*ab690*/  IADD3 R10, P3, R8, R0, RZ ;  /* 0x00000000080a7210 */ /* 0x002fc60007f7e0ff */
[----:B------:R0:W-:Y:S02]  /*ab6a0*/  STL [R1+0x522c], R12 ;  /* 0x00522c0c01007387 */ /* 0x0001e40000100800 */
[----:B------:R-:W-:Y:S01]  /*ab6b0*/  IMAD.X R11, R9, 0x1, R2, P3 ;  /* 0x00000001090b7824 */ /* 0x000fe200018e0602 */
[----:B------:R-:W-:-:S04]  /*ab6c0*/  F2FP.SATFINITE.E5M2.F32.PACK_AB_MERGE_C R9, R29, R28, RZ ;  /* 0x0000001c1d09723e */ /* 0x000fc800048060ff */
[----:B------:R1:W-:Y:S01]  /*ab6d0*/  STL.64 [R1+0xe30], R10 ;  /* 0x000e300a01007387 */ /* 0x0003e20000100a00 */
[----:B------:R-:W-:Y:S01]  /*ab6e0*/  VIADD R8, R8, UR5 ;  /* 0x0000000508087c36 */ /* 0x000fe20008000000 */
[----:B0-----:R-:W-:Y:S01]  /*ab6f0*/  F2FP.SATFINITE.E5M2.F32.PACK_AB_MERGE_C R12, R17, R20, RZ ;  /* 0x00000014110c723e */ /* 0x001fe200048060ff */
[----:B------:R-:W-:Y:S01]  /*ab700*/  ULDC UR5, c[0x0][0x248] ;  /* 0x0000920000057ab9 */ /* 0x000fe20000000800 */
[----:B-1----:R-:W-:Y:S02]  /*ab710*/  F2FP.SATFINITE.E5M2.F32.PACK_AB_MERGE_C R10, R26, R25, RZ ;  /* 0x000000191a0a723e */ /* 0x002fe400048060ff */
[----:B------:R-:W4:Y:S04]  /*ab720*/  LDL.LU R25, [R1+0xbd8] ;  /* 0x000bd80001197983 */ /* 0x000f280000300800 */
[----:B------:R0:W-:Y:S04]  /*ab730*/  STL [R1+0xbf0], R10 ;  /* 0x000bf00a01007387 */ /* 0x0001e80000100800 */
[----:B------:R-:W4:Y:S04]  /*ab740*/  LDL.LU R26, [R1+0xbdc] ;  /* 0x000bdc00011a7983 */ /* 0x000f280000300800 */
[----:B------:R1:W-:Y:S01]  /*ab750*/  STL [R1+0xbf4], R9 ;  /* 0x000bf40901007387 */ /* 0x0003e20000100800 */
[----:B0-----:R-:W-:-:S03]  /*ab760*/  IADD3 R10, P3, R8, R6, RZ ;  /* 0x00000006080a7210 */ /* 0x001fc60007f7e0ff */
[----:B------:R-:W4:Y:S04]  /*ab770*/  LDL.LU R28, [R1+0xbc0] ;  /* 0x000bc000011c7983 */ /* 0x000f280000300800 */
[----:B------:R-:W4:Y:S01]  /*ab780*/  LDL.LU R29, [R1+0xbc4] ;  /* 0x000bc400011d7983 */ /* 0x000f220000300800 */
[----:B-1----:R-:W-:-:S03]  /*ab790*/  SHF.R.S32.HI R9, RZ, 0x1f, R8 ;  /* 0x0000001fff097819 */ /* 0x002fc60000011408 */
[----:B------:R-:W-:Y:S02]  /*ab7a0*/  STL [R1+0xbe4], R12 ;  /* 0x000be40c01007387 */ /* 0x000fe40000100800 */
[----:B------:R-:W-:Y:S02]  /*ab7b0*/  IMAD.X R11, R9, 0x1, R27, P3 ;  /* 0x00000001090b7824 */ /* 0x000fe400018e061b */
[----:B------:R-:W-:Y:S04]  /*ab7c0*/  STL [R1+0x53fc], R6 ;  /* 0x0053fc0601007387 */ /* 0x000fe80000100800 */
[----:B------:R0:W-:Y:S04]  /*ab7d0*/  STL [R1+0x5400], R27 ;  /* 0x0054001b01007387 */ /* 0x0001e80000100800 */
[----:B0-----:R-:W4:Y:S04]  /*ab7e0*/  LDL.LU R27, [R1+0xbb0] ;  /* 0x000bb000011b7983 */ /* 0x001f280000300800 */
[----:B------:R-:W4:Y:S04]  /*ab7f0*/  LDL.LU R6, [R1+0xbb4] ;  /* 0x000bb40001067983 */ /* 0x000f280000300800 */
[----:B------:R0:W-:Y:S04]  /*ab800*/  STL.64 [R1+0xe48], R10 ;  /* 0x000e480a01007387 */ /* 0x0001e80000100a00 */
[----:B------:R-:W4:Y:S04]  /*ab810*/  LDL.LU R12, [R1+0xbbc] ;  /* 0x000bbc00010c7983 */ /* 0x000f280000300800 */
[----:B0-----:R-:W3:Y:S04]  /*ab820*/  LDL.LU R11, [R1+0xba0] ;  /* 0x000ba000010b7983 */ /* 0x001ee80000300800 */
[----:B------:R-:W3:Y:S01]  /*ab830*/  LDL.LU R10, [R1+0xba4] ;  /* 0x000ba400010a7983 */ /* 0x000ee20000300800 */
[----:B--2---:R-:W-:-:S05]  /*ab840*/  F2FP.SATFINITE.E5M2.F32.PACK_AB_MERGE_C R13, R24, R23, RZ ;  /* 0x00000017180d723e */ /* 0x004fca00048060ff */
[----:B------:R-:W-:Y:S04]  /*ab850*/  STL [R1+0xbe0], R13 ;  /* 0x000be00d01007387 */ /* 0x000fe80000100800 */
[----:B---3--:R0:W-:Y:S04]  /*ab860*/  STL.64 [R1+0x5408], R10 ;  /* 0x0054080a01007387 */ /* 0x0081e80000100a00 */
[----:B0-----:R-:W2:Y:S04]  /*ab870*/  LDL.LU R10, [R1+0xbc8] ;  /* 0x000bc800010a7983 */ /* 0x001ea80000300800 */
[----:B------:R-:W2:Y:S04]  /*ab880*/  LDL.LU R11, [R1+0xbcc] ;  /* 0x000bcc00010b7983 */ /* 0x000ea80000300800 */
[----:B--2---:R0:W-:Y:S04]  /*ab890*/  STL.64 [R1+0x5410], R10 ;  /* 0x0054100a01007387 */ /* 0x0041e80000100a00 */
[----:B------:R-:W2:Y:S04]  /*ab8a0*/  LDL.LU R14, [R1+0xba8] ;  /* 0x000ba800010e7983 */ /* 0x000ea80000300800 */
[----:B------:R-:W2:Y:S01]  /*ab8b0*/  LDL.LU R15, [R1+0xbac] ;  /* 0x000bac00010f7983 */ /* 0x000ea20000300800 */
        /* <DEDUP_REMOVED lines=8> */
[----:B------:R-:W3:Y:S04]  /*ab940*/  LDL.LU R20, [R1+0xb80] ;  /* 0x000b800001147983 */ /* 0x000ee80000300800 */
[----:B------:R4:W-:Y:S04]  /*ab950*/  STL.64 [R1+0xe28], R10 ;  /* 0x000e280a01007387 */ /* 0x0009e80000100a00 */
[----:B------:R-:W3:Y:S04]  /*ab960*/  LDL.LU R17, [R1+0xb84] ;  /* 0x000b840001117983 */ /* 0x000ee80000300800 */
[----:B------:R-:W3:Y:S01]  /*ab970*/  LDL.LU R23, [R1+0xb88] ;  /* 0x000b880001177983 */ /* 0x000ee20000300800 */
[----:B----4-:R-:W-:-:S02]  /*ab980*/  F2FP.SATFINITE.E5M2.F32.PACK_AB_MERGE_C R11, R26, R25, RZ ;  /* 0x000000191a0b723e */ /* 0x010fc400048060ff */
[----:B------:R-:W-:-:S03]  /*ab990*/  F2FP.SATFINITE.E5M2.F32.PACK_AB_MERGE_C R10, R29, R28, RZ ;  /* 0x0000001c1d0a723e */ /* 0x000fc600048060ff */
[----:B------:R-:W-:Y:S04]  /*ab9a0*/  STL [R1+0x5234], R11 ;  /* 0x0052340b01007387 */ /* 0x000fe80000100800 */
[----:B------:R-:W4:Y:S04]  /*ab9b0*/  LDL.LU R24, [R1+0xb8c] ;  /* 0x000b8c0001187983 */ /* 0x000f280000300800 */
[----:B------:R0:W-:Y:S04]  /*ab9c0*/  STL [R1+0xbc0], R10 ;  /* 0x000bc00a01007387 */ /* 0x0001e80000100800 */
[----:B------:R-:W4:Y:S04]  /*ab9d0*/  LDL.LU R22, [R1+0xb70] ;  /* 0x000b700001167983 */ /* 0x000f280000300800 */
[----:B------:R-:W4:Y:S01]  /*ab9e0*/  LDL.LU R21, [R1+0xb74] ;  /* 0x000b740001157983 */ /* 0x000f220000300800 */
[----:B0-----:R-:W-:-:S03]  /*ab9f0*/  IADD3 R10, P3, R8, R3, RZ ;  /* 0x00000003080a7210 */ /* 0x001fc60007f7e0ff */
[----:B------:R-:W4:Y:S02]  /*aba00*/  LDL.LU R25, [R1+0xb78] ;  /* 0x000b780001197983 */ /* 0x000f240000300800 */
[----:B------:R-:W-:Y:S02]  /*aba10*/  IMAD.X R11, R9, 0x1, R4, P3 ;  /* 0x00000001090b7824 */ /* 0x000fe400018e0604 */
[----:B------:R-:W4:Y:S04]  /*aba20*/  LDL.LU R26, [R1+0xb7c] ;  /* 0x000b7c00011a7983 */ /* 0x000f280000300800 */
[----:B------:R-:W4:Y:S04]  /*aba30*/  LDL.LU R28, [R1+0xb60] ;  /* 0x000b6000011c7983 */ /* 0x000f280000300800 */
[----:B------:R-:W4:Y:S04]  /*aba40*/  LDL.LU R29, [R1+0xb64] ;  /* 0x000b6400011d7983 */ /* 0x000f280000300800 */
[----:B------:R0:W-:Y:S04]  /*aba50*/  STL.64 [R1+0xe08], R10 ;  /* 0x000e080a01007387 */ /* 0x0001e80000100a00 */
[----:B0-----:R-:W2:Y:S01]  /*aba60*/  LDL.LU.64 R10, [R1+0x5410] ;  /* 0x00541000010a7983 */ /* 0x001ea20000300a00 */
[----:B------:R-:W-:-:S02]  /*aba70*/  F2FP.SATFINITE.E5M2.F32.PACK_AB_MERGE_C R6, R6, R27, RZ ;  /* 0x0000001b0606723e */ /* 0x000fc400048060ff */
[----:B--2---:R-:W-:Y:S02]  /*aba80*/  F2FP.SATFINITE.E5M2.F32.PACK_AB_MERGE_C R11, R11, R10, RZ ;  /* 0x0000000a0b0b723e */ /* 0x004fe400048060ff */
[----:B------:R-:W-:-:S03]  /*aba90*/  IADD3 R10, P3, R8, R0, RZ ;  /* 0x00000000080a7210 */ /* 0x000fc60007f7e0ff */
[----:B------:R0:W-:Y:S02]  /*abaa0*/  STL [R1+0xbc4], R11 ;  /* 0x000bc40b01007387 */ /* 0x0001e40000100800 */
[----:B0-----:R-:W-:-:S05]  /*abab0*/  IMAD.X R11, R9, 0x1, R2, P3 ;  /* 0x00000001090b7824 */ /* 0x001fca00018e0602 */
[----:B------:R0:W-:Y:S04]  /*abac0*/  STL.64 [R1+0xdf8], R10 ;  /* 0x000df80a01007387 */ /* 0x0001e80000100a00 */
[----:B0-----:R-:W2:Y:S04]  /*abad0*/  LDL.LU.64 R10, [R1+0x5408] ;  /* 0x00540800010a7983 */ /* 0x001ea80000300a00 */
[----:B------:R-:W3:Y:S04]  /*abae0*/  LDL.LU R9, [R1+0xbb8] ;  /* 0x000bb80001097983 */ /* 0x000ee80000300800 */
[----:B------:R-:W4:Y:S04]  /*abaf0*/  LDL.LU R27, [R1+0x5400] ;  /* 0x00540000011b7983 */ /* 0x000f280000300800 */
[----:B------:R0:W-:Y:S04]  /*abb00*/  STL [R1+0xbb0], R6 ;  /* 0x000bb00601007387 */ /* 0x0001e80000100800 */
[----:B0-----:R-:W4:Y:S01]  /*abb10*/  LDL.LU R6, [R1+0x53fc] ;  /* 0x0053fc0001067983 */ /* 0x001f220000300800 */
[----:B------:R-:W-:Y:S01]  /*abb20*/  VIADD R8, R8, UR5 ;  /* 0x0000000508087c36 */ /* 0x000fe20008000000 */
[----:B------:R-:W-:Y:S01]  /*abb30*/  F2FP.SATFINITE.E5M2.F32.PACK_AB_MERGE_C R14, R15, R14, RZ ;  /* 0x0000000e0f0e723e */ /* 0x000fe200048060ff */
[----:B------:R-:W-:Y:S01]  /*abb40*/  ULDC UR5, c[0x0][0x248] ;  /* 0x0000920000057ab9 */ /* 0x000fe20000000800 */
[----:B---3--:R-:W-:-:S02]  /*abb50*/  F2FP.SATFINITE.E5M2.F32.PACK_AB_MERGE_C R9, R12, R9, RZ ;  /* 0x000000090c09723e */ /* 0x008fc400048060ff */
[----:B--2---:R-:W-:-:S03]  /*abb60*/  F2FP.SATFINITE.E5M2.F32.PACK_AB_MERGE_C R12, R10, R11, RZ ;  /* 0x0000000b0a0c723e */ /* 0x004fc600048060ff */
[----:B------:R0:W-:Y:S02]  /*abb70*/  STL [R1+0xbb4], R9 ;  /* 0x000bb40901007387 */ /* 0x0001e40000100800 */
[----:B0-----:R-:W-:Y:S02]  /*abb80*/  SHF.R.S32.HI R9, RZ, 0x1f, R8 ;  /* 0x0000001fff097819 */ /* 0x001fe40000011408 */
[C---:B----4-:R-:W-:Y:S01]  /*abb90*/  IADD3 R10, P3, R8.reuse, R6, RZ ;  /* 0x00000006080a7210 */ /* 0x050fe20007f7e0ff */
[----:B------:R0:W-:Y:S04]  /*abba0*/  STL [R1+0xba0], R12 ;  /* 0x000ba00c01007387 */ /* 0x0001e80000100800 */
[----:B------:R-:W-:Y:S01]  /*abbb0*/  IMAD.X R11, R9, 0x1, R27, P3 ;  /* 0x00000001090b7824 */ /* 0x000fe200018e061b */
[----:B0-----:R-:W-:-:S04]  /*abbc0*/  IADD3 R12, P3, R8, R5, RZ ;  /* 0x00000005080c7210 */ /* 0x001fc80007f7e0ff */
[----:B------:R0:W-:Y:S02]  /*abbd0*/  STL.64 [R1+0xe10], R10 ;  /* 0x000e100a01007387 */ /* 0x0001e40000100a00 */
[----:B0-----:R-:W-:Y:S02]  /*abbe0*/  F2FP.SATFINITE.E5M2.F32.PACK_AB_MERGE_C R10, R13, R16, RZ ;  /* 0x000000100d0a723e */ /* 0x001fe400048060ff */
[----:B------:R-:W2:Y:S01]  /*abbf0*/  LDL.LU R11, [R1+0x53f8] ;  /* 0x0053f800010b7983 */ /* 0x000ea20000300800 */
[----:B------:R-:W-:-:S03]  /*abc00*/  IMAD.X R13, R9, 0x1, R7, P3 ;  /* 0x00000001090d7824 */ /* 0x000fc600018e0607 */
[----:B------:R-:W-:Y:S04]  /*abc10*/  STL [R1+0x5244], R14 ;  /* 0x0052440e01007387 */ /* 0x000fe80000100800 */
[----:B------:R0:W-:Y:S04]  /*abc20*/  STL [R1+0x53f0], R5 ;  /* 0x0053f00501007387 */ /* 0x0001e80000100800 */
[----:B------:R-:W-:Y:S04]  /*abc30*/  STL [R1+0xb94], R10 ;  /* 0x000b940a01007387 */ /* 0x000fe80000100800 */
[----:B------:R1:W-:Y:S04]  /*abc40*/  STL [R1+0x53f4], R7 ;  /* 0x0053f40701007387 */ /* 0x0003e80000100800 */
[----:B------:R3:W-:Y:S01]  /*abc50*/  STL.64 [R1+0xdf0], R12 ;  /* 0x000df00c01007387 */ /* 0x0007e20000100a00 */
[----:B0-----:R-:W-:-:S02]  /*abc60*/  F2FP.SATFINITE.E5M2.F32.PACK_AB_MERGE_C R5, R17, R20, RZ ;  /* 0x000000141105723e */ /* 0x001fc400048060ff */
[----:B-1----:R-:W-:Y:S02]  /*abc70*/  F2FP.SATFINITE.E5M2.F32.PACK_AB_MERGE_C R7, R19, R18, RZ ;  /* 0x000000121307723e */ /* 0x002fe400048060ff */
[----:B---3--:R-:W-:-:S03]  /*abc80*/  IADD3 R12, P3, R8, R3, RZ ;  /* 0x00000003080c7210 */ /* 0x008fc60007f7e0ff */
[----:B------:R-:W-:Y:S02]  /*abc90*/  STL [R1+0xb90], R7 ;  /* 0x000b900701007387 */ /* 0x000fe40000100800 */
[----:B------:R-:W-:Y:S02]  /*abca0*/  IMAD.X R13, R9, 0x1, R4, P3 ;  /* 0x00000001090d7824 */ /* 0x000fe400018e0604 */
[----:B------:R0:W-:Y:S04]  /*abcb0*/  STL [R1+0x53e4], R3 ;  /* 0x0053e40301007387 */ /* 0x0001e80000100800 */
[----:B------:R1:W-:Y:S04]  /*abcc0*/  STL [R1+0xb84], R5 ;  /* 0x000b840501007387 */ /* 0x0003e80000100800 */
[----:B------:R3:W-:Y:S01]  /*abcd0*/  STL.64 [R1+0xde0], R12 ;  /* 0x000de00c01007387 */ /* 0x0007e20000100a00 */
[----:B0-----:R-:W-:-:S02]  /*abce0*/  F2FP.SATFINITE.E5M2.F32.PACK_AB_MERGE_C R3, R24, R23, RZ ;  /* 0x000000171803723e */ /* 0x001fc400048060ff */
[----:B-1----:R-:W-:Y:S02]  /*abcf0*/  F2FP.SATFINITE.E5M2.F32.PACK_AB_MERGE_C R5, R21, R22, RZ ;  /* 0x000000161505723e */ /* 0x002fe400048060ff */
[----:B---3--:R-:W-:Y:S01]  /*abd00*/  IADD3 R12, P3, R8, R0, RZ ;  /* 0x00000000080c7210 */ /* 0x008fe20007f7e0ff */
[----:B------:R0:W-:Y:S04]  /*abd10*/  STL [R1+0xb80], R3 ;  /* 0x000b800301007387 */ /* 0x0001e80000100800 */
[----:B------:R-:W-:Y:S01]  /*abd20*/  IMAD.X R13, R9, 0x1, R2, P3 ;  /* 0x00000001090d7824 */ /* 0x000fe200018e0602 */
[----:B0-----:R-:W-:-:S04]  /*abd30*/  F2FP.SATFINITE.E5M2.F32.PACK_AB_MERGE_C R3, R26, R25, RZ ;  /* 0x000000191a03723e */ /* 0x001fc800048060ff */
[----:B------:R-:W-:Y:S04]  /*abd40*/  STL.64 [R1+0xdc0], R12 ;  /* 0x000dc00c01007387 */ /* 0x000fe80000100a00 */
[----:B------:R0:W-:Y:S04]  /*abd50*/  STL [R1+0xb70], R5 ;  /* 0x000b700501007387 */ /* 0x0001e80000100800 */
[----:B------:R1:W-:Y:S04]  /*abd60*/  STL [R1+0x524c], R3 ;  /* 0x00524c0301007387 */ /* 0x0003e80000100800 */
[----:B------:R-:W3:Y:S04]  /*abd70*/  LDL.LU R7, [R1+0xb68] ;  /* 0x000b680001077983 */ /* 0x000ee80000300800 */
[----:B0-----:R-:W3:Y:S01]  /*abd80*/  LDL.LU R5, [R1+0xb6c] ;  /* 0x000b6c0001057983 */ /* 0x001ee20000300800 */
[----:B-1----:R-:W-:-:S05]  /*abd90*/  F2FP.SATFINITE.E5M2.F32.PACK_AB_MERGE_C R3, R29, R28, RZ ;  /* 0x0000001c1d03723e */ /* 0x002fca00048060ff */
[----:B------:R0:W-:Y:S04]  /*abda0*/  STL [R1+0xb60], R3 ;  /* 0x000b600301007387 */ /* 0x0001e80000100800 */
[----:B0-----:R-:W4:Y:S04]  /*abdb0*/  LDL.LU R3, [R1+0xb58] ;  /* 0x000b580001037983 */ /* 0x001f280000300800 */
[----:B----4-:R0:W-:Y:S04]  /*abdc0*/  STL.64 [R1+0x53e8], R2 ;  /* 0x0053e80201007387 */ /* 0x0101e80000100a00 */
[----:B0-----:R-:W4:Y:S04]  /*abdd0*/  LDL.LU R2, [R1+0xb50] ;  /* 0x000b500001027983 */ /* 0x001f280000300800 */
[----:B------:R-:W4:Y:S04]  /*abde0*/  LDL.LU R3, [R1+0xb54] ;  /* 0x000b540001037983 */ /* 0x000f280000300800 */
[----:B------:R-:W4:Y:S04]  /*abdf0*/  LDL.LU R12, [R1+0xb5c] ;  /* 0x000b5c00010c7983 */ /* 0x000f280000300800 */
[----:B------:R-:W2:Y:S04]  /*abe00*/  LDL.LU R10, [R1+0xb30] ;  /* 0x000b3000010a7983 */ /* 0x000ea80000300800 */
[----:B--2---:R0:W-:Y:S04]  /*abe10*/  STL.64 [R1+0x53d0], R10 ;  /* 0x0053d00a01007387 */ /* 0x0041e80000100a00 */
[----:B0-----:R-:W2:Y:S04]  /*abe20*/  LDL.LU R10, [R1+0xb48] ;  /* 0x000b4800010a7983 */ /* 0x001ea80000300800 */
[----:B------:R-:W2:Y:S01]  /*abe30*/  LDL.LU R11, [R1+0xb4c] ;  /* 0x000b4c00010b7983 */ /* 0x000ea20000300800 */
[----:B------:R-:W-:Y:S01]  /*abe40*/  VIADD R8, R8, UR5 ;  /* 0x0000000508087c36 */ /* 0x000fe20008000000 */
[----:B---3--:R-:W-:Y:S01]  /*abe50*/  F2FP.SATFINITE.E5M2.F32.PACK_AB_MERGE_C R5, R5, R7, RZ ;  /* 0x000000070505723e */ /* 0x008fe200048060ff */
[----:B------:R-:W-:-:S03]  /*abe60*/  ULDC UR5, c[0x0][0x248] ;  /* 0x0000920000057ab9 */ /* 0x000fc60000000800 */
[----:B------:R-:W-:Y:S02]  /*abe70*/  SHF.R.S32.HI R9, RZ, 0x1f, R8 ;  /* 0x0000001fff097819 */ /* 0x000fe40000011408 */
[----:B------:R-:W-:-:S05]  /*abe80*/  IADD3 R28, P3, R8, R6, RZ ;  /* 0x00000006081c7210 */ /* 0x000fca0007f7e0ff */
[----:B------:R-:W-:Y:S01]  /*abe90*/  IMAD.X R29, R9, 0x1, R27, P3 ;  /* 0x00000001091d7824 */ /* 0x000fe200018e061b */
[----:B--2---:R0:W-:Y:S04]  /*abea0*/  STL.64 [R1+0x53d8], R10 ;  /* 0x0053d80a01007387 */ /* 0x0041e80000100a00 */
[----:B0-----:R-:W2:Y:S04]  /*abeb0*/  LDL.LU R10, [R1+0xb40] ;  /* 0x000b4000010a7983 */ /* 0x001ea80000300800 */
[----:B------:R-:W2:Y:S04]  /*abec0*/  LDL.LU R11, [R1+0xb44] ;  /* 0x000b4400010b7983 */ /* 0x000ea80000300800 */
        /* <DEDUP_REMOVED lines=14> */
[----:B------:R0:W-:Y:S04]  /*abfb0*/  STL.64 [R1+0xdd8], R28 ;  /* 0x000dd81c01007387 */ /* 0x0001e80000100a00 */
[----:B0-----:R-:W3:Y:S04]  /*abfc0*/  LDL.LU R28, [R1+0xaf0] ;  /* 0x000af000011c7983 */ /* 0x001ee80000300800 */
[----:B------:R-:W3:Y:S04]  /*abfd0*/  LDL.LU R29, [R1+0xaf4] ;  /* 0x000af400011d7983 */ /* 0x000ee80000300800 */
[----:B------:R-:W2:Y:S04]  /*abfe0*/  LDL.LU R7, [R1+0x53f4] ;  /* 0x0053f40001077983 */ /* 0x000ea80000300800 */
[----:B------:R0:W-:Y:S04]  /*abff0*/  STL [R1+0xb64], R5 ;  /* 0x000b640501007387 */ /* 0x0001e80000100800 */
[----:B0-----:R-:W3:Y:S01]  /*ac000*/  LDL.LU R5, [R1+0x53f0] ;  /* 0x0053f00001057983 */ /* 0x001ee20000300800 */
[----:B----4-:R-:W-:-:S05]  /*ac010*/  F2FP.SATFINITE.E5M2.F32.PACK_AB_MERGE_C R3, R3, R2, RZ ;  /* 0x000000020303723e */ /* 0x010fca00048060ff */
[----:B------:R2:W-:Y:S01]  /*ac020*/  STL [R1+0xb50], R3 ;  /* 0x000b500301007387 */ /* 0x0005e20000100800 */
[----:B---3--:R-:W-:-:S05]  /*ac030*/  IADD3 R2, P3, R8, R5, RZ ;  /* 0x0000000508027210 */ /* 0x008fca0007f7e0ff */
[----:B--2---:R-:W-:-:S05]  /*ac040*/  IMAD.X R3, R9, 0x1, R7, P3 ;  /* 0x0000000109037824 */ /* 0x004fca00018e0607 */
[----:B------:R0:W-:Y:S04]  /*ac050*/  STL.64 [R1+0xdb8], R2 ;  /* 0x000db80201007387 */ /* 0x0001e80000100a00 */
[----:B0-----:R-:W2:Y:S02]  /*ac060*/  LDL.LU.64 R2, [R1+0x53e8] ;  /* 0x0053e80001027983 */ /* 0x001ea40000300a00 */
[----:B--2---:R-:W-:Y:S02]  /*ac070*/  F2FP.SATFINITE.E5M2.F32.PACK_AB_MERGE_C R12, R12, R3, RZ ;  /* 0x000000030c0c723e */ /* 0x004fe400048060ff */
[----:B------:R-:W2:Y:S01]  /*ac080*/  LDL.LU R3, [R1+0x53e4] ;  /* 0x0053e40001037983 */ /* 0x000ea20000300800 */
[----:B------:R-:W-:-:S03]  /*ac090*/  F2FP.SATFINITE.E5M2.F32.PACK_AB_MERGE_C R11, R11, R10, RZ ;  /* 0x0000000a0b0b723e */ /* 0x000fc600048060ff */
[----:B------:R0:W-:Y:S04]  /*ac0a0*/  STL [R1+0xb54], R12 ;  /* 0x000b540c01007387 */ /* 0x0001e80000100800 */
[----:B0-----:R-:W3:Y:S04]  /*ac0b0*/  LDL.LU R12, [R1+0x53e0] ;  /* 0x0053e000010c7983 */ /* 0x001ee80000300800 */
[----:B------:R0:W-:Y:S01]  /*ac0c0*/  STL [R1+0xb40], R11 ;  /* 0x000b400b01007387 */ /* 0x0001e20000100800 */
[----:B--2---:R-:W-:-:S05]  /*ac0d0*/  IADD3 R10, P3, R8, R3, RZ ;  /* 0x00000003080a7210 */ /* 0x004fca0007f7e0ff */
[----:B0-----:R-:W-:-:S05]  /*ac0e0*/  IMAD.X R11, R9, 0x1, R4, P3 ;  /* 0x00000001090b7824 */ /* 0x001fca00018e0604 */
[----:B------:R0:W-:Y:S04]  /*ac0f0*/  STL.64 [R1+0xda8], R10 ;  /* 0x000da80a01007387 */ /* 0x0001e80000100a00 */
[----:B0-----:R-:W2:Y:S02]  /*ac100*/  LDL.LU.64 R10, [R1+0x53d8] ;  /* 0x0053d800010a7983 */ /* 0x001ea40000300a00 */
[----:B--2---:R-:W-:Y:S02]  /*ac110*/  F2FP.SATFINITE.E5M2.F32.PACK_AB_MERGE_C R11, R11, R10, RZ ;  /* 0x0000000a0b0b723e */ /* 0x004fe400048060ff */
[----:B------:R-:W-:-:S03]  /*ac120*/  IADD3 R10, P3, R8, R0, RZ ;  /* 0x00000000080a7210 */ /* 0x000fc60007f7e0ff */
[----:B------:R0:W-:Y:S02]  /*ac130*/  STL [R1+0x5258], R11 ;  /* 0x0052580b01007387 */ /* 0x0001e40000100800 */
[----:B0-----:R-:W-:-:S05]  /*ac140*/  IMAD.X R11, R9, 0x1, R2, P3 ;  /* 0x00000001090b7824 */ /* 0x001fca00018e0602 */
[----:B------:R0:W-:Y:S04]  /*ac150*/  STL.64 [R1+0xd98], R10 ;  /* 0x000d980a01007387 */ /* 0x0001e80000100a00 */
[----:B0-----:R-:W2:Y:S04]  /*ac160*/  LDL.LU.64 R10, [R1+0x53d0] ;  /* 0x0053d000010a7983 */ /* 0x001ea80000300a00 */
[----:B------:R-:W4:Y:S01]  /*ac170*/  LDL.LU R9, [R1+0xb3c] ;  /* 0x000b3c0001097983 */ /* 0x000f220000300800 */
[----:B------:R-:W-:Y:S01]  /*ac180*/  VIADD R8, R8, UR5 ;  /* 0x0000000508087c36 */ /* 0x000fe20008000000 */
[----:B------:R-:W-:Y:S01]  /*ac190*/  F2FP.SATFINITE.E5M2.F32.PACK_AB_MERGE_C R15, R15, R14, RZ ;  /* 0x0000000e0f0f723e */ /* 0x000fe200048060ff */
[----:B------:R-:W-:-:S03]  /*ac1a0*/  ULDC UR5, c[0x0][0x228] ;  /* 0x00008a0000057ab9 */ /* 0x000fc60000000800 */
[----:B------:R-:W-:Y:S02]  /*ac1b0*/  IADD3 R14, P3, R8, R6, RZ ;  /* 0x00000006080e7210 */ /* 0x000fe40007f7e0ff */
[----:B------:R-:W-:Y:S02]  /*ac1c0*/  F2FP.SATFINITE.E5M2.F32.PACK_AB_MERGE_C R17, R17, R20, RZ ;  /* 0x000000141111723e */ /* 0x000fe400048060ff */
[----:B------:R-:W-:Y:S02]  /*ac1d0*/  F2FP.SATFINITE.E5M2.F32.PACK_AB_MERGE_C R19, R19, R18, RZ ;  /* 0x000000121313723e */ /* 0x000fe400048060ff */
[----:B------:R-:W-:Y:S02]  /*ac1e0*/  F2FP.SATFINITE.E5M2.F32.PACK_AB_MERGE_C R23, R23, R24, RZ ;  /* 0x000000181717723e */ /* 0x000fe400048060ff */
[----:B------:R-:W-:Y:S02]  /*ac1f0*/  F2FP.SATFINITE.E5M2.F32.PACK_AB_MERGE_C R21, R21, R22, RZ ;  /* 0x000000161515723e */ /* 0x000fe400048060ff */
[----:B--2---:R-:W-:-:S02]  /*ac200*/  F2FP.SATFINITE.E5M2.F32.PACK_AB_MERGE_C R16, R16, R10, RZ ;  /* 0x0000000a1010723e */ /* 0x004fc400048060ff */
[----:B------:R-:W2:Y:S01]  /*ac210*/  LDL.LU R10, [R1+0x53c8] ;  /* 0x0053c800010a7983 */ /* 0x000ea20000300800 */
[----:B----4-:R-:W-:-:S03]  /*ac220*/  F2FP.SATFINITE.E5M2.F32.PACK_AB_MERGE_C R9, R9, R13, RZ ;  /* 0x0000000d0909723e */ /* 0x010fc600048060ff */
[----:B------:R0:W-:Y:S04]  /*ac230*/  STL [R1+0xb30], R16 ;  /* 0x000b301001007387 */ /* 0x0001e80000100800 */
[----:B0-----:R-:W4:Y:S04]  /*ac240*/  LDL.LU R16, [R1+0x53c4] ;  /* 0x0053c40001107983 */ /* 0x001f280000300800 */
[----:B------:R-:W3:Y:S04]  /*ac250*/  LDL.LU R13, [R1+0x53c0] ;  /* 0x0053c000010d7983 */ /* 0x000ee80000300800 */
[----:B------:R0:W-:Y:S04]  /*ac260*/  STL [R1+0xb34], R9 ;  /* 0x000b340901007387 */ /* 0x0001e80000100800 */
[----:B------:R1:W-:Y:S01]  /*ac270*/  STL [R1+0xb24], R15 ;  /* 0x000b240f01007387 */ /* 0x0003e20000100800 */
[----:B0-----:R-:W-:-:S05]  /*ac280*/  SHF.R.S32.HI R9, RZ, 0x1f, R8 ;  /* 0x0000001fff097819 */ /* 0x001fca0000011408 */
[----:B-1----:R-:W-:Y:S01]  /*ac290*/  IMAD.X R15, R9, 0x1, R27, P3 ;  /* 0x00000001090f7824 */ /* 0x002fe200018e061b */
[----:B------:R-:W-:-:S04]  /*ac2a0*/  IADD3 R18, P3, R8, R5, RZ ;  /* 0x0000000508127210 */ /* 0x000fc80007f7e0ff */
[----:B------:R0:W-:Y:S04]  /*ac2b0*/  STL.64 [R1+0xda0], R14 ;  /* 0x000da00e01007387 */ /* 0x0001e80000100a00 */
[----:B0-----:R-:W2:Y:S04]  /*ac2c0*/  LDL.LU.64 R14, [R1+0x53b8] ;  /* 0x0053b800010e7983 */ /* 0x001ea80000300a00 */
[----:B------:R-:W4:Y:S04]  /*ac2d0*/  LDL.LU R20, [R1+0x53b4] ;  /* 0x0053b40001147983 */ /* 0x000f280000300800 */
[----:B------:R0:W-:Y:S04]  /*ac2e0*/  STL [R1+0xb20], R17 ;  /* 0x000b201101007387 */ /* 0x0001e80000100800 */
[----:B0-----:R-:W4:Y:S04]  /*ac2f0*/  LDL.LU R17, [R1+0x53b0] ;  /* 0x0053b00001117983 */ /* 0x001f280000300800 */
[----:B------:R0:W-:Y:S02]  /*ac300*/  STL [R1+0xb10], R19 ;  /* 0x000b101301007387 */ /* 0x0001e40000100800 */
[----:B0-----:R-:W-:Y:S01]  /*ac310*/  IMAD.X R19, R9, 0x1, R7, P3 ;  /* 0x0000000109137824 */ /* 0x001fe200018e0607 */
[----:B------:R-:W-:-:S04]  /*ac320*/  IADD3 R22, P3, R8, R3, RZ ;  /* 0x0000000308167210 */ /* 0x000fc80007f7e0ff */
[----:B------:R0:W-:Y:S04]  /*ac330*/  STL.64 [R1+0xd90], R18 ;  /* 0x000d901201007387 */ /* 0x0001e80000100a00 */
[----:B0-----:R-:W4:Y:S04]  /*ac340*/  LDL.LU.64 R18, [R1+0x53a8] ;  /* 0x0053a80001127983 */ /* 0x001f280000300a00 */
[----:B------:R-:W4:Y:S04]  /*ac350*/  LDL.LU R24, [R1+0x53a0] ;  /* 0x0053a00001187983 */ /* 0x000f280000300800 */
[----:B------:R0:W-:Y:S04]  /*ac360*/  STL [R1+0x5260], R23 ;  /* 0x0052601701007387 */ /* 0x0001e80000100800 */
[----:B------:R-:W-:Y:S01]  /*ac370*/  STL [R1+0xb00], R21 ;  /* 0x000b001501007387 */ /* 0x000fe20000100800 */
[----:B0-----:R-:W-:-:S05]  /*ac380*/  IMAD.X R23, R9, 0x1, R4, P3 ;  /* 0x0000000109177824 */ /* 0x001fca00018e0604 */
[----:B------:R0:W-:Y:S02]  /*ac390*/  STL.64 [R1+0xd70], R22 ;  /* 0x000d701601007387 */ /* 0x0001e40000100a00 */
[----:B0-----:R-:W-:-:S05]  /*ac3a0*/  IADD3 R22, P3, R8, R0, RZ ;  /* 0x0000000008167210 */ /* 0x001fca0007f7e0ff */
[----:B------:R-:W-:Y:S01]  /*ac3b0*/  IMAD.X R23, R9, 0x1, R2, P3 ;  /* 0x0000000109177824 */ /* 0x000fe200018e0602 */
[----:B------:R-:W-:Y:S02]  /*ac3c0*/  F2FP.SATFINITE.E5M2.F32.PACK_AB_MERGE_C R9, R26, R25, RZ ;  /* 0x000000191a09723e */ /* 0x000fe400048060ff */
[----:B------:R-:W-:Y:S02]  /*ac3d0*/  F2FP.SATFINITE.E5M2.F32.PACK_AB_MERGE_C R8, R29, R28, RZ ;  /* 0x0000001c1d08723e */ /* 0x000fe400048060ff */
[----:B------:R0:W-:Y:S04]  /*ac3e0*/  STL.64 [R1+0xd68], R22 ;  /* 0x000d681601007387 */ /* 0x0001e80000100a00 */
[----:B0-----:R-:W4:Y:S04]  /*ac3f0*/  LDL.LU R23, [R1+0x539c] ;  /* 0x00539c0001177983 */ /* 0x001f280000300800 */
[----:B------:R-:W3:Y:S04]  /*ac400*/  LDL.LU R29, [R1+0x2208] ;  /* 0x00220800011d7983 */ /* 0x000ee80000300800 */
[----:B------:R0:W-:Y:S04]  /*ac410*/  STL [R1+0xb04], R9 ;  /* 0x000b040901007387 */ /* 0x0001e80000100800 */
[----:B0-----:R-:W2:Y:S04]  /*ac420*/  LDL.LU R9, [R1+0x31c] ;  /* 0x00031c0001097983 */ /* 0x001ea80000300800 */
[----:B------:R0:W-:Y:S04]  /*ac430*/  STL [R1+0xb08], R8 ;  /* 0x000b080801007387 */ /* 0x0001e80000100800 */
[----:B------:R-:W4:Y:S04]  /*ac440*/  LDL R21, [R1+0xe0] ;  /* 0x0000e00001157983 */ /* 0x000f280000100800 */
[----:B------:R-:W2:Y:S04]  /*ac450*/  LDL R28, [R1+0xe4] ;  /* 0x0000e400011c7983 */ /* 0x000ea80000100800 */
[----:B------:R-:W2:Y:S04]  /*ac460*/  LDL R26, [R1+0xe8] ;  /* 0x0000e800011a7983 */ /* 0x000ea80000100800 */
[----:B------:R-:W2:Y:S04]  /*ac470*/  LDL R25, [R1+0xbc] ;  /* 0x0000bc0001197983 */ /* 0x000ea80000100800 */
[----:B------:R-:W0:Y:S01]  /*ac480*/  LDL R22, [R1+0xb8] ;  /* 0x0000b80001167983 */ /* 0x000e220000100800 */
[----:B---3--:R-:W-:-:S02]  /*ac490*/  LOP3.LUT R29, R29, 0xfffffffb, RZ, 0xc0, !PT ;  /* 0xfffffffb1d1d7812 */ /* 0x008fc400078ec0ff */
[----:B----4-:R-:W-:Y:S02]  /*ac4a0*/  ISETP.LT.AND P5, PT, R21, UR6, !P2 ;  /* 0x0000000615007c0c */ /* 0x010fe4000d7a1270 */
[----:B--2---:R-:W-:Y:S02]  /*ac4b0*/  ISETP.LT.AND P4, PT, R28, UR10, !P2 ;  /* 0x0000000a1c007c0c */ /* 0x004fe4000d781270 */
[----:B------:R-:W-:Y:S01]  /*ac4c0*/  ISETP.LT.AND P3, PT, R26, UR61, !P2 ;  /* 0x0000003d1a007c0c */ /* 0x000fe2000d761270 */
[----:B------:R-:W-:Y:S01]  /*ac4d0*/  ULDC UR61, c[0x0][0x228] ;  /* 0x00008a00003d7ab9 */ /* 0x000fe20000000800 */
[----:B------:R-:W-:Y:S01]  /*ac4e0*/  ISETP.LT.AND P2, PT, R25, UR11, !P2 ;  /* 0x0000000b19007c0c */ /* 0x000fe2000d741270 */
[----:B------:R-:W-:-:S06]  /*ac4f0*/  ULDC.64 UR10, c[0x0][0x228] ;  /* 0x00008a00000a7ab9 */ /* 0x000fcc0000000a00 */
[----:B------:R-:W-:-:S04]  /*ac500*/  @P5 LOP3.LUT R29, R29, 0x4, RZ, 0xfc, !PT ;  /* 0x000000041d1d5812 */ /* 0x000fc800078efcff */
[----:B------:R-:W-:Y:S01]  /*ac510*/  LOP3.LUT R29, R29, 0xfffffffd, RZ, 0xc0, !PT ;  /* 0xfffffffd1d1d7812 */ /* 0x000fe200078ec0ff */
[----:B0-----:R-:W-:Y:S01]  /*ac520*/  VIADD R8, R22, 0x11b ;  /* 0x0000011b16087836 */ /* 0x001fe20000000000 */
[----:B------:R-:W-:Y:S02]  /*ac530*/  LOP3.LUT R9, R9, 0x7fffffff, RZ, 0xc0, !PT ;  /* 0x7fffffff09097812 */ /* 0x000fe400078ec0ff */
[----:B------:R-:W-:Y:S02]  /*ac540*/  @P4 LOP3.LUT R29, R29, 0x2, RZ, 0xfc, !PT ;  /* 0x000000021d1d4812 */ /* 0x000fe400078efcff */
[----:B------:R-:W-:Y:S02]  /*ac550*/  @P2 LOP3.LUT R9, R9, 0x80000000, RZ, 0xfc, !PT ;  /* 0x8000000009092812 */ /* 0x000fe400078efcff */
[----:B------:R-:W-:Y:S02]  /*ac560*/  LOP3.LUT R29, R29, 0xfffffffe, RZ, 0xc0, !PT ;  /* 0xfffffffe1d1d7812 */ /* 0x000fe400078ec0ff */
[----:B------:R-:W-:-:S02]  /*ac570*/  ISETP.GE.AND P2, PT, R8, UR47, PT ;  /* 0x0000002f08007c0c */ /* 0x000fc4000bf46270 */
[----:B------:R-:W-:Y:S02]  /*ac580*/  @P3 LOP3.LUT R29, R29, 0x1, RZ, 0xfc, !PT ;  /* 0x000000011d1d3812 */ /* 0x000fe400078efcff */
[----:B------:R-:W-:Y:S01]  /*ac590*/  LOP3.LUT R9, R9, 0xbfffffff, RZ, 0xc0, !PT ;  /* 0xbfffffff09097812 */ /* 0x000fe200078ec0ff */
[----:B------:R-:W-:Y:S01]  /*ac5a0*/  VIADD R8, R22, 0x11a ;  /* 0x0000011a16087836 */ /* 0x000fe20000000000 */
[----:B------:R-:W-:Y:S01]  /*ac5b0*/  ISETP.LT.AND P5, PT, R21, UR10, !P2 ;  /* 0x0000000a15007c0c */ /* 0x000fe2000d7a1270 */
[----:B------:R0:W-:Y:S01]  /*ac5c0*/  STL [R1+0x2208], R29 ;  /* 0x0022081d01007387 */ /* 0x0001e20000100800 */
[----:B------:R-:W-:Y:S01]  /*ac5d0*/  ISETP.LT.AND P4, PT, R28, UR12, !P2 ;  /* 0x0000000c1c007c0c */ /* 0x000fe2000d781270 */
[----:B------:R-:W-:Y:S02]  /*ac5e0*/  ULDC UR47, c[0x0][0x228] ;  /* 0x00008a00002f7ab9 */ /* 0x000fe40000000800 */
[----:B0-----:R-:W2:Y:S08]  /*ac5f0*/  LDL.LU R29, [R1+0x318] ;  /* 0x00031800011d7983 */ /* 0x001eb00000300800 */
[----:B------:R-:W-:-:S02]  /*ac600*/  @P5 LOP3.LUT R9, R9, 0x40000000, RZ, 0xfc, !PT ;  /* 0x4000000009095812 */ /* 0x000fc400078efcff */
[----:B------:R-:W-:Y:S01]  /*ac610*/  ISETP.LT.AND P3, PT, R26, UR13, !P2 ;  /* 0x0000000d1a007c0c */ /* 0x000fe2000d761270 */
[----:B------:R-:W-:Y:S01]  /*ac620*/  ULDC.64 UR12, c[0x0][0x228] ;  /* 0x00008a00000c7ab9 */ /* 0x000fe20000000a00 */
[----:B------:R-:W-:-:S04]  /*ac630*/  LOP3.LUT R9, R9, 0xdfffffff, RZ, 0xc0, !PT ;  /* 0xdfffffff09097812 */ /* 0x000fc800078ec0ff */
[----:B------:R-:W-:Y:S02]  /*ac640*/  @P4 LOP3.LUT R9, R9, 0x20000000, RZ, 0xfc, !PT ;  /* 0x2000000009094812 */ /* 0x000fe400078efcff */
[----:B------:R-:W-:Y:S01]  /*ac650*/  ISETP.LT.AND P2, PT, R25, UR60, !P2 ;  /* 0x0000003c19007c0c */ /* 0x000fe2000d741270 */
[----:B------:R-:W-:Y:S01]  /*ac660*/  ULDC UR60, c[0x0][0x228] ;  /* 0x00008a00003c7ab9 */ /* 0x000fe20000000800 */
[----:B------:R-:W-:-:S04]  /*ac670*/  LOP3.LUT R9, R9, 0xefffffff, RZ, 0xc0, !PT ;  /* 0xefffffff09097812 */ /* 0x000fc800078ec0ff */
[----:B------:R-:W-:-:S04]  /*ac680*/  @P3 LOP3.LUT R9, R9, 0x10000000, RZ, 0xfc, !PT ;  /* 0x1000000009093812 */ /* 0x000fc800078efcff */
[----:B------:R-:W-:-:S04]  /*ac690*/  LOP3.LUT R9, R9, 0xf7ffffff, RZ, 0xc0, !PT ;  /* 0xf7ffffff09097812 */ /* 0x000fc800078ec0ff */
[----:B------:R-:W-:Y:S02]  /*ac6a0*/  @P2 LOP3.LUT R9, R9, 0x8000000, RZ, 0xfc, !PT ;  /* 0x0800000009092812 */ /* 0x000fe400078efcff */
[----:B------:R-:W-:Y:S02]  /*ac6b0*/  ISETP.GE.AND P2, PT, R8, UR49, PT ;  /* 0x0000003108007c0c */ /* 0x000fe4000bf46270 */
[----:B------:R-:W-:Y:S01]  /*ac6c0*/  LOP3.LUT R9, R9, 0xfbffffff, RZ, 0xc0, !PT ;  /* 0xfbffffff09097812 */ /* 0x000fe200078ec0ff */
[----:B------:R-:W-:Y:S01]  /*ac6d0*/  VIADD R8, R22, 0x119 ;  /* 0x0000011916087836 */ /* 0x000fe20000000000 */
[----:B------:R-:W-:Y:S01]  /*ac6e0*/  ISETP.LT.AND P5, PT, R21, UR12, !P2 ;  /* 0x0000000c15007c0c */ /* 0x000fe2000d7a1270 */
[----:B------:R-:W-:Y:S01]  /*ac6f0*/  ULDC UR49, c[0x0][0x228] ;  /* 0x00008a0000317ab9 */ /* 0x000fe20000000800 */
[----:B------:R-:W-:Y:S02]  /*ac700*/  ISETP.LT.AND P4, PT, R28, UR9, !P2 ;  /* 0x000000091c007c0c */ /* 0x000fe4000d781270 */
[----:B------:R-:W-:Y:S01]  /*ac710*/  ISETP.LT.AND P3, PT, R26, UR8, !P2 ;  /* 0x000000081a007c0c */ /* 0x000fe2000d761270 */
[----:B------:R-:W-:-:S08]  /*ac720*/  ULDC.64 UR8, c[0x0][0x228] ;  /* 0x00008a0000087ab9 */ /* 0x000fd00000000a00 */
[----:B------:R-:W-:-:S04]  /*ac730*/  @P5 LOP3.LUT R9, R9, 0x4000000, RZ, 0xfc, !PT ;  /* 0x0400000009095812 */ /* 0x000fc800078efcff */
        /* <DEDUP_REMOVED lines=12> */
[----:B------:R-:W-:Y:S01]  /*ac800*/  ULDC.64 UR6, c[0x0][0x228] ;  /* 0x00008a0000067ab9 */ /* 0x000fe20000000a00 */
[----:B------:R-:W-:Y:S01]  /*ac810*/  ISETP.LT.AND P4, PT, R28, UR58, !P2 ;  /* 0x0000003a1c007c0c */ /* 0x000fe2000d781270 */
[----:B------:R-:W-:Y:S01]  /*ac820*/  ULDC UR58, c[0x0][0x228] ;  /* 0x00008a00003a7ab9 */ /* 0x000fe20000000800 */
[----:B------:R-:W-:Y:S01]  /*ac830*/  ISETP.LT.AND P3, PT, R26, UR57, !P2 ;  /* 0x000000391a007c0c */ /* 0x000fe2000d761270 */
[----:B------:R-:W-:-:S08]  /*ac840*/  ULDC UR57, c[0x0][0x228] ;  /* 0x00008a0000397ab9 */ /* 0x000fd00000000800 */
        /* <DEDUP_REMOVED lines=81> */
[----:B------:R-:W-:Y:S01]  /*acd60*/  ISETP.GE.AND P2, PT, R8, UR11, PT ;  /* 0x0000000b08007c0c */ /* 0x000fe2000bf46270 */
[----:B------:R-:W-:Y:S01]  /*acd70*/  VIADD R8, R22, 0x113 ;  /* 0x0000011316087836 */ /* 0x000fe20000000000 */
[----:B------:R-:W-:Y:S01]  /*acd80*/  LOP3.LUT R9, R9, 0xfffffffb, RZ, 0xc0, !PT ;  /* 0xfffffffb09097812 */ /* 0x000fe200078ec0ff */
[----:B------:R-:W-:Y:S01]  /*acd90*/  ULDC.64 UR10, c[0x0][0x228] ;  /* 0x00008a00000a7ab9 */ /* 0x000fe20000000a00 */
[----:B------:R-:W-:Y:S02]  /*acda0*/  ISETP.LT.AND P5, PT, R21, UR6, !P2 ;  /* 0x0000000615007c0c */ /* 0x000fe4000d7a1270 */
[----:B------:R-:W-:Y:S01]  /*acdb0*/  ISETP.LT.AND P4, PT, R28, UR18, !P2 ;  /* 0x000000121c007c0c */ /* 0x000fe2000d781270 */
[----:B------:R-:W-:Y:S01]  /*acdc0*/  ULDC UR18, c[0x0][0x228] ;  /* 0x00008a0000127ab9 */ /* 0x000fe20000000800 */
[----:B------:R-:W-:Y:S01]  /*acdd0*/  ISETP.LT.AND P3, PT, R26, UR51, !P2 ;  /* 0x000000331a007c0c */ /* 0x000fe2000d761270 */
[----:B------:R-:W-:Y:S01]  /*acde0*/  ULDC UR51, c[0x0][0x228] ;  /* 0x00008a0000337ab9 */ /* 0x000fe20000000800 */
[----:B------:R-:W-:Y:S01]  /*acdf0*/  ISETP.LT.AND P2, PT, R25, UR50, !P2 ;  /* 0x0000003219007c0c */ /* 0x000fe2000d741270 */
[----:B------:R-:W-:Y:S01]  /*ace00*/  ULDC UR50, c[0x0][0x228] ;  /* 0x00008a0000327ab9 */ /* 0x000fe20000000800 */
[----:B--2---:R-:W-:-:S05]  /*ace10*/  LOP3.LUT R29, R29, 0x7fffffff, RZ, 0xc0, !PT ;  /* 0x7fffffff1d1d7812 */ /* 0x004fca00078ec0ff */
[----:B------:R-:W-:-:S06]  /*ace20*/  @P5 LOP3.LUT R9, R9, 0x4, RZ, 0xfc, !PT ;  /* 0x0000000409095812 */ /* 0x000fcc00078efcff */
[----:B------:R-:W-:Y:S02]  /*ace30*/  @P2 LOP3.LUT R29, R29, 0x80000000, RZ, 0xfc, !PT ;  /* 0x800000001d1d2812 */ /* 0x000fe400078efcff */
[----:B------:R-:W-:Y:S02]  /*ace40*/  ISETP.GE.AND P2, PT, R8, UR13, PT ;  /* 0x0000000d08007c0c */ /* 0x000fe4000bf46270 */
[----:B------:R-:W-:Y:S02]  /*ace50*/  LOP3.LUT R9, R9, 0xfffffffd, RZ, 0xc0, !PT ;  /* 0xfffffffd09097812 */ /* 0x000fe400078ec0ff */
[----:B------:R-:W-:Y:S01]  /*ace60*/  LOP3.LUT R29, R29, 0xbfffffff, RZ, 0xc0, !PT ;  /* 0xbfffffff1d1d7812 */ /* 0x000fe200078ec0ff */
[----:B------:R-:W-:Y:S01]  /*ace70*/  VIADD R8, R22, 0x112 ;  /* 0x0000011216087836 */ /* 0x000fe20000000000 */
[----:B------:R-:W-:Y:S01]  /*ace80*/  ISETP.LT.AND P5, PT, R21, UR10, !P2 ;  /* 0x0000000a15007c0c */ /* 0x000fe2000d7a1270 */
[----:B------:R-:W-:Y:S01]  /*ace90*/  ULDC.64 UR12, c[0x0][0x228] ;  /* 0x00008a00000c7ab9 */ /* 0x000fe20000000a00 */
[----:B------:R-:W-:-:S02]  /*acea0*/  @P4 LOP3.LUT R9, R9, 0x2, RZ, 0xfc, !PT ;  /* 0x0000000209094812 */ /* 0x000fc400078efcff */
[----:B------:R-:W-:Y:S01]  /*aceb0*/  ISETP.LT.AND P4, PT, R28, UR14, !P2 ;  /* 0x0000000e1c007c0c */ /* 0x000fe2000d781270 */
[----:B------:R-:W-:Y:S01]  /*acec0*/  ULDC UR14, c[0x0][0x228] ;  /* 0x00008a00000e7ab9 */ /* 0x000fe20000000800 */
[----:B------:R-:W-:-:S04]  /*aced0*/  LOP3.LUT R9, R9, 0xfffffffe, RZ, 0xc0, !PT ;  /* 0xfffffffe09097812 */ /* 0x000fc800078ec0ff */
[----:B------:R-:W-:-:S03]  /*acee0*/  @P3 LOP3.LUT R9, R9, 0x1, RZ, 0xfc, !PT ;  /* 0x0000000109093812 */ /* 0x000fc600078efcff */
[----:B------:R-:W-:Y:S02]  /*acef0*/  @P5 LOP3.LUT R29, R29, 0x40000000, RZ, 0xfc, !PT ;  /* 0x400000001d1d5812 */ /* 0x000fe400078efcff */
[----:B------:R0:W-:Y:S01]  /*acf00*/  STL [R1+0x31c], R9 ;  /* 0x00031c0901007387 */ /* 0x0001e20000100800 */
[----:B------:R-:W-:Y:S01]  /*acf10*/  ISETP.LT.AND P3, PT, R26, UR21, !P2 ;  /* 0x000000151a007c0c */ /* 0x000fe2000d761270 */
[----:B------:R-:W-:Y:S01]  /*acf20*/  ULDC UR21, c[0x0][0x228] ;  /* 0x00008a0000157ab9 */ /* 0x000fe20000000800 */
[----:B------:R-:W-:Y:S01]  /*acf30*/  LOP3.LUT R29, R29, 0xdfffffff, RZ, 0xc0, !PT ;  /* 0xdfffffff1d1d7812 */ /* 0x000fe200078ec0ff */
[----:B0-----:R-:W2:Y:S03]  /*acf40*/  LDL.LU R9, [R1+0x314] ;  /* 0x0003140001097983 */ /* 0x001ea60000300800 */
        /* <DEDUP_REMOVED lines=88> */
[----:B------:R-:W-:Y:S01]  /*ad4d0*/  @P5 LOP3.LUT R29, R29, 0x400, RZ, 0xfc, !PT ;  /* 0x000004001d1d5812 */ /* 0x000fe200078efcff */
[----:B------:R-:W-:-:S03]  /*ad4e0*/  ULDC UR45, c[0x0][0x228] ;  /* 0x00008a00002d7ab9 */ /* 0x000fc60000000800 */
        /* <DEDUP_REMOVED lines=35> */
[----:B------:R-:W-:Y:S01]  /*ad720*/  ULDC UR39, c[0x0][0x228] ;  /* 0x00008a0000277ab9 */ /* 0x000fe20000000800 */
[----:B------:R-:W-:Y:S01]  /*ad730*/  ISETP.LT.AND P2, PT, R25, UR41, !P2 ;  /* 0x0000002919007c0c */ /* 0x000fe2000d741270 */
[----:B------:R-:W-:Y:S01]  /*ad740*/  ULDC UR40, c[0x0][0x228] ;  /* 0x00008a0000287ab9 */ /* 0x000fe20000000800 */
[----:B------:R-:W-:-:S05]  /*ad750*/  ULDC UR41, c[0x0][0x228] ;  /* 0x00008a0000297ab9 */ /* 0x000fca0000000800 */
[----:B------:R-:W-:-:S04]  /*ad760*/  @P5 LOP3.LUT R29, R29, 0x4, RZ, 0xfc, !PT ;  /* 0x000000041d1d5812 */ /* 0x000fc800078efcff */
[----:B------:R-:W-:Y:S02]  /*ad770*/  LOP3.LUT R29, R29, 0xfffffffd, RZ, 0xc0, !PT ;  /* 0xfffffffd1d1d7812 */ /* 0x000fe400078ec0ff */
[----:B--2---:R-:W-:Y:S02]  /*ad780*/  LOP3.LUT R9, R9, 0x7fffffff, RZ, 0xc0, !PT ;  /* 0x7fffffff09097812 */ /* 0x004fe400078ec0ff */
[----:B------:R-:W-:Y:S02]  /*ad790*/  @P4 LOP3.LUT R29, R29, 0x2, RZ, 0xfc, !PT ;  /* 0x000000021d1d4812 */ /* 0x000fe400078efcff */
[----:B------:R-:W-:Y:S02]  /*ad7a0*/  @P2 LOP3.LUT R9, R9, 0x80000000, RZ, 0xfc, !PT ;  /* 0x8000000009092812 */ /* 0x000fe400078efcff */
[----:B------:R-:W-:Y:S02]  /*ad7b0*/  LOP3.LUT R29, R29, 0xfffffffe, RZ, 0xc0, !PT ;  /* 0xfffffffe1d1d7812 */ /* 0x000fe400078ec0ff */
[----:B------:R-:W-:-:S02]  /*ad7c0*/  ISETP.GE.AND P2, PT, R8, UR13, PT ;  /* 0x0000000d08007c0c */ /* 0x000fc4000bf46270 */
[----:B------:R-:W-:Y:S02]  /*ad7d0*/  @P3 LOP3.LUT R29, R29, 0x1, RZ, 0xfc, !PT ;  /* 0x000000011d1d3812 */ /* 0x000fe400078efcff */
[----:B------:R-:W-:-:S03]  /*ad7e0*/  ISETP.LT.AND P5, PT, R21, UR10, !P2 ;  /* 0x0000000a15007c0c */ /* 0x000fc6000d7a1270 */
[----:B------:R0:W-:Y:S01]  /*ad7f0*/  STL [R1+0x318], R29 ;  /* 0x0003181d01007387 */ /* 0x0001e20000100800 */
[----:B------:R-:W-:Y:S02]  /*ad800*/  ISETP.LT.AND P4, PT, R28, UR8, !P2 ;  /* 0x000000081c007c0c */ /* 0x000fe4000d781270 */
[----:B------:R-:W-:Y:S01]  /*ad810*/  LOP3.LUT R9, R9, 0xbfffffff, RZ, 0xc0, !PT ;  /* 0xbfffffff09097812 */ /* 0x000fe200078ec0ff */
[----:B------:R-:W-:Y:S01]  /*ad820*/  VIADD R8, R22, 0x10a ;  /* 0x0000010a16087836 */ /* 0x000fe20000000000 */
[----:B------:R-:W-:Y:S01]  /*ad830*/  ISETP.LT.AND P3, PT, R26, UR12, !P2 ;  /* 0x0000000c1a007c0c */ /* 0x000fe2000d761270 */
[----:B------:R-:W-:Y:S01]  /*ad840*/  ULDC.64 UR12, c[0x0][0x228] ;  /* 0x00008a00000c7ab9 */ /* 0x000fe20000000a00 */
[----:B------:R-:W-:Y:S01]  /*ad850*/  ULDC UR8, c[0x0][0x228] ;  /* 0x00008a0000087ab9 */ /* 0x000fe20000000800 */
[----:B0-----:R-:W2:Y:S02]  /*ad860*/  LDL.LU R29, [R1+0x310] ;  /* 0x00031000011d7983 */ /* 0x001ea40000300800 */
        /* <DEDUP_REMOVED lines=9> */
[----:B------:R-:W-:-:S04]  /*ad900*/  ISETP.GE.AND P2, PT, R8, UR9, PT ;  /* 0x0000000908007c0c */ /* 0x000fc8000bf46270 */
[----:B------:R-:W-:Y:S02]  /*ad910*/  ISETP.LT.AND P5, PT, R21, UR12, !P2 ;  /* 0x0000000c15007c0c */ /* 0x000fe4000d7a1270 */
[----:B------:R-:W-:Y:S02]  /*ad920*/  ISETP.LT.AND P4, PT, R28, UR6, !P2 ;  /* 0x000000061c007c0c */ /* 0x000fe4000d781270 */
[----:B------:R-:W-:Y:S01]  /*ad930*/  LOP3.LUT R9, R9, 0xfbffffff, RZ, 0xc0, !PT ;  /* 0xfbffffff09097812 */ /* 0x000fe200078ec0ff */
[----:B------:R-:W-:Y:S01]  /*ad940*/  VIADD R8, R22, 0x109 ;  /* 0x0000010916087836 */ /* 0x000fe20000000000 */
[----:B------:R-:W-:Y:S01]  /*ad950*/  ISETP.LT.AND P3, PT, R26, UR8, !P2 ;  /* 0x000000081a007c0c */ /* 0x000fe2000d761270 */
[----:B------:R-:W-:Y:S01]  /*ad960*/  ULDC.64 UR8, c[0x0][0x228] ;  /* 0x00008a0000087ab9 */ /* 0x000fe20000000a00 */
[----:B------:R-:W-:-:S05]  /*ad970*/  ULDC UR6, c[0x0][0x228] ;  /* 0x00008a0000067ab9 */ /* 0x000fca0000000800 */
        /* <DEDUP_REMOVED lines=118> */
[----:B------:R-:W-:Y:S01]  /*ae0e0*/  @P4 LOP3.LUT R9, R9, 0x2, RZ, 0xfc, !PT ;  /* 0x0000000209094812 */ /* 0x000fe200078efcff */
[----:B------:R-:W-:Y:S01]  /*ae0f0*/  ULDC UR10, c[0x0][0x228] ;  /* 0x00008a00000a7ab9 */ /* 0x000fe20000000800 */
        /* <DEDUP_REMOVED lines=45> */
[----:B------:R-:W-:-:S07]  /*ae3d0*/  ULDC UR8, c[0x0][0x228] ;  /* 0x00008a0000087ab9 */ /* 0x000fce0000000800 */
        /* <DEDUP_REMOVED lines=14> */
[----:B------:R-:W-:Y:S01]  /*ae4c0*/  ISETP.LT.AND P4, PT, R28, UR33, !P2 ;  /* 0x000000211c007c0c */ /* 0x000fe2000d781270 */
[----:B------:R-:W-:Y:S01]  /*ae4d0*/  ULDC UR6, c[0x0][0x228] ;  /* 0x00008a0000067ab9 */ /* 0x000fe20000000800 */
        /* <DEDUP_REMOVED lines=52> */
[----:B------:R-:W-:-:S09]  /*ae820*/  ISETP.LT.AND P3, PT, R26, UR35, !P2 ;  /* 0x000000231a007c0c */ /* 0x000fd2000d761270 */
[----:B------:R-:W-:-:S04]  /*ae830*/  @P5 LOP3.LUT R29, R29, 0x40, RZ, 0xfc, !PT ;  /* 0x000000401d1d5812 */ /* 0x000fc800078efcff */
[----:B------:R-:W-:-:S04]  /*ae840*/  LOP3.LUT R29, R29, 0xffffffdf, RZ, 0xc0, !PT ;  /* 0xffffffdf1d1d7812 */ /* 0x000fc800078ec0ff */
[----:B------:R-:W-:Y:S02]  /*ae850*/  @P4 LOP3.LUT R29, R29, 0x20, RZ, 0xfc, !PT ;  /* 0x000000201d1d4812 */ /* 0x000fe400078efcff */
[----:B------:R-:W-:Y:S01]  /*ae860*/  ISETP.LT.AND P2, PT, R25, UR34, !P2 ;  /* 0x0000002219007c0c */ /* 0x000fe2000d741270 */
[----:B------:R-:W-:Y:S01]  /*ae870*/  ULDC.64 UR34, c[0x0][0x228] ;  /* 0x00008a0000227ab9 */ /* 0x000fe20000000a00 */
        /* <DEDUP_REMOVED lines=29> */
[----:B------:R-:W-:Y:S01]  /*aea50*/  ULDC.64 UR28, c[0x0][0x228] ;  /* 0x00008a00001c7ab9 */ /* 0x000fe20000000a00 */
[----:B------:R-:W-:Y:S01]  /*aea60*/  ISETP.LT.AND P3, PT, R26, UR43, !P2 ;  /* 0x0000002b1a007c0c */ /* 0x000fe2000d761270 */
[----:B------:R-:W-:Y:S01]  /*aea70*/  ULDC UR44, c[0x0][0x228] ;  /* 0x00008a00002c7ab9 */ /* 0x000fe20000000800 */
[----:B0-----:R-:W2:Y:S07]  /*aea80*/  LDL.LU R29, [R1+0x308] ;  /* 0x00030800011d7983 */ /* 0x001eae0000300800 */
        /* <DEDUP_REMOVED lines=121> */
[----:B------:R-:W-:Y:S01]  /*af220*/  ISETP.LT.AND P5, PT, R21, UR34, !P2 ;  /* 0x0000002215007c0c */ /* 0x000fe2000d7a1270 */
[----:B------:R-:W-:Y:S01]  /*af230*/  ULDC UR34, c[0x0][0x228] ;  /* 0x00008a0000227ab9 */ /* 0x000fe20000000800 */
        /* <DEDUP_REMOVED lines=17> */
[----:B------:R-:W-:-:S02]  /*af350*/  ISETP.LT.AND P4, PT, R28, UR39, !P2 ;  /* 0x000000271c007c0c */ /* 0x000fc4000d781270 */
        /* <DEDUP_REMOVED lines=20> */
[----:B------:R-:W-:Y:S02]  /*af4a0*/  ISETP.LT.AND P4, PT, R28, UR26, !P2 ;  /* 0x0000001a1c007c0c */ /* 0x000fe4000d781270 */
[----:B------:R-:W-:Y:S01]  /*af4b0*/  ISETP.LT.AND P3, PT, R26, UR27, !P2 ;  /* 0x0000001b1a007c0c */ /* 0x000fe2000d761270 */
[----:B------:R-:W-:-:S08]  /*af4c0*/  ULDC.64 UR26, c[0x0][0x228] ;  /* 0x00008a00001a7ab9 */ /* 0x000fd00000000a00 */
        /* <DEDUP_REMOVED lines=107> */
[----:B------:R-:W-:Y:S01]  /*afb80*/  ULDC UR16, c[0x0][0x228] ;  /* 0x00008a0000107ab9 */ /* 0x000fe20000000800 */
[----:B------:R-:W-:Y:S01]  /*afb90*/  ISETP.LT.AND P2, PT, R25, UR8, !P2 ;  /* 0x0000000819007c0c */ /* 0x000fe2000d741270 */
[----:B------:R-:W-:-:S06]  /*afba0*/  ULDC.64 UR8, c[0x0][0x228] ;  /* 0x00008a0000087ab9 */ /* 0x000fcc0000000a00 */
        /* <DEDUP_REMOVED lines=13> */
[----:B------:R-:W-:Y:S01]  /*afc80*/  ULDC UR5, c[0x0][0x228] ;  /* 0x00008a0000057ab9 */ /* 0x000fe20000000800 */
[----:B------:R-:W-:Y:S01]  /*afc90*/  ISETP.LT.AND P3, PT, R26, UR7, !P2 ;  /* 0x000000071a007c0c */ /* 0x000fe2000d761270 */
[----:B------:R-:W-:Y:S01]  /*afca0*/  ULDC UR8, c[0x0][0x228] ;  /* 0x00008a0000087ab9 */ /* 0x000fe20000000800 */
[----:B------:R-:W-:Y:S01]  /*afcb0*/  ULDC UR15, c[0x0][0x228] ;  /* 0x00008a00000f7ab9 */ /* 0x000fe20000000800 */
[----:B0-----:R-:W2:Y:S06]  /*afcc0*/  LDL.LU R29, [R1+0x300] ;  /* 0x00030000011d7983 */ /* 0x001eac0000300800 */
        /* <DEDUP_REMOVED lines=275> */
[----:B------:R-:W-:Y:S01]  /*b0e00*/  ULDC.64 UR34, c[0x0][0x228] ;  /* 0x00008a0000227ab9 */ /* 0x000fe20000000a00 */
        /* <DEDUP_REMOVED lines=22> */
[----:B------:R-:W-:Y:S02]  /*b0f70*/  ISETP.LT.AND P2, PT, R25, UR27, !P2 ;  /* 0x0000001b19007c0c */ /* 0x000fe4000d741270 */
        /* <DEDUP_REMOVED lines=117> */
[----:B------:R-:W-:Y:S01]  /*b16d0*/  ULDC UR9, c[0x0][0x228] ;  /* 0x00008a0000097ab9 */ /* 0x000fe20000000800 */
        /* <DEDUP_REMOVED lines=13> */
[----:B------:R-:W-:Y:S02]  /*b17b0*/  ISETP.LT.AND P5, PT, R21, UR34, !P2 ;  /* 0x0000002215007c0c */ /* 0x000fe4000d7a1270 */
[----:B------:R-:W-:Y:S02]  /*b17c0*/  @P4 LOP3.LUT R9, R9, 0x2, RZ, 0xfc, !PT ;  /* 0x0000000209094812 */ /* 0x000fe400078efcff */
[----:B------:R-:W-:-:S02]  /*b17d0*/  ISETP.LT.AND P4, PT, R28, UR30, !P2 ;  /* 0x0000001e1c007c0c */ /* 0x000fc4000d781270 */
[----:B------:R-:W-:Y:S01]  /*b17e0*/  LOP3.LUT R29, R29, 0xbfffffff, RZ, 0xc0, !PT ;  /* 0xbfffffff1d1d7812 */ /* 0x000fe200078ec0ff */
[----:B------:R-:W-:Y:S01]  /*b17f0*/  VIADD R8, R22, 0xd2 ;  /* 0x000000d216087836 */ /* 0x000fe20000000000 */
[----:B------:R-:W-:Y:S01]  /*b1800*/  LOP3.LUT R9, R9, 0xfffffffe, RZ, 0xc0, !PT ;  /* 0xfffffffe09097812 */ /* 0x000fe200078ec0ff */
[----:B------:R-:W-:-:S03]  /*b1810*/  ULDC.64 UR30, c[0x0][0x228] ;  /* 0x00008a00001e7ab9 */ /* 0x000fc60000000a00 */
[----:B------:R-:W-:Y:S02]  /*b1820*/  @P3 LOP3.LUT R9, R9, 0x1, RZ, 0xfc, !PT ;  /* 0x0000000109093812 */ /* 0x000fe400078efcff */
[----:B------:R-:W-:Y:S02]  /*b1830*/  @P5 LOP3.LUT R29, R29, 0x40000000, RZ, 0xfc, !PT ;  /* 0x400000001d1d5812 */ /* 0x000fe400078efcff */
[----:B------:R-:W-:Y:S01]  /*b1840*/  ISETP.LT.AND P3, PT, R26, UR48, !P2 ;  /* 0x000000301a007c0c */ /* 0x000fe2000d761270 */
[----:B------:R0:W-:Y:S01]  /*b1850*/  STL [R1+0x2fc], R9 ;  /* 0x0002fc0901007387 */ /* 0x0001e20000100800 */
[----:B------:R-:W-:Y:S01]  /*b1860*/  LOP3.LUT R29, R29, 0xdfffffff, RZ, 0xc0, !PT ;  /* 0xdfffffff1d1d7812 */ /* 0x000fe200078ec0ff */
[----:B------:R-:W-:-:S03]  /*b1870*/  ULDC UR48, c[0x0][0x228] ;  /* 0x00008a0000307ab9 */ /* 0x000fc60000000800 */
[----:B------:R-:W-:Y:S01]  /*b1880*/  @P4 LOP3.LUT R29, R29, 0x20000000, RZ, 0xfc, !PT ;  /* 0x200000001d1d4812 */ /* 0x000fe200078efcff */
[----:B0-----:R-:W2:Y:S01]  /*b1890*/  LDL.LU R9, [R1+0x2f4] ;  /* 0x0002f40001097983 */ /* 0x001ea20000300800 */
        /* <DEDUP_REMOVED lines=12> */
[----:B------:R-:W-:-:S06]  /*b1960*/  ULDC UR53, c[0x0][0x228] ;  /* 0x00008a0000357ab9 */ /* 0x000fcc0000000800 */
[----:B------:R-:W-:Y:S01]  /*b1970*/  @P5 LOP3.LUT R29, R29, 0x4000000, RZ, 0xfc, !PT ;  /* 0x040000001d1d5812 */ /* 0x000fe200078efcff */
[----:B------:R-:W-:-:S03]  /*b1980*/  ULDC UR36, c[0x0][0x228] ;  /* 0x00008a0000247ab9 */ /* 0x000fc60000000800 */
        /* <DEDUP_REMOVED lines=107> */
[----:B------:R-:W-:-:S06]  /*b2040*/  ULDC UR45, c[0x0][0x228] ;  /* 0x00008a00002d7ab9 */ /* 0x000fcc0000000800 */
[----:B------:R-:W-:-:S04]  /*b2050*/  @P5 LOP3.LUT R29, R29, 0x4, RZ, 0xfc, !PT ;  /* 0x000000041d1d5812 */ /* 0x000fc800078efcff */
[----:B------:R-:W-:-:S04]  /*b2060*/  LOP3.LUT R29, R29, 0xfffffffd, RZ, 0xc0, !PT ;  /* 0xfffffffd1d1d7812 */ /* 0x000fc800078ec0ff */
[----:B------:R-:W-:Y:S02]  /*b2070*/  @P4 LOP3.LUT R29, R29, 0x2, RZ, 0xfc, !PT ;  /* 0x000000021d1d4812 */ /* 0x000fe400078efcff */
[----:B--2---:R-:W-:Y:S02]  /*b2080*/  LOP3.LUT R9, R9, 0x7fffffff, RZ, 0xc0, !PT ;  /* 0x7fffffff09097812 */ /* 0x004fe400078ec0ff */
[----:B------:R-:W-:Y:S02]  /*b2090*/  LOP3.LUT R29, R29, 0xfffffffe, RZ, 0xc0, !PT ;  /* 0xfffffffe1d1d7812 */ /* 0x000fe400078ec0ff */
[----:B------:R-:W-:Y:S02]  /*b20a0*/  @P2 LOP3.LUT R9, R9, 0x80000000, RZ, 0xfc, !PT ;  /* 0x8000000009092812 */ /* 0x000fe400078efcff */
[----:B------:R-:W-:Y:S02]  /*b20b0*/  ISETP.GE.AND P2, PT, R8, UR31, PT ;  /* 0x0000001f08007c0c */ /* 0x000fe4000bf46270 */
[----:B------:R-:W-:-:S02]  /*b20c0*/  @P3 LOP3.LUT R29, R29, 0x1, RZ, 0xfc, !PT ;  /* 0x000000011d1d3812 */ /* 0x000fc400078efcff */
        /* <DEDUP_REMOVED lines=10> */
[----:B------:R-:W-:Y:S01]  /*b2170*/  ULDC UR44, c[0x0][0x228] ;  /* 0x00008a00002c7ab9 */ /* 0x000fe20000000800 */
[----:B------:R-:W-:-:S02]  /*b2180*/  ULDC UR43, c[0x0][0x228] ;  /* 0x00008a00002b7ab9 */ /* 0x000fc40000000800 */
        /* <DEDUP_REMOVED lines=123> */
[----:B------:R-:W-:-:S02]  /*b2940*/  ISETP.LT.AND P3, PT, R26, UR13, !P2 ;  /* 0x0000000d1a007c0c */ /* 0x000fc4000d761270 */
[----:B------:R-:W-:Y:S01]  /*b2950*/  ISETP.LT.AND P2, PT, R25, UR12, !P2 ;  /* 0x0000000c19007c0c */ /* 0x000fe2000d741270 */
[----:B------:R-:W-:Y:S01]  /*b2960*/  ULDC.64 UR12, c[0x0][0x228] ;  /* 0x00008a00000c7ab9 */ /* 0x000fe20000000a00 */
        /* <DEDUP_REMOVED lines=268> */
[----:B------:R-:W-:-:S06]  /*b3a30*/  ULDC.64 UR38, c[0x0][0x228] ;  /* 0x00008a0000267ab9 */ /* 0x000fcc0000000a00 */
        /* <DEDUP_REMOVED lines=15> */
[----:B------:R-:W-:Y:S02]  /*b3b30*/  ISETP.LT.AND P4, PT, R28, UR20, !P2 ;  /* 0x000000141c007c0c */ /* 0x000fe4000d781270 */
[----:B------:R-:W-:Y:S01]  /*b3b40*/  ISETP.LT.AND P3, PT, R26, UR21, !P2 ;  /* 0x000000151a007c0c */ /* 0x000fe2000d761270 */
[----:B------:R-:W-:Y:S01]  /*b3b50*/  ULDC.64 UR20, c[0x0][0x228] ;  /* 0x00008a0000147ab9 */ /* 0x000fe20000000a00 */
[----:B------:R-:W-:-:S02]  /*b3b60*/  ISETP.LT.AND P2, PT, R25, UR27, !P2 ;  /* 0x0000001b19007c0c */ /* 0x000fc4000d741270 */
        /* <DEDUP_REMOVED lines=8> */
[----:B------:R-:W-:Y:S01]  /*b3bf0*/  ULDC UR33, c[0x0][0x228] ;  /* 0x00008a0000217ab9 */ /* 0x000fe20000000800 */
[----:B------:R-:W-:-:S02]  /*b3c00*/  @P4 LOP3.LUT R9, R9, 0x2, RZ, 0xfc, !PT ;  /* 0x0000000209094812 */ /* 0x000fc400078efcff */
[----:B------:R-:W-:Y:S02]  /*b3c10*/  ISETP.LT.AND P4, PT, R28, UR18, !P2 ;  /* 0x000000121c007c0c */ /* 0x000fe4000d781270 */
[----:B------:R-:W-:-:S04]  /*b3c20*/  LOP3.LUT R9, R9, 0xfffffffe, RZ, 0xc0, !PT ;  /* 0xfffffffe09097812 */ /* 0x000fc800078ec0ff */
[----:B------:R-:W-:-:S03]  /*b3c30*/  @P3 LOP3.LUT R9, R9, 0x1, RZ, 0xfc, !PT ;  /* 0x0000000109093812 */ /* 0x000fc600078efcff */
[----:B------:R-:W-:Y:S02]  /*b3c40*/  @P5 LOP3.LUT R29, R29, 0x40000000, RZ, 0xfc, !PT ;  /* 0x400000001d1d5812 */ /* 0x000fe400078efcff */
[----:B------:R0:W-:Y:S01]  /*b3c50*/  STL [R1+0xec], R9 ;  /* 0x0000ec0901007387 */ /* 0x0001e20000100800 */
[----:B------:R-:W-:Y:S01]  /*b3c60*/  ISETP.LT.AND P3, PT, R26, UR19, !P2 ;  /* 0x000000131a007c0c */ /* 0x000fe2000d761270 */
[----:B------:R-:W-:Y:S01]  /*b3c70*/  ULDC.64 UR18, c[0x0][0x228] ;  /* 0x00008a0000127ab9 */ /* 0x000fe20000000a00 */
[----:B------:R-:W-:Y:S01]  /*b3c80*/  LOP3.LUT R29, R29, 0xdfffffff, RZ, 0xc0, !PT ;  /* 0xdfffffff1d1d7812 */ /* 0x000fe200078ec0ff */
[----:B0-----:R-:W2:Y:S03]  /*b3c90*/  LDL.LU R9, [R1+0xb0] ;  /* 0x0000b00001097983 */ /* 0x001ea60000300800 */
        /* <DEDUP_REMOVED lines=23> */
[----:B------:R-:W-:-:S04]  /*b3e10*/  ISETP.GE.AND P2, PT, R8, UR31, PT ;  /* 0x0000001f08007c0c */ /* 0x000fc8000bf46270 */
[----:B------:R-:W-:Y:S02]  /*b3e20*/  ISETP.LT.AND P5, PT, R21, UR14, !P2 ;  /* 0x0000000e15007c0c */ /* 0x000fe4000d7a1270 */
[----:B------:R-:W-:Y:S01]  /*b3e30*/  LOP3.LUT R29, R29, 0xffbfffff, RZ, 0xc0, !PT ;  /* 0xffbfffff1d1d7812 */ /* 0x000fe200078ec0ff */
[----:B------:R-:W-:Y:S01]  /*b3e40*/  VIADD R8, R22, 0xb0 ;  /* 0x000000b016087836 */ /* 0x000fe20000000000 */
[----:B------:R-:W-:Y:S01]  /*b3e50*/  ISETP.LT.AND P4, PT, R28, UR10, !P2 ;  /* 0x0000000a1c007c0c */ /* 0x000fe2000d781270 */
[----:B------:R-:W-:Y:S01]  /*b3e60*/  ULDC UR14, c[0x0][0x228] ;  /* 0x00008a00000e7ab9 */ /* 0x000fe20000000800 */
        /* <DEDUP_REMOVED lines=109> */
[----:B------:R-:W-:Y:S01]  /*b4540*/  ULDC UR7, c[0x0][0x228] ;  /* 0x00008a0000077ab9 */ /* 0x000fe20000000800 */
[----:B0-----:R-:W2:Y:S08]  /*b4550*/  LDL.LU R29, [R1+0xc] ;  /* 0x00000c00011d7983 */ /* 0x001eb00000300800 */
[----:B------:R-:W-:-:S02]  /*b4560*/  @P5 LOP3.LUT R9, R9, 0x40000000, RZ, 0xfc, !PT ;  /* 0x4000000009095812 */ /* 0x000fc400078efcff */
[----:B------:R-:W-:Y:S01]  /*b4570*/  ISETP.LT.AND P3, PT, R26, UR47, !P2 ;  /* 0x0000002f1a007c0c */ /* 0x000fe2000d761270 */
[----:B------:R-:W-:Y:S01]  /*b4580*/  ULDC UR47, c[0x0][0x228] ;  /* 0x00008a00002f7ab9 */ /* 0x000fe20000000800 */
        /* <DEDUP_REMOVED lines=52> */
[----:B------:R-:W-:-:S07]  /*b48d0*/  ULDC.64 UR28, c[0x0][0x228] ;  /* 0x00008a00001c7ab9 */ /* 0x000fce0000000a00 */
        /* <DEDUP_REMOVED lines=15> */
[----:B------:R-:W-:Y:S01]  /*b49d0*/  ULDC.64 UR42, c[0x0][0x228] ;  /* 0x00008a00002a7ab9 */ /* 0x000fe20000000a00 */
        /* <DEDUP_REMOVED lines=48> */
[----:B------:R-:W-:Y:S01]  /*b4ce0*/  ISETP.LT.AND P5, PT, R21, UR36, !P2 ;  /* 0x0000002415007c0c */ /* 0x000fe2000d7a1270 */
[----:B------:R-:W-:Y:S01]  /*b4cf0*/  VIADD R8, R22, 0xa3 ;  /* 0x000000a316087836 */ /* 0x000fe20000000000 */
[----:B------:R-:W-:Y:S01]  /*b4d00*/  ISETP.LT.AND P4, PT, R28, UR46, !P2 ;  /* 0x0000002e1c007c0c */ /* 0x000fe2000d781270 */
[----:B------:R-:W-:Y:S01]  /*b4d10*/  ULDC UR36, c[0x0][0x228] ;  /* 0x00008a0000247ab9 */ /* 0x000fe20000000800 */
[----:B------:R-:W-:Y:S01]  /*b4d20*/  ISETP.LT.AND P3, PT, R26, UR18, !P2 ;  /* 0x000000121a007c0c */ /* 0x000fe2000d761270 */
[----:B------:R-:W-:Y:S01]  /*b4d30*/  ULDC UR46, c[0x0][0x228] ;  /* 0x00008a00002e7ab9 */ /* 0x000fe20000000800 */
[----:B------:R-:W-:Y:S01]  /*b4d40*/  ISETP.LT.AND P2, PT, R25, UR20, !P2 ;  /* 0x0000001419007c0c */ /* 0x000fe2000d741270 */
[----:B------:R-:W-:Y:S01]  /*b4d50*/  ULDC.64 UR20, c[0x0][0x228] ;  /* 0x00008a0000147ab9 */ /* 0x000fe20000000a00 */
[----:B--2---:R-:W-:Y:S01]  /*b4d60*/  LOP3.LUT R29, R29, 0x7fffffff, RZ, 0xc0, !PT ;  /* 0x7fffffff1d1d7812 */ /* 0x004fe200078ec0ff */
[----:B------:R-:W-:Y:S01]  /*b4d70*/  ULDC.64 UR18, c[0x0][0x228] ;  /* 0x00008a0000127ab9 */ /* 0x000fe20000000a00 */
[----:B------:R-:W-:-:S09]  /*b4d80*/  LOP3.LUT R9, R9, 0xfffffffb, RZ, 0xc0, !PT ;  /* 0xfffffffb09097812 */ /* 0x000fd200078ec0ff */
[----:B------:R-:W-:Y:S02]  /*b4d90*/  @P2 LOP3.LUT R29, R29, 0x80000000, RZ, 0xfc, !PT ;  /* 0x800000001d1d2812 */ /* 0x000fe400078efcff */
[----:B------:R-:W-:Y:S02]  /*b4da0*/  ISETP.GE.AND P2, PT, R8, UR47, PT ;  /* 0x0000002f08007c0c */ /* 0x000fe4000bf46270 */
[----:B------:R-:W-:Y:S02]  /*b4db0*/  @P5 LOP3.LUT R9, R9, 0x4, RZ, 0xfc, !PT ;  /* 0x0000000409095812 */ /* 0x000fe400078efcff */
[----:B------:R-:W-:Y:S02]  /*b4dc0*/  ISETP.LT.AND P5, PT, R21, UR38, !P2 ;  /* 0x0000002615007c0c */ /* 0x000fe4000d7a1270 */
[----:B------:R-:W-:Y:S01]  /*b4dd0*/  LOP3.LUT R29, R29, 0xbfffffff, RZ, 0xc0, !PT ;  /* 0xbfffffff1d1d7812 */ /* 0x000fe200078ec0ff */
[----:B------:R-:W-:Y:S01]  /*b4de0*/  VIADD R8, R22, 0xa2 ;  /* 0x000000a216087836 */ /* 0x000fe20000000000 */
[----:B------:R-:W-:Y:S01]  /*b4df0*/  LOP3.LUT R9, R9, 0xfffffffd, RZ, 0xc0, !PT ;  /* 0xfffffffd09097812 */ /* 0x000fe200078ec0ff */
[----:B------:R-:W-:-:S03]  /*b4e00*/  ULDC UR38, c[0x0][0x228] ;  /* 0x00008a0000267ab9 */ /* 0x000fc60000000800 */
[----:B------:R-:W-:Y:S02]  /*b4e10*/  @P4 LOP3.LUT R9, R9, 0x2, RZ, 0xfc, !PT ;  /* 0x0000000209094812 */ /* 0x000fe400078efcff */
[----:B------:R-:W-:Y:S01]  /*b4e20*/  ISETP.LT.AND P4, PT, R28, UR36, !P2 ;  /* 0x000000241c007c0c */ /* 0x000fe2000d781270 */
[----:B------:R-:W-:Y:S01]  /*b4e30*/  ULDC UR36, c[0x0][0x228] ;  /* 0x00008a0000247ab9 */ /* 0x000fe20000000800 */
[----:B------:R-:W-:Y:S02]  /*b4e40*/  LOP3.LUT R9, R9, 0xfffffffe, RZ, 0xc0, !PT ;  /* 0xfffffffe09097812 */ /* 0x000fe400078ec0ff */
[----:B------:R-:W-:Y:S02]  /*b4e50*/  @P5 LOP3.LUT R29, R29, 0x40000000, RZ, 0xfc, !PT ;  /* 0x400000001d1d5812 */ /* 0x000fe400078efcff */
[----:B------:R-:W-:Y:S02]  /*b4e60*/  @P3 LOP3.LUT R9, R9, 0x1, RZ, 0xfc, !PT ;  /* 0x0000000109093812 */ /* 0x000fe400078efcff */
[----:B------:R-:W-:Y:S01]  /*b4e70*/  ISETP.LT.AND P3, PT, R26, UR34, !P2 ;  /* 0x000000221a007c0c */ /* 0x000fe2000d761270 */
[----:B------:R-:W-:Y:S01]  /*b4e80*/  ULDC UR34, c[0x0][0x228] ;  /* 0x00008a0000227ab9 */ /* 0x000fe20000000800 */
[----:B------:R-:W-:-:S04]  /*b4e90*/  LOP3.LUT R29, R29, 0xdfffffff, RZ, 0xc0, !PT ;  /* 0xdfffffff1d1d7812 */ /* 0x000fc800078ec0ff */
[----:B------:R-:W-:Y:S02]  /*b4ea0*/  @P4 LOP3.LUT R29, R29, 0x20000000, RZ, 0xfc, !PT ;  /* 0x200000001d1d4812 */ /* 0x000fe400078efcff */
[----:B------:R-:W-:Y:S01]  /*b4eb0*/  ISETP.LT.AND P2, PT, R25, UR46, !P2 ;  /* 0x0000002e19007c0c */ /* 0x000fe2000d741270 */
[----:B------:R0:W-:Y:S01]  /*b4ec0*/  STL [R1+0xb0], R9 ;  /* 0x0000b00901007387 */ /* 0x0001e20000100800 */
[----:B------:R-:W-:Y:S01]  /*b4ed0*/  LOP3.LUT R29, R29, 0xefffffff, RZ, 0xc0, !PT ;  /* 0xefffffff1d1d7812 */ /* 0x000fe200078ec0ff */
[----:B------:R-:W-:-:S03]  /*b4ee0*/  ULDC.64 UR46, c[0x0][0x228] ;  /* 0x00008a00002e7ab9 */ /* 0x000fc60000000a00 */
        /* <DEDUP_REMOVED lines=9> */
[----:B------:R-:W-:-:S04]  /*b4f80*/  LOP3.LUT R29, R29, 0xfdffffff, RZ, 0xc0, !PT ;  /* 0xfdffffff1d1d7812 */ /* 0x000fc800078ec0ff */
[----:B------:R-:W-:Y:S02]  /*b4f90*/  @P5 LOP3.LUT R29, R29, 0x2000000, RZ, 0xfc, !PT ;  /* 0x020000001d1d5812 */ /* 0x000fe400078efcff */
[----:B------:R-:W-:Y:S02]  /*b4fa0*/  ISETP.LT.AND P3, PT, R25, UR34, !P2 ;  /* 0x0000002219007c0c */ /* 0x000fe4000d761270 */
[----:B------:R-:W-:Y:S01]  /*b4fb0*/  LOP3.LUT R29, R29, 0xfeffffff, RZ, 0xc0, !PT ;  /* 0xfeffffff1d1d7812 */ /* 0x000fe200078ec0ff */
[----:B0-----:R-:W-:-:S03]  /*b4fc0*/  VIADD R9, R22, 0xa1 ;  /* 0x000000a116097836 */ /* 0x001fc60000000000 */
[----:B------:R-:W-:Y:S02]  /*b4fd0*/  @P4 LOP3.LUT R29, R29, 0x1000000, RZ, 0xfc, !PT ;  /* 0x010000001d1d4812 */ /* 0x000fe400078efcff */
[----:B------:R-:W-:Y:S02]  /*b4fe0*/  ISETP.GE.AND P2, PT, R9, UR37, PT ;  /* 0x0000002509007c0c */ /* 0x000fe4000bf46270 */
[----:B------:R-:W-:-:S04]  /*b4ff0*/  LOP3.LUT R29, R29, 0xff7fffff, RZ, 0xc0, !PT ;  /* 0xff7fffff1d1d7812 */ /* 0x000fc800078ec0ff */
[----:B------:R-:W-:Y:S02]  /*b5000*/  @P3 LOP3.LUT R29, R29, 0x800000, RZ, 0xfc, !PT ;  /* 0x008000001d1d3812 */ /* 0x000fe400078efcff */
        /* <DEDUP_REMOVED lines=9> */
[----:B------:R-:W-:-:S03]  /*b50a0*/  VIADD R8, R22, 0xa0 ;  /* 0x000000a016087836 */ /* 0x000fc60000000000 */
        /* <DEDUP_REMOVED lines=66> */
[----:B------:R-:W-:-:S04]  /*b54d0*/  @P5 LOP3.LUT R29, R29, 0x2, RZ, 0xfc, !PT ;  /* 0x000000021d1d5812 */ /* 0x000fc800078efcff */
[----:B------:R-:W-:-:S04]  /*b54e0*/  LOP3.LUT R29, R29, 0xfffffffe, RZ, 0xc0, !PT ;  /* 0xfffffffe1d1d7812 */ /* 0x000fc800078ec0ff */
[----:B------:R-:W-:-:S05]  /*b54f0*/  @P4 LOP3.LUT R29, R29, 0x1, RZ, 0xfc, !PT ;  /* 0x000000011d1d4812 */ /* 0x000fca00078efcff */
[----:B------:R0:W-:Y:S04]  /*b5500*/  STL [R1+0xc], R29 ;  /* 0x00000c1d01007387 */ /* 0x0001e80000100800 */
[----:B0-----:R-:W2:Y:S01]  /*b5510*/  LDL.LU R29, [R1+0x5398] ;  /* 0x00539800011d7983 */ /* 0x001ea20000300800 */
[----:B------:R-:W-:Y:S01]  /*b5520*/  ISETP.LT.AND P3, PT, R25, UR14, !P2 ;  /* 0x0000000e19007c0c */ /* 0x000fe2000d761270 */
[----:B------:R-:W-:-:S05]  /*b5530*/  VIADD R9, R22, 0x9b ;  /* 0x0000009b16097836 */ /* 0x000fca0000000000 */
[----:B------:R-:W-:-:S04]  /*b5540*/  ISETP.GE.AND P2, PT, R9, UR27, PT ;  /* 0x0000001b09007c0c */ /* 0x000fc8000bf46270 */
[----:B------:R-:W-:Y:S02]  /*b5550*/  ISETP.LT.AND P5, PT, R28, UR13, !P2 ;  /* 0x0000000d1c007c0c */ /* 0x000fe4000d7a1270 */
[----:B------:R-:W-:Y:S01]  /*b5560*/  ISETP.LT.AND P4, PT, R26, UR12, !P2 ;  /* 0x0000000c1a007c0c */ /* 0x000fe2000d781270 */
[C---:B------:R-:W-:Y:S02]  /*b5570*/  VIADD R8, R22.reuse, 0x9a ;  /* 0x0000009a16087836 */ /* 0x040fe40000000000 */
[----:B------:R-:W-:Y:S01]  /*b5580*/  VIADD R9, R22, 0x99 ;  /* 0x0000009916097836 */ /* 0x000fe20000000000 */
[----:B--2---:R-:W-:-:S04]  /*b5590*/  LOP3.LUT R29, R29, 0x7fffffff, RZ, 0xc0, !PT ;  /* 0x7fffffff1d1d7812 */ /* 0x004fc800078ec0ff */
[----:B------:R-:W-:Y:S02]  /*b55a0*/  @P3 LOP3.LUT R29, R29, 0x80000000, RZ, 0xfc, !PT ;  /* 0x800000001d1d3812 */ /* 0x000fe400078efcff */
[----:B------:R-:W-:Y:S02]  /*b55b0*/  ISETP.LT.AND P3, PT, R21, UR32, !P2 ;  /* 0x0000002015007c0c */ /* 0x000fe4000d761270 */
[----:B------:R-:W-:-:S11]  /*b55c0*/  LOP3.LUT R29, R29, 0xbfffffff, RZ, 0xc0, !PT ;  /* 0xbfffffff1d1d7812 */ /* 0x000fd600078ec0ff */
[----:B------:R-:W-:-:S04]  /*b55d0*/  @P3 LOP3.LUT R29, R29, 0x40000000, RZ, 0xfc, !PT ;  /* 0x400000001d1d3812 */ /* 0x000fc800078efcff */
[----:B------:R-:W-:-:S04]  /*b55e0*/  LOP3.LUT R29, R29, 0xdfffffff, RZ, 0xc0, !PT ;  /* 0xdfffffff1d1d7812 */ /* 0x000fc800078ec0ff */
[----:B------:R-:W-:Y:S02]  /*b55f0*/  @P5 LOP3.LUT R29, R29, 0x20000000, RZ, 0xfc, !PT ;  /* 0x200000001d1d5812 */ /* 0x000fe400078efcff */
[----:B------:R-:W-:Y:S02]  /*b5600*/  ISETP.LT.AND P3, PT, R25, UR11, !P2 ;  /* 0x0000000b19007c0c */ /* 0x000fe4000d761270 */
[----:B------:R-:W-:-:S04]  /*b5610*/  LOP3.LUT R29, R29, 0xefffffff, RZ, 0xc0, !PT ;  /* 0xefffffff1d1d7812 */ /* 0x000fc800078ec0ff */
        /* <DEDUP_REMOVED lines=17> */
[----:B------:R-:W-:Y:S01]  /*b5730*/  ISETP.LT.AND P3, PT, R21, UR18, !P2 ;  /* 0x0000001215007c0c */ /* 0x000fe2000d761270 */
[----:B------:R-:W-:Y:S01]  /*b5740*/  VIADD R8, R22, 0x98 ;  /* 0x0000009816087836 */ /* 0x000fe20000000000 */
[----:B------:R-:W-:Y:S01]  /*b5750*/  LOP3.LUT R29, R29, 0xffbfffff, RZ, 0xc0, !PT ;  /* 0xffbfffff1d1d7812 */ /* 0x000fe200078ec0ff */
[----:B------:R-:W2:Y:S01]  /*b5760*/  LDL.LU R22, [R1+0x5394] ;  /* 0x0053940001167983 */ /* 0x000ea20000300800 */
[----:B------:R-:W-:Y:S02]  /*b5770*/  ISETP.LT.AND P5, PT, R28, UR7, !P2 ;  /* 0x000000071c007c0c */ /* 0x000fe4000d7a1270 */
[----:B------:R-:W-:Y:S01]  /*b5780*/  ISETP.LT.AND P4, PT, R26, UR6, !P2 ;  /* 0x000000061a007c0c */ /* 0x000fe2000d781270 */
[----:B------:R-:W3:Y:S04]  /*b5790*/  LDL.LU R21, [R1+0x5390] ;  /* 0x0053900001157983 */ /* 0x000ee80000300800 */
[----:B------:R-:W4:Y:S02]  /*b57a0*/  LDL.LU R28, [R1+0x538c] ;  /* 0x00538c00011c7983 */ /* 0x000f240000300800 */
[----:B------:R-:W-:-:S02]  /*b57b0*/  @P3 LOP3.LUT R29, R29, 0x400000, RZ, 0xfc, !PT ;  /* 0x004000001d1d3812 */ /* 0x000fc400078efcff */
[----:B------:R-:W4:Y:S01]  /*b57c0*/  LDL.LU R26, [R1+0x5388] ;  /* 0x00538800011a7983 */ /* 0x000f220000300800 */
[----:B------:R-:W-:-:S03]  /*b57d0*/  ISETP.LT.AND P3, PT, R25, UR5, !P2 ;  /* 0x0000000519007c0c */ /* 0x000fc6000d761270 */
[----:B------:R-:W4:Y:S01]  /*b57e0*/  LDL.LU R25, [R1+0x5384] ;  /* 0x0053840001197983 */ /* 0x000f220000300800 */
[----:B------:R-:W-:-:S04]  /*b57f0*/  LOP3.LUT R29, R29, 0xffdfffff, RZ, 0xc0, !PT ;  /* 0xffdfffff1d1d7812 */ /* 0x000fc800078ec0ff */
[----:B------:R-:W-:-:S04]  /*b5800*/  @P5 LOP3.LUT R29, R29, 0x200000, RZ, 0xfc, !PT ;  /* 0x002000001d1d5812 */ /* 0x000fc800078efcff */
[----:B------:R-:W-:-:S04]  /*b5810*/  LOP3.LUT R29, R29, 0xffefffff, RZ, 0xc0, !PT ;  /* 0xffefffff1d1d7812 */ /* 0x000fc800078ec0ff */
[----:B------:R-:W-:-:S04]  /*b5820*/  @P4 LOP3.LUT R29, R29, 0x100000, RZ, 0xfc, !PT ;  /* 0x001000001d1d4812 */ /* 0x000fc800078efcff */
[----:B------:R-:W-:Y:S02]  /*b5830*/  LOP3.LUT R29, R29, 0xfff7ffff, RZ, 0xc0, !PT ;  /* 0xfff7ffff1d1d7812 */ /* 0x000fe400078ec0ff */
[----:B------:R-:W-:Y:S02]  /*b5840*/  ISETP.GE.AND P2, PT, R8, UR33, PT ;  /* 0x0000002108007c0c */ /* 0x000fe4000bf46270 */
[----:B------:R-:W-:Y:S01]  /*b5850*/  @P3 LOP3.LUT R29, R29, 0x80000, RZ, 0xfc, !PT ;  /* 0x000800001d1d3812 */ /* 0x000fe200078efcff */
[----:B------:R0:W-:Y:S01]  /*b5860*/  STL [R1+0x5434], R14 ;  /* 0x0054340e01007387 */ /* 0x0001e20000100800 */
        /* <DEDUP_REMOVED lines=9> */
[----:B0-----:R-:W4:Y:S01]  /*b5900*/  LDL.LU R14, [R1+0xafc] ;  /* 0x000afc00010e7983 */ /* 0x001f220000300800 */
[----:B------:R-:W-:Y:S01]  /*b5910*/  ULDC UR40, c[0x0][0x228] ;  /* 0x00008a0000287ab9 */ /* 0x000fe20000000800 */
[----:B------:R-:W-:Y:S01]  /*b5920*/  ULDC UR43, c[0x0][0x228] ;  /* 0x00008a00002b7ab9 */ /* 0x000fe20000000800 */
[----:B------:R-:W-:Y:S01]  /*b5930*/  ULDC UR14, c[0x0][0x228] ;  /* 0x00008a00000e7ab9 */ /* 0x000fe20000000800 */
        /* <DEDUP_REMOVED lines=14> */
[----:B---3--:R0:W-:Y:S01]  /*b5a20*/  STL [R1+0x542c], R21 ;  /* 0x00542c1501007387 */ /* 0x0081e20000100800 */
        /* <DEDUP_REMOVED lines=9> */
[----:B0-----:R-:W3:Y:S01]  /*b5ac0*/  LDL.LU R21, [R1+0xacc] ;  /* 0x000acc0001157983 */ /* 0x001ee20000300800 */
        /* <DEDUP_REMOVED lines=21> */
[----:B0-----:R-:W3:Y:S04]  /*b5c20*/  LDL.LU R18, [R1+0xad0] ;  /* 0x000ad00001127983 */ /* 0x001ee80000300800 */
[----:B--2---:R0:W-:Y:S04]  /*b5c30*/  STL [R1+0x5420], R22 ;  /* 0x0054201601007387 */ /* 0x0041e80000100800 */
[----:B0-----:R-:W2:Y:S04]  /*b5c40*/  LDL.LU R22, [R1+0xac4] ;  /* 0x000ac40001167983 */ /* 0x001ea80000300800 */
[----:B------:R0:W-:Y:S04]  /*b5c50*/  STL [R1+0x541c], R17 ;  /* 0x00541c1101007387 */ /* 0x0001e80000100800 */
        /* <DEDUP_REMOVED lines=13> */
[----:B------:R-:W-:Y:S04]  /*b5d30*/  STL [R1+0x53b8], R20 ;  /* 0x0053b81401007387 */ /* 0x000fe80000100800 */
[----:B------:R0:W-:Y:S01]  /*b5d40*/  STL [R1+0x53b4], R19 ;  /* 0x0053b41301007387 */ /* 0x0001e20000100800 */
[----:B----4-:R-:W-:Y:S01]  /*b5d50*/  VIADD R28, R28, UR5 ;  /* 0x000000051c1c7c36 */ /* 0x010fe20008000000 */
[----:B------:R-:W-:-:S02]  /*b5d60*/  ULDC UR5, c[0x0][0x248] ;  /* 0x0000920000057ab9 */ /* 0x000fc40000000800 */
[----:B0-----:R-:W4:Y:S04]  /*b5d70*/  LDL.LU R19, [R1+0xad4] ;  /* 0x000ad40001137983 */ /* 0x001f280000300800 */
[----:B------:R-:W-:Y:S04]  /*b5d80*/  STL [R1+0x53b0], R29 ;  /* 0x0053b01d01007387 */ /* 0x000fe80000100800 */
[----:B------:R-:W-:Y:S04]  /*b5d90*/  STL [R1+0x53ac], R9 ;  /* 0x0053ac0901007387 */ /* 0x000fe80000100800 */
[----:B------:R-:W-:Y:S04]  /*b5da0*/  STL [R1+0x53a8], R25 ;  /* 0x0053a81901007387 */ /* 0x000fe80000100800 */
[----:B------:R-:W-:Y:S04]  /*b5db0*/  STL [R1+0x53a4], R26 ;  /* 0x0053a41a01007387 */ /* 0x000fe80000100800 */
[----:B------:R0:W-:Y:S02]  /*b5dc0*/  STL [R1+0x53a0], R8 ;  /* 0x0053a00801007387 */ /* 0x0001e40000100800 */
[----:B0-----:R-:W-:-:S02]  /*b5dd0*/  F2FP.SATFINITE.E5M2.F32.PACK_AB_MERGE_C R8, R14, R13, RZ ;  /* 0x0000000d0e08723e */ /* 0x001fc400048060ff */
[----:B------:R-:W4:Y:S04]  /*b5de0*/  LDL.LU R13, [R1+0xab0] ;  /* 0x000ab000010d7983 */ /* 0x000f280000300800 */
[----:B------:R-:W4:Y:S04]  /*b5df0*/  LDL.LU R14, [R1+0xab4] ;  /* 0x000ab400010e7983 */ /* 0x000f280000300800 */
[----:B------:R0:W-:Y:S02]  /*b5e00*/  STL [R1+0xaf0], R8 ;  /* 0x000af00801007387 */ /* 0x0001e40000100800 */
[----:B0-----:R-:W-:Y:S01]  /*b5e10*/  IADD3 R8, P3, R28, R0, RZ ;  /* 0x000000001c087210 */ /* 0x001fe20007f7e0ff */
[----:B---3--:R-:W-:Y:S01]  /*b5e20*/  IMAD.MOV.U32 R29, RZ, RZ, R18 ;  /* 0x000000ffff1d7224 */ /* 0x008fe200078e0012 */
[----:B------:R-:W-:-:S05]  /*b5e30*/  SHF.R.S32.HI R18, RZ, 0x1f, R28 ;  /* 0x0000001fff127819 */ /* 0x000fca000001141c */
[----:B------:R-:W-:-:S05]  /*b5e40*/  IMAD.X R9, R18, 0x1, R2, P3 ;  /* 0x0000000112097824 */ /* 0x000fca00018e0602 */
[----:B------:R2:W-:Y:S04]  /*b5e50*/  STL.64 [R1+0x3e98], R8 ;  /* 0x003e980801007387 */ /* 0x0005e80000100a00 */
[----:B------:R-:W3:Y:S01]  /*b5e60*/  LDL.LU R25, [R1+0xab8] ;  /* 0x000ab80001197983 */ /* 0x000ee20000300800 */
[----:B--2---:R-:W-:Y:S02]  /*b5e70*/  F2FP.SATFINITE.E5M2.F32.PACK_AB_MERGE_C R8, R11, R16, RZ ;  /* 0x000000100b08723e */ /* 0x004fe400048060ff */
[----:B------:R-:W-:-:S05]  /*b5e80*/  F2FP.SATFINITE.E5M2.F32.PACK_AB_MERGE_C R9, R15, R12, RZ ;  /* 0x0000000c0f09723e */ /* 0x000fca00048060ff */
[----:B------:R-:W-:Y:S04]  /*b5e90*/  STL [R1+0xae0], R9 ;  /* 0x000ae00901007387 */ /* 0x000fe80000100800 */
[----:B------:R-:W3:Y:S04]  /*b5ea0*/  LDL.LU R20, [R1+0xabc] ;  /* 0x000abc0001147983 */ /* 0x000ee80000300800 */
[----:B------:R0:W-:Y:S04]  /*b5eb0*/  STL [R1+0x5248], R8 ;  /* 0x0052480801007387 */ /* 0x0001e80000100800 */
[----:B------:R-:W2:Y:S04]  /*b5ec0*/  LDL.LU R12, [R1+0x4c0] ;  /* 0x0004c000010c7983 */ /* 0x000ea80000300800 */
[----:B------:R-:W2:Y:S01]  /*b5ed0*/  LDL.LU R15, [R1+0x4c4] ;  /* 0x0004c400010f7983 */ /* 0x000ea20000300800 */
[----:B0-----:R-:W-:-:S03]  /*b5ee0*/  IADD3 R8, P3, R28, R3, RZ ;  /* 0x000000031c087210 */ /* 0x001fc60007f7e0ff */
[----:B------:R-:W2:Y:S02]  /*b5ef0*/  LDL.LU R16, [R1+0x4c8] ;  /* 0x0004c80001107983 */ /* 0x000ea40000300800 */
[----:B------:R-:W-:Y:S02]  /*b5f00*/  IMAD.X R9, R18, 0x1, R4, P3 ;  /* 0x0000000112097824 */ /* 0x000fe400018e0604 */
[----:B------:R-:W2:Y:S04]  /*b5f10*/  LDL.LU R11, [R1+0x4cc] ;  /* 0x0004cc00010b7983 */ /* 0x000ea80000300800 */
[----:B------:R0:W-:Y:S04]  /*b5f20*/  STL.64 [R1+0x3e90], R8 ;  /* 0x003e900801007387 */ /* 0x0001e80000100a00 */
[----:B0-----:R-:W3:Y:S01]  /*b5f30*/  LDL.LU R9, [R1+0xaa0] ;  /* 0x000aa00001097983 */ /* 0x001ee20000300800 */
[----:B----4-:R-:W-:-:S02]  /*b5f40*/  F2FP.SATFINITE.E5M2.F32.PACK_AB_MERGE_C R19, R19, R29, RZ ;  /* 0x0000001d1313723e */ /* 0x010fc400048060ff */
[----:B------:R-:W-:-:S03]  /*b5f50*/  F2FP.SATFINITE.E5M2.F32.PACK_AB_MERGE_C R8, R17, R23, RZ ;  /* 0x000000171108723e */ /* 0x000fc600048060ff */
[----:B------:R0:W-:Y:S04]  /*b5f60*/  STL [R1+0xad0], R19 ;  /* 0x000ad01301007387 */ /* 0x0001e80000100800 */
[----:B---3--:R-:W-:Y:S04]  /*b5f70*/  STL [R1+0x5640], R9 ;  /* 0x0056400901007387 */ /* 0x008fe80000100800 */
[----:B------:R1:W-:Y:S04]  /*b5f80*/  STL [R1+0xad4], R8 ;  /* 0x000ad40801007387 */ /* 0x0003e80000100800 */
[----:B0-----:R-:W3:Y:S04]  /*b5f90*/  LDL.LU R19, [R1+0xaa4] ;  /* 0x000aa40001137983 */ /* 0x001ee80000300800 */
[----:B------:R-:W4:Y:S01]  /*b5fa0*/  LDL.LU R29, [R1+0xaa8] ;  /* 0x000aa800011d7983 */ /* 0x000f220000300800 */
[----:B-1----:R-:W-:-:S03]  /*b5fb0*/  IADD3 R8, P3, R28, R5, RZ ;  /* 0x000000051c087210 */ /* 0x002fc60007f7e0ff */
[----:B------:R-:W4:Y:S02]  /*b5fc0*/  LDL.LU R17, [R1+0xaac] ;  /* 0x000aac0001117983 */ /* 0x000f240000300800 */
[----:B------:R-:W-:-:S05]  /*b5fd0*/  IMAD.X R9, R18, 0x1, R7, P3 ;  /* 0x0000000112097824 */ /* 0x000fca00018e0607 */
[----:B------:R0:W-:Y:S04]  /*b5fe0*/  STL.64 [R1+0x3e88], R8 ;  /* 0x003e880801007387 */ /* 0x0001e80000100a00 */
[----:B------:R-:W3:Y:S01]  /*b5ff0*/  LDL.LU R23, [R1+0xa90] ;  /* 0x000a900001177983 */ /* 0x000ee20000300800 */
[----:B0-----:R-:W-:-:S03]  /*b6000*/  F2FP.SATFINITE.E5M2.F32.PACK_AB_MERGE_C R8, R22, R24, RZ ;  /* 0x000000181608723e */ /* 0x001fc600048060ff */
[----:B------:R-:W3:Y:S04]  /*b6010*/  LDL.LU R24, [R1+0xa94] ;  /* 0x000a940001187983 */ /* 0x000ee80000300800 */
[----:B------:R0:W-:Y:S02]  /*b6020*/  STL [R1+0xac4], R8 ;  /* 0x000ac40801007387 */ /* 0x0001e40000100800 */
[----:B0-----:R-:W-:-:S05]  /*b6030*/  IADD3 R8, P3, R28, R6, RZ ;  /* 0x000000061c087210 */ /* 0x001fca0007f7e0ff */
[----:B------:R-:W-:-:S05]  /*b6040*/  IMAD.X R9, R18, 0x1, R27, P3 ;  /* 0x0000000112097824 */ /* 0x000fca00018e061b */
[----:B------:R0:W-:Y:S04]  /*b6050*/  STL.64 [R1+0x3e80], R8 ;  /* 0x003e800801007387 */ /* 0x0001e80000100a00 */
[----:B------:R-:W3:Y:S01]  /*b6060*/  LDL.LU R22, [R1+0xa98] ;  /* 0x000a980001167983 */ /* 0x000ee20000300800 */
[----:B------:R-:W-:Y:S01]  /*b6070*/  VIADD R28, R28, UR5 ;  /* 0x000000051c1c7c36 */ /* 0x000fe20008000000 */
[----:B------:R-:W-:Y:S01]  /*b6080*/  F2FP.SATFINITE.E5M2.F32.PACK_AB_MERGE_C R25, R20, R25, RZ ;  /* 0x000000191419723e */ /* 0x000fe200048060ff */
[----:B------:R-:W-:Y:S01]  /*b6090*/  ULDC UR5, c[0x0][0x248] ;  /* 0x0000920000057ab9 */ /* 0x000fe20000000800 */
[----:B------:R-:W3:Y:S01]  /*b60a0*/  LDL.LU R18, [R1+0xa9c] ;  /* 0x000a9c0001127983 */ /* 0x000ee20000300800 */
[----:B0-----:R-:W-:-:S05]  /*b60b0*/  F2FP.SATFINITE.E5M2.F32.PACK_AB_MERGE_C R8, R21, R10, RZ ;  /* 0x0000000a1508723e */ /* 0x001fca00048060ff */
[----:B------:R0:W-:Y:S04]  /*b60c0*/  STL [R1+0xac8], R8 ;  /* 0x000ac80801007387 */ /* 0x0001e80000100800 */
[----:B------:R-:W3:Y:S04]  /*b60d0*/  LDL.LU R10, [R1+0xa80] ;  /* 0x000a8000010a7983 */ /* 0x000ee80000300800 */
[----:B------:R-:W3:Y:S01]  /*b60e0*/  LDL.LU R21, [R1+0xa84] ;  /* 0x000a840001157983 */ /* 0x000ee20000300800 */
[----:B0-----:R-:W-:-:S03]  /*b60f0*/  F2FP.SATFINITE.E5M2.F32.PACK_AB_MERGE_C R8, R14, R13, RZ ;  /* 0x0000000d0e08723e */ /* 0x001fc600048060ff */
[----:B------:R-:W3:Y:S01]  /*b6100*/  LDL.LU R13, [R1+0xa88] ;  /* 0x000a8800010d7983 */ /* 0x000ee20000300800 */
[----:B------:R-:W-:-:S03]  /*b6110*/  SHF.R.S32.HI R20, RZ, 0x1f, R28 ;  /* 0x0000001fff147819 */ /* 0x000fc6000001141c */
[----:B------:R-:W3:Y:S04]  /*b6120*/  LDL.LU R14, [R1+0xa8c] ;  /* 0x000a8c00010e7983 */ /* 0x000ee80000300800 */
[----:B------:R0:W-:Y:S02]  /*b6130*/  STL [R1+0xac0], R8 ;  /* 0x000ac00801007387 */ /* 0x0001e40000100800 */
[----:B0-----:R-:W-:Y:S02]  /*b6140*/  IADD3 R8, P3, R28, R0, RZ ;  /* 0x000000001c087210 */ /* 0x001fe40007f7e0ff */
[----:B------:R-:W-:Y:S03]  /*b6150*/  STL [R1+0x5254], R25 ;  /* 0x0052541901007387 */ /* 0x000fe60000100800 */
[----:B------:R-:W-:Y:S01]  /*b6160*/  IMAD.X R9, R20, 0x1, R2, P3 ;  /* 0x0000000114097824 */ /* 0x000fe200018e0602 */
[----:B--2---:R-:W-:-:S04]  /*b6170*/  F2FP.SATFINITE.E5M2.F32.PACK_AB_MERGE_C R12, R15, R12, RZ ;  /* 0x0000000c0f0c723e */ /* 0x004fc800048060ff */
[----:B------:R0:W-:Y:S01]  /*b6180*/  STL.64 [R1+0x3e78], R8 ;  /* 0x003e780801007387 */ /* 0x0001e20000100a00 */
[----:B------:R-:W-:-:S03]  /*b6190*/  F2FP.SATFINITE.E5M2.F32.PACK_AB_MERGE_C R11, R11, R16, RZ ;  /* 0x000000100b0b723e */ /* 0x000fc600048060ff */
[----:B------:R-:W-:Y:S01]  /*b61a0*/  STL [R1+0xab4], R12 ;  /* 0x000ab40c01007387 */ /* 0x000fe20000100800 */
[----:B0-----:R-:W-:-:S03]  /*b61b0*/  IADD3 R8, P3, R28, R3, RZ ;  /* 0x000000031c087210 */ /* 0x001fc60007f7e0ff */
[----:B------:R-:W-:Y:S02]  /*b61c0*/  STL [R1+0xab0], R11 ;  /* 0x000ab00b01007387 */ /* 0x000fe40000100800 */
[----:B------:R-:W-:-:S05]  /*b61d0*/  IMAD.X R9, R20, 0x1, R4, P3 ;  /* 0x0000000114097824 */ /* 0x000fca00018e0604 */
[----:B------:R0:W-:Y:S04]  /*b61e0*/  STL.64 [R1+0x3e70], R8 ;  /* 0x003e700801007387 */ /* 0x0001e80000100a00 */
[----:B0-----:R-:W2:Y:S01]  /*b61f0*/  LDL.LU R9, [R1+0x5640] ;  /* 0x0056400001097983 */ /* 0x001ea20000300800 */
[----:B------:R-:W-:-:S03]  /*b6200*/  IADD3 R8, P3, R28, R5, RZ ;  /* 0x000000051c087210 */ /* 0x000fc60007f7e0ff */
[----:B------:R-:W2:Y:S04]  /*b6210*/  LDL.LU R12, [R1+0xa70] ;  /* 0x000a7000010c7983 */ /* 0x000ea80000300800 */
[----:B------:R-:W2:Y:S04]  /*b6220*/  LDL.LU R15, [R1+0xa74] ;  /* 0x000a7400010f7983 */ /* 0x000ea80000300800 */
[----:B------:R-:W2:Y:S04]  /*b6230*/  LDL.LU R16, [R1+0xa78] ;  /* 0x000a780001107983 */ /* 0x000ea80000300800 */
[----:B------:R-:W2:Y:S01]  /*b6240*/  LDL.LU R11, [R1+0xa7c] ;  /* 0x000a7c00010b7983 */ /* 0x000ea20000300800 */
[----:B----4-:R-:W-:-:S02]  /*b6250*/  F2FP.SATFINITE.E5M2.F32.PACK_AB_MERGE_C R17, R17, R29, RZ ;  /* 0x0000001d1111723e */ /* 0x010fc400048060ff */
[----:B---3--:R-:W-:Y:S02]  /*b6260*/  F2FP.SATFINITE.E5M2.F32.PACK_AB_MERGE_C R26, R24, R23, RZ ;  /* 0x00000017181a723e */ /* 0x008fe400048060ff */
[----:B------:R-:W-:Y:S02]  /*b6270*/  F2FP.SATFINITE.E5M2.F32.PACK_AB_MERGE_C R25, R18, R22, RZ ;  /* 0x000000161219723e */ /* 0x000fe400048060ff */
[----:B--2---:R-:W-:Y:S01]  /*b6280*/  F2FP.SATFINITE.E5M2.F32.PACK_AB_MERGE_C R19, R19, R9, RZ ;  /* 0x000000091313723e */ /* 0x004fe200048060ff */
[----:B------:R-:W-:-:S04]  /*b6290*/  IMAD.X R9, R20, 0x1, R7, P3 ;  /* 0x0000000114097824 */ /* 0x000fc800018e0607 */
[----:B------:R-:W-:Y:S04]  /*b62a0*/  STL [R1+0x5438], R19 ;  /* 0x0054381301007387 */ /* 0x000fe80000100800 */
[----:B------:R-:W-:Y:S04]  /*b62b0*/  STL [R1+0x543c], R17 ;  /* 0x00543c1101007387 */ /* 0x000fe80000100800 */
[----:B------:R-:W-:Y:S04]  /*b62c0*/  STL [R1+0x53d0], R26 ;  /* 0x0053d01a01007387 */ /* 0x000fe80000100800 */
[----:B------:R0:W-:Y:S04]  /*b62d0*/  STL.64 [R1+0x3e68], R8 ;  /* 0x003e680801007387 */ /* 0x0001e80000100a00 */
[----:B------:R1:W-:Y:S01]  /*b62e0*/  STL.64 [R1+0x5638], R6 ;  /* 0x0056380601007387 */ /* 0x0003e20000100a00 */
[----:B0-----:R-:W-:-:S03]  /*b62f0*/  IADD3 R8, P3, R28, R6, RZ ;  /* 0x000000061c087210 */ /* 0x001fc60007f7e0ff */
[----:B------:R0:W-:Y:S02]  /*b6300*/  STL [R1+0x53d4], R25 ;  /* 0x0053d41901007387 */ /* 0x0001e40000100800 */
[----:B------:R-:W-:Y:S01]  /*b6310*/  IMAD.X R9, R20, 0x1, R27, P3 ;  /* 0x0000000114097824 */ /* 0x000fe200018e061b */
[----:B-1----:R-:W-:-:S04]  /*b6320*/  F2FP.SATFINITE.E5M2.F32.PACK_AB_MERGE_C R6, R21, R10, RZ ;  /* 0x0000000a1506723e */ /* 0x002fc800048060ff */
[----:B------:R-:W-:Y:S04]  /*b6330*/  STL.64 [R1+0x3e60], R8 ;  /* 0x003e600801007387 */ /* 0x000fe80000100a00 */
[----:B------:R-:W2:Y:S04]  /*b6340*/  LDL.LU R22, [R1+0xa68] ;  /* 0x000a680001167983 */ /* 0x000ea80000300800 */
[----:B------:R-:W2:Y:S04]  /*b6350*/  LDL.LU R18, [R1+0xa6c] ;  /* 0x000a6c0001127983 */ /* 0x000ea80000300800 */
[----:B------:R1:W-:Y:S04]  /*b6360*/  STL [R1+0x3e4], R6 ;  /* 0x0003e40601007387 */ /* 0x0003e80000100800 */
[----:B------:R-:W3:Y:S04]  /*b6370*/  LDL.LU R21, [R1+0xa54] ;  /* 0x000a540001157983 */ /* 0x000ee80000300800 */
[----:B0-----:R-:W4:Y:S01]  /*b6380*/  LDL.LU R25, [R1+0xa58] ;  /* 0x000a580001197983 */ /* 0x001f220000300800 */
[----:B-1----:R-:W-:-:S05]  /*b6390*/  F2FP.SATFINITE.E5M2.F32.PACK_AB_MERGE_C R6, R14, R13, RZ ;  /* 0x0000000d0e06723e */ /* 0x002fca00048060ff */
[----:B------:R0:W-:Y:S04]  /*b63a0*/  STL [R1+0x3e0], R6 ;  /* 0x0003e00601007387 */ /* 0x0001e80000100800 */
[----:B------:R-:W2:Y:S01]  /*b63b0*/  LDL.LU R26, [R1+0xa5c] ;  /* 0x000a5c00011a7983 */ /* 0x000ea20000300800 */
[----:B------:R-:W-:Y:S01]  /*b63c0*/  VIADD R28, R28, UR5 ;  /* 0x000000051c1c7c36 */ /* 0x000fe20008000000 */
[----:B------:R-:W-:-:S04]  /*b63d0*/  ULDC UR5, c[0x0][0x248] ;  /* 0x0000920000057ab9 */ /* 0x000fc80000000800 */
[----:B------:R-:W-:Y:S02]  /*b63e0*/  SHF.R.S32.HI R10, RZ, 0x1f, R28 ;  /* 0x0000001fff0a7819 */ /* 0x000fe4000001141c */
[----:B0-----:R-:W-:-:S05]  /*b63f0*/  IADD3 R6, P3, R28, R0, RZ ;  /* 0x000000001c067210 */ /* 0x001fca0007f7e0ff */
[----:B------:R-:W-:Y:S01]  /*b6400*/  IMAD.X R7, R10, 0x1, R2, P3 ;  /* 0x000000010a077824 */ /* 0x000fe200018e0602 */
[----:B--2---:R0:W-:Y:S04]  /*b6410*/  STL.64 [R1+0x5630], R26 ;  /* 0x0056301a01007387 */ /* 0x0041e80000100a00 */
[----:B0-----:R-:W2:Y:S04]  /*b6420*/  LDL.LU R26, [R1+0xa60] ;  /* 0x000a6000011a7983 */ /* 0x001ea80000300800 */
[----:B------:R-:W2:Y:S04]  /*b6430*/  LDL.LU R27, [R1+0xa64] ;  /* 0x000a6400011b7983 */ /* 0x000ea80000300800 */
[----:B------:R-:W4:Y:S04]  /*b6440*/  LDL.LU R13, [R1+0xa40] ;  /* 0x000a4000010d7983 */ /* 0x000f280000300800 */
[----:B------:R-:W4:Y:S04]  /*b6450*/  LDL.LU R14, [R1+0xa44] ;  /* 0x000a4400010e7983 */ /* 0x000f280000300800 */
[----:B------:R0:W-:Y:S04]  /*b6460*/  STL.64 [R1+0x3e58], R6 ;  /* 0x003e580601007387 */ /* 0x0001e80000100a00 */
[----:B------:R-:W4:Y:S01]  /*b6470*/  LDL.LU R17, [R1+0xa48] ;  /* 0x000a480001117983 */ /* 0x000f220000300800 */
[----:B0-----:R-:W-:-:S02]  /*b6480*/  F2FP.SATFINITE.E5M2.F32.PACK_AB_MERGE_C R7, R15, R12, RZ ;  /* 0x0000000c0f07723e */ /* 0x001fc400048060ff */
[----:B------:R-:W-:-:S03]  /*b6490*/  F2FP.SATFINITE.E5M2.F32.PACK_AB_MERGE_C R6, R11, R16, RZ ;  /* 0x000000100b06723e */ /* 0x000fc600048060ff */
[----:B------:R-:W-:Y:S04]  /*b64a0*/  STL [R1+0xabc], R7 ;  /* 0x000abc0701007387 */ /* 0x000fe80000100800 */
[----:B------:R-:W4:Y:S04]  /*b64b0*/  LDL.LU R11, [R1+0xa4c] ;  /* 0x000a4c00010b7983 */ /* 0x000f280000300800 */
[----:B------:R0:W-:Y:S04]  /*b64c0*/  STL [R1+0xacc], R6 ;  /* 0x000acc0601007387 */ /* 0x0001e80000100800 */
[----:B------:R-:W4:Y:S04]  /*b64d0*/  LDL.LU R19, [R1+0xa30] ;  /* 0x000a300001137983 */ /* 0x000f280000300800 */
[----:B------:R-:W3:Y:S04]  /*b64e0*/  LDL.LU R8, [R1+0xa34] ;  /* 0x000a340001087983 */ /* 0x000ee80000300800 */
[----:B------:R-:W3:Y:S01]  /*b64f0*/  LDL.LU R9, [R1+0xa38] ;  /* 0x000a380001097983 */ /* 0x000ee20000300800 */
[----:B0-----:R-:W-:-:S05]  /*b6500*/  IADD3 R6, P3, R28, R3, RZ ;  /* 0x000000031c067210 */ /* 0x001fca0007f7e0ff */
[----:B------:R-:W-:Y:S01]  /*b6510*/  IMAD.X R7, R10, 0x1, R4, P3 ;  /* 0x000000010a077824 */ /* 0x000fe200018e0604 */
[----:B---3--:R0:W-:Y:S04]  /*b6520*/  STL.64 [R1+0x5628], R8 ;  /* 0x0056280801007387 */ /* 0x0081e80000100a00 */
[----:B0-----:R-:W3:Y:S04]  /*b6530*/  LDL.LU R9, [R1+0xa50] ;  /* 0x000a500001097983 */ /* 0x001ee80000300800 */
[----:B------:R-:W4:Y:S04]  /*b6540*/  LDL.LU R29, [R1+0xa3c] ;  /* 0x000a3c00011d7983 */ /* 0x000f280000300800 */
[----:B------:R-:W4:Y:S04]  /*b6550*/  LDL.LU R20, [R1+0xa20] ;  /* 0x000a200001147983 */ /* 0x000f280000300800 */
[----:B------:R-:W4:Y:S04]  /*b6560*/  LDL.LU R23, [R1+0xa24] ;  /* 0x000a240001177983 */ /* 0x000f280000300800 */
[----:B------:R-:W4:Y:S04]  /*b6570*/  LDL.LU R24, [R1+0xa28] ;  /* 0x000a280001187983 */ /* 0x000f280000300800 */
[----:B------:R-:W4:Y:S04]  /*b6580*/  LDL.LU R12, [R1+0xa2c] ;  /* 0x000a2c00010c7983 */ /* 0x000f280000300800 */
[----:B------:R0:W-:Y:S04]  /*b6590*/  STL.64 [R1+0x3e50], R6 ;  /* 0x003e500601007387 */ /* 0x0001e80000100a00 */
[----:B0-----:R-:W3:Y:S01]  /*b65a0*/  LDL.LU.64 R6, [R1+0x5638] ;  /* 0x0056380001067983 */ /* 0x001ee20000300a00 */
[----:B--2---:R-:W-:-:S02]  /*b65b0*/  F2FP.SATFINITE.E5M2.F32.PACK_AB_MERGE_C R26, R27, R26, RZ ;  /* 0x0000001a1b1a723e */ /* 0x004fc400048060ff */
[----:B------:R-:W-:Y:S01]  /*b65c0*/  F2FP.SATFINITE.E5M2.F32.PACK_AB_MERGE_C R8, R18, R22, RZ ;  /* 0x000000161208723e */ /* 0x000fe200048060ff */
[----:B------:R-:W2:Y:S04]  /*b65d0*/  LDL.LU R15, [R1+0xa10] ;  /* 0x000a1000010f7983 */ /* 0x000ea80000300800 */
[----:B------:R-:W2:Y:S04]  /*b65e0*/  LDL.LU R16, [R1+0xa14] ;  /* 0x000a140001107983 */ /* 0x000ea80000300800 */
[----:B------:R-:W2:Y:S04]  /*b65f0*/  LDL.LU R22, [R1+0xa18] ;  /* 0x000a180001167983 */ /* 0x000ea80000300800 */
[----:B------:R0:W-:Y:S04]  /*b6600*/  STL [R1+0xa78], R26 ;  /* 0x000a781a01007387 */ /* 0x0001e80000100800 */
[----:B------:R-:W2:Y:S01]  /*b6610*/  LDL.LU R18, [R1+0xa1c] ;  /* 0x000a1c0001127983 */ /* 0x000ea20000300800 */
[----:B0-----:R-:W-:-:S03]  /*b6620*/  IADD3 R26, P3, R28, R5, RZ ;  /* 0x000000051c1a7210 */ /* 0x001fc60007f7e0ff */
[----:B------:R-:W-:Y:S02]  /*b6630*/  STL [R1+0xa7c], R8 ;  /* 0x000a7c0801007387 */ /* 0x000fe40000100800 */
[----:B---3--:R-:W-:-:S05]  /*b6640*/  IMAD.X R27, R10, 0x1, R7, P3 ;  /* 0x000000010a1b7824 */ /* 0x008fca00018e0607 */
[----:B------:R0:W-:Y:S04]  /*b6650*/  STL.64 [R1+0x3e48], R26 ;  /* 0x003e481a01007387 */ /* 0x0001e80000100a00 */
[----:B0-----:R-:W3:Y:S01]  /*b6660*/  LDL.LU.64 R26, [R1+0x5630] ;  /* 0x00563000011a7983 */ /* 0x001ee20000300a00 */
[----:B------:R-:W-:Y:S02]  /*b6670*/  IADD3 R8, P3, R28, R6, RZ ;  /* 0x000000061c087210 */ /* 0x000fe40007f7e0ff */
[----:B------:R-:W-:-:S05]  /*b6680*/  F2FP.SATFINITE.E5M2.F32.PACK_AB_MERGE_C R21, R21, R9, RZ ;  /* 0x000000091515723e */ /* 0x000fca00048060ff */
[----:B------:R0:W-:Y:S01]  /*b6690*/  STL [R1+0xa64], R21 ;  /* 0x000a641501007387 */ /* 0x0001e20000100800 */
[----:B------:R-:W-:Y:S01]  /*b66a0*/  VIADD R28, R28, UR5 ;  /* 0x000000051c1c7c36 */ /* 0x000fe20008000000 */
[----:B----4-:R-:W-:Y:S01]  /*b66b0*/  F2FP.SATFINITE.E5M2.F32.PACK_AB_MERGE_C R17, R11, R17, RZ ;  /* 0x000000110b11723e */ /* 0x010fe200048060ff */
[----:B------:R-:W-:-:S03]  /*b66c0*/  ULDC UR5, c[0x0][0x248] ;  /* 0x0000920000057ab9 */ /* 0x000fc60000000800 */
[----:B------:R-:W-:Y:S01]  /*b66d0*/  SHF.R.S32.HI R11, RZ, 0x1f, R28 ;  /* 0x0000001fff0b7819 */ /* 0x000fe2000001141c */
[----:B---3--:R-:W-:Y:S02]  /*b66e0*/  IMAD.X R9, R10, 0x1, R27, P3 ;  /* 0x000000010a097824 */ /* 0x008fe400018e061b */
[----:B------:R-:W3:Y:S04]  /*b66f0*/  LDL.LU R10, [R1+0xa00] ;  /* 0x000a0000010a7983 */ /* 0x000ee80000300800 */
[----:B0-----:R-:W3:Y:S04]  /*b6700*/  LDL.LU R21, [R1+0xa04] ;  /* 0x000a040001157983 */ /* 0x001ee80000300800 */
[----:B------:R0:W-:Y:S02]  /*b6710*/  STL.64 [R1+0x3e40], R8 ;  /* 0x003e400801007387 */ /* 0x0001e40000100a00 */
[----:B0-----:R-:W-:-:S02]  /*b6720*/  F2FP.SATFINITE.E5M2.F32.PACK_AB_MERGE_C R9, R26, R25, RZ ;  /* 0x000000191a09723e */ /* 0x001fc400048060ff */
[----:B------:R-:W-:Y:S02]  /*b6730*/  F2FP.SATFINITE.E5M2.F32.PACK_AB_MERGE_C R8, R14, R13, RZ ;  /* 0x0000000d0e08723e */ /* 0x000fe400048060ff */
[----:B------:R-:W4:Y:S04]  /*b6740*/  LDL.LU R13, [R1+0xa08] ;  /* 0x000a0800010d7983 */ /* 0x000f280000300800 */
[----:B------:R-:W-:Y:S04]  /*b6750*/  STL [R1+0xa6c], R9 ;  /* 0x000a6c0901007387 */ /* 0x000fe80000100800 */
[----:B------:R-:W4:Y:S04]  /*b6760*/  LDL.LU R14, [R1+0xa0c] ;  /* 0x000a0c00010e7983 */ /* 0x000f280000300800 */
[----:B------:R0:W-:Y:S02]  /*b6770*/  STL [R1+0xa40], R8 ;  /* 0x000a400801007387 */ /* 0x0001e40000100800 */
[----:B0-----:R-:W-:-:S02]  /*b6780*/  IADD3 R8, P3, R28, R0, RZ ;  /* 0x000000001c087210 */ /* 0x001fc40007f7e0ff */
[----:B------:R-:W-:Y:S03]  /*b6790*/  STL [R1+0xa44], R17 ;  /* 0x000a441101007387 */ /* 0x000fe60000100800 */
[----:B------:R-:W-:-:S05]  /*b67a0*/  IMAD.X R9, R11, 0x1, R2, P3 ;  /* 0x000000010b097824 */ /* 0x000fca00018e0602 */
[----:B------:R0:W-:Y:S04]  /*b67b0*/  STL.64 [R1+0x3e38], R8 ;  /* 0x003e380801007387 */ /* 0x0001e80000100a00 */
[----:B0-----:R-:W2:Y:S02]  /*b67c0*/  LDL.LU.64 R8, [R1+0x5628] ;  /* 0x0056280001087983 */ /* 0x001ea40000300a00 */
[----:B--2---:R-:W-:Y:S02]  /*b67d0*/  F2FP.SATFINITE.E5M2.F32.PACK_AB_MERGE_C R19, R8, R19, RZ ;  /* 0x000000130813723e */ /* 0x004fe400048060ff */
[----:B------:R-:W-:Y:S02]  /*b67e0*/  IADD3 R8, P3, R28, R3, RZ ;  /* 0x000000031c087210 */ /* 0x000fe40007f7e0ff */
[----:B------:R-:W-:Y:S01]  /*b67f0*/  F2FP.SATFINITE.E5M2.F32.PACK_AB_MERGE_C R17, R29, R9, RZ ;  /* 0x000000091d11723e */ /* 0x000fe200048060ff */
[----:B------:R-:W-:Y:S02]  /*b6800*/  STL [R1+0xa30], R19 ;  /* 0x000a301301007387 */ /* 0x000fe40000100800 */
[----:B------:R-:W-:-:S02]  /*b6810*/  IMAD.X R9, R11, 0x1, R4, P3 ;  /* 0x000000010b097824 */ /* 0x000fc400018e0604 */
[----:B------:R0:W-:Y:S04]  /*b6820*/  STL [R1+0x5620], R3 ;  /* 0x0056200301007387 */ /* 0x0001e80000100800 */
[----:B------:R1:W-:Y:S04]  /*b6830*/  STL [R1+0xa34], R17 ;  /* 0x000a341101007387 */ /* 0x0003e80000100800 */
[----:B------:R2:W-:Y:S01]  /*b6840*/  STL.64 [R1+0x3e30], R8 ;  /* 0x003e300801007387 */ /* 0x0005e20000100a00 */
[----:B0-----:R-:W-:Y:S02]  /*b6850*/  F2FP.SATFINITE.E5M2.F32.PACK_AB_MERGE_C R3, R12, R24, RZ ;  /* 0x000000180c03723e */ /* 0x001fe400048060ff */
[----:B-1----:R-:W-:-:S02]  /*b6860*/  F2FP.SATFINITE.E5M2.F32.PACK_AB_MERGE_C R17, R23, R20, RZ ;  /* 0x000000141711723e */ /* 0x002fc400048060ff */
[----:B--2---:R-:W-:-:S03]  /*b6870*/  IADD3 R8, P3, R28, R5, RZ ;  /* 0x000000051c087210 */ /* 0x004fc60007f7e0ff */
[----:B------:R-:W-:Y:S02]  /*b6880*/  STL [R1+0xa20], R17 ;  /* 0x000a201101007387 */ /* 0x000fe40000100800 */
[----:B------:R-:W-:Y:S02]  /*b6890*/  IMAD.X R9, R11, 0x1, R7, P3 ;  /* 0x000000010b097824 */ /* 0x000fe400018e0607 */
[----:B------:R0:W-:Y:S04]  /*b68a0*/  STL [R1+0xa24], R3 ;  /* 0x000a240301007387 */ /* 0x0001e80000100800 */
[----:B------:R1:W-:Y:S01]  /*b68b0*/  STL.64 [R1+0x3e28], R8 ;  /* 0x003e280801007387 */ /* 0x0003e20000100a00 */
[----:B0-----:R-:W-:-:S03]  /*b68c0*/  F2FP.SATFINITE.E5M2.F32.PACK_AB_MERGE_C R3, R16, R15, RZ ;  /* 0x0000000f1003723e */ /* 0x001fc600048060ff */
[----:B------:R0:W-:Y:S01]  /*b68d0*/  STL.64 [R1+0x5618], R6 ;  /* 0x0056180601007387 */ /* 0x0001e20000100a00 */
[----:B-1----:R-:W-:-:S03]  /*b68e0*/  IADD3 R8, P3, R28, R6, RZ ;  /* 0x000000061c087210 */ /* 0x002fc60007f7e0ff */
[----:B------:R1:W-:Y:S02]  /*b68f0*/  STL [R1+0xa10], R3 ;  /* 0x000a100301007387 */ /* 0x0003e40000100800 */
[----:B------:R-:W-:Y:S01]  /*b6900*/  IMAD.X R9, R11, 0x1, R27, P3 ;  /* 0x000000010b097824 */ /* 0x000fe200018e061b */
[----:B0-----:R-:W-:Y:S01]  /*b6910*/  F2FP.SATFINITE.E5M2.F32.PACK_AB_MERGE_C R7, R18, R22, RZ ;  /* 0x000000161207723e */ /* 0x001fe200048060ff */
[----:B-1----:R-:W2:Y:S04]  /*b6920*/  LDL.LU R3, [R1+0x9f0] ;  /* 0x0009f00001037983 */ /* 0x002ea80000300800 */
[----:B------:R-:W2:Y:S04]  /*b6930*/  LDL.LU R6, [R1+0x9f8] ;  /* 0x0009f80001067983 */ /* 0x000ea80000300800 */
[----:B------:R3:W-:Y:S04]  /*b6940*/  STL.64 [R1+0x3e20], R8 ;  /* 0x003e200801007387 */ /* 0x0007e80000100a00 */
[----:B------:R0:W-:Y:S01]  /*b6950*/  STL [R1+0xa14], R7 ;  /* 0x000a140701007387 */ /* 0x0001e20000100800 */
[----:B------:R-:W-:Y:S01]  /*b6960*/  VIADD R28, R28, UR5 ;  /* 0x000000051c1c7c36 */ /* 0x000fe20008000000 */
[----:B------:R-:W-:Y:S01]  /*b6970*/  ULDC UR5, c[0x0][0x248] ;  /* 0x0000920000057ab9 */ /* 0x000fe20000000800 */
[----:B---3--:R-:W-:Y:S01]  /*b6980*/  F2FP.SATFINITE.E5M2.F32.PACK_AB_MERGE_C R8, R21, R10, RZ ;  /* 0x0000000a1508723e */ /* 0x008fe200048060ff */
[----:B0-----:R-:W3:Y:S04]  /*b6990*/  LDL.LU R7, [R1+0x9fc] ;  /* 0x0009fc0001077983 */ /* 0x001ee80000300800 */
[----:B------:R-:W3:Y:S04]  /*b69a0*/  LDL.LU R15, [R1+0x9e4] ;  /* 0x0009e400010f7983 */ /* 0x000ee80000300800 */
[----:B------:R-:W3:Y:S04]  /*b69b0*/  LDL.LU R16, [R1+0x9e8] ;  /* 0x0009e80001107983 */ /* 0x000ee80000300800 */
[----:B------:R-:W3:Y:S04]  /*b69c0*/  LDL.LU R22, [R1+0x9ec] ;  /* 0x0009ec0001167983 */ /* 0x000ee80000300800 */
[----:B------:R-:W3:Y:S04]  /*b69d0*/  LDL.LU R10, [R1+0x9d0] ;  /* 0x0009d000010a7983 */ /* 0x000ee80000300800 */
[----:B------:R-:W3:Y:S04]  /*b69e0*/  LDL.LU R21, [R1+0x9d4] ;  /* 0x0009d40001157983 */ /* 0x000ee80000300800 */
[----:B------:R4:W-:Y:S01]  /*b69f0*/  STL [R1+0xa00], R8 ;  /* 0x000a000801007387 */ /* 0x0009e20000100800 */
[----:B------:R-:W-:-:S03]  /*b6a00*/  SHF.R.S32.HI R18, RZ, 0x1f, R28 ;  /* 0x0000001fff127819 */ /* 0x000fc6000001141c */
[----:B------:R-:W3:Y:S04]  /*b6a10*/  LDL.LU R25, [R1+0x9d8] ;  /* 0x0009d80001197983 */ /* 0x000ee80000300800 */
[----:B------:R-:W3:Y:S01]  /*b6a20*/  LDL.LU R26, [R1+0x9dc] ;  /* 0x0009dc00011a7983 */ /* 0x000ee20000300800 */
[----:B----4-:R-:W-:-:S05]  /*b6a30*/  F2FP.SATFINITE.E5M2.F32.PACK_AB_MERGE_C R8, R14, R13, RZ ;  /* 0x0000000d0e08723e */ /* 0x010fca00048060ff */
[----:B------:R0:W-:Y:S04]  /*b6a40*/  STL [R1+0xa04], R8 ;  /* 0x000a040801007387 */ /* 0x0001e80000100800 */
[----:B------:R-:W4:Y:S04]  /*b6a50*/  LDL.LU R17, [R1+0x9c0] ;  /* 0x0009c00001117983 */ /* 0x000f280000300800 */
[----:B------:R-:W4:Y:S01]  /*b6a60*/  LDL.LU R19, [R1+0x9c4] ;  /* 0x0009c40001137983 */ /* 0x000f220000300800 */
[----:B0-----:R-:W-:-:S05]  /*b6a70*/  IADD3 R8, P3, R28, R0, RZ ;  /* 0x000000001c087210 */ /* 0x001fca0007f7e0ff */
[----:B------:R-:W-:-:S05]  /*b6a80*/  IMAD.X R9, R18, 0x1, R2, P3 ;  /* 0x0000000112097824 */ /* 0x000fca00018e0602 */
[----:B------:R0:W-:Y:S04]  /*b6a90*/  STL.64 [R1+0x3e18], R8 ;  /* 0x003e180801007387 */ /* 0x0001e80000100a00 */
[----:B0-----:R-:W2:Y:S04]  /*b6aa0*/  LDL.LU R8, [R1+0x9c8] ;  /* 0x0009c80001087983 */ /* 0x001ea80000300800 */
[----:B------:R-:W4:Y:S04]  /*b6ab0*/  LDL.LU R11, [R1+0x9cc] ;  /* 0x0009cc00010b7983 */ /* 0x000f280000300800 */
[----:B------:R-:W3:Y:S04]  /*b6ac0*/  LDL.LU R9, [R1+0x9b0] ;  /* 0x0009b00001097983 */ /* 0x000ee80000300800 */
[----:B---3--:R0:W-:Y:S04]  /*b6ad0*/  STL [R1+0x5610], R9 ;  /* 0x0056100901007387 */ /* 0x0081e80000100800 */
[----:B0-----:R-:W3:Y:S04]  /*b6ae0*/  LDL.LU R9, [R1+0x9e0] ;  /* 0x0009e00001097983 */ /* 0x001ee80000300800 */
[----:B--2---:R0:W-:Y:S04]  /*b6af0*/  STL [R1+0x5614], R8 ;  /* 0x0056140801007387 */ /* 0x0041e80000100800 */
[----:B0-----:R-:W2:Y:S04]  /*b6b00*/  LDL.LU R8, [R1+0x9f4] ;  /* 0x0009f40001087983 */ /* 0x001ea80000300800 */
[----:B------:R-:W4:Y:S04]  /*b6b10*/  LDL.LU R29, [R1+0x9b4] ;  /* 0x0009b400011d7983 */ /* 0x000f280000300800 */
[----:B------:R-:W4:Y:S04]  /*b6b20*/  LDL.LU R20, [R1+0x9b8] ;  /* 0x0009b80001147983 */ /* 0x000f280000300800 */
[----:B------:R-:W4:Y:S04]  /*b6b30*/  LDL.LU R23, [R1+0x9bc] ;  /* 0x0009bc0001177983 */ /* 0x000f280000300800 */
[----:B------:R-:W4:Y:S04]  /*b6b40*/  LDL.LU R24, [R1+0x9a0] ;  /* 0x0009a00001187983 */ /* 0x000f280000300800 */
[----:B------:R-:W4:Y:S04]  /*b6b50*/  LDL.LU R12, [R1+0x9a4] ;  /* 0x0009a400010c7983 */ /* 0x000f280000300800 */
[----:B------:R-:W4:Y:S04]  /*b6b60*/  LDL.LU R13, [R1+0x9a8] ;  /* 0x0009a800010d7983 */ /* 0x000f280000300800 */
[----:B------:R-:W4:Y:S01]  /*b6b70*/  LDL.LU R14, [R1+0x9ac] ;  /* 0x0009ac00010e7983 */ /* 0x000f220000300800 */
[----:B--2---:R-:W-:-:S03]  /*b6b80*/  F2FP.SATFINITE.E5M2.F32.PACK_AB_MERGE_C R8, R8, R3, RZ ;  /* 0x000000030808723e */ /* 0x004fc600048060ff */
[----:B------:R-:W2:Y:S04]  /*b6b90*/  LDL.LU R3, [R1+0x5620] ;  /* 0x0056200001037983 */ /* 0x000ea80000300800 */
[----:B------:R0:W-:Y:S02]  /*b6ba0*/  STL [R1+0x9f4], R8 ;  /* 0x0009f40801007387 */ /* 0x0001e40000100800 */
[----:B0-----:R-:W-:-:S05]  /*b6bb0*/  F2FP.SATFINITE.E5M2.F32.PACK_AB_MERGE_C R8, R7, R6, RZ ;  /* 0x000000060708723e */ /* 0x001fca00048060ff */
[----:B------:R-:W-:Y:S01]  /*b6bc0*/  STL [R1+0x9f0], R8 ;  /* 0x0009f00801007387 */ /* 0x000fe20000100800 */
[----:B--2---:R-:W-:-:S05]  /*b6bd0*/  IADD3 R6, P3, R28, R3, RZ ;  /* 0x000000031c067210 */ /* 0x004fca0007f7e0ff */
[----:B------:R-:W-:-:S05]  /*b6be0*/  IMAD.X R7, R18, 0x1, R4, P3 ;  /* 0x0000000112077824 */ /* 0x000fca00018e0604 */
[----:B------:R0:W-:Y:S04]  /*b6bf0*/  STL.64 [R1+0x3e10], R6 ;  /* 0x003e100601007387 */ /* 0x0001e80000100a00 */
[----:B0-----:R-:W2:Y:S01]  /*b6c00*/  LDL.LU.64 R6, [R1+0x5618] ;  /* 0x0056180001067983 */ /* 0x001ea20000300a00 */
[----:B---3--:R-:W-:Y:S02]  /*b6c10*/  F2FP.SATFINITE.E5M2.F32.PACK_AB_MERGE_C R9, R15, R9, RZ ;  /* 0x000000090f09723e */ /* 0x008fe400048060ff */
[----:B------:R-:W-:Y:S01]  /*b6c20*/  F2FP.SATFINITE.E5M2.F32.PACK_AB_MERGE_C R8, R22, R16, RZ ;  /* 0x000000101608723e */ /* 0x000fe200048060ff */
[----:B------:R-:W3:Y:S04]  /*b6c30*/  LDL.LU R15, [R1+0x990] ;  /* 0x00099000010f7983 */ /* 0x000ee80000300800 */
[----:B------:R-:W-:Y:S04]  /*b6c40*/  STL [R1+0x9e4], R9 ;  /* 0x0009e40901007387 */ /* 0x000fe80000100800 */
[----:B------:R-:W3:Y:S04]  /*b6c50*/  LDL.LU R16, [R1+0x994] ;  /* 0x0009940001107983 */ /* 0x000ee80000300800 */
[----:B------:R0:W-:Y:S02]  /*b6c60*/  STL [R1+0x9e0], R8 ;  /* 0x0009e00801007387 */ /* 0x0001e40000100800 */
[----:B0-----:R-:W-:-:S05]  /*b6c70*/  IADD3 R8, P3, R28, R5, RZ ;  /* 0x000000051c087210 */ /* 0x001fca0007f7e0ff */
[----:B--2---:R-:W-:-:S05]  /*b6c80*/  IMAD.X R9, R18, 0x1, R7, P3 ;  /* 0x0000000112097824 */ /* 0x004fca00018e0607 */
[----:B------:R0:W-:Y:S04]  /*b6c90*/  STL.64 [R1+0x3e08], R8 ;  /* 0x003e080801007387 */ /* 0x0001e80000100a00 */
[----:B------:R-:W2:Y:S04]  /*b6ca0*/  LDL.LU R22, [R1+0x998] ;  /* 0x0009980001167983 */ /* 0x000ea80000300800 */
[----:B------:R-:W2:Y:S01]  /*b6cb0*/  LDL.LU R18, [R1+0x99c] ;  /* 0x00099c0001127983 */ /* 0x000ea20000300800 */
[----:B0-----:R-:W-:Y:S02]  /*b6cc0*/  F2FP.SATFINITE.E5M2.F32.PACK_AB_MERGE_C R8, R21, R10, RZ ;  /* 0x0000000a1508723e */ /* 0x001fe400048060ff */
[----:B------:R-:W-:-:S03]  /*b6cd0*/  SHF.R.S32.HI R9, RZ, 0x1f, R28 ;  /* 0x0000001fff097819 */ /* 0x000fc6000001141c */
[----:B------:R0:W-:Y:S04]  /*b6ce0*/  STL [R1+0x9d0], R8 ;  /* 0x0009d00801007387 */ /* 0x0001e80000100800 */
[----:B------:R-:W2:Y:S04]  /*b6cf0*/  LDL.LU R10, [R1+0x980] ;  /* 0x00098000010a7983 */ /* 0x000ea80000300800 */
[----:B------:R-:W2:Y:S01]  /*b6d00*/  LDL.LU R21, [R1+0x984] ;  /* 0x0009840001157983 */ /* 0x000ea20000300800 */
[----:B0-----:R-:W-:-:S05]  /*b6d10*/  IADD3 R8, P3, R28, R6, RZ ;  /* 0x000000061c087210 */ /* 0x001fca0007f7e0ff */
[----:B------:R-:W-:-:S05]  /*b6d20*/  IMAD.X R9, R9, 0x1, R27, P3 ;  /* 0x0000000109097824 */ /* 0x000fca00018e061b */
[----:B------:R0:W-:Y:S04]  /*b6d30*/  STL.64 [R1+0x3e00], R8 ;  /* 0x003e000801007387 */ /* 0x0001e80000100a00 */
[----:B0-----:R-:W3:Y:S01]  /*b6d40*/  LDL.LU R8, [R1+0x5614] ;  /* 0x0056140001087983 */ /* 0x001ee20000300800 */
[----:B------:R-:W-:Y:S01]  /*b6d50*/  VIADD R28, R28, UR5 ;  /* 0x000000051c1c7c36 */ /* 0x000fe20008000000 */
[----:B------:R-:W-:Y:S01]  /*b6d60*/  F2FP.SATFINITE.E5M2.F32.PACK_AB_MERGE_C R25, R26, R25, RZ ;  /* 0x000000191a19723e */ /* 0x000fe200048060ff */
[----:B------:R-:W-:Y:S01]  /*b6d70*/  ULDC UR5, c[0x0][0x248] ;  /* 0x0000920000057ab9 */ /* 0x000fe20000000800 */
[----:B----4-:R-:W-:-:S03]  /*b6d80*/  F2FP.SATFINITE.E5M2.F32.PACK_AB_MERGE_C R9, R19, R17, RZ ;  /* 0x000000111309723e */ /* 0x010fc600048060ff */
[----:B------:R-:W-:Y:S04]  /*b6d90*/  STL [R1+0x9d4], R25 ;  /* 0x0009d41901007387 */ /* 0x000fe80000100800 */
[----:B------:R0:W-:Y:S01]  /*b6da0*/  STL [R1+0x9c0], R9 ;  /* 0x0009c00901007387 */ /* 0x0001e20000100800 */
[----:B---3--:R-:W-:Y:S02]  /*b6db0*/  F2FP.SATFINITE.E5M2.F32.PACK_AB_MERGE_C R17, R11, R8, RZ ;  /* 0x000000080b11723e */ /* 0x008fe400048060ff */
[----:B------:R-:W-:Y:S02]  /*b6dc0*/  SHF.R.S32.HI R11, RZ, 0x1f, R28 ;  /* 0x0000001fff0b7819 */ /* 0x000fe4000001141c */
[----:B------:R-:W-:Y:S01]  /*b6dd0*/  IADD3 R8, P3, R28, R0, RZ ;  /* 0x000000001c087210 */ /* 0x000fe20007f7e0ff */
[----:B------:R-:W-:Y:S04]  /*b6de0*/  STL [R1+0x9c4], R17 ;  /* 0x0009c41101007387 */ /* 0x000fe80000100800 */
[----:B0-----:R-:W-:-:S05]  /*b6df0*/  IMAD.X R9, R11, 0x1, R2, P3 ;  /* 0x000000010b097824 */ /* 0x001fca00018e0602 */
[----:B------:R0:W-:Y:S04]  /*b6e00*/  STL.64 [R1+0x3df8], R8 ;  /* 0x003df80801007387 */ /* 0x0001e80000100a00 */
[----:B0-----:R-:W3:Y:S01]  /*b6e10*/  LDL.LU R9, [R1+0x5610] ;  /* 0x0056100001097983 */ /* 0x001ee20000300800 */
[----:B------:R-:W-:Y:S02]  /*b6e20*/  IADD3 R8, P3, R28, R3, RZ ;  /* 0x000000031c087210 */ /* 0x000fe40007f7e0ff */
[----:B------:R-:W-:Y:S02]  /*b6e30*/  F2FP.SATFINITE.E5M2.F32.PACK_AB_MERGE_C R17, R23, R20, RZ ;  /* 0x000000141711723e */ /* 0x000fe400048060ff */
[----:B------:R-:W-:Y:S02]  /*b6e40*/  F2FP.SATFINITE.E5M2.F32.PACK_AB_MERGE_C R15, R16, R15, RZ ;  /* 0x0000000f100f723e */ /* 0x000fe400048060ff */
[----:B---3--:R-:W-:Y:S01]  /*b6e50*/  F2FP.SATFINITE.E5M2.F32.PACK_AB_MERGE_C R19, R29, R9, RZ ;  /* 0x000000091d13723e */ /* 0x008fe200048060ff */
[----:B------:R-:W-:-:S04]  /*b6e60*/  IMAD.X R9, R11, 0x1, R4, P3 ;  /* 0x000000010b097824 */ /* 0x000fc800018e0604 */
[----:B------:R-:W-:Y:S04]  /*b6e70*/  STL [R1+0x9b0], R19 ;  /* 0x0009b01301007387 */ /* 0x000fe80000100800 */
[----:B------:R0:W-:Y:S04]  /*b6e80*/  STL [R1+0x9b4], R17 ;  /* 0x0009b41101007387 */ /* 0x0001e80000100800 */
[----:B------:R1:W-:Y:S04]  /*b6e90*/  STL.64 [R1+0x3df0], R8 ;  /* 0x003df00801007387 */ /* 0x0003e80000100a00 */
[----:B0-----:R-:W3:Y:S01]  /*b6ea0*/  LDL.LU R17, [R1+0x98c] ;  /* 0x00098c0001117983 */ /* 0x001ee20000300800 */
[----:B-1----:R-:W-:-:S02]  /*b6eb0*/  F2FP.SATFINITE.E5M2.F32.PACK_AB_MERGE_C R8, R12, R24, RZ ;  /* 0x000000180c08723e */ /* 0x002fc400048060ff */
[----:B------:R-:W-:-:S03]  /*b6ec0*/  F2FP.SATFINITE.E5M2.F32.PACK_AB_MERGE_C R12, R14, R13, RZ ;  /* 0x0000000d0e0c723e */ /* 0x000fc600048060ff */
[----:B------:R0:W-:Y:S04]  /*b6ed0*/  STL [R1+0x9a0], R8 ;  /* 0x0009a00801007387 */ /* 0x0001e80000100800 */
[----:B------:R1:W-:Y:S04]  /*b6ee0*/  STL [R1+0x9a4], R12 ;  /* 0x0009a40c01007387 */ /* 0x0003e80000100800 */
[----:B------:R-:W4:Y:S01]  /*b6ef0*/  LDL.LU R24, [R1+0x970] ;  /* 0x0009700001187983 */ /* 0x000f220000300800 */
[----:B0-----:R-:W-:-:S03]  /*b6f00*/  IADD3 R8, P3, R28, R5, RZ ;  /* 0x000000051c087210 */ /* 0x001fc60007f7e0ff */
[----:B-1----:R-:W4:Y:S02]  /*b6f10*/  LDL.LU R12, [R1+0x974] ;  /* 0x00097400010c7983 */ /* 0x002f240000300800 */
[----:B------:R-:W-:Y:S02]  /*b6f20*/  IMAD.X R9, R11, 0x1, R7, P3 ;  /* 0x000000010b097824 */ /* 0x000fe400018e0607 */
[----:B------:R-:W4:Y:S04]  /*b6f30*/  LDL.LU R13, [R1+0x978] ;  /* 0x00097800010d7983 */ /* 0x000f280000300800 */
[----:B------:R0:W-:Y:S04]  /*b6f40*/  STL.64 [R1+0x3de8], R8 ;  /* 0x003de80801007387 */ /* 0x0001e80000100a00 */
[----:B------:R-:W4:Y:S01]  /*b6f50*/  LDL.LU R14, [R1+0x97c] ;  /* 0x00097c00010e7983 */ /* 0x000f220000300800 */
[----:B0-----:R-:W-:-:S03]  /*b6f60*/  IADD3 R8, P3, R28, R6, RZ ;  /* 0x000000061c087210 */ /* 0x001fc60007f7e0ff */
[----:B------:R2:W-:Y:S02]  /*b6f70*/  STL.64 [R1+0x5608], R6 ;  /* 0x0056080601007387 */ /* 0x0005e40000100a00 */
[----:B------:R-:W-:Y:S02]  /*b6f80*/  IMAD.X R9, R11, 0x1, R27, P3 ;  /* 0x000000010b097824 */ /* 0x000fe400018e061b */
[----:B------:R0:W-:Y:S01]  /*b6f90*/  STL [R1+0x990], R15 ;  /* 0x0009900f01007387 */ /* 0x0001e20000100800 */
[----:B--2---:R-:W-:-:S03]  /*b6fa0*/  F2FP.SATFINITE.E5M2.F32.PACK_AB_MERGE_C R6, R18, R22, RZ ;  /* 0x000000161206723e */ /* 0x004fc600048060ff */
[----:B------:R-:W3:Y:S04]  /*b6fb0*/  LDL.LU R7, [R1+0x988] ;  /* 0x0009880001077983 */ /* 0x000ee80000300800 */
[----:B0-----:R-:W2:Y:S04]  /*b6fc0*/  LDL.LU R15, [R1+0x960] ;  /* 0x00096000010f7983 */ /* 0x001ea80000300800 */
[----:B------:R-:W2:Y:S04]  /*b6fd0*/  LDL.LU R16, [R1+0x964] ;  /* 0x0009640001107983 */ /* 0x000ea80000300800 */
[----:B------:R-:W-:Y:S04]  /*b6fe0*/  STL.64 [R1+0x3de0], R8 ;  /* 0x003de00801007387 */ /* 0x000fe80000100a00 */
[----:B------:R0:W-:Y:S04]  /*b6ff0*/  STL [R1+0x994], R6 ;  /* 0x0009940601007387 */ /* 0x0001e80000100800 */
[----:B------:R-:W2:Y:S04]  /*b7000*/  LDL.LU R25, [R1+0x96c] ;  /* 0x00096c0001197983 */ /* 0x000ea80000300800 */
[----:B------:R-:W2:Y:S01]  /*b7010*/  LDL.LU R26, [R1+0x950] ;  /* 0x00095000011a7983 */ /* 0x000ea20000300800 */
[----:B0-----:R-:W-:-:S05]  /*b7020*/  F2FP.SATFINITE.E5M2.F32.PACK_AB_MERGE_C R6, R21, R10, RZ ;  /* 0x0000000a1506723e */ /* 0x001fca00048060ff */
[----:B------:R0:W-:Y:S04]  /*b7030*/  STL [R1+0x980], R6 ;  /* 0x0009800601007387 */ /* 0x0001e80000100800 */
[----:B------:R-:W2:Y:S04]  /*b7040*/  LDL.LU R19, [R1+0x954] ;  /* 0x0009540001137983 */ /* 0x000ea80000300800 */
[----:B------:R-:W4:Y:S04]  /*b7050*/  LDL.LU R8, [R1+0x958] ;  /* 0x0009580001087983 */ /* 0x000f280000300800 */
[----:B------:R-:W4:Y:S01]  /*b7060*/  LDL.LU R9, [R1+0x95c] ;  /* 0x00095c0001097983 */ /* 0x000f220000300800 */
[----:B------:R-:W-:Y:S01]  /*b7070*/  VIADD R28, R28, UR5 ;  /* 0x000000051c1c7c36 */ /* 0x000fe20008000000 */
[----:B------:R-:W-:-:S04]  /*b7080*/  ULDC UR5, c[0x0][0x248] ;  /* 0x0000920000057ab9 */ /* 0x000fc80000000800 */
[----:B0-----:R-:W-:Y:S01]  /*b7090*/  IADD3 R6, P3, R28, R0, RZ ;  /* 0x000000001c067210 */ /* 0x001fe20007f7e0ff */
[----:B----4-:R3:W-:Y:S02]  /*b70a0*/  STL.64 [R1+0x5600], R8 ;  /* 0x0056000801007387 */ /* 0x0107e40000100a00 */
[----:B---3--:R-:W-:Y:S02]  /*b70b0*/  F2FP.SATFINITE.E5M2.F32.PACK_AB_MERGE_C R8, R17, R7, RZ ;  /* 0x000000071108723e */ /* 0x008fe400048060ff */
[----:B------:R-:W3:Y:S01]  /*b70c0*/  LDL.LU R9, [R1+0x968] ;  /* 0x0009680001097983 */ /* 0x000ee20000300800 */
[----:B------:R-:W-:-:S03]  /*b70d0*/  SHF.R.S32.HI R17, RZ, 0x1f, R28 ;  /* 0x0000001fff117819 */ /* 0x000fc6000001141c */
[----:B------:R-:W4:Y:S04]  /*b70e0*/  LDL.LU R29, [R1+0x940] ;  /* 0x00094000011d7983 */ /* 0x000f280000300800 */
[----:B------:R-:W4:Y:S01]  /*b70f0*/  LDL.LU R20, [R1+0x944] ;  /* 0x0009440001147983 */ /* 0x000f220000300800 */
[----:B------:R-:W-:-:S03]  /*b7100*/  IMAD.X R7, R17, 0x1, R2, P3 ;  /* 0x0000000111077824 */ /* 0x000fc600018e0602 */
[----:B------:R-:W4:Y:S04]  /*b7110*/  LDL.LU R23, [R1+0x948] ;  /* 0x0009480001177983 */ /* 0x000f280000300800 */
[----:B------:R-:W4:Y:S04]  /*b7120*/  LDL.LU R11, [R1+0x94c] ;  /* 0x00094c00010b7983 */ /* 0x000f280000300800 */
[----:B------:R-:W4:Y:S04]  /*b7130*/  LDL.LU R22, [R1+0x930] ;  /* 0x0009300001167983 */ /* 0x000f280000300800 */
[----:B------:R-:W4:Y:S04]  /*b7140*/  LDL.LU R18, [R1+0x934] ;  /* 0x0009340001127983 */ /* 0x000f280000300800 */
[----:B------:R-:W4:Y:S04]  /*b7150*/  LDL.LU R10, [R1+0x938] ;  /* 0x00093800010a7983 */ /* 0x000f280000300800 */
[----:B------:R-:W4:Y:S04]  /*b7160*/  LDL.LU R21, [R1+0x93c] ;  /* 0x00093c0001157983 */ /* 0x000f280000300800 */
[----:B------:R-:W-:Y:S04]  /*b7170*/  STL [R1+0x984], R8 ;  /* 0x0009840801007387 */ /* 0x000fe80000100800 */
[----:B------:R0:W-:Y:S02]  /*b7180*/  STL.64 [R1+0x3dd8], R6 ;  /* 0x003dd80601007387 */ /* 0x0001e40000100a00 */
[----:B0-----:R-:W-:-:S02]  /*b7190*/  F2FP.SATFINITE.E5M2.F32.PACK_AB_MERGE_C R7, R12, R24, RZ ;  /* 0x000000180c07723e */ /* 0x001fc400048060ff */
[----:B------:R-:W-:Y:S01]  /*b71a0*/  F2FP.SATFINITE.E5M2.F32.PACK_AB_MERGE_C R6, R14, R13, RZ ;  /* 0x0000000d0e06723e */ /* 0x000fe200048060ff */
        /* <DEDUP_REMOVED lines=9> */
[----:B0-----:R-:W4:Y:S01]  /*b7240*/  LDL.LU.64 R6, [R1+0x5608] ;  /* 0x0056080001067983 */ /* 0x001f220000300a00 */
[----:B--2---:R-:W-:-:S03]  /*b7250*/  F2FP.SATFINITE.E5M2.F32.PACK_AB_MERGE_C R8, R16, R15, RZ ;  /* 0x0000000f1008723e */ /* 0x004fc600048060ff */
[----:B------:R-:W2:Y:S04]  /*b7260*/  LDL.LU R15, [R1+0x910] ;  /* 0x00091000010f7983 */ /* 0x000ea80000300800 */
[----:B------:R-:W2:Y:S04]  /*b7270*/  LDL.LU R16, [R1+0x914] ;  /* 0x0009140001107983 */ /* 0x000ea80000300800 */
[----:B------:R0:W-:Y:S02]  /*b7280*/  STL [R1+0x960], R8 ;  /* 0x0009600801007387 */ /* 0x0001e40000100800 */
[----:B0-----:R-:W-:-:S02]  /*b7290*/  IADD3 R8, P3, R28, R5, RZ ;  /* 0x000000051c087210 */ /* 0x001fc40007f7e0ff */
[----:B------:R-:W-:Y:S02]  /*b72a0*/  F2FP.SATFINITE.E5M2.F32.PACK_AB_MERGE_C R19, R19, R26, RZ ;  /* 0x0000001a1313723e */ /* 0x000fe400048060ff */
[----:B---3--:R-:W-:-:S05]  /*b72b0*/  F2FP.SATFINITE.E5M2.F32.PACK_AB_MERGE_C R25, R25, R9, RZ ;  /* 0x000000091919723e */ /* 0x008fca00048060ff */
[----:B------:R-:W-:Y:S01]  /*b72c0*/  STL [R1+0x964], R25 ;  /* 0x0009641901007387 */ /* 0x000fe20000100800 */
[----:B----4-:R-:W-:-:S05]  /*b72d0*/  IMAD.X R9, R17, 0x1, R7, P3 ;  /* 0x0000000111097824 */ /* 0x010fca00018e0607 */
[----:B------:R0:W-:Y:S02]  /*b72e0*/  STL.64 [R1+0x3dc8], R8 ;  /* 0x003dc80801007387 */ /* 0x0001e40000100a00 */
[----:B0-----:R-:W-:Y:S02]  /*b72f0*/  IADD3 R8, P3, R28, R6, RZ ;  /* 0x000000061c087210 */ /* 0x001fe40007f7e0ff */
[----:B------:R-:W-:Y:S03]  /*b7300*/  STL [R1+0x950], R19 ;  /* 0x0009501301007387 */ /* 0x000fe60000100800 */
[----:B------:R-:W-:-:S05]  /*b7310*/  IMAD.X R9, R17, 0x1, R27, P3 ;  /* 0x0000000111097824 */ /* 0x000fca00018e061b */
[----:B------:R0:W-:Y:S04]  /*b7320*/  STL.64 [R1+0x3dc0], R8 ;  /* 0x003dc00801007387 */ /* 0x0001e80000100a00 */
[----:B0-----:R-:W3:Y:S01]  /*b7330*/  LDL.LU.64 R8, [R1+0x5600] ;  /* 0x0056000001087983 */ /* 0x001ee20000300a00 */
[----:B------:R-:W-:Y:S01]  /*b7340*/  VIADD R28, R28, UR5 ;  /* 0x000000051c1c7c36 */ /* 0x000fe20008000000 */
[----:B------:R-:W-:Y:S01]  /*b7350*/  F2FP.SATFINITE.E5M2.F32.PACK_AB_MERGE_C R17, R11, R23, RZ ;  /* 0x000000170b11723e */ /* 0x000fe200048060ff */
[----:B------:R-:W-:-:S03]  /*b7360*/  ULDC UR5, c[0x0][0x248] ;  /* 0x0000920000057ab9 */ /* 0x000fc60000000800 */
[----:B------:R-:W-:Y:S02]  /*b7370*/  SHF.R.S32.HI R11, RZ, 0x1f, R28 ;  /* 0x0000001fff0b7819 */ /* 0x000fe4000001141c */
[----:B---3--:R-:W-:Y:S02]  /*b7380*/  F2FP.SATFINITE.E5M2.F32.PACK_AB_MERGE_C R9, R9, R8, RZ ;  /* 0x000000080909723e */ /* 0x008fe400048060ff */
[----:B------:R-:W-:-:S03]  /*b7390*/  F2FP.SATFINITE.E5M2.F32.PACK_AB_MERGE_C R8, R20, R29, RZ ;  /* 0x0000001d1408723e */ /* 0x000fc600048060ff */
[----:B------:R-:W-:Y:S04]  /*b73a0*/  STL [R1+0x954], R9 ;  /* 0x0009540901007387 */ /* 0x000fe80000100800 */
[----:B------:R0:W-:Y:S02]  /*b73b0*/  STL [R1+0x944], R8 ;  /* 0x0009440801007387 */ /* 0x0001e40000100800 */
[----:B0-----:R-:W-:Y:S02]  /*b73c0*/  IADD3 R8, P3, R28, R0, RZ ;  /* 0x000000001c087210 */ /* 0x001fe40007f7e0ff */
[----:B------:R-:W-:Y:S03]  /*b73d0*/  STL [R1+0x940], R17 ;  /* 0x0009401101007387 */ /* 0x000fe60000100800 */
[----:B------:R-:W-:-:S05]  /*b73e0*/  IMAD.X R9, R11, 0x1, R2, P3 ;  /* 0x000000010b097824 */ /* 0x000fca00018e0602 */
[----:B------:R0:W-:Y:S02]  /*b73f0*/  STL.64 [R1+0x3db8], R8 ;  /* 0x003db80801007387 */ /* 0x0001e40000100a00 */
[----:B0-----:R-:W-:Y:S02]  /*b7400*/  F2FP.SATFINITE.E5M2.F32.PACK_AB_MERGE_C R9, R18, R22, RZ ;  /* 0x000000161209723e */ /* 0x001fe400048060ff */
[----:B------:R-:W-:Y:S01]  /*b7410*/  F2FP.SATFINITE.E5M2.F32.PACK_AB_MERGE_C R8, R21, R10, RZ ;  /* 0x0000000a1508723e */ /* 0x000fe200048060ff */
[----:B------:R-:W3:Y:S04]  /*b7420*/  LDL.LU R22, [R1+0x918] ;  /* 0x0009180001167983 */ /* 0x000ee80000300800 */
[----:B------:R-:W-:Y:S04]  /*b7430*/  STL [R1+0x934], R9 ;  /* 0x0009340901007387 */ /* 0x000fe80000100800 */
[----:B------:R-:W3:Y:S04]  /*b7440*/  LDL.LU R18, [R1+0x91c] ;  /* 0x00091c0001127983 */ /* 0x000ee80000300800 */
[----:B------:R0:W-:Y:S04]  /*b7450*/  STL [R1+0x930], R8 ;  /* 0x0009300801007387 */ /* 0x0001e80000100800 */
[----:B------:R1:W-:Y:S04]  /*b7460*/  STL [R1+0x55f0], R3 ;  /* 0x0055f00301007387 */ /* 0x0003e80000100800 */
[----:B------:R-:W4:Y:S01]  /*b7470*/  LDL.LU R10, [R1+0x900] ;  /* 0x00090000010a7983 */ /* 0x000f220000300800 */
[----:B0-----:R-:W-:-:S03]  /*b7480*/  IADD3 R8, P3, R28, R3, RZ ;  /* 0x000000031c087210 */ /* 0x001fc60007f7e0ff */
[----:B------:R-:W4:Y:S02]  /*b7490*/  LDL.LU R21, [R1+0x904] ;  /* 0x0009040001157983 */ /* 0x000f240000300800 */
[----:B------:R-:W-:Y:S02]  /*b74a0*/  IMAD.X R9, R11, 0x1, R4, P3 ;  /* 0x000000010b097824 */ /* 0x000fe400018e0604 */
[----:B------:R0:W-:Y:S01]  /*b74b0*/  STL [R1+0x55f4], R4 ;  /* 0x0055f40401007387 */ /* 0x0001e20000100800 */
[----:B-1----:R-:W-:-:S03]  /*b74c0*/  F2FP.SATFINITE.E5M2.F32.PACK_AB_MERGE_C R3, R14, R13, RZ ;  /* 0x0000000d0e03723e */ /* 0x002fc600048060ff */
[----:B------:R1:W-:Y:S01]  /*b74d0*/  STL.64 [R1+0x3db0], R8 ;  /* 0x003db00801007387 */ /* 0x0003e20000100a00 */
[----:B0-----:R-:W-:Y:S02]  /*b74e0*/  F2FP.SATFINITE.E5M2.F32.PACK_AB_MERGE_C R4, R12, R24, RZ ;  /* 0x000000180c04723e */ /* 0x001fe400048060ff */
[----:B-1----:R-:W-:-:S03]  /*b74f0*/  IADD3 R8, P3, R28, R5, RZ ;  /* 0x000000051c087210 */ /* 0x002fc60007f7e0ff */
[----:B------:R-:W-:Y:S02]  /*b7500*/  STL [R1+0x924], R4 ;  /* 0x0009240401007387 */ /* 0x000fe40000100800 */
[----:B------:R-:W-:Y:S02]  /*b7510*/  IMAD.X R9, R11, 0x1, R7, P3 ;  /* 0x000000010b097824 */ /* 0x000fe400018e0607 */
[----:B------:R2:W-:Y:S04]  /*b7520*/  STL [R1+0x920], R3 ;  /* 0x0009200301007387 */ /* 0x0005e80000100800 */
[----:B------:R-:W4:Y:S04]  /*b7530*/  LDL.LU R13, [R1+0x908] ;  /* 0x00090800010d7983 */ /* 0x000f280000300800 */
[----:B------:R-:W4:Y:S01]  /*b7540*/  LDL.LU R14, [R1+0x90c] ;  /* 0x00090c00010e7983 */ /* 0x000f220000300800 */
[----:B--2---:R-:W-:-:S03]  /*b7550*/  F2FP.SATFINITE.E5M2.F32.PACK_AB_MERGE_C R3, R16, R15, RZ ;  /* 0x0000000f1003723e */ /* 0x004fc600048060ff */
[----:B------:R0:W-:Y:S04]  /*b7560*/  STL.64 [R1+0x3da8], R8 ;  /* 0x003da80801007387 */ /* 0x0001e80000100a00 */
[----:B------:R-:W-:Y:S04]  /*b7570*/  STL.64 [R1+0x55e8], R6 ;  /* 0x0055e80601007387 */ /* 0x000fe80000100a00 */
[----:B------:R1:W-:Y:S04]  /*b7580*/  STL [R1+0x914], R3 ;  /* 0x0009140301007387 */ /* 0x0003e80000100800 */
[----:B------:R-:W2:Y:S01]  /*b7590*/  LDL.LU R4, [R1+0x8f0] ;  /* 0x0008f00001047983 */ /* 0x000ea20000300800 */
[----:B0-----:R-:W-:-:S05]  /*b75a0*/  IADD3 R8, P3, R28, R6, RZ ;  /* 0x000000061c087210 */ /* 0x001fca0007f7e0ff */
[----:B------:R-:W-:Y:S02]  /*b75b0*/  IMAD.X R9, R11, 0x1, R27, P3 ;  /* 0x000000010b097824 */ /* 0x000fe400018e061b */
[----:B------:R-:W-:Y:S01]  /*b75c0*/  VIADD R28, R28, UR5 ;  /* 0x000000051c1c7c36 */ /* 0x000fe20008000000 */
[----:B------:R-:W-:-:S04]  /*b75d0*/  ULDC UR5, c[0x0][0x248] ;  /* 0x0000920000057ab9 */ /* 0x000fc80000000800 */
[----:B------:R-:W-:Y:S01]  /*b75e0*/  SHF.R.S32.HI R17, RZ, 0x1f, R28 ;  /* 0x0000001fff117819 */ /* 0x000fe2000001141c */
[----:B--2---:R3:W-:Y:S04]  /*b75f0*/  STL.64 [R1+0x55f8], R4 ;  /* 0x0055f80401007387 */ /* 0x0047e80000100a00 */
[----:B-1----:R-:W2:Y:S04]  /*b7600*/  LDL.LU R3, [R1+0x8f4] ;  /* 0x0008f40001037983 */ /* 0x002ea80000300800 */
[----:B------:R-:W-:Y:S04]  /*b7610*/  STL.64 [R1+0x3da0], R8 ;  /* 0x003da00801007387 */ /* 0x000fe80000100a00 */
[----:B------:R-:W2:Y:S04]  /*b7620*/  LDL.LU R6, [R1+0x8f8] ;  /* 0x0008f80001067983 */ /* 0x000ea80000300800 */
[----:B------:R-:W2:Y:S04]  /*b7630*/  LDL.LU R7, [R1+0x8fc] ;  /* 0x0008fc0001077983 */ /* 0x000ea80000300800 */
[----:B------:R-:W2:Y:S04]  /*b7640*/  LDL.LU R25, [R1+0x8e4] ;  /* 0x0008e40001197983 */ /* 0x000ea80000300800 */
[----:B------:R-:W2:Y:S04]  /*b7650*/  LDL.LU R26, [R1+0x8e8] ;  /* 0x0008e800011a7983 */ /* 0x000ea80000300800 */
[----:B------:R-:W2:Y:S04]  /*b7660*/  LDL.LU R19, [R1+0x8ec] ;  /* 0x0008ec0001137983 */ /* 0x000ea80000300800 */
[----:B------:R0:W-:Y:S01]  /*b7670*/  STL [R1+0x55e0], R27 ;  /* 0x0055e01b01007387 */ /* 0x0001e20000100800 */
[----:B---3--:R-:W-:-:S03]  /*b7680*/  F2FP.SATFINITE.E5M2.F32.PACK_AB_MERGE_C R4, R18, R22, RZ ;  /* 0x000000161204723e */ /* 0x008fc600048060ff */
        /* <DEDUP_REMOVED lines=9> */
[----:B------:R4:W-:Y:S04]  /*b7720*/  STL [R1+0x910], R4 ;  /* 0x0009100401007387 */ /* 0x0009e80000100800 */
[----:B------:R-:W3:Y:S04]  /*b7730*/  LDL.LU R16, [R1+0x4b0] ;  /* 0x0004b00001107983 */ /* 0x000ee80000300800 */
[----:B------:R-:W3:Y:S01]  /*b7740*/  LDL.LU R11, [R1+0x4b4] ;  /* 0x0004b400010b7983 */ /* 0x000ee20000300800 */
[----:B----4-:R-:W-:-:S05]  /*b7750*/  F2FP.SATFINITE.E5M2.F32.PACK_AB_MERGE_C R4, R21, R10, RZ ;  /* 0x0000000a1504723e */ /* 0x010fca00048060ff */
[----:B------:R0:W-:Y:S04]  /*b7760*/  STL [R1+0x900], R4 ;  /* 0x0009000401007387 */ /* 0x0001e80000100800 */
[----:B------:R-:W4:Y:S04]  /*b7770*/  LDL.LU R22, [R1+0x4b8] ;  /* 0x0004b80001167983 */ /* 0x000f280000300800 */
[----:B------:R-:W4:Y:S01]  /*b7780*/  LDL.LU R18, [R1+0x4bc] ;  /* 0x0004bc0001127983 */ /* 0x000f220000300800 */
[----:B0-----:R-:W-:-:S03]  /*b7790*/  F2FP.SATFINITE.E5M2.F32.PACK_AB_MERGE_C R4, R14, R13, RZ ;  /* 0x0000000d0e04723e */ /* 0x001fc600048060ff */
[----:B------:R-:W4:Y:S04]  /*b77a0*/  LDL.LU R10, [R1+0x8b0] ;  /* 0x0008b000010a7983 */ /* 0x000f280000300800 */
[----:B------:R-:W4:Y:S04]  /*b77b0*/  LDL.LU R21, [R1+0x8b4] ;  /* 0x0008b40001157983 */ /* 0x000f280000300800 */
[----:B------:R0:W-:Y:S04]  /*b77c0*/  STL [R1+0x904], R4 ;  /* 0x0009040401007387 */ /* 0x0001e80000100800 */
[----:B------:R-:W4:Y:S04]  /*b77d0*/  LDL.LU R13, [R1+0x8b8] ;  /* 0x0008b800010d7983 */ /* 0x000f280000300800 */
[----:B------:R-:W4:Y:S01]  /*b77e0*/  LDL.LU R14, [R1+0x8bc] ;  /* 0x0008bc00010e7983 */ /* 0x000f220000300800 */
[----:B0-----:R-:W-:-:S05]  /*b77f0*/  IADD3 R4, P3, R28, R0, RZ ;  /* 0x000000001c047210 */ /* 0x001fca0007f7e0ff */
[----:B------:R-:W-:-:S05]  /*b7800*/  IMAD.X R5, R17, 0x1, R2, P3 ;  /* 0x0000000111057824 */ /* 0x000fca00018e0602 */
[----:B------:R0:W-:Y:S04]  /*b7810*/  STL.64 [R1+0x3d98], R4 ;  /* 0x003d980401007387 */ /* 0x0001e80000100a00 */
[----:B0-----:R-:W2:Y:S02]  /*b7820*/  LDL.LU.64 R4, [R1+0x55f8] ;  /* 0x0055f80001047983 */ /* 0x001ea40000300a00 */
[----:B--2---:R-:W-:Y:S02]  /*b7830*/  F2FP.SATFINITE.E5M2.F32.PACK_AB_MERGE_C R3, R3, R4, RZ ;  /* 0x000000040303723e */ /* 0x004fe400048060ff */
[----:B------:R-:W2:Y:S04]  /*b7840*/  LDL.LU R4, [R1+0x55f4] ;  /* 0x0055f40001047983 */ /* 0x000ea80000300800 */
[----:B------:R0:W-:Y:S04]  /*b7850*/  STL [R1+0x8f4], R3 ;  /* 0x0008f40301007387 */ /* 0x0001e80000100800 */
[----:B0-----:R-:W3:Y:S01]  /*b7860*/  LDL.LU R3, [R1+0x55f0] ;  /* 0x0055f00001037983 */ /* 0x001ee20000300800 */
[----:B------:R-:W-:-:S05]  /*b7870*/  F2FP.SATFINITE.E5M2.F32.PACK_AB_MERGE_C R7, R7, R6, RZ ;  /* 0x000000060707723e */ /* 0x000fca00048060ff */
[----:B------:R2:W-:Y:S01]  /*b7880*/  STL [R1+0x8f0], R7 ;  /* 0x0008f00701007387 */ /* 0x0005e20000100800 */
[----:B---3--:R-:W-:-:S05]  /*b7890*/  IADD3 R6, P3, R28, R3, RZ ;  /* 0x000000031c067210 */ /* 0x008fca0007f7e0ff */
[----:B--2---:R-:W-:-:S05]  /*b78a0*/  IMAD.X R7, R17, 0x1, R4, P3 ;  /* 0x0000000111077824 */ /* 0x004fca00018e0604 */
[----:B------:R0:W-:Y:S04]  /*b78b0*/  STL.64 [R1+0x3d90], R6 ;  /* 0x003d900601007387 */ /* 0x0001e80000100a00 */
[----:B0-----:R-:W2:Y:S01]  /*b78c0*/  LDL.LU.64 R6, [R1+0x55e8] ;  /* 0x0055e80001067983 */ /* 0x001ea20000300a00 */
[----:B------:R-:W-:Y:S02]  /*b78d0*/  F2FP.SATFINITE.E5M2.F32.PACK_AB_MERGE_C R19, R19, R26, RZ ;  /* 0x0000001a1313723e */ /* 0x000fe400048060ff */
[----:B------:R-:W-:Y:S02]  /*b78e0*/  IADD3 R26, P3, R28, R5, RZ ;  /* 0x000000051c1a7210 */ /* 0x000fe40007f7e0ff */
[----:B------:R-:W-:-:S05]  /*b78f0*/  F2FP.SATFINITE.E5M2.F32.PACK_AB_MERGE_C R25, R25, R27, RZ ;  /* 0x0000001b1919723e */ /* 0x000fca00048060ff */
[----:B------:R-:W-:Y:S04]  /*b7900*/  STL [R1+0x8e4], R25 ;  /* 0x0008e41901007387 */ /* 0x000fe80000100800 */
[----:B------:R-:W-:Y:S01]  /*b7910*/  STL [R1+0x8e0], R19 ;  /* 0x0008e01301007387 */ /* 0x000fe20000100800 */
[----:B--2---:R-:W-:-:S05]  /*b7920*/  IMAD.X R27, R17, 0x1, R7, P3 ;  /* 0x00000001111b7824 */ /* 0x004fca00018e0607 */
[----:B------:R0:W-:Y:S04]  /*b7930*/  STL.64 [R1+0x3d88], R26 ;  /* 0x003d881a01007387 */ /* 0x0001e80000100a00 */
[----:B0-----:R-:W2:Y:S01]  /*b7940*/  LDL.LU R27, [R1+0x55e0] ;  /* 0x0055e000011b7983 */ /* 0x001ea20000300800 */
[----:B------:R-:W-:Y:S02]  /*b7950*/  F2FP.SATFINITE.E5M2.F32.PACK_AB_MERGE_C R19, R9, R8, RZ ;  /* 0x000000080913723e */ /* 0x000fe400048060ff */
[----:B------:R-:W-:-:S03]  /*b7960*/  IADD3 R8, P3, R28, R6, RZ ;  /* 0x000000061c087210 */ /* 0x000fc60007f7e0ff */
[----:B------:R-:W-:Y:S01]  /*b7970*/  STL [R1+0x8d4], R19 ;  /* 0x0008d41301007387 */ /* 0x000fe20000100800 */
[----:B------:R-:W-:Y:S01]  /*b7980*/  VIADD R28, R28, UR5 ;  /* 0x000000051c1c7c36 */ /* 0x000fe20008000000 */
[----:B------:R-:W-:Y:S01]  /*b7990*/  ULDC UR5, c[0x0][0x248] ;  /* 0x0000920000057ab9 */ /* 0x000fe20000000800 */
[----:B--2---:R-:W-:-:S05]  /*b79a0*/  IMAD.X R9, R17, 0x1, R27, P3 ;  /* 0x0000000111097824 */ /* 0x004fca00018e061b */
[----:B------:R0:W-:Y:S02]  /*b79b0*/  STL.64 [R1+0x3d80], R8 ;  /* 0x003d800801007387 */ /* 0x0001e40000100a00 */
[----:B0-----:R-:W-:Y:S02]  /*b79c0*/  F2FP.SATFINITE.E5M2.F32.PACK_AB_MERGE_C R9, R20, R29, RZ ;  /* 0x0000001d1409723e */ /* 0x001fe400048060ff */
[----:B------:R-:W-:-:S03]  /*b79d0*/  F2FP.SATFINITE.E5M2.F32.PACK_AB_MERGE_C R8, R24, R23, RZ ;  /* 0x000000171808723e */ /* 0x000fc600048060ff */
[----:B------:R0:W-:Y:S01]  /*b79e0*/  STL [R1+0x8d8], R9 ;  /* 0x0008d80901007387 */ /* 0x0001e20000100800 */
[----:B------:R-:W-:-:S03]  /*b79f0*/  IADD3 R24, P3, R28, R0, RZ ;  /* 0x000000001c187210 */ /* 0x000fc60007f7e0ff */
[----:B------:R1:W-:Y:S01]  /*b7a00*/  STL [R1+0x8d0], R8 ;  /* 0x0008d00801007387 */ /* 0x0003e20000100800 */
[----:B0-----:R-:W-:Y:S02]  /*b7a10*/  SHF.R.S32.HI R9, RZ, 0x1f, R28 ;  /* 0x0000001fff097819 */ /* 0x001fe4000001141c */
[----:B-1----:R-:W-:-:S03]  /*b7a20*/  F2FP.SATFINITE.E5M2.F32.PACK_AB_MERGE_C R8, R15, R12, RZ ;  /* 0x0000000c0f08723e */ /* 0x002fc600048060ff */
[----:B------:R-:W-:Y:S02]  /*b7a30*/  IMAD.X R25, R9, 0x1, R2, P3 ;  /* 0x0000000109197824 */ /* 0x000fe400018e0602 */
[----:B------:R0:W-:Y:S04]  /*b7a40*/  STL [R1+0x8c8], R8 ;  /* 0x0008c80801007387 */ /* 0x0001e80000100800 */
[----:B------:R4:W-:Y:S01]  /*b7a50*/  STL [R1+0x55d0], R0 ;  /* 0x0055d00001007387 */ /* 0x0009e20000100800 */
[----:B0-----:R-:W-:Y:S02]  /*b7a60*/  F2FP.SATFINITE.E5M2.F32.PACK_AB_MERGE_C R8, R11, R16, RZ ;  /* 0x000000100b08723e */ /* 0x001fe400048060ff */
[----:B------:R-:W-:Y:S02]  /*b7a70*/  IADD3 R16, P3, R28, R3, RZ ;  /* 0x000000031c107210 */ /* 0x000fe40007f7e0ff */
[----:B----4-:R-:W-:Y:S01]  /*b7a80*/  F2FP.SATFINITE.E5M2.F32.PACK_AB_MERGE_C R0, R18, R22, RZ ;  /* 0x000000161200723e */ /* 0x010fe200048060ff */
[----:B------:R-:W-:Y:S01]  /*b7a90*/  STL.64 [R1+0x3d78], R24 ;  /* 0x003d781801007387 */ /* 0x000fe20000100a00 */
[----:B------:R-:W-:Y:S01]  /*b7aa0*/  F2FP.SATFINITE.E5M2.F32.PACK_AB_MERGE_C R22, R21, R10, RZ ;  /* 0x0000000a1516723e */ /* 0x000fe200048060ff */
[----:B------:R-:W-:-:S02]  /*b7ab0*/  IMAD.X R17, R9, 0x1, R4, P3 ;  /* 0x0000000109117824 */ /* 0x000fc400018e0604 */
[----:B------:R0:W-:Y:S01]  /*b7ac0*/  STL [R1+0x8c4], R8 ;  /* 0x0008c40801007387 */ /* 0x0001e20000100800 */
[----:B------:R-:W-:-:S03]  /*b7ad0*/  F2FP.SATFINITE.E5M2.F32.PACK_AB_MERGE_C R11, R14, R13, RZ ;  /* 0x0000000d0e0b723e */ /* 0x000fc600048060ff */
[----:B------:R-:W-:Y:S04]  /*b7ae0*/  STL [R1+0x5384], R3 ;  /* 0x0053840301007387 */ /* 0x000fe80000100800 */
[----:B------:R1:W-:Y:S04]  /*b7af0*/  STL [R1+0x8c0], R0 ;  /* 0x0008c00001007387 */ /* 0x0003e80000100800 */
[----:B------:R-:W-:Y:S04]  /*b7b00*/  STL [R1+0x5388], R4 ;  /* 0x0053880401007387 */ /* 0x000fe80000100800 */
[----:B------:R-:W-:Y:S04]  /*b7b10*/  STL [R1+0x5440], R22 ;  /* 0x0054401601007387 */ /* 0x000fe80000100800 */
[----:B------:R-:W-:Y:S04]  /*b7b20*/  STL.64 [R1+0x3d70], R16 ;  /* 0x003d701001007387 */ /* 0x000fe80000100a00 */
[----:B0-----:R-:W2:Y:S04]  /*b7b30*/  LDL.LU R8, [R1+0x8a4] ;  /* 0x0008a40001087983 */ /* 0x001ea80000300800 */
[----:B------:R-:W-:Y:S04]  /*b7b40*/  STL [R1+0x5444], R11 ;  /* 0x0054440b01007387 */ /* 0x000fe80000100800 */
[----:B------:R-:W-:Y:S04]  /*b7b50*/  STL [R1+0x538c], R5 ;  /* 0x00538c0501007387 */ /* 0x000fe80000100800 */
[----:B-1----:R-:W3:Y:S04]  /*b7b60*/  LDL.LU R0, [R1+0x8a8] ;  /* 0x0008a80001007983 */ /* 0x002ee80000300800 */
[----:B------:R-:W4:Y:S01]  /*b7b70*/  LDL.LU R3, [R1+0x8ac] ;  /* 0x0008ac0001037983 */ /* 0x000f220000300800 */
[----:B------:R-:W-:-:S05]  /*b7b80*/  IADD3 R12, P3, R28, R5, RZ ;  /* 0x000000051c0c7210 */ /* 0x000fca0007f7e0ff */
[----:B------:R-:W-:Y:S01]  /*b7b90*/  IMAD.X R13, R9, 0x1, R7, P3 ;  /* 0x00000001090d7824 */ /* 0x000fe200018e0607 */
[----:B----4-:R0:W-:Y:S04]  /*b7ba0*/  STL.64 [R1+0x55d8], R2 ;  /* 0x0055d80201007387 */ /* 0x0101e80000100a00 */
[----:B------:R-:W-:Y:S04]  /*b7bb0*/  STL.64 [R1+0x3d68], R12 ;  /* 0x003d680c01007387 */ /* 0x000fe80000100a00 */
[----:B0-----:R-:W2:Y:S04]  /*b7bc0*/  LDL.LU R3, [R1+0x8a0] ;  /* 0x0008a00001037983 */ /* 0x001ea80000300800 */
[----:B------:R-:W4:Y:S04]  /*b7bd0*/  LDL.LU R5, [R1+0x88c] ;  /* 0x00088c0001057983 */ /* 0x000f280000300800 */
[----:B------:R-:W3:Y:S04]  /*b7be0*/  LDL.LU R11, [R1+0x870] ;  /* 0x00087000010b7983 */ /* 0x000ee80000300800 */
[----:B------:R-:W3:Y:S04]  /*b7bf0*/  LDL.LU R22, [R1+0x874] ;  /* 0x0008740001167983 */ /* 0x000ee80000300800 */
[----:B------:R-:W4:Y:S01]  /*b7c00*/  LDL.LU R4, [R1+0x878] ;  /* 0x0008780001047983 */ /* 0x000f220000300800 */
[----:B------:R-:W-:-:S02]  /*b7c10*/  IADD3 R2, P3, R28, R6, RZ ;  /* 0x000000061c027210 */ /* 0x000fc40007f7e0ff */
[----:B--2---:R-:W-:Y:S01]  /*b7c20*/  F2FP.SATFINITE.E5M2.F32.PACK_AB_MERGE_C R8, R8, R3, RZ ;  /* 0x000000030808723e */ /* 0x004fe200048060ff */
[----:B----4-:R0:W-:Y:S04]  /*b7c30*/  STL.64 [R1+0x55c8], R4 ;  /* 0x0055c80401007387 */ /* 0x0101e80000100a00 */
[----:B0-----:R-:W2:Y:S04]  /*b7c40*/  LDL.LU R4, [R1+0x898] ;  /* 0x0008980001047983 */ /* 0x001ea80000300800 */
[----:B------:R-:W2:Y:S04]  /*b7c50*/  LDL.LU R5, [R1+0x89c] ;  /* 0x00089c0001057983 */ /* 0x000ea80000300800 */
        /* <DEDUP_REMOVED lines=10> */
[----:B------:R-:W-:-:S03]  /*b7d00*/  SHF.R.S32.HI R3, RZ, 0x1f, R28 ;  /* 0x0000001fff037819 */ /* 0x000fc6000001141c */
[----:B------:R-:W4:Y:S04]  /*b7d10*/  LDL.LU R15, [R1+0x844] ;  /* 0x00084400010f7983 */ /* 0x000f280000300800 */
[----:B------:R-:W4:Y:S04]  /*b7d20*/  LDL.LU R16, [R1+0x848] ;  /* 0x0008480001107983 */ /* 0x000f280000300800 */
[----:B------:R-:W4:Y:S04]  /*b7d30*/  LDL.LU R18, [R1+0x84c] ;  /* 0x00084c0001127983 */ /* 0x000f280000300800 */
[----:B------:R-:W4:Y:S04]  /*b7d40*/  LDL.LU R10, [R1+0x830] ;  /* 0x00083000010a7983 */ /* 0x000f280000300800 */
[----:B------:R-:W4:Y:S01]  /*b7d50*/  LDL.LU R21, [R1+0x834] ;  /* 0x0008340001157983 */ /* 0x000f220000300800 */
[----:B------:R-:W-:-:S03]  /*b7d60*/  IMAD.X R3, R3, 0x1, R27, P3 ;  /* 0x0000000103037824 */ /* 0x000fc600018e061b */
[----:B------:R-:W4:Y:S04]  /*b7d70*/  LDL.LU R13, [R1+0x838] ;  /* 0x00083800010d7983 */ /* 0x000f280000300800 */
[----:B------:R-:W4:Y:S04]  /*b7d80*/  LDL.LU R14, [R1+0x83c] ;  /* 0x00083c00010e7983 */ /* 0x000f280000300800 */
[----:B------:R0:W-:Y:S04]  /*b7d90*/  STL [R1+0x5390], R7 ;  /* 0x0053900701007387 */ /* 0x0001e80000100800 */
[----:B0-----:R-:W4:Y:S04]  /*b7da0*/  LDL.LU R7, [R1+0x888] ;  /* 0x0008880001077983 */ /* 0x001f280000300800 */
[----:B------:R0:W-:Y:S04]  /*b7db0*/  STL [R1+0x53d8], R8 ;  /* 0x0053d80801007387 */ /* 0x0001e80000100800 */
[----:B0-----:R-:W4:Y:S04]  /*b7dc0*/  LDL.LU R8, [R1+0x884] ;  /* 0x0008840001087983 */ /* 0x001f280000300800 */
[----:B------:R0:W-:Y:S04]  /*b7dd0*/  STL [R1+0x5394], R6 ;  /* 0x0053940601007387 */ /* 0x0001e80000100800 */
[----:B0-----:R-:W4:Y:S04]  /*b7de0*/  LDL.LU R6, [R1+0x880] ;  /* 0x0008800001067983 */ /* 0x001f280000300800 */
[----:B------:R0:W-:Y:S04]  /*b7df0*/  STL.64 [R1+0x3d60], R2 ;  /* 0x003d600201007387 */ /* 0x0001e80000100a00 */
[----:B0-----:R-:W3:Y:S04]  /*b7e00*/  LDL.LU.64 R2, [R1+0x55d8] ;  /* 0x0055d80001027983 */ /* 0x001ee80000300a00 */
[----:B------:R0:W-:Y:S04]  /*b7e10*/  STL [R1+0x5398], R27 ;  /* 0x0053981b01007387 */ /* 0x0001e80000100800 */
[----:B0-----:R-:W4:Y:S01]  /*b7e20*/  LDL.LU R27, [R1+0x894] ;  /* 0x00089400011b7983 */ /* 0x001f220000300800 */
[----:B---3--:R-:W-:-:S03]  /*b7e30*/  F2FP.SATFINITE.E5M2.F32.PACK_AB_MERGE_C R3, R3, R0, RZ ;  /* 0x000000000303723e */ /* 0x008fc600048060ff */
[----:B------:R-:W3:Y:S04]  /*b7e40*/  LDL.LU R0, [R1+0x55d0] ;  /* 0x0055d00001007983 */ /* 0x000ee80000300800 */
[----:B------:R0:W-:Y:S04]  /*b7e50*/  STL [R1+0x53dc], R3 ;  /* 0x0053dc0301007387 */ /* 0x0001e80000100800 */
[----:B0-----:R-:W4:Y:S01]  /*b7e60*/  LDL.LU R3, [R1+0x890] ;  /* 0x0008900001037983 */ /* 0x001f220000300800 */
[----:B--2---:R-:W-:Y:S02]  /*b7e70*/  F2FP.SATFINITE.E5M2.F32.PACK_AB_MERGE_C R4, R5, R4, RZ ;  /* 0x000000040504723e */ /* 0x004fe400048060ff */
[----:B----4-:R-:W-:Y:S01]  /*b7e80*/  F2FP.SATFINITE.E5M2.F32.PACK_AB_MERGE_C R3, R27, R3, RZ ;  /* 0x000000031b03723e */ /* 0x010fe200048060ff */
[----:B------:R-:W-:Y:S01]  /*b7e90*/  VIADD R27, R28, UR5 ;  /* 0x000000051c1b7c36 */ /* 0x000fe20008000000 */
[----:B------:R-:W-:-:S03]  /*b7ea0*/  ULDC UR5, c[0x0][0x228] ;  /* 0x00008a0000057ab9 */ /* 0x000fc60000000800 */
[----:B------:R0:W-:Y:S04]  /*b7eb0*/  STL [R1+0x3cc], R3 ;  /* 0x0003cc0301007387 */ /* 0x0001e80000100800 */
[----:B------:R-:W-:Y:S04]  /*b7ec0*/  STL [R1+0x28c], R27 ;  /* 0x00028c1b01007387 */ /* 0x000fe80000100800 */
[----:B------:R3:W-:Y:S01]  /*b7ed0*/  STL [R1+0x3c8], R4 ;  /* 0x0003c80401007387 */ /* 0x0007e20000100800 */
[----:B0-----:R-:W-:Y:S02]  /*b7ee0*/  SHF.R.S32.HI R3, RZ, 0x1f, R27 ;  /* 0x0000001fff037819 */ /* 0x001fe4000001141b */
[----:B---3--:R-:W-:Y:S01]  /*b7ef0*/  IADD3 R4, P3, R27, R0, RZ ;  /* 0x000000001b047210 */ /* 0x008fe20007f7e0ff */
[----:B------:R-:W-:Y:S04]  /*b7f00*/  STL [R1+0x5448], R0 ;  /* 0x0054480001007387 */ /* 0x000fe80000100800 */
[----:B------:R-:W-:Y:S01]  /*b7f10*/  IMAD.X R5, R3, 0x1, R2, P3 ;  /* 0x0000000103057824 */ /* 0x000fe200018e0602 */
[----:B------:R-:W-:Y:S04]  /*b7f20*/  STL [R1+0x354], R3 ;  /* 0x0003540301007387 */ /* 0x000fe80000100800 */
[----:B------:R0:W-:Y:S04]  /*b7f30*/  STL.64 [R1+0x3d20], R4 ;  /* 0x003d200401007387 */ /* 0x0001e80000100a00 */
[----:B0-----:R-:W2:Y:S04]  /*b7f40*/  LDL.LU.64 R4, [R1+0x55c8] ;  /* 0x0055c80001047983 */ /* 0x001ea80000300a00 */
[----:B------:R-:W-:Y:S04]  /*b7f50*/  STL [R1+0x53e0], R27 ;  /* 0x0053e01b01007387 */ /* 0x000fe80000100800 */
[----:B------:R0:W-:Y:S01]  /*b7f60*/  STL [R1+0x539c], R2 ;  /* 0x00539c0201007387 */ /* 0x0001e20000100800 */
[----:B------:R-:W-:-:S02]  /*b7f70*/  F2FP.SATFINITE.E5M2.F32.PACK_AB_MERGE_C R0, R22, R11, RZ ;  /* 0x0000000b1600723e */ /* 0x000fc400048060ff */
[----:B0-----:R-:W-:-:S05]  /*b7f80*/  F2FP.SATFINITE.E5M2.F32.PACK_AB_MERGE_C R2, R8, R6, RZ ;  /* 0x000000060802723e */ /* 0x001fca00048060ff */
[----:B------:R0:W-:Y:S01]  /*b7f90*/  STL [R1+0xa84], R2 ;  /* 0x000a840201007387 */ /* 0x0001e20000100800 */
[----:B--2---:R-:W-:Y:S02]  /*b7fa0*/  F2FP.SATFINITE.E5M2.F32.PACK_AB_MERGE_C R3, R5, R7, RZ ;  /* 0x000000070503723e */ /* 0x004fe400048060ff */
[----:B0-----:R-:W-:-:S03]  /*b7fb0*/  F2FP.SATFINITE.E5M2.F32.PACK_AB_MERGE_C R2, R25, R4, RZ ;  /* 0x000000041902723e */ /* 0x001fc600048060ff */
[----:B------:R0:W-:Y:S04]  /*b7fc0*/  STL [R1+0xa74], R3 ;  /* 0x000a740301007387 */ /* 0x0001e80000100800 */
[----:B------:R1:W-:Y:S04]  /*b7fd0*/  STL [R1+0xa60], R0 ;  /* 0x000a600001007387 */ /* 0x0003e80000100800 */
[----:B------:R2:W-:Y:S01]  /*b7fe0*/  STL [R1+0xa68], R2 ;  /* 0x000a680201007387 */ /* 0x0005e20000100800 */
[----:B0-----:R-:W-:Y:S02]  /*b7ff0*/  F2FP.SATFINITE.E5M2.F32.PACK_AB_MERGE_C R3, R17, R26, RZ ;  /* 0x0000001a1103723e */ /* 0x001fe400048060ff */
[----:B-1----:R-:W-:-:S03]  /*b8000*/  F2FP.SATFINITE.E5M2.F32.PACK_AB_MERGE_C R0, R9, R19, RZ ;  /* 0x000000130900723e */ /* 0x002fc600048060ff */
[----:B------:R0:W-:Y:S01]  /*b8010*/  STL [R1+0xa54], R3 ;  /* 0x000a540301007387 */ /* 0x0001e20000100800 */
[----:B--2---:R-:W-:-:S03]  /*b8020*/  F2FP.SATFINITE.E5M2.F32.PACK_AB_MERGE_C R2, R20, R29, RZ ;  /* 0x0000001d1402723e */ /* 0x004fc600048060ff */
[----:B------:R1:W-:Y:S04]  /*b8030*/  STL [R1+0x5118], R0 ;  /* 0x0051180001007387 */ /* 0x0003e80000100800 */
[----:B------:R2:W-:Y:S01]  /*b8040*/  STL [R1+0xa1c], R2 ;  /* 0x000a1c0201007387 */ /* 0x0005e20000100800 */
[----:B0-----:R-:W-:Y:S02]  /*b8050*/  F2FP.SATFINITE.E5M2.F32.PACK_AB_MERGE_C R3, R24, R23, RZ ;  /* 0x000000171803723e */ /* 0x001fe400048060ff */
[----:B-1----:R-:W-:-:S03]  /*b8060*/  F2FP.SATFINITE.E5M2.F32.PACK_AB_MERGE_C R0, R15, R12, RZ ;  /* 0x0000000c0f00723e */ /* 0x002fc600048060ff */
[----:B------:R-:W-:Y:S01]  /*b8070*/  STL [R1+0xa28], R3 ;  /* 0x000a280301007387 */ /* 0x000fe20000100800 */
[----:B--2---:R-:W-:-:S03]  /*b8080*/  F2FP.SATFINITE.E5M2.F32.PACK_AB_MERGE_C R2, R18, R16, RZ ;  /* 0x000000101202723e */ /* 0x004fc600048060ff */
[----:B------:R-:W-:Y:S04]  /*b8090*/  STL [R1+0x9fc], R0 ;  /* 0x0009fc0001007387 */ /* 0x000fe80000100800 */
[----:B------:R0:W-:Y:S04]  /*b80a0*/  STL [R1+0xa08], R2 ;  /* 0x000a080201007387 */ /* 0x0001e80000100800 */
[----:B0-----:R-:W2:Y:S01]  /*b80b0*/  LDL.LU R2, [R1+0x7a4] ;  /* 0x0007a40001027983 */ /* 0x001ea20000300800 */
[----:B------:R-:W-:Y:S02]  /*b80c0*/  F2FP.SATFINITE.E5M2.F32.PACK_AB_MERGE_C R3, R21, R10, RZ ;  /* 0x0000000a1503723e */ /* 0x000fe400048060ff */
[----:B------:R-:W-:-:S03]  /*b80d0*/  F2FP.SATFINITE.E5M2.F32.PACK_AB_MERGE_C R0, R14, R13, RZ ;  /* 0x0000000d0e00723e */ /* 0x000fc600048060ff */
        /* <DEDUP_REMOVED lines=34> */
[----:B------:R-:W3:Y:S04]  /*b8300*/  LDL.LU R27, [R1+0x7a8] ;  /* 0x0007a800011b7983 */ /* 0x000ee80000300800 */
[----:B---3--:R0:W-:Y:S04]  /*b8310*/  STL [R1+0x5544], R27 ;  /* 0x0055441b01007387 */ /* 0x0081e80000100800 */
[----:B0-----:R-:W3:Y:S04]  /*b8320*/  LDL.LU R27, [R1+0x7a0] ;  /* 0x0007a000011b7983 */ /* 0x001ee80000300800 */
        /* <DEDUP_REMOVED lines=31> */
[----:B0-----:R-:W2:Y:S04]  /*b8520*/  LDL.LU R27, [R1+0x820] ;  /* 0x00082000011b7983 */ /* 0x001ea80000300800 */
[----:B------:R-:W3:Y:S04]  /*b8530*/  LDL.LU R0, [R1+0x7ac] ;  /* 0x0007ac0001007983 */ /* 0x000ee80000300800 */
[----:B------:R-:W4:Y:S04]  /*b8540*/  LDL.LU R28, [R1+0x790] ;  /* 0x00079000011c7983 */ /* 0x000f280000300800 */
[----:B------:R-:W4:Y:S04]  /*b8550*/  LDL.LU R3, [R1+0x794] ;  /* 0x0007940001037983 */ /* 0x000f280000300800 */
        /* <DEDUP_REMOVED lines=26> */
[----:B------:R0:W-:Y:S04]  /*b8700*/  STL [R1+0x9bc], R2 ;  /* 0x0009bc0201007387 */ /* 0x0001e80000100800 */
[----:B0-----:R-:W2:Y:S02]  /*b8710*/  LDL.LU R2, [R1+0x55c0] ;  /* 0x0055c00001027983 */ /* 0x001ea40000300800 */
[----:B--2---:R-:W-:-:S02]  /*b8720*/  F2FP.SATFINITE.E5M2.F32.PACK_AB_MERGE_C R2, R2, R27, RZ ;  /* 0x0000001b0202723e */ /* 0x004fc400048060ff */
        /* <DEDUP_REMOVED lines=61> */
[----:B------:R3:W-:Y:S02]  /*b8b00*/  STL [R1+0x7a0], R2 ;  /* 0x0007a00201007387 */ /* 0x0007e40000100800 */
[----:B---3--:R-:W-:Y:S02]  /*b8b10*/  F2FP.SATFINITE.E5M2.F32.PACK_AB_MERGE_C R2, R8, R6, RZ ;  /* 0x000000060802723e */ /* 0x008fe400048060ff */
[----:B--2---:R-:W-:Y:S02]  /*b8b20*/  F2FP.SATFINITE.E5M2.F32.PACK_AB_MERGE_C R27, R0, R27, RZ ;  /* 0x0000001b001b723e */ /* 0x004fe400048060ff */
[----:B----4-:R-:W-:-:S02]  /*b8b30*/  F2FP.SATFINITE.E5M2.F32.PACK_AB_MERGE_C R0, R3, R28, RZ ;  /* 0x0000001c0300723e */ /* 0x010fc400048060ff */
[----:B------:R-:W-:Y:S01]  /*b8b40*/  F2FP.SATFINITE.E5M2.F32.PACK_AB_MERGE_C R3, R5, R7, RZ ;  /* 0x000000070503723e */ /* 0x000fe200048060ff */
[----:B------:R-:W-:Y:S04]  /*b8b50*/  STL [R1+0x518c], R27 ;  /* 0x00518c1b01007387 */ /* 0x000fe80000100800 */
[----:B------:R0:W-:Y:S04]  /*b8b60*/  STL [R1+0x790], R0 ;  /* 0x0007900001007387 */ /* 0x0001e80000100800 */
[----:B------:R1:W-:Y:S01]  /*b8b70*/  STL [R1+0x794], R2 ;  /* 0x0007940201007387 */ /* 0x0003e20000100800 */
[----:B0-----:R-:W-:-:S03]  /*b8b80*/  F2FP.SATFINITE.E5M2.F32.PACK_AB_MERGE_C R0, R22, R11, RZ ;  /* 0x0000000b1600723e */ /* 0x001fc600048060ff */
[----:B------:R0:W-:Y:S01]  /*b8b90*/  STL [R1+0x780], R3 ;  /* 0x0007800301007387 */ /* 0x0001e20000100800 */
[----:B-1----:R-:W-:-:S03]  /*b8ba0*/  F2FP.SATFINITE.E5M2.F32.PACK_AB_MERGE_C R2, R25, R4, RZ ;  /* 0x000000041902723e */ /* 0x002fc600048060ff */
        /* <DEDUP_REMOVED lines=146> */
[----:B------:R-:W2:Y:S01]  /*b94d0*/  LDL.LU R27, [R1+0x54e0] ;  /* 0x0054e000011b7983 */ /* 0x000ea20000300800 */
[----:B---3--:R-:W-:-:S03]  /*b94e0*/  F2FP.SATFINITE.E5M2.F32.PACK_AB_MERGE_C R26, R26, R6, RZ ;  /* 0x000000061a1a723e */ /* 0x008fc600048060ff */
[----:B------:R2:W-:Y:S01]  /*b94f0*/  STL [R1+0x6d4], R2 ;  /* 0x0006d40201007387 */ /* 0x0005e20000100800 */
[----:B----4-:R-:W-:Y:S02]  /*b9500*/  F2FP.SATFINITE.E5M2.F32.PACK_AB_MERGE_C R16, R16, R8, RZ ;  /* 0x000000081010723e */ /* 0x010fe400048060ff */
[----:B------:R-:W-:Y:S02]  /*b9510*/  F2FP.SATFINITE.E5M2.F32.PACK_AB_MERGE_C R23, R23, R7, RZ ;  /* 0x000000071717723e */ /* 0x000fe400048060ff */
[----:B------:R-:W-:Y:S02]  /*b9520*/  F2FP.SATFINITE.E5M2.F32.PACK_AB_MERGE_C R6, R11, R5, RZ ;  /* 0x000000050b06723e */ /* 0x000fe400048060ff */
[----:B--2---:R-:W-:Y:S02]  /*b9530*/  F2FP.SATFINITE.E5M2.F32.PACK_AB_MERGE_C R2, R0, R27, RZ ;  /* 0x0000001b0002723e */ /* 0x004fe400048060ff */
[----:B------:R-:W-:-:S03]  /*b9540*/  F2FP.SATFINITE.E5M2.F32.PACK_AB_MERGE_C R0, R3, R28, RZ ;  /* 0x0000001c0300723e */ /* 0x000fc600048060ff */
[----:B------:R0:W-:Y:S01]  /*b9550*/  STL [R1+0x51ec], R2 ;  /* 0x0051ec0201007387 */ /* 0x0001e20000100800 */
[----:B------:R-:W-:-:S03]  /*b9560*/  F2FP.SATFINITE.E5M2.F32.PACK_AB_MERGE_C R3, R9, R19, RZ ;  /* 0x000000130903723e */ /* 0x000fc600048060ff */
[----:B------:R-:W-:Y:S04]  /*b9570*/  STL [R1+0x544c], R26 ;  /* 0x00544c1a01007387 */ /* 0x000fe80000100800 */
[----:B------:R1:W-:Y:S01]  /*b9580*/  STL [R1+0x51e8], R0 ;  /* 0x0051e80001007387 */ /* 0x0003e20000100800 */
[----:B0-----:R-:W-:-:S03]  /*b9590*/  F2FP.SATFINITE.E5M2.F32.PACK_AB_MERGE_C R2, R4, R22, RZ ;  /* 0x000000160402723e */ /* 0x001fc600048060ff */
[----:B------:R-:W-:Y:S04]  /*b95a0*/  STL [R1+0x5450], R16 ;  /* 0x0054501001007387 */ /* 0x000fe80000100800 */
[----:B------:R-:W-:Y:S01]  /*b95b0*/  STL [R1+0x53e4], R23 ;  /* 0x0053e41701007387 */ /* 0x000fe20000100800 */
[----:B-1----:R-:W-:-:S03]  /*b95c0*/  F2FP.SATFINITE.E5M2.F32.PACK_AB_MERGE_C R0, R17, R25, RZ ;  /* 0x000000191100723e */ /* 0x002fc600048060ff */
[----:B------:R-:W-:Y:S04]  /*b95d0*/  STL [R1+0x53e8], R6 ;  /* 0x0053e80601007387 */ /* 0x000fe80000100800 */
[----:B------:R0:W-:Y:S04]  /*b95e0*/  STL [R1+0x3c4], R2 ;  /* 0x0003c40201007387 */ /* 0x0001e80000100800 */
[----:B------:R1:W-:Y:S04]  /*b95f0*/  STL [R1+0x3ac], R0 ;  /* 0x0003ac0001007387 */ /* 0x0003e80000100800 */
[----:B------:R2:W-:Y:S01]  /*b9600*/  STL [R1+0xa58], R3 ;  /* 0x000a580301007387 */ /* 0x0005e20000100800 */
[----:B0-----:R-:W-:-:S02]  /*b9610*/  F2FP.SATFINITE.E5M2.F32.PACK_AB_MERGE_C R2, R20, R29, RZ ;  /* 0x0000001d1402723e */ /* 0x001fc400048060ff */
[----:B-1----:R-:W-:-:S03]  /*b9620*/  F2FP.SATFINITE.E5M2.F32.PACK_AB_MERGE_C R0, R12, R24, RZ ;  /* 0x000000180c00723e */ /* 0x002fc600048060ff */
[----:B------:R0:W-:Y:S01]  /*b9630*/  STL [R1+0xa5c], R2 ;  /* 0x000a5c0201007387 */ /* 0x0001e20000100800 */
[----:B--2---:R-:W-:-:S03]  /*b9640*/  F2FP.SATFINITE.E5M2.F32.PACK_AB_MERGE_C R3, R18, R15, RZ ;  /* 0x0000000f1203723e */ /* 0x004fc600048060ff */
[----:B------:R1:W-:Y:S04]  /*b9650*/  STL [R1+0xa2c], R0 ;  /* 0x000a2c0001007387 */ /* 0x0003e80000100800 */
[----:B------:R-:W-:Y:S04]  /*b9660*/  STL [R1+0xa50], R3 ;  /* 0x000a500301007387 */ /* 0x000fe80000100800 */
[----:B------:R-:W2:Y:S01]  /*b9670*/  LDL.LU R6, [R1+0x2104] ;  /* 0x0021040001067983 */ /* 0x000ea20000300800 */
[----:B0-----:R-:W-:Y:S02]  /*b9680*/  F2FP.SATFINITE.E5M2.F32.PACK_AB_MERGE_C R2, R21, R10, RZ ;  /* 0x0000000a1502723e */ /* 0x001fe400048060ff */
[----:B-1----:R-:W-:-:S03]  /*b9690*/  F2FP.SATFINITE.E5M2.F32.PACK_AB_MERGE_C R0, R14, R13, RZ ;  /* 0x0000000d0e00723e */ /* 0x002fc600048060ff */
        /* <DEDUP_REMOVED lines=98> */
[----:B---3--:R-:W-:Y:S02]  /*b9cc0*/  F2FP.SATFINITE.E5M2.F32.PACK_AB_MERGE_C R9, R9, R2, RZ ;  /* 0x000000020909723e */ /* 0x008fe400048060ff */
[----:B----4-:R-:W-:Y:S02]  /*b9cd0*/  F2FP.SATFINITE.E5M2.F32.PACK_AB_MERGE_C R2, R3, R28, RZ ;  /* 0x0000001c0302723e */ /* 0x010fe400048060ff */
[----:B--2---:R-:W-:-:S05]  /*b9ce0*/  F2FP.SATFINITE.E5M2.F32.PACK_AB_MERGE_C R15, R15, R23, RZ ;  /* 0x000000170f0f723e */ /* 0x004fca00048060ff */
[----:B------:R-:W-:Y:S04]  /*b9cf0*/  STL [R1+0x5454], R15 ;  /* 0x0054540f01007387 */ /* 0x000fe80000100800 */
[----:B------:R0:W-:Y:S04]  /*b9d00*/  STL [R1+0x928], R6 ;  /* 0x0009280601007387 */ /* 0x0001e80000100800 */
[----:B------:R1:W-:Y:S01]  /*b9d10*/  STL [R1+0x53ec], R9 ;  /* 0x0053ec0901007387 */ /* 0x0003e20000100800 */
[----:B0-----:R-:W-:Y:S02]  /*b9d20*/  F2FP.SATFINITE.E5M2.F32.PACK_AB_MERGE_C R6, R26, R16, RZ ;  /* 0x000000101a06723e */ /* 0x001fe400048060ff */
[----:B------:R-:W-:-:S03]  /*b9d30*/  F2FP.SATFINITE.E5M2.F32.PACK_AB_MERGE_C R23, R11, R5, RZ ;  /* 0x000000050b17723e */ /* 0x000fc600048060ff */
[----:B------:R0:W-:Y:S01]  /*b9d40*/  STL [R1+0x44], R6 ;  /* 0x0000440601007387 */ /* 0x0001e20000100800 */
[----:B-1----:R-:W-:Y:S02]  /*b9d50*/  F2FP.SATFINITE.E5M2.F32.PACK_AB_MERGE_C R9, R4, R22, RZ ;  /* 0x000000160409723e */ /* 0x002fe400048060ff */
[----:B------:R-:W-:Y:S02]  /*b9d60*/  F2FP.SATFINITE.E5M2.F32.PACK_AB_MERGE_C R5, R17, R25, RZ ;  /* 0x000000191105723e */ /* 0x000fe400048060ff */
[----:B0-----:R-:W-:Y:S02]  /*b9d70*/  F2FP.SATFINITE.E5M2.F32.PACK_AB_MERGE_C R6, R0, R27, RZ ;  /* 0x0000001b0006723e */ /* 0x001fe400048060ff */
[----:B------:R-:W-:Y:S02]  /*b9d80*/  F2FP.SATFINITE.E5M2.F32.PACK_AB_MERGE_C R0, R7, R8, RZ ;  /* 0x000000080700723e */ /* 0x000fe400048060ff */
[----:B------:R-:W-:Y:S01]  /*b9d90*/  F2FP.SATFINITE.E5M2.F32.PACK_AB_MERGE_C R7, R29, R19, RZ ;  /* 0x000000131d07723e */ /* 0x000fe200048060ff */
[----:B------:R0:W-:Y:S04]  /*b9da0*/  STL [R1+0x3a0], R6 ;  /* 0x0003a00601007387 */ /* 0x0001e80000100800 */
[----:B------:R1:W-:Y:S04]  /*b9db0*/  STL [R1+0x3a8], R2 ;  /* 0x0003a80201007387 */ /* 0x0003e80000100800 */
[----:B------:R-:W-:Y:S01]  /*b9dc0*/  STL [R1+0x5458], R23 ;  /* 0x0054581701007387 */ /* 0x000fe20000100800 */
[----:B0-----:R-:W-:-:S03]  /*b9dd0*/  F2FP.SATFINITE.E5M2.F32.PACK_AB_MERGE_C R6, R24, R20, RZ ;  /* 0x000000141806723e */ /* 0x001fc600048060ff */
[----:B------:R0:W-:Y:S01]  /*b9de0*/  STL [R1+0x3a4], R0 ;  /* 0x0003a40001007387 */ /* 0x0001e20000100800 */
[----:B-1----:R-:W-:-:S03]  /*b9df0*/  F2FP.SATFINITE.E5M2.F32.PACK_AB_MERGE_C R2, R21, R10, RZ ;  /* 0x0000000a1502723e */ /* 0x002fc600048060ff */
[----:B------:R-:W-:Y:S04]  /*b9e00*/  STL [R1+0x545c], R9 ;  /* 0x00545c0901007387 */ /* 0x000fe80000100800 */
[----:B------:R-:W-:Y:S01]  /*b9e10*/  STL [R1+0x53f0], R5 ;  /* 0x0053f00501007387 */ /* 0x000fe20000100800 */
[----:B0-----:R-:W-:-:S03]  /*b9e20*/  F2FP.SATFINITE.E5M2.F32.PACK_AB_MERGE_C R0, R18, R12, RZ ;  /* 0x0000000c1200723e */ /* 0x001fc600048060ff */
[----:B------:R-:W-:Y:S04]  /*b9e30*/  STL [R1+0x53f4], R7 ;  /* 0x0053f40701007387 */ /* 0x000fe80000100800 */
[----:B------:R-:W-:Y:S04]  /*b9e40*/  STL [R1+0x5460], R6 ;  /* 0x0054600601007387 */ /* 0x000fe80000100800 */
[----:B------:R0:W-:Y:S04]  /*b9e50*/  STL [R1+0x53f8], R2 ;  /* 0x0053f80201007387 */ /* 0x0001e80000100800 */
[----:B------:R-:W-:Y:S04]  /*b9e60*/  STL [R1+0x38], R0 ;  /* 0x0000380001007387 */ /* 0x000fe80000100800 */
[----:B------:R-:W2:Y:S04]  /*b9e70*/  LDL.LU R28, [R1+0x5b4] ;  /* 0x0005b400011c7983 */ /* 0x000ea80000300800 */
[----:B0-----:R-:W3:Y:S04]  /*b9e80*/  LDL.LU R2, [R1+0x5bc] ;  /* 0x0005bc0001027983 */ /* 0x001ee80000300800 */
[----:B---3--:R0:W-:Y:S04]  /*b9e90*/  STL [R1+0x5498], R2 ;  /* 0x0054980201007387 */ /* 0x0081e80000100800 */
[----:B0-----:R-:W2:Y:S04]  /*b9ea0*/  LDL.LU R2, [R1+0x5b0] ;  /* 0x0005b00001027983 */ /* 0x001ea80000300800 */
[----:B------:R-:W3:Y:S04]  /*b9eb0*/  LDL.LU R24, [R1+0x5a4] ;  /* 0x0005a40001187983 */ /* 0x000ee80000300800 */
[----:B---3--:R0:W-:Y:S04]  /*b9ec0*/  STL [R1+0x5494], R24 ;  /* 0x0054941801007387 */ /* 0x0081e80000100800 */
[----:B0-----:R-:W3:Y:S04]  /*b9ed0*/  LDL.LU R24, [R1+0x5b8] ;  /* 0x0005b80001187983 */ /* 0x001ee80000300800 */
[----:B------:R-:W4:Y:S04]  /*b9ee0*/  LDL.LU R20, [R1+0x5ac] ;  /* 0x0005ac0001147983 */ /* 0x000f280000300800 */
[----:B----4-:R0:W-:Y:S04]  /*b9ef0*/  STL [R1+0x5490], R20 ;  /* 0x0054901401007387 */ /* 0x0101e80000100800 */
[----:B0-----:R-:W4:Y:S04]  /*b9f00*/  LDL.LU R20, [R1+0x5a0] ;  /* 0x0005a00001147983 */ /* 0x001f280000300800 */
[----:B------:R-:W2:Y:S04]  /*b9f10*/  LDL.LU R5, [R1+0x594] ;  /* 0x0005940001057983 */ /* 0x000ea80000300800 */
[----:B--2---:R0:W-:Y:S04]  /*b9f20*/  STL [R1+0x548c], R5 ;  /* 0x00548c0501007387 */ /* 0x0041e80000100800 */
[----:B0-----:R-:W2:Y:S04]  /*b9f30*/  LDL.LU R5, [R1+0x5a8] ;  /* 0x0005a80001057983 */ /* 0x001ea80000300800 */
[----:B------:R-:W3:Y:S04]  /*b9f40*/  LDL.LU R29, [R1+0x584] ;  /* 0x00058400011d7983 */ /* 0x000ee80000300800 */
[----:B---3--:R0:W-:Y:S04]  /*b9f50*/  STL [R1+0x5480], R29 ;  /* 0x0054801d01007387 */ /* 0x0081e80000100800 */
[----:B0-----:R-:W3:Y:S04]  /*b9f60*/  LDL.LU R29, [R1+0x59c] ;  /* 0x00059c00011d7983 */ /* 0x001ee80000300800 */
[----:B---3--:R0:W-:Y:S04]  /*b9f70*/  STL [R1+0x5488], R29 ;  /* 0x0054881d01007387 */ /* 0x0081e80000100800 */
[----:B0-----:R-:W3:Y:S04]  /*b9f80*/  LDL.LU R29, [R1+0x590] ;  /* 0x00059000011d7983 */ /* 0x001ee80000300800 */
[----:B------:R-:W4:Y:S04]  /*b9f90*/  LDL.LU R6, [R1+0x560] ;  /* 0x0005600001067983 */ /* 0x000f280000300800 */
[----:B----4-:R0:W-:Y:S04]  /*b9fa0*/  STL [R1+0x5464], R6 ;  /* 0x0054640601007387 */ /* 0x0101e80000100800 */
[----:B0-----:R-:W4:Y:S04]  /*b9fb0*/  LDL.LU R6, [R1+0x57c] ;  /* 0x00057c0001067983 */ /* 0x001f280000300800 */
        /* <DEDUP_REMOVED lines=8> */
[----:B------:R-:W2:Y:S04]  /*ba040*/  LDL.LU R9, [R1+0x564] ;  /* 0x0005640001097983 */ /* 0x000ea80000300800 */
[----:B--2---:R0:W-:Y:S04]  /*ba050*/  STL [R1+0x5468], R9 ;  /* 0x0054680901007387 */ /* 0x0041e80000100800 */
[----:B0-----:R-:W2:Y:S04]  /*ba060*/  LDL.LU R9, [R1+0x578] ;  /* 0x0005780001097983 */ /* 0x001ea80000300800 */
[----:B--2---:R0:W-:Y:S04]  /*ba070*/  STL [R1+0x5470], R9 ;  /* 0x0054700901007387 */ /* 0x0041e80000100800 */
[----:B0-----:R-:W2:Y:S01]  /*ba080*/  LDL.LU R9, [R1+0x570] ;  /* 0x0005700001097983 */ /* 0x001ea20000300800 */
[----:B------:R-:W-:-:S02]  /*ba090*/  F2FP.SATFINITE.E5M2.F32.PACK_AB_MERGE_C R4, R14, R13, RZ ;  /* 0x0000000d0e04723e */ /* 0x000fc400048060ff */
[----:B------:R-:W-:Y:S01]  /*ba0a0*/  F2FP.SATFINITE.E5M2.F32.PACK_AB_MERGE_C R28, R28, R2, RZ ;  /* 0x000000021c1c723e */ /* 0x000fe200048060ff */
        /* <DEDUP_REMOVED lines=22> */
[----:B------:R0:W-:Y:S04]  /*ba210*/  STL [R1+0x53fc], R4 ;  /* 0x0053fc0401007387 */ /* 0x0001e80000100800 */
[----:B0-----:R-:W2:Y:S04]  /*ba220*/  LDL.LU R4, [R1+0x460] ;  /* 0x0004600001047983 */ /* 0x001ea80000300800 */
[----:B------:R-:W3:Y:S02]  /*ba230*/  LDL.LU R2, [R1+0x5498] ;  /* 0x0054980001027983 */ /* 0x000ee40000300800 */
[----:B---3--:R-:W-:-:S02]  /*ba240*/  F2FP.SATFINITE.E5M2.F32.PACK_AB_MERGE_C R2, R2, R24, RZ ;  /* 0x000000180202723e */ /* 0x008fc400048060ff */
[----:B------:R-:W3:Y:S02]  /*ba250*/  LDL.LU R24, [R1+0x5494] ;  /* 0x0054940001187983 */ /* 0x000ee40000300800 */
[----:B---3--:R-:W-:Y:S02]  /*ba260*/  F2FP.SATFINITE.E5M2.F32.PACK_AB_MERGE_C R24, R24, R20, RZ ;  /* 0x000000141818723e */ /* 0x008fe400048060ff */
[----:B------:R-:W3:Y:S04]  /*ba270*/  LDL.LU R20, [R1+0x5490] ;  /* 0x0054900001147983 */ /* 0x000ee80000300800 */
[----:B------:R0:W-:Y:S04]  /*ba280*/  STL [R1+0x5400], R24 ;  /* 0x0054001801007387 */ /* 0x0001e80000100800 */
[----:B0-----:R-:W2:Y:S01]  /*ba290*/  LDL.LU R24, [R1+0x49c] ;  /* 0x00049c0001187983 */ /* 0x001ea20000300800 */
[----:B---3--:R-:W-:-:S03]  /*ba2a0*/  F2FP.SATFINITE.E5M2.F32.PACK_AB_MERGE_C R20, R20, R5, RZ ;  /* 0x000000051414723e */ /* 0x008fc600048060ff */
[----:B------:R-:W3:Y:S04]  /*ba2b0*/  LDL.LU R5, [R1+0x548c] ;  /* 0x00548c0001057983 */ /* 0x000ee80000300800 */
[----:B------:R0:W-:Y:S04]  /*ba2c0*/  STL [R1+0x5404], R20 ;  /* 0x0054041401007387 */ /* 0x0001e80000100800 */
[----:B0-----:R-:W2:Y:S01]  /*ba2d0*/  LDL.LU R20, [R1+0x498] ;  /* 0x0004980001147983 */ /* 0x001ea20000300800 */
[----:B---3--:R-:W-:-:S03]  /*ba2e0*/  F2FP.SATFINITE.E5M2.F32.PACK_AB_MERGE_C R5, R5, R29, RZ ;  /* 0x0000001d0505723e */ /* 0x008fc600048060ff */
[----:B------:R-:W4:Y:S02]  /*ba2f0*/  LDL.LU R29, [R1+0x5488] ;  /* 0x00548800011d7983 */ /* 0x000f240000300800 */
[----:B----4-:R-:W-:Y:S02]  /*ba300*/  F2FP.SATFINITE.E5M2.F32.PACK_AB_MERGE_C R29, R29, R6, RZ ;  /* 0x000000061d1d723e */ /* 0x010fe400048060ff */
[----:B------:R-:W3:Y:S04]  /*ba310*/  LDL.LU R6, [R1+0x5484] ;  /* 0x0054840001067983 */ /* 0x000ee80000300800 */
[----:B------:R0:W-:Y:S04]  /*ba320*/  STL [R1+0x28], R29 ;  /* 0x0000281d01007387 */ /* 0x0001e80000100800 */
[----:B0-----:R-:W3:Y:S02]  /*ba330*/  LDL.LU R29, [R1+0x5480] ;  /* 0x00548000011d7983 */ /* 0x001ee40000300800 */
[----:B---3--:R-:W-:-:S02]  /*ba340*/  F2FP.SATFINITE.E5M2.F32.PACK_AB_MERGE_C R29, R29, R6, RZ ;  /* 0x000000061d1d723e */ /* 0x008fc400048060ff */
[----:B------:R-:W2:Y:S04]  /*ba350*/  LDL.LU R6, [R1+0x547c] ;  /* 0x00547c0001067983 */ /* 0x000ea80000300800 */
[----:B------:R0:W-:Y:S04]  /*ba360*/  STL [R1+0x5408], R29 ;  /* 0x0054081d01007387 */ /* 0x0001e80000100800 */
[----:B0-----:R-:W3:Y:S01]  /*ba370*/  LDL.LU R29, [R1+0x490] ;  /* 0x00049000011d7983 */ /* 0x001ee20000300800 */
        /* <DEDUP_REMOVED lines=11> */
[----:B0-----:R-:W2:Y:S01]  /*ba430*/  LDL.LU R6, [R1+0x5464] ;  /* 0x0054640001067983 */ /* 0x001ea20000300800 */
[----:B------:R-:W-:Y:S02]  /*ba440*/  F2FP.SATFINITE.E5M2.F32.PACK_AB_MERGE_C R15, R15, R23, RZ ;  /* 0x000000170f0f723e */ /* 0x000fe400048060ff */
[----:B------:R-:W-:-:S02]  /*ba450*/  F2FP.SATFINITE.E5M2.F32.PACK_AB_MERGE_C R26, R26, R16, RZ ;  /* 0x000000101a1a723e */ /* 0x000fc400048060ff */
[----:B------:R-:W-:Y:S02]  /*ba460*/  F2FP.SATFINITE.E5M2.F32.PACK_AB_MERGE_C R11, R11, R0, RZ ;  /* 0x000000000b0b723e */ /* 0x000fe400048060ff */
[----:B------:R-:W-:Y:S02]  /*ba470*/  F2FP.SATFINITE.E5M2.F32.PACK_AB_MERGE_C R17, R17, R22, RZ ;  /* 0x000000161111723e */ /* 0x000fe400048060ff */
[----:B------:R-:W-:Y:S02]  /*ba480*/  F2FP.SATFINITE.E5M2.F32.PACK_AB_MERGE_C R14, R14, R19, RZ ;  /* 0x000000130e0e723e */ /* 0x000fe400048060ff */
[----:B------:R-:W-:Y:S02]  /*ba490*/  F2FP.SATFINITE.E5M2.F32.PACK_AB_MERGE_C R3, R3, R13, RZ ;  /* 0x0000000d0303723e */ /* 0x000fe400048060ff */
[----:B------:R-:W-:Y:S02]  /*ba4a0*/  F2FP.SATFINITE.E5M2.F32.PACK_AB_MERGE_C R25, R25, R21, RZ ;  /* 0x000000151919723e */ /* 0x000fe400048060ff */
[----:B------:R-:W-:-:S02]  /*ba4b0*/  F2FP.SATFINITE.E5M2.F32.PACK_AB_MERGE_C R18, R18, R10, RZ ;  /* 0x0000000a1212723e */ /* 0x000fc400048060ff */
[----:B--2---:R-:W-:Y:S02]  /*ba4c0*/  F2FP.SATFINITE.E5M2.F32.PACK_AB_MERGE_C R9, R9, R6, RZ ;  /* 0x000000060909723e */ /* 0x004fe400048060ff */
[----:B------:R-:W2:Y:S04]  /*ba4d0*/  LDL.LU R6, [R1+0x5460] ;  /* 0x0054600001067983 */ /* 0x000ea80000300800 */
[----:B------:R0:W-:Y:S04]  /*ba4e0*/  STL [R1+0x388], R9 ;  /* 0x0003880901007387 */ /* 0x0001e80000100800 */
[----:B0-----:R-:W4:Y:S04]  /*ba4f0*/  LDL.LU R9, [R1+0x545c] ;  /* 0x00545c0001097983 */ /* 0x001f280000300800 */
        /* <DEDUP_REMOVED lines=8> */
[----:B0-----:R-:W2:Y:S04]  /*ba580*/  LDL.LU R11, [R1+0x5444] ;  /* 0x00544400010b7983 */ /* 0x001ea80000300800 */
        /* <DEDUP_REMOVED lines=12> */
[----:B------:R-:W2:Y:S01]  /*ba650*/  LDL.LU R10, [R1+0x5428] ;  /* 0x00542800010a7983 */ /* 0x000ea20000300800 */
[----:B---3--:R-:W-:-:S03]  /*ba660*/  F2FP.SATFINITE.E5M2.F32.PACK_AB_MERGE_C R12, R12, R29, RZ ;  /* 0x0000001d0c0c723e */ /* 0x008fc600048060ff */
[----:B------:R0:W-:Y:S01]  /*ba670*/  STL [R1+0x380], R18 ;  /* 0x0003801201007387 */ /* 0x0001e20000100800 */
[----:B------:R-:W-:-:S03]  /*ba680*/  F2FP.SATFINITE.E5M2.F32.PACK_AB_MERGE_C R4, R7, R4, RZ ;  /* 0x000000040704723e */ /* 0x000fc600048060ff */
[----:B0-----:R-:W3:Y:S01]  /*ba690*/  LDL.LU R18, [R1+0x5424] ;  /* 0x0054240001127983 */ /* 0x001ee20000300800 */
[----:B------:R-:W-:Y:S02]  /*ba6a0*/  LOP3.LUT R2, R2, 0xffff, RZ, 0xc0, !PT ;  /* 0x0000ffff02027812 */ /* 0x000fe400078ec0ff */
[----:B----4-:R-:W-:Y:S02]  /*ba6b0*/  LOP3.LUT R7, R26, 0xffff, RZ, 0xc0, !PT ;  /* 0x0000ffff1a077812 */ /* 0x010fe400078ec0ff */
[----:B--2---:R-:W-:-:S05]  /*ba6c0*/  F2FP.SATFINITE.E5M2.F32.PACK_AB_MERGE_C R3, R3, R25, RZ ;  /* 0x000000190303723e */ /* 0x004fca00048060ff */
[----:B------:R0:W-:Y:S04]  /*ba6d0*/  STL [R1+0x37c], R3 ;  /* 0x00037c0301007387 */ /* 0x0001e80000100800 */
[----:B------:R1:W-:Y:S01]  /*ba6e0*/  STL [R1+0x5414], R12 ;  /* 0x0054140c01007387 */ /* 0x0003e20000100800 */
[----:B0-----:R-:W-:Y:S02]  /*ba6f0*/  F2FP.SATFINITE.E5M2.F32.PACK_AB_MERGE_C R3, R8, R27, RZ ;  /* 0x0000001b0803723e */ /* 0x001fe400048060ff */
[----:B-1----:R-:W-:Y:S02]  /*ba700*/  F2FP.SATFINITE.E5M2.F32.PACK_AB_MERGE_C R12, R24, R20, RZ ;  /* 0x00000014180c723e */ /* 0x002fe400048060ff */
[----:B------:R-:W-:-:S03]  /*ba710*/  LOP3.LUT R8, R14, 0xffff, RZ, 0xc0, !PT ;  /* 0x0000ffff0e087812 */ /* 0x000fc600078ec0ff */
[----:B------:R-:W-:Y:S04]  /*ba720*/  STL [R1+0x358], R12 ;  /* 0x0003580c01007387 */ /* 0x000fe80000100800 */
[----:B------:R0:W-:Y:S04]  /*ba730*/  STL [R1+0x370], R4 ;  /* 0x0003700401007387 */ /* 0x0001e80000100800 */
[----:B------:R1:W-:Y:S01]  /*ba740*/  STL [R1+0x36c], R3 ;  /* 0x00036c0301007387 */ /* 0x0003e20000100800 */
[----:B0-----:R-:W-:Y:S02]  /*ba750*/  LOP3.LUT R4, R28, 0xffff, RZ, 0xc0, !PT ;  /* 0x0000ffff1c047812 */ /* 0x001fe400078ec0ff */
[----:B-1----:R-:W-:-:S02]  /*ba760*/  SHF.R.U32.HI R3, RZ, 0x8, R8 ;  /* 0x00000008ff037819 */ /* 0x002fc40000011608 */
[--C-:B------:R-:W-:Y:S02]  /*ba770*/  PRMT R8, R8, 0x3340, R7.reuse ;  /* 0x0000334008087816 */ /* 0x100fe40000000007 */
[----:B------:R-:W-:Y:S02]  /*ba780*/  SHF.R.U32.HI R7, RZ, 0x8, R7 ;  /* 0x00000008ff077819 */ /* 0x000fe40000011607 */
[----:B------:R-:W-:Y:S02]  /*ba790*/  PRMT R28, R4, 0x3340, R0 ;  /* 0x00003340041c7816 */ /* 0x000fe40000000000 */
[----:B------:R-:W-:Y:S02]  /*ba7a0*/  LOP3.LUT R3, R3, 0xffff, RZ, 0xc0, !PT ;  /* 0x0000ffff03037812 */ /* 0x000fe400078ec0ff */
[----:B------:R-:W-:Y:S02]  /*ba7b0*/  LOP3.LUT R7, R7, 0xffff, RZ, 0xc0, !PT ;  /* 0x0000ffff07077812 */ /* 0x000fe400078ec0ff */
[----:B------:R-:W-:-:S02]  /*ba7c0*/  PRMT R27, R8, 0x5410, R28 ;  /* 0x00005410081b7816 */ /* 0x000fc4000000001c */
[----:B------:R-:W-:Y:S02]  /*ba7d0*/  PRMT R8, R3, 0x3340, R7 ;  /* 0x0000334003087816 */ /* 0x000fe40000000007 */
[----:B------:R-:W-:Y:S02]  /*ba7e0*/  LOP3.LUT R3, R13, 0xffff, RZ, 0xc0, !PT ;  /* 0x0000ffff0d037812 */ /* 0x000fe400078ec0ff */
[----:B------:R-:W-:Y:S02]  /*ba7f0*/  LOP3.LUT R7, R16, 0xffff, RZ, 0xc0, !PT ;  /* 0x0000ffff10077812 */ /* 0x000fe400078ec0ff */
[----:B------:R-:W-:Y:S02]  /*ba800*/  PRMT R28, R2, 0x3340, R0 ;  /* 0x00003340021c7816 */ /* 0x000fe40000000000 */
[----:B------:R-:W-:Y:S02]  /*ba810*/  PRMT R12, R3, 0x3340, R7 ;  /* 0x00003340030c7816 */ /* 0x000fe40000000007 */
[----:B------:R-:W-:-:S02]  /*ba820*/  SHF.R.U32.HI R2, RZ, 0x8, R2 ;  /* 0x00000008ff027819 */ /* 0x000fc40000011602 */
[----:B------:R-:W-:Y:S02]  /*ba830*/  PRMT R26, R12, 0x5410, R28 ;  /* 0x000054100c1a7816 */ /* 0x000fe4000000001c */
[----:B------:R-:W-:Y:S02]  /*ba840*/  SHF.R.U32.HI R3, RZ, 0x8, R3 ;  /* 0x00000008ff037819 */ /* 0x000fe40000011603 */
[----:B------:R-:W-:Y:S02]  /*ba850*/  SHF.R.U32.HI R28, RZ, 0x8, R7 ;  /* 0x00000008ff1c7819 */ /* 0x000fe40000011607 */
[----:B------:R-:W-:Y:S02]  /*ba860*/  LOP3.LUT R2, R2, 0xffff, RZ, 0xc0, !PT ;  /* 0x0000ffff02027812 */ /* 0x000fe400078ec0ff */
[----:B------:R-:W-:Y:S02]  /*ba870*/  LOP3.LUT R3, R3, 0xffff, RZ, 0xc0, !PT ;  /* 0x0000ffff03037812 */ /* 0x000fe400078ec0ff */
[----:B------:R-:W-:-:S02]  /*ba880*/  LOP3.LUT R28, R28, 0xffff, RZ, 0xc0, !PT ;  /* 0x0000ffff1c1c7812 */ /* 0x000fc400078ec0ff */
[----:B------:R-:W-:Y:S02]  /*ba890*/  PRMT R29, R2, 0x3340, R0 ;  /* 0x00003340021d7816 */ /* 0x000fe40000000000 */
[----:B------:R-:W-:Y:S02]  /*ba8a0*/  PRMT R16, R3, 0x3340, R28 ;  /* 0x0000334003107816 */ /* 0x000fe4000000001c */
[----:B------:R-:W-:Y:S02]  /*ba8b0*/  LOP3.LUT R2, R21, 0xffff, RZ, 0xc0, !PT ;  /* 0x0000ffff15027812 */ /* 0x000fe400078ec0ff */
[----:B------:R-:W-:-:S03]  /*ba8c0*/  LOP3.LUT R3, R19, 0xffff, RZ, 0xc0, !PT ;  /* 0x0000ffff13037812 */ /* 0x000fc600078ec0ff */
[----:B------:R0:W-:Y:S04]  /*ba8d0*/  STL [R1+0x4d4], R2 ;  /* 0x0004d40201007387 */ /* 0x0001e80000100800 */
[----:B------:R1:W-:Y:S01]  /*ba8e0*/  STL [R1+0x4d0], R3 ;  /* 0x0004d00301007387 */ /* 0x0003e20000100800 */
[----:B------:R-:W-:Y:S02]  /*ba8f0*/  SHF.R.U32.HI R28, RZ, 0x8, R4 ;  /* 0x00000008ff1c7819 */ /* 0x000fe40000011604 */
[----:B0-----:R-:W-:Y:S02]  /*ba900*/  SHF.R.U32.HI R2, RZ, 0x8, R2 ;  /* 0x00000008ff027819 */ /* 0x001fe40000011602 */
[----:B-1----:R-:W-:Y:S02]  /*ba910*/  SHF.R.U32.HI R3, RZ, 0x8, R3 ;  /* 0x00000008ff037819 */ /* 0x002fe40000011603 */
[----:B------:R-:W-:-:S02]  /*ba920*/  LOP3.LUT R2, R2, 0xffff, RZ, 0xc0, !PT ;  /* 0x0000ffff02027812 */ /* 0x000fc400078ec0ff */
[----:B------:R-:W-:Y:S02]  /*ba930*/  LOP3.LUT R3, R3, 0xffff, RZ, 0xc0, !PT ;  /* 0x0000ffff03037812 */ /* 0x000fe400078ec0ff */
[----:B------:R-:W-:Y:S02]  /*ba940*/  LOP3.LUT R28, R28, 0xffff, RZ, 0xc0, !PT ;  /* 0x0000ffff1c1c7812 */ /* 0x000fe400078ec0ff */
[----:B------:R-:W-:Y:S02]  /*ba950*/  PRMT R2, R2, 0x3340, R3 ;  /* 0x0000334002027816 */ /* 0x000fe40000000003 */
[----:B------:R-:W-:Y:S02]  /*ba960*/  LOP3.LUT R3, R5, 0xffff, RZ, 0xc0, !PT ;  /* 0x0000ffff05037812 */ /* 0x000fe400078ec0ff */
[----:B------:R-:W-:Y:S02]  /*ba970*/  LOP3.LUT R4, R10, 0xffff, RZ, 0xc0, !PT ;  /* 0x0000ffff0a047812 */ /* 0x000fe400078ec0ff */
[----:B------:R-:W-:-:S02]  /*ba980*/  LOP3.LUT R5, R15, 0xffff, RZ, 0xc0, !PT ;  /* 0x0000ffff0f057812 */ /* 0x000fc400078ec0ff */
[--C-:B------:R-:W-:Y:S02]  /*ba990*/  PRMT R20, R28, 0x3340, R0.reuse ;  /* 0x000033401c147816 */ /* 0x100fe40000000000 */
[----:B------:R-:W-:Y:S02]  /*ba9a0*/  PRMT R28, R3, 0x3340, R0 ;  /* 0x00003340031c7816 */ /* 0x000fe40000000000 */
[--C-:B------:R-:W-:Y:S02]  /*ba9b0*/  PRMT R7, R4, 0x3340, R5.reuse ;  /* 0x0000334004077816 */ /* 0x100fe40000000005 */
[----:B------:R-:W-:Y:S02]  /*ba9c0*/  SHF.R.U32.HI R4, RZ, 0x8, R4 ;  /* 0x00000008ff047819 */ /* 0x000fe40000011604 */
[----:B------:R-:W-:Y:S02]  /*ba9d0*/  PRMT R15, R7, 0x5410, R28 ;  /* 0x00005410070f7816 */ /* 0x000fe4000000001c */
[----:B------:R-:W-:-:S02]  /*ba9e0*/  SHF.R.U32.HI R28, RZ, 0x8, R5 ;  /* 0x00000008ff1c7819 */ /* 0x000fc40000011605 */
[----:B------:R-:W-:Y:S02]  /*ba9f0*/  LOP3.LUT R4, R4, 0xffff, RZ, 0xc0, !PT ;  /* 0x0000ffff04047812 */ /* 0x000fe400078ec0ff */
[----:B------:R-:W-:-:S04]  /*baa00*/  LOP3.LUT R28, R28, 0xffff, RZ, 0xc0, !PT ;  /* 0x0000ffff1c1c7812 */ /* 0x000fc800078ec0ff */
[----:B------:R-:W-:Y:S02]  /*baa10*/  PRMT R19, R4, 0x3340, R28 ;  /* 0x0000334004137816 */ /* 0x000fe4000000001c */
[----:B------:R-:W-:Y:S02]  /*baa20*/  LOP3.LUT R4, R22, 0xffff, RZ, 0xc0, !PT ;  /* 0x0000ffff16047812 */ /* 0x000fe400078ec0ff */
[----:B------:R-:W2:Y:S01]  /*baa30*/  LDL.LU R22, [R1+0x5420] ;  /* 0x0054200001167983 */ /* 0x000ea20000300800 */
[----:B------:R-:W-:-:S04]  /*baa40*/  SHF.R.U32.HI R3, RZ, 0x8, R3 ;  /* 0x00000008ff037819 */ /* 0x000fc80000011603 */
[----:B------:R-:W-:Y:S02]  /*baa50*/  LOP3.LUT R3, R3, 0xffff, RZ, 0xc0, !PT ;  /* 0x0000ffff03037812 */ /* 0x000fe400078ec0ff */
[----:B------:R-:W-:Y:S02]  /*baa60*/  LOP3.LUT R5, R23, 0xffff, RZ, 0xc0, !PT ;  /* 0x0000ffff17057812 */ /* 0x000fe400078ec0ff */
[----:B------:R-:W-:Y:S02]  /*baa70*/  PRMT R24, R3, 0x3340, R0 ;  /* 0x0000334003187816 */ /* 0x000fe40000000000 */
[----:B---3--:R-:W-:Y:S01]  /*baa80*/  LOP3.LUT R3, R18, 0xffff, RZ, 0xc0, !PT ;  /* 0x0000ffff12037812 */ /* 0x008fe200078ec0ff */
[----:B------:R-:W-:Y:S01]  /*baa90*/  STL [R1+0x4c4], R5 ;  /* 0x0004c40501007387 */ /* 0x000fe20000100800 */
[----:B------:R-:W-:-:S03]  /*baaa0*/  LOP3.LUT R7, R6, 0xffff, RZ, 0xc0, !PT ;  /* 0x0000ffff06077812 */ /* 0x000fc600078ec0ff */
[----:B------:R0:W-:Y:S01]  /*baab0*/  STL [R1+0x4cc], R3 ;  /* 0x0004cc0301007387 */ /* 0x0001e20000100800 */
[----:B------:R-:W-:-:S03]  /*baac0*/  LOP3.LUT R6, R17, 0xffff, RZ, 0xc0, !PT ;  /* 0x0000ffff11067812 */ /* 0x000fc600078ec0ff */
[----:B------:R-:W3:Y:S04]  /*baad0*/  LDL.LU R12, [R1+0x28] ;  /* 0x00002800010c7983 */ /* 0x000ee80000300800 */
[----:B------:R1:W-:Y:S01]  /*baae0*/  STL [R1+0x4c8], R4 ;  /* 0x0004c80401007387 */ /* 0x0003e20000100800 */
[----:B0-----:R-:W-:-:S03]  /*baaf0*/  SHF.R.U32.HI R3, RZ, 0x8, R3 ;  /* 0x00000008ff037819 */ /* 0x001fc60000011603 */
[----:B------:R-:W4:Y:S01]  /*bab00*/  LDL.LU R25, [R1+0x44] ;  /* 0x0000440001197983 */ /* 0x000f220000300800 */
[----:B------:R-:W-:-:S03]  /*bab10*/  SHF.R.U32.HI R28, RZ, 0x8, R5 ;  /* 0x00000008ff1c7819 */ /* 0x000fc60000011605 */
[----:B------:R-:W3:Y:S01]  /*bab20*/  LDL.LU R17, [R1+0x541c] ;  /* 0x00541c0001117983 */ /* 0x000ee20000300800 */
[----:B-1----:R-:W-:Y:S02]  /*bab30*/  SHF.R.U32.HI R4, RZ, 0x8, R4 ;  /* 0x00000008ff047819 */ /* 0x002fe40000011604 */
[----:B------:R-:W-:Y:S02]  /*bab40*/  LOP3.LUT R3, R3, 0xffff, RZ, 0xc0, !PT ;  /* 0x0000ffff03037812 */ /* 0x000fe400078ec0ff */
[----:B------:R-:W-:-:S04]  /*bab50*/  LOP3.LUT R5, R4, 0xffff, RZ, 0xc0, !PT ;  /* 0x0000ffff04057812 */ /* 0x000fc800078ec0ff */
[----:B------:R-:W-:Y:S01]  /*bab60*/  PRMT R5, R3, 0x3340, R5 ;  /* 0x0000334003057816 */ /* 0x000fe20000000005 */
[----:B------:R-:W-:Y:S01]  /*bab70*/  STL [R1+0x4c0], R7 ;  /* 0x0004c00701007387 */ /* 0x000fe20000100800 */
[----:B------:R-:W-:Y:S02]  /*bab80*/  LOP3.LUT R23, R9, 0xffff, RZ, 0xc0, !PT ;  /* 0x0000ffff09177812 */ /* 0x000fe400078ec0ff */
[----:B------:R-:W-:Y:S02]  /*bab90*/  LOP3.LUT R9, R11, 0xffff, RZ, 0xc0, !PT ;  /* 0x0000ffff0b097812 */ /* 0x000fe400078ec0ff */
[----:B--2---:R-:W-:-:S05]  /*baba0*/  LOP3.LUT R3, R22, 0xffff, RZ, 0xc0, !PT ;  /* 0x0000ffff16037812 */ /* 0x004fca00078ec0ff */
[----:B------:R0:W-:Y:S04]  /*babb0*/  STL [R1+0x4b8], R3 ;  /* 0x0004b80301007387 */ /* 0x0001e80000100800 */
[----:B------:R1:W-:Y:S04]  /*babc0*/  STL [R1+0x4b0], R6 ;  /* 0x0004b00601007387 */ /* 0x0003e80000100800 */
[----:B------:R-:W2:Y:S01]  /*babd0*/  LDL.LU R11, [R1+0x5418] ;  /* 0x00541800010b7983 */ /* 0x000ea20000300800 */
[----:B0-----:R-:W-:Y:S02]  /*babe0*/  SHF.R.U32.HI R3, RZ, 0x8, R3 ;  /* 0x00000008ff037819 */ /* 0x001fe40000011603 */
[----:B-1----:R-:W-:-:S02]  /*babf0*/  SHF.R.U32.HI R6, RZ, 0x8, R6 ;  /* 0x00000008ff067819 */ /* 0x002fc40000011606 */
[----:B------:R-:W-:Y:S02]  /*bac00*/  LOP3.LUT R3, R3, 0xffff, RZ, 0xc0, !PT ;  /* 0x0000ffff03037812 */ /* 0x000fe400078ec0ff */
[----:B------:R-:W-:Y:S02]  /*bac10*/  LOP3.LUT R6, R6, 0xffff, RZ, 0xc0, !PT ;  /* 0x0000ffff06067812 */ /* 0x000fe400078ec0ff */
[----:B------:R-:W-:Y:S02]  /*bac20*/  LOP3.LUT R28, R28, 0xffff, RZ, 0xc0, !PT ;  /* 0x0000ffff1c1c7812 */ /* 0x000fe400078ec0ff */
[----:B------:R-:W-:Y:S02]  /*bac30*/  PRMT R6, R3, 0x3340, R6 ;  /* 0x0000334003067816 */ /* 0x000fe40000000006 */
[----:B------:R-:W-:Y:S02]  /*bac40*/  PRMT R4, R28, 0x3340, R0 ;  /* 0x000033401c047816 */ /* 0x000fe40000000000 */
[----:B------:R-:W-:-:S02]  /*bac50*/  SHF.R.U32.HI R28, RZ, 0x8, R7 ;  /* 0x00000008ff1c7819 */ /* 0x000fc40000011607 */
[----:B---3--:R-:W-:Y:S01]  /*bac60*/  LOP3.LUT R3, R17, 0xffff, RZ, 0xc0, !PT ;  /* 0x0000ffff11037812 */ /* 0x008fe200078ec0ff */
[----:B------:R-:W-:Y:S01]  /*bac70*/  STL [R1+0x4a8], R23 ;  /* 0x0004a81701007387 */ /* 0x000fe20000100800 */
[----:B------:R-:W-:-:S03]  /*bac80*/  LOP3.LUT R28, R28, 0xffff, RZ, 0xc0, !PT ;  /* 0x0000ffff1c1c7812 */ /* 0x000fc600078ec0ff */
[----:B------:R0:W-:Y:S01]  /*bac90*/  STL [R1+0x4b4], R3 ;  /* 0x0004b40301007387 */ /* 0x0001e20000100800 */
[----:B------:R-:W-:-:S03]  /*baca0*/  PRMT R7, R28, 0x3340, R0 ;  /* 0x000033401c077816 */ /* 0x000fc60000000000 */
[----:B------:R1:W-:Y:S01]  /*bacb0*/  STL [R1+0x4ac], R9 ;  /* 0x0004ac0901007387 */ /* 0x0003e20000100800 */
[----:B------:R-:W-:Y:S02]  /*bacc0*/  SHF.R.U32.HI R28, RZ, 0x8, R23 ;  /* 0x00000008ff1c7819 */ /* 0x000fe40000011617 */
[----:B0-----:R-:W-:Y:S02]  /*bacd0*/  SHF.R.U32.HI R3, RZ, 0x8, R3 ;  /* 0x00000008ff037819 */ /* 0x001fe40000011603 */
[----:B-1----:R-:W-:Y:S02]  /*bace0*/  SHF.R.U32.HI R9, RZ, 0x8, R9 ;  /* 0x00000008ff097819 */ /* 0x002fe40000011609 */
[----:B------:R-:W-:Y:S02]  /*bacf0*/  LOP3.LUT R3, R3, 0xffff, RZ, 0xc0, !PT ;  /* 0x0000ffff03037812 */ /* 0x000fe400078ec0ff */
[----:B------:R-:W-:Y:S02]  /*bad00*/  LOP3.LUT R23, R9, 0xffff, RZ, 0xc0, !PT ;  /* 0x0000ffff09177812 */ /* 0x000fe400078ec0ff */
[----:B------:R-:W-:-:S02]  /*bad10*/  LOP3.LUT R28, R28, 0xffff, RZ, 0xc0, !PT ;  /* 0x0000ffff1c1c7812 */ /* 0x000fc400078ec0ff */
[----:B------:R-:W-:Y:S02]  /*bad20*/  LOP3.LUT R12, R12, 0xffff, RZ, 0xc0, !PT ;  /* 0x0000ffff0c0c7812 */ /* 0x000fe400078ec0ff */
[----:B------:R-:W-:Y:S02]  /*bad30*/  PRMT R23, R3, 0x3340, R23 ;  /* 0x0000334003177816 */ /* 0x000fe40000000017 */
[----:B----4-:R-:W-:Y:S01]  /*bad40*/  LOP3.LUT R25, R25, 0xffff, RZ, 0xc0, !PT ;  /* 0x0000ffff19197812 */ /* 0x010fe200078ec0ff */
[----:B------:R0:W-:Y:S01]  /*bad50*/  STL [R1+0x4bc], R12 ;  /* 0x0004bc0c01007387 */ /* 0x0001e20000100800 */
[--C-:B------:R-:W-:Y:S02]  /*bad60*/  PRMT R9, R28, 0x3340, R0.reuse ;  /* 0x000033401c097816 */ /* 0x100fe40000000000 */
[----:B------:R-:W-:Y:S02]  /*bad70*/  PRMT R28, R12, 0x3340, R0 ;  /* 0x000033400c1c7816 */ /* 0x000fe40000000000 */
[----:B--2---:R-:W-:-:S04]  /*bad80*/  LOP3.LUT R3, R11, 0xffff, RZ, 0xc0, !PT ;  /* 0x0000ffff0b037812 */ /* 0x004fc800078ec0ff */
[----:B0-----:R-:W-:-:S04]  /*bad90*/  PRMT R12, R3, 0x3340, R25 ;  /* 0x00003340030c7816 */ /* 0x001fc80000000019 */
[----:B------:R-:W-:Y:S02]  /*bada0*/  PRMT R28, R12, 0x5410, R28 ;  /* 0x000054100c1c7816 */ /* 0x000fe4000000001c */
[----:B------:R-:W2:Y:S04]  /*badb0*/  LDL.LU R12, [R1+0x5414] ;  /* 0x00541400010c7983 */ /* 0x000ea80000300800 */
[----:B------:R0:W-:Y:S04]  /*badc0*/  STL [R1+0x3c0], R28 ;  /* 0x0003c01c01007387 */ /* 0x0001e80000100800 */
[----:B0-----:R-:W3:Y:S01]  /*badd0*/  LDL.LU R28, [R1+0x38] ;  /* 0x00003800011c7983 */ /* 0x001ee20000300800 */
[----:B------:R-:W-:-:S02]  /*bade0*/  SHF.R.U32.HI R3, RZ, 0x8, R3 ;  /* 0x00000008ff037819 */ /* 0x000fc40000011603 */
[----:B------:R-:W-:Y:S02]  /*badf0*/  SHF.R.U32.HI R25, RZ, 0x8, R25 ;  /* 0x00000008ff197819 */ /* 0x000fe40000011619 */
[----:B------:R-:W-:Y:S02]  /*bae00*/  LOP3.LUT R3, R3, 0xffff, RZ, 0xc0, !PT ;  /* 0x0000ffff03037812 */ /* 0x000fe400078ec0ff */
[----:B------:R-:W-:-:S04]  /*bae10*/  LOP3.LUT R25, R25, 0xffff, RZ, 0xc0, !PT ;  /* 0x0000ffff19197812 */ /* 0x000fc800078ec0ff */
[----:B------:R-:W-:Y:S02]  /*bae20*/  PRMT R3, R3, 0x3340, R25 ;  /* 0x0000334003037816 */ /* 0x000fe40000000019 */
[----:B---3--:R-:W-:-:S05]  /*bae30*/  LOP3.LUT R28, R28, 0xffff, RZ, 0xc0, !PT ;  /* 0x0000ffff1c1c7812 */ /* 0x008fca00078ec0ff */
[----:B------:R-:W-:Y:S04]  /*bae40*/  STL [R1+0x4a4], R28 ;  /* 0x0004a41c01007387 */ /* 0x000fe80000100800 */
[----:B------:R-:W3:Y:S04]  /*bae50*/  LDL.LU R25, [R1+0x5410] ;  /* 0x0054100001197983 */ /* 0x000ee80000300800 */
[----:B------:R0:W-:Y:S04]  /*bae60*/  STL [R1+0x460], R3 ;  /* 0x0004600301007387 */ /* 0x0001e80000100800 */
[----:B0-----:R-:W4:Y:S01]  /*bae70*/  LDL.LU R3, [R1+0x540c] ;  /* 0x00540c0001037983 */ /* 0x001f220000300800 */
[----:B------:R-:W-:-:S02]  /*bae80*/  SHF.R.U32.HI R28, RZ, 0x8, R28 ;  /* 0x00000008ff1c7819 */ /* 0x000fc4000001161c */
[----:B------:R-:W-:Y:S02]  /*bae90*/  PRMT R16, R16, 0x5410, R29 ;  /* 0x0000541010107816 */ /* 0x000fe4000000001d */
[----:B------:R-:W-:Y:S01]  /*baea0*/  PRMT R2, R2, 0x5410, R4 ;  /* 0x0000541002027816 */ /* 0x000fe20000000004 */
[----:B------:R-:W3:Y:S01]  /*baeb0*/  LDL.LU R29, [R1+0x5408] ;  /* 0x00540800011d7983 */ /* 0x000ee20000300800 */
[----:B------:R-:W-:Y:S02]  /*baec0*/  LOP3.LUT R28, R28, 0xffff, RZ, 0xc0, !PT ;  /* 0x0000ffff1c1c7812 */ /* 0x000fe400078ec0ff */
[----:B------:R-:W-:Y:S02]  /*baed0*/  PRMT R8, R8, 0x5410, R20 ;  /* 0x0000541008087816 */ /* 0x000fe40000000014 */
[----:B------:R-:W3:Y:S01]  /*baee0*/  LDL.LU R20, [R1+0x5404] ;  /* 0x0054040001147983 */ /* 0x000ee20000300800 */
[----:B------:R-:W-:Y:S02]  /*baef0*/  PRMT R19, R19, 0x5410, R24 ;  /* 0x0000541013137816 */ /* 0x000fe40000000018 */
[----:B------:R-:W-:Y:S01]  /*baf00*/  PRMT R5, R5, 0x5410, R7 ;  /* 0x0000541005057816 */ /* 0x000fe20000000007 */
[----:B------:R-:W3:Y:S01]  /*baf10*/  LDL.LU R24, [R1+0x5400] ;  /* 0x0054000001187983 */ /* 0x000ee20000300800 */
[----:B------:R-:W-:-:S03]  /*baf20*/  PRMT R28, R28, 0x3340, R0 ;  /* 0x000033401c1c7816 */ /* 0x000fc60000000000 */
[----:B------:R-:W3:Y:S01]  /*baf30*/  LDL.LU R4, [R1+0x53fc] ;  /* 0x0053fc0001047983 */ /* 0x000ee20000300800 */
[----:B------:R-:W-:-:S03]  /*baf40*/  PRMT R6, R6, 0x5410, R9 ;  /* 0x0000541006067816 */ /* 0x000fc60000000009 */
[----:B------:R0:W-:Y:S01]  /*baf50*/  STL [R1+0x18], R2 ;  /* 0x0000180201007387 */ /* 0x0001e20000100800 */
[----:B------:R-:W-:-:S03]  /*baf60*/  PRMT R28, R23, 0x5410, R28 ;  /* 0x00005410171c7816 */ /* 0x000fc6000000001c */
[----:B0-----:R-:W3:Y:S04]  /*baf70*/  LDL.LU R2, [R1+0x53f8] ;  /* 0x0053f80001027983 */ /* 0x001ee80000300800 */
[----:B------:R-:W3:Y:S04]  /*baf80*/  LDL.LU R7, [R1+0x53f4] ;  /* 0x0053f40001077983 */ /* 0x000ee80000300800 */
[----:B------:R0:W-:Y:S04]  /*baf90*/  STL [R1+0x38], R5 ;  /* 0x0000380501007387 */ /* 0x0001e80000100800 */
[----:B0-----:R-:W3:Y:S04]  /*bafa0*/  LDL.LU R5, [R1+0x53f0] ;  /* 0x0053f00001057983 */ /* 0x001ee80000300800 */
[----:B------:R-:W3:Y:S04]  /*bafb0*/  LDL.LU R9, [R1+0x53ec] ;  /* 0x0053ec0001097983 */ /* 0x000ee80000300800 */
[----:B------:R0:W-:Y:S04]  /*bafc0*/  STL [R1+0x14], R6 ;  /* 0x0000140601007387 */ /* 0x0001e80000100800 */
[----:B0-----:R-:W3:Y:S04]  /*bafd0*/  LDL.LU R6, [R1+0x53e8] ;  /* 0x0053e80001067983 */ /* 0x001ee80000300800 */
[----:B------:R-:W3:Y:S04]  /*bafe0*/  LDL.LU R23, [R1+0x53e4] ;  /* 0x0053e40001177983 */ /* 0x000ee80000300800 */
[----:B------:R0:W-:Y:S01]  /*baff0*/  STL [R1+0x3c], R28 ;  /* 0x00003c1c01007387 */ /* 0x0001e20000100800 */
[----:B--2---:R-:W-:-:S02]  /*bb000*/  LOP3.LUT R12, R12, 0xffff, RZ, 0xc0, !PT ;  /* 0x0000ffff0c0c7812 */ /* 0x004fc400078ec0ff */
[----:B----4-:R-:W-:-:S04]  /*bb010*/  LOP3.LUT R3, R3, 0xffff, RZ, 0xc0, !PT ;  /* 0x0000ffff03037812 */ /* 0x010fc800078ec0ff */
[--C-:B0-----:R-:W-:Y:S02]  /*bb020*/  PRMT R28, R27, 0x4210, R3.reuse ;  /* 0x000042101b1c7816 */ /* 0x101fe40000000003 */
[----:B------:R-:W2:Y:S04]  /*bb030*/  LDL.LU R27, [R1+0x53e0] ;  /* 0x0053e000011b7983 */ /* 0x000ea80000300800 */
[----:B------:R0:W-:Y:S02]  /*bb040*/  STL [R1+0x40], R28 ;  /* 0x0000401c01007387 */ /* 0x0001e40000100800 */
[----:B0-----:R-:W-:Y:S02]  /*bb050*/  PRMT R28, R8, 0x5210, R3 ;  /* 0x00005210081c7816 */ /* 0x001fe40000000003 */
[----:B------:R-:W4:Y:S04]  /*bb060*/  LDL.LU R3, [R1+0x53dc] ;  /* 0x0053dc0001037983 */ /* 0x000f280000300800 */
[----:B------:R-:W2:Y:S04]  /*bb070*/  LDL.LU R8, [R1+0x53d8] ;  /* 0x0053d80001087983 */ /* 0x000ea80000300800 */
[----:B------:R3:W-:Y:S02]  /*bb080*/  STL [R1+0x20], R28 ;  /* 0x0000201c01007387 */ /* 0x0007e40000100800 */
[----:B---3--:R-:W-:-:S02]  /*bb090*/  LOP3.LUT R28, R25, 0xffff, RZ, 0xc0, !PT ;  /* 0x0000ffff191c7812 */ /* 0x008fc400078ec0ff */
[----:B------:R-:W3:Y:S02]  /*bb0a0*/  LDL.LU R25, [R1+0x53d4] ;  /* 0x0053d40001197983 */ /* 0x000ee40000300800 */
[--C-:B------:R-:W-:Y:S02]  /*bb0b0*/  PRMT R26, R26, 0x4210, R28.reuse ;  /* 0x000042101a1a7816 */ /* 0x100fe4000000001c */
[----:B------:R-:W-:-:S03]  /*bb0c0*/  PRMT R28, R16, 0x5210, R28 ;  /* 0x00005210101c7816 */ /* 0x000fc6000000001c */
[----:B------:R0:W-:Y:S04]  /*bb0d0*/  STL [R1+0x44], R26 ;  /* 0x0000441a01007387 */ /* 0x0001e80000100800 */
[----:B0-----:R-:W4:Y:S04]  /*bb0e0*/  LDL.LU R26, [R1+0x53d0] ;  /* 0x0053d000011a7983 */ /* 0x001f280000300800 */
[----:B------:R-:W2:Y:S04]  /*bb0f0*/  LDL.LU R16, [R1+0x53cc] ;  /* 0x0053cc0001107983 */ /* 0x000ea80000300800 */
[----:B------:R0:W-:Y:S02]  /*bb100*/  STL [R1+0x24], R28 ;  /* 0x0000241c01007387 */ /* 0x0001e40000100800 */
[----:B0-----:R-:W-:-:S02]  /*bb110*/  PRMT R28, R15, 0x4210, R12 ;  /* 0x000042100f1c7816 */ /* 0x001fc4000000000c */
[----:B------:R-:W3:Y:S04]  /*bb120*/  LDL.LU R15, [R1+0x53c8] ;  /* 0x0053c800010f7983 */ /* 0x000ee80000300800 */
[----:B------:R0:W-:Y:S02]  /*bb130*/  STL [R1+0x48], R28 ;  /* 0x0000481c01007387 */ /* 0x0001e40000100800 */
[----:B0-----:R-:W-:Y:S02]  /*bb140*/  PRMT R28, R19, 0x5210, R12 ;  /* 0x00005210131c7816 */ /* 0x001fe4000000000c */
[----:B------:R-:W4:Y:S04]  /*bb150*/  LDL.LU R12, [R1+0x53c4] ;  /* 0x0053c400010c7983 */ /* 0x000f280000300800 */
[----:B------:R0:W-:Y:S01]  /*bb160*/  STL [R1+0x28], R28 ;  /* 0x0000281c01007387 */ /* 0x0001e20000100800 */
[----:B------:R-:W-:-:S02]  /*bb170*/  LOP3.LUT R23, R23, 0xffff, RZ, 0xc0, !PT ;  /* 0x0000ffff17177812 */ /* 0x000fc400078ec0ff */
[----:B0-----:R-:W-:Y:S02]  /*bb180*/  LOP3.LUT R28, R24, 0xffff, RZ, 0xc0, !PT ;  /* 0x0000ffff181c7812 */ /* 0x001fe400078ec0ff */
[----:B------:R-:W4:Y:S04]  /*bb190*/  LDL.LU R24, [R1+0x53c0] ;  /* 0x0053c00001187983 */ /* 0x000f280000300800 */
[----:B------:R0:W-:Y:S02]  /*bb1a0*/  STL [R1+0x4f8], R28 ;  /* 0x0004f81c01007387 */ /* 0x0001e40000100800 */
[----:B0-----:R-:W-:Y:S02]  /*bb1b0*/  PRMT R28, R28, 0x3340, R0 ;  /* 0x000033401c1c7816 */ /* 0x001fe40000000000 */
[----:B------:R-:W-:-:S02]  /*bb1c0*/  LOP3.LUT R29, R29, 0xffff, RZ, 0xc0, !PT ;  /* 0x0000ffff1d1d7812 */ /* 0x000fc400078ec0ff */
[----:B--2---:R-:W-:-:S05]  /*bb1d0*/  LOP3.LUT R19, R16, 0xffff, RZ, 0xc0, !PT ;  /* 0x0000ffff10137812 */ /* 0x004fca00078ec0ff */
[----:B------:R0:W-:Y:S04]  /*bb1e0*/  STL [R1+0x4f4], R19 ;  /* 0x0004f41301007387 */ /* 0x0001e80000100800 */
[----:B------:R1:W-:Y:S01]  /*bb1f0*/  STL [R1+0x4e8], R23 ;  /* 0x0004e81701007387 */ /* 0x0003e20000100800 */
[----:B0-----:R-:W-:-:S03]  /*bb200*/  PRMT R19, R19, 0x3340, R23 ;  /* 0x0000334013137816 */ /* 0x001fc60000000017 */
[----:B-1----:R-:W2:Y:S01]  /*bb210*/  LDL.LU R23, [R1+0x53bc] ;  /* 0x0053bc0001177983 */ /* 0x002ea20000300800 */
[----:B------:R-:W-:Y:S02]  /*bb220*/  PRMT R28, R19, 0x5410, R28 ;  /* 0x00005410131c7816 */ /* 0x000fe4000000001c */
[----:B---3--:R-:W-:-:S03]  /*bb230*/  LOP3.LUT R19, R15, 0xffff, RZ, 0xc0, !PT ;  /* 0x0000ffff0f137812 */ /* 0x008fc600078ec0ff */
[----:B------:R0:W-:Y:S04]  /*bb240*/  STL [R1+0x44c], R28 ;  /* 0x00044c1c01007387 */ /* 0x0001e80000100800 */
[----:B------:R1:W-:Y:S01]  /*bb250*/  STL [R1+0x4dc], R19 ;  /* 0x0004dc1301007387 */ /* 0x0003e20000100800 */
[----:B0-----:R-:W-:Y:S02]  /*bb260*/  LOP3.LUT R28, R20, 0xffff, RZ, 0xc0, !PT ;  /* 0x0000ffff141c7812 */ /* 0x001fe400078ec0ff */
[----:B------:R-:W-:Y:S02]  /*bb270*/  LOP3.LUT R20, R6, 0xffff, RZ, 0xc0, !PT ;  /* 0x0000ffff06147812 */ /* 0x000fe400078ec0ff */
[----:B----4-:R-:W-:Y:S01]  /*bb280*/  LOP3.LUT R6, R12, 0xffff, RZ, 0xc0, !PT ;  /* 0x0000ffff0c067812 */ /* 0x010fe200078ec0ff */
[----:B------:R0:W-:Y:S01]  /*bb290*/  STL [R1+0x4e4], R28 ;  /* 0x0004e41c01007387 */ /* 0x0001e20000100800 */
[----:B-1----:R-:W-:-:S03]  /*bb2a0*/  PRMT R19, R19, 0x3340, R20 ;  /* 0x0000334013137816 */ /* 0x002fc60000000014 */
[----:B------:R1:W-:Y:S01]  /*bb2b0*/  STL [R1+0x4d8], R20 ;  /* 0x0004d81401007387 */ /* 0x0003e20000100800 */
[----:B0-----:R-:W-:-:S03]  /*bb2c0*/  PRMT R28, R28, 0x3340, R0 ;  /* 0x000033401c1c7816 */ /* 0x001fc60000000000 */
[----:B-1----:R-:W3:Y:S01]  /*bb2d0*/  LDL.LU R20, [R1+0x53b8] ;  /* 0x0053b80001147983 */ /* 0x002ee20000300800 */
[----:B------:R-:W-:-:S03]  /*bb2e0*/  PRMT R28, R19, 0x5410, R28 ;  /* 0x00005410131c7816 */ /* 0x000fc6000000001c */
[----:B------:R0:W-:Y:S04]  /*bb2f0*/  STL [R1+0x4f0], R6 ;  /* 0x0004f00601007387 */ /* 0x0001e80000100800 */
[----:B------:R-:W-:Y:S04]  /*bb300*/  STL [R1+0x4ec], R29 ;  /* 0x0004ec1d01007387 */ /* 0x000fe80000100800 */
[----:B------:R-:W4:Y:S01]  /*bb310*/  LDL.LU R19, [R1+0x53b4] ;  /* 0x0053b40001137983 */ /* 0x000f220000300800 */
[----:B------:R-:W-:-:S03]  /*bb320*/  LOP3.LUT R9, R9, 0xffff, RZ, 0xc0, !PT ;  /* 0x0000ffff09097812 */ /* 0x000fc600078ec0ff */
[----:B------:R1:W-:Y:S01]  /*bb330*/  STL [R1+0x448], R28 ;  /* 0x0004481c01007387 */ /* 0x0003e20000100800 */
[----:B0-----:R-:W-:Y:S02]  /*bb340*/  PRMT R6, R6, 0x3340, R9 ;  /* 0x0000334006067816 */ /* 0x001fe40000000009 */
[----:B-1----:R-:W-:Y:S02]  /*bb350*/  PRMT R28, R29, 0x3340, R0 ;  /* 0x000033401d1c7816 */ /* 0x002fe40000000000 */
[----:B------:R-:W4:Y:S02]  /*bb360*/  LDL.LU R29, [R1+0x53b0] ;  /* 0x0053b000011d7983 */ /* 0x000f240000300800 */
[----:B------:R-:W-:Y:S02]  /*bb370*/  PRMT R28, R6, 0x5410, R28 ;  /* 0x00005410061c7816 */ /* 0x000fe4000000001c */
[----:B------:R0:W-:Y:S01]  /*bb380*/  STL [R1+0x4e0], R9 ;  /* 0x0004e00901007387 */ /* 0x0001e20000100800 */
[----:B------:R-:W-:-:S02]  /*bb390*/  LOP3.LUT R6, R24, 0xffff, RZ, 0xc0, !PT ;  /* 0x0000ffff18067812 */ /* 0x000fc400078ec0ff */
[----:B------:R-:W-:Y:S01]  /*bb3a0*/  LOP3.LUT R26, R26, 0xffff, RZ, 0xc0, !PT ;  /* 0x0000ffff1a1a7812 */ /* 0x000fe200078ec0ff */
[----:B0-----:R-:W4:Y:S04]  /*bb3b0*/  LDL.LU R9, [R1+0x53ac] ;  /* 0x0053ac0001097983 */ /* 0x001f280000300800 */
[----:B------:R0:W-:Y:S04]  /*bb3c0*/  STL [R1+0x444], R28 ;  /* 0x0004441c01007387 */ /* 0x0001e80000100800 */
[----:B------:R-:W-:Y:S01]  /*bb3d0*/  STL [R1+0x494], R6 ;  /* 0x0004940601007387 */ /* 0x000fe20000100800 */
[----:B0-----:R-:W-:-:S02]  /*bb3e0*/  LOP3.LUT R28, R5, 0xffff, RZ, 0xc0, !PT ;  /* 0x0000ffff051c7812 */ /* 0x001fc400078ec0ff */
[----:B------:R-:W-:-:S03]  /*bb3f0*/  LOP3.LUT R7, R7, 0xffff, RZ, 0xc0, !PT ;  /* 0x0000ffff07077812 */ /* 0x000fc600078ec0ff */
[----:B------:R0:W-:Y:S04]  /*bb400*/  STL [R1+0x47c], R28 ;  /* 0x00047c1c01007387 */ /* 0x0001e80000100800 */
[----:B------:R1:W-:Y:S01]  /*bb410*/  STL [R1+0x478], R26 ;  /* 0x0004781a01007387 */ /* 0x0003e20000100800 */
[----:B0-----:R-:W-:Y:S02]  /*bb420*/  PRMT R28, R28, 0x3340, R0 ;  /* 0x000033401c1c7816 */ /* 0x001fe40000000000 */
[----:B-1----:R-:W-:Y:S02]  /*bb430*/  PRMT R26, R6, 0x3340, R26 ;  /* 0x00003340061a7816 */ /* 0x002fe4000000001a */
[----:B------:R-:W-:Y:S02]  /*bb440*/  LOP3.LUT R6, R25, 0xffff, RZ, 0xc0, !PT ;  /* 0x0000ffff19067812 */ /* 0x000fe400078ec0ff */
[----:B------:R-:W-:-:S02]  /*bb450*/  PRMT R28, R26, 0x5410, R28 ;  /* 0x000054101a1c7816 */ /* 0x000fc4000000001c */
[----:B------:R-:W-:Y:S02]  /*bb460*/  LOP3.LUT R4, R4, 0xffff, RZ, 0xc0, !PT ;  /* 0x0000ffff04047812 */ /* 0x000fe400078ec0ff */
[----:B------:R-:W-:Y:S02]  /*bb470*/  LOP3.LUT R3, R3, 0xffff, RZ, 0xc0, !PT ;  /* 0x0000ffff03037812 */ /* 0x000fe400078ec0ff */
[----:B--2---:R-:W-:-:S05]  /*bb480*/  LOP3.LUT R5, R23, 0xffff, RZ, 0xc0, !PT ;  /* 0x0000ffff17057812 */ /* 0x004fca00078ec0ff */
[----:B------:R0:W-:Y:S04]  /*bb490*/  STL [R1+0x49c], R5 ;  /* 0x00049c0501007387 */ /* 0x0001e80000100800 */
[----:B------:R-:W-:Y:S04]  /*bb4a0*/  STL [R1+0x4a0], R7 ;  /* 0x0004a00701007387 */ /* 0x000fe80000100800 */
[----:B------:R-:W2:Y:S01]  /*bb4b0*/  LDL.LU R25, [R1+0x53a8] ;  /* 0x0053a80001197983 */ /* 0x000ea20000300800 */
[----:B0-----:R-:W-:-:S03]  /*bb4c0*/  PRMT R5, R5, 0x3340, R6 ;  /* 0x0000334005057816 */ /* 0x001fc60000000006 */
[----:B------:R-:W2:Y:S04]  /*bb4d0*/  LDL.LU R26, [R1+0x53a4] ;  /* 0x0053a400011a7983 */ /* 0x000ea80000300800 */
[----:B------:R0:W-:Y:S04]  /*bb4e0*/  STL [R1+0x428], R28 ;  /* 0x0004281c01007387 */ /* 0x0001e80000100800 */
[----:B------:R1:W-:Y:S01]  /*bb4f0*/  STL [R1+0x498], R6 ;  /* 0x0004980601007387 */ /* 0x0003e20000100800 */
[----:B0-----:R-:W-:-:S04]  /*bb500*/  PRMT R28, R7, 0x3340, R0 ;  /* 0x00003340071c7816 */ /* 0x001fc80000000000 */
[----:B-1----:R-:W-:Y:S02]  /*bb510*/  PRMT R6, R5, 0x5410, R28 ;  /* 0x0000541005067816 */ /* 0x002fe4000000001c */
[----:B---3--:R-:W-:Y:S02]  /*bb520*/  LOP3.LUT R5, R20, 0xffff, RZ, 0xc0, !PT ;  /* 0x0000ffff14057812 */ /* 0x008fe400078ec0ff */
[----:B------:R-:W-:Y:S01]  /*bb530*/  LOP3.LUT R7, R2, 0xffff, RZ, 0xc0, !PT ;  /* 0x0000ffff02077812 */ /* 0x000fe200078ec0ff */
[----:B------:R0:W-:Y:S03]  /*bb540*/  STL [R1+0x424], R6 ;  /* 0x0004240601007387 */ /* 0x0001e60000100800 */
[----:B------:R-:W-:Y:S02]  /*bb550*/  PRMT R28, R7, 0x3340, R0 ;  /* 0x00003340071c7816 */ /* 0x000fe40000000000 */
[----:B----4-:R-:W-:-:S02]  /*bb560*/  LOP3.LUT R2, R19, 0xffff, RZ, 0xc0, !PT ;  /* 0x0000ffff13027812 */ /* 0x010fc400078ec0ff */
[----:B0-----:R-:W-:Y:S02]  /*bb570*/  LOP3.LUT R6, R8, 0xffff, RZ, 0xc0, !PT ;  /* 0x0000ffff08067812 */ /* 0x001fe400078ec0ff */
[----:B------:R-:W3:Y:S04]  /*bb580*/  LDL.LU R8, [R1+0x53a0] ;  /* 0x0053a00001087983 */ /* 0x000ee80000300800 */
[----:B------:R0:W-:Y:S04]  /*bb590*/  STL [R1+0x470], R5 ;  /* 0x0004700501007387 */ /* 0x0001e80000100800 */
[----:B------:R-:W-:Y:S01]  /*bb5a0*/  STL [R1+0x468], R7 ;  /* 0x0004680701007387 */ /* 0x000fe20000100800 */
[----:B0-----:R-:W-:-:S03]  /*bb5b0*/  PRMT R5, R5, 0x3340, R6 ;  /* 0x0000334005057816 */ /* 0x001fc60000000006 */
[----:B------:R-:W-:Y:S01]  /*bb5c0*/  STL [R1+0x464], R6 ;  /* 0x0004640601007387 */ /* 0x000fe20000100800 */
[----:B------:R-:W-:-:S03]  /*bb5d0*/  PRMT R5, R5, 0x5410, R28 ;  /* 0x0000541005057816 */ /* 0x000fc6000000001c */
[----:B------:R0:W-:Y:S01]  /*bb5e0*/  STL [R1+0x474], R2 ;  /* 0x0004740201007387 */ /* 0x0001e20000100800 */
[----:B------:R-:W-:-:S03]  /*bb5f0*/  PRMT R28, R4, 0x3340, R0 ;  /* 0x00003340041c7816 */ /* 0x000fc60000000000 */
[----:B------:R-:W-:Y:S01]  /*bb600*/  STL [R1+0x490], R4 ;  /* 0x0004900401007387 */ /* 0x000fe20000100800 */
[----:B0-----:R-:W-:-:S03]  /*bb610*/  PRMT R2, R2, 0x3340, R3 ;  /* 0x0000334002027816 */ /* 0x001fc60000000003 */
[----:B------:R-:W-:Y:S01]  /*bb620*/  STL [R1+0x46c], R3 ;  /* 0x00046c0301007387 */ /* 0x000fe20000100800 */
[----:B------:R-:W-:-:S03]  /*bb630*/  PRMT R2, R2, 0x5410, R28 ;  /* 0x0000541002027816 */ /* 0x000fc6000000001c */
[----:B------:R0:W-:Y:S04]  /*bb640*/  STL [R1+0x420], R5 ;  /* 0x0004200501007387 */ /* 0x0001e80000100800 */
[----:B------:R-:W4:Y:S04]  /*bb650*/  LDL R6, [R1+0xbc] ;  /* 0x0000bc0001067983 */ /* 0x000f280000100800 */
[----:B------:R-:W2:Y:S04]  /*bb660*/  LDL R7, [R1+0xb8] ;  /* 0x0000b80001077983 */ /* 0x000ea80000100800 */
[----:B------:R1:W-:Y:S04]  /*bb670*/  STL [R1+0x40c], R2 ;  /* 0x00040c0201007387 */ /* 0x0003e80000100800 */
[----:B0-----:R-:W3:Y:S04]  /*bb680*/  LDL R5, [R1+0xe0] ;  /* 0x0000e00001057983 */ /* 0x001ee80000100800 */
[----:B------:R-:W4:Y:S04]  /*bb690*/  LDL R4, [R1+0xe4] ;  /* 0x0000e40001047983 */ /* 0x000f280000100800 */
[----:B------:R-:W4:Y:S01]  /*bb6a0*/  LDL R3, [R1+0xe8] ;  /* 0x0000e80001037983 */ /* 0x000f220000100800 */
[----:B------:R-:W-:-:S02]  /*bb6b0*/  LOP3.LUT R29, R29, 0xfffbffff, RZ, 0xc0, !PT ;  /* 0xfffbffff1d1d7812 */ /* 0x000fc400078ec0ff */
[----:B------:R-:W-:Y:S02]  /*bb6c0*/  LOP3.LUT R15, R15, 0x7fffffff, RZ, 0xc0, !PT ;  /* 0x7fffffff0f0f7812 */ /* 0x000fe400078ec0ff */
[----:B---3--:R-:W-:Y:S01]  /*bb6d0*/  ISETP.LT.AND P5, PT, R5, UR46, !P2 ;  /* 0x0000002e05007c0c */ /* 0x008fe2000d7a1270 */
[----:B--2---:R-:W-:Y:S01]  /*bb6e0*/  VIADD R28, R7, 0x97 ;  /* 0x00000097071c7836 */ /* 0x004fe20000000000 */
[----:B------:R-:W-:Y:S01]  /*bb6f0*/  LOP3.LUT R16, R16, 0x7fffffff, RZ, 0xc0, !PT ;  /* 0x7fffffff10107812 */ /* 0x000fe200078ec0ff */
[----:B------:R-:W-:Y:S01]  /*bb700*/  ULDC UR46, c[0x0][0x228] ;  /* 0x00008a00002e7ab9 */ /* 0x000fe20000000800 */
[----:B----4-:R-:W-:Y:S01]  /*bb710*/  ISETP.LT.AND P4, PT, R4, UR42, !P2 ;  /* 0x0000002a04007c0c */ /* 0x010fe2000d781270 */
[----:B------:R-:W-:Y:S01]  /*bb720*/  ULDC UR42, c[0x0][0x228] ;  /* 0x00008a00002a7ab9 */ /* 0x000fe20000000800 */
[----:B------:R-:W-:-:S07]  /*bb730*/  ISETP.LT.AND P3, PT, R3, UR7, !P2 ;  /* 0x0000000703007c0c */ /* 0x000fce000d761270 */
        /* <DEDUP_REMOVED lines=31> */
[----:B------:R-:W-:-:S06]  /*bb930*/  VIADD R28, R7, 0x95 ;  /* 0x00000095071c7836 */ /* 0x000fcc0000000000 */
[----:B------:R-:W-:Y:S01]  /*bb940*/  @P5 LOP3.LUT R29, R29, 0x400, RZ, 0xfc, !PT ;  /* 0x000004001d1d5812 */ /* 0x000fe200078efcff */
[----:B------:R-:W-:-:S03]  /*bb950*/  ULDC.64 UR10, c[0x0][0x228] ;  /* 0x00008a00000a7ab9 */ /* 0x000fc60000000a00 */
        /* <DEDUP_REMOVED lines=32> */
[----:B------:R-:W-:Y:S01]  /*bbb60*/  ULDC.64 UR18, c[0x0][0x228] ;  /* 0x00008a0000127ab9 */ /* 0x000fe20000000a00 */
[----:B------:R-:W-:Y:S01]  /*bbb70*/  ISETP.LT.AND P3, PT, R3, UR61, !P2 ;  /* 0x0000003d03007c0c */ /* 0x000fe2000d761270 */
[----:B------:R-:W-:Y:S01]  /*bbb80*/  ULDC UR61, c[0x0][0x228] ;  /* 0x00008a00003d7ab9 */ /* 0x000fe20000000800 */
[----:B------:R-:W-:Y:S01]  /*bbb90*/  ISETP.LT.AND P2, PT, R6, UR60, !P2 ;  /* 0x0000003c06007c0c */ /* 0x000fe2000d741270 */
[----:B------:R-:W-:-:S06]  /*bbba0*/  ULDC UR60, c[0x0][0x228] ;  /* 0x00008a00003c7ab9 */ /* 0x000fcc0000000800 */
        /* <DEDUP_REMOVED lines=50> */
[----:B------:R-:W-:Y:S01]  /*bbed0*/  LOP3.LUT R14, R14, 0x7fffffff, RZ, 0xc0, !PT ;  /* 0x7fffffff0e0e7812 */ /* 0x000fe200078ec0ff */
[----:B------:R-:W-:-:S06]  /*bbee0*/  ULDC UR12, c[0x0][0x228] ;  /* 0x00008a00000c7ab9 */ /* 0x000fcc0000000800 */
        /* <DEDUP_REMOVED lines=93> */
[----:B------:R-:W-:-:S02]  /*bc4c0*/  ISETP.LT.AND P3, PT, R3, UR31, !P2 ;  /* 0x0000001f03007c0c */ /* 0x000fc4000d761270 */
[----:B------:R-:W-:Y:S01]  /*bc4d0*/  ISETP.LT.AND P2, PT, R6, UR30, !P2 ;  /* 0x0000001e06007c0c */ /* 0x000fe2000d741270 */
[----:B------:R-:W-:-:S06]  /*bc4e0*/  ULDC.64 UR30, c[0x0][0x228] ;  /* 0x00008a00001e7ab9 */ /* 0x000fcc0000000a00 */
        /* <DEDUP_REMOVED lines=275> */
[----:B------:R-:W-:Y:S01]  /*bd620*/  ISETP.LT.AND P2, PT, R6, UR14, !P2 ;  /* 0x0000000e06007c0c */ /* 0x000fe2000d741270 */
[----:B------:R-:W-:Y:S01]  /*bd630*/  VIADD R28, R7, 0x7b ;  /* 0x0000007b071c7836 */ /* 0x000fe20000000000 */
[----:B------:R-:W-:Y:S01]  /*bd640*/  LOP3.LUT R14, R14, 0xfffffffb, RZ, 0xc0, !PT ;  /* 0xfffffffb0e0e7812 */ /* 0x000fe200078ec0ff */
[----:B------:R-:W-:-:S04]  /*bd650*/  ULDC.64 UR14, c[0x0][0x228] ;  /* 0x00008a00000e7ab9 */ /* 0x000fc80000000a00 */
[----:B------:R-:W-:-:S06]  /*bd660*/  @P5 LOP3.LUT R14, R14, 0x4, RZ, 0xfc, !PT ;  /* 0x000000040e0e5812 */ /* 0x000fcc00078efcff */
[----:B------:R-:W-:Y:S02]  /*bd670*/  @P2 LOP3.LUT R18, R18, 0x80000000, RZ, 0xfc, !PT ;  /* 0x8000000012122812 */ /* 0x000fe400078efcff */
[----:B------:R-:W-:-:S04]  /*bd680*/  ISETP.GE.AND P2, PT, R28, UR37, PT ;  /* 0x000000251c007c0c */ /* 0x000fc8000bf46270 */
[----:B------:R-:W-:Y:S02]  /*bd690*/  ISETP.LT.AND P5, PT, R5, UR14, !P2 ;  /* 0x0000000e05007c0c */ /* 0x000fe4000d7a1270 */
[----:B------:R-:W-:Y:S02]  /*bd6a0*/  LOP3.LUT R14, R14, 0xfffffffd, RZ, 0xc0, !PT ;  /* 0xfffffffd0e0e7812 */ /* 0x000fe400078ec0ff */
[----:B------:R-:W-:Y:S01]  /*bd6b0*/  LOP3.LUT R18, R18, 0xbfffffff, RZ, 0xc0, !PT ;  /* 0xbfffffff12127812 */ /* 0x000fe200078ec0ff */
[----:B------:R-:W-:Y:S01]  /*bd6c0*/  VIADD R28, R7, 0x7a ;  /* 0x0000007a071c7836 */ /* 0x000fe20000000000 */
[----:B------:R-:W-:Y:S01]  /*bd6d0*/  @P4 LOP3.LUT R14, R14, 0x2, RZ, 0xfc, !PT ;  /* 0x000000020e0e4812 */ /* 0x000fe200078efcff */
[----:B------:R-:W-:Y:S01]  /*bd6e0*/  ULDC UR14, c[0x0][0x228] ;  /* 0x00008a00000e7ab9 */ /* 0x000fe20000000800 */
[----:B------:R-:W-:Y:S02]  /*bd6f0*/  ISETP.LT.AND P4, PT, R4, UR12, !P2 ;  /* 0x0000000c04007c0c */ /* 0x000fe4000d781270 */
[----:B------:R-:W-:-:S03]  /*bd700*/  LOP3.LUT R14, R14, 0xfffffffe, RZ, 0xc0, !PT ;  /* 0xfffffffe0e0e7812 */ /* 0x000fc600078ec0ff */
[----:B------:R-:W-:Y:S02]  /*bd710*/  @P5 LOP3.LUT R18, R18, 0x40000000, RZ, 0xfc, !PT ;  /* 0x4000000012125812 */ /* 0x000fe400078efcff */
[----:B------:R-:W-:Y:S02]  /*bd720*/  @P3 LOP3.LUT R14, R14, 0x1, RZ, 0xfc, !PT ;  /* 0x000000010e0e3812 */ /* 0x000fe400078efcff */
        /* <DEDUP_REMOVED lines=92> */
[----:B------:R-:W-:Y:S01]  /*bdcf0*/  ULDC.64 UR28, c[0x0][0x228] ;  /* 0x00008a00001c7ab9 */ /* 0x000fe20000000a00 */
        /* <DEDUP_REMOVED lines=38> */
[----:B------:R-:W-:Y:S01]  /*bdf60*/  ULDC.64 UR30, c[0x0][0x228] ;  /* 0x00008a00001e7ab9 */ /* 0x000fe20000000a00 */
        /* <DEDUP_REMOVED lines=270> */
[----:B------:R-:W-:Y:S01]  /*bf050*/  LOP3.LUT R20, R20, 0x7fffffff, RZ, 0xc0, !PT ;  /* 0x7fffffff14147812 */ /* 0x000fe200078ec0ff */
[----:B------:R-:W-:-:S04]  /*bf060*/  ULDC UR15, c[0x0][0x228] ;  /* 0x00008a00000f7ab9 */ /* 0x000fc80000000800 */
        /* <DEDUP_REMOVED lines=14> */
[----:B------:R-:W-:Y:S01]  /*bf150*/  ULDC.64 UR10, c[0x0][0x228] ;  /* 0x00008a00000a7ab9 */ /* 0x000fe20000000a00 */
        /* <DEDUP_REMOVED lines=569> */
[----:B------:R-:W-:Y:S01]  /*c14f0*/  LOP3.LUT R21, R21, 0x7fffffff, RZ, 0xc0, !PT ;  /* 0x7fffffff15157812 */ /* 0x000fe200078ec0ff */
[----:B-1----:R-:W-:Y:S01]  /*c1500*/  VIADD R2, R27, UR7 ;  /* 0x000000071b027c36 */ /* 0x002fe20008000000 */
[----:B------:R-:W-:Y:S01]  /*c1510*/  ISETP.LT.AND P4, PT, R4, UR12, !P2 ;  /* 0x0000000c04007c0c */ /* 0x000fe2000d781270 */
[----:B------:R-:W-:Y:S01]  /*c1520*/  ULDC.64 UR12, c[0x0][0x228] ;  /* 0x00008a00000c7ab9 */ /* 0x000fe20000000a00 */
[----:B------:R-:W-:Y:S01]  /*c1530*/  ISETP.LT.AND P3, PT, R3, UR6, !P2 ;  /* 0x0000000603007c0c */ /* 0x000fe2000d761270 */
[----:B------:R-:W-:Y:S01]  /*c1540*/  ULDC UR6, c[0x0][0x248] ;  /* 0x0000920000067ab9 */ /* 0x000fe20000000800 */
[----:B------:R-:W-:Y:S01]  /*c1550*/  ISETP.LT.AND P2, PT, R6, UR5, !P2 ;  /* 0x0000000506007c0c */ /* 0x000fe2000d741270 */
[----:B------:R-:W-:Y:S01]  /*c1560*/  ULDC UR5, c[0x0][0x248] ;  /* 0x0000920000057ab9 */ /* 0x000fe20000000800 */
[----:B------:R-:W-:Y:S01]  /*c1570*/  ULDC UR7, c[0x0][0x248] ;  /* 0x0000920000077ab9 */ /* 0x000fe20000000800 */
[----:B------:R-:W-:-:S02]  /*c1580*/  ULDC UR8, c[0x0][0x248] ;  /* 0x0000920000087ab9 */ /* 0x000fc40000000800 */
[----:B------:R-:W-:-:S08]  /*c1590*/  @P5 LOP3.LUT R11, R11, 0x4, RZ, 0xfc, !PT ;  /* 0x000000040b0b5812 */ /* 0x000fd000078efcff */
        /* <DEDUP_REMOVED lines=8> */
[----:B------:R0:W-:Y:S01]  /*c1620*/  STL [R1], R2 ;  /* 0x0000000201007387 */ /* 0x0001e20000100800 */
[----:B------:R-:W-:Y:S01]  /*c1630*/  ISETP.LT.AND P4, PT, R4, UR17, !P2 ;  /* 0x0000001104007c0c */ /* 0x000fe2000d781270 */
[----:B------:R-:W-:Y:S01]  /*c1640*/  ULDC UR10, c[0x0][0x228] ;  /* 0x00008a00000a7ab9 */ /* 0x000fe20000000800 */
[----:B------:R-:W-:Y:S01]  /*c1650*/  LOP3.LUT R11, R11, 0xfffffffe, RZ, 0xc0, !PT ;  /* 0xfffffffe0b0b7812 */ /* 0x000fe200078ec0ff */
[----:B------:R-:W-:-:S03]  /*c1660*/  ULDC UR17, c[0x0][0x228] ;  /* 0x00008a0000117ab9 */ /* 0x000fc60000000800 */
[----:B------:R-:W-:-:S03]  /*c1670*/  @P3 LOP3.LUT R11, R11, 0x1, RZ, 0xfc, !PT ;  /* 0x000000010b0b3812 */ /* 0x000fc600078efcff */
[----:B------:R-:W-:Y:S02]  /*c1680*/  @P5 LOP3.LUT R22, R22, 0x40000000, RZ, 0xfc, !PT ;  /* 0x4000000016165812 */ /* 0x000fe400078efcff */
[----:B------:R-:W-:Y:S01]  /*c1690*/  ISETP.LT.AND P3, PT, R3, UR16, !P2 ;  /* 0x0000001003007c0c */ /* 0x000fe2000d761270 */
[----:B0-----:R-:W-:Y:S01]  /*c16a0*/  VIADD R2, R2, UR5 ;  /* 0x0000000502027c36 */ /* 0x001fe20008000000 */
[----:B------:R-:W-:Y:S01]  /*c16b0*/  LOP3.LUT R22, R22, 0xdfffffff, RZ, 0xc0, !PT ;  /* 0xdfffffff16167812 */ /* 0x000fe200078ec0ff */
[----:B------:R-:W-:Y:S01]  /*c16c0*/  ULDC UR5, c[0x0][0x248] ;  /* 0x0000920000057ab9 */ /* 0x000fe20000000800 */
[----:B------:R-:W-:Y:S01]  /*c16d0*/  LOP3.LUT R10, R10, 0x7fffffff, RZ, 0xc0, !PT ;  /* 0x7fffffff0a0a7812 */ /* 0x000fe200078ec0ff */
[----:B------:R-:W-:Y:S01]  /*c16e0*/  ULDC UR16, c[0x0][0x228] ;  /* 0x00008a0000107ab9 */ /* 0x000fe20000000800 */
[----:B------:R-:W-:Y:S02]  /*c16f0*/  @P4 LOP3.LUT R22, R22, 0x20000000, RZ, 0xfc, !PT ;  /* 0x2000000016164812 */ /* 0x000fe400078efcff */
[----:B------:R-:W-:Y:S01]  /*c1700*/  ISETP.LT.AND P2, PT, R6, UR18, !P2 ;  /* 0x0000001206007c0c */ /* 0x000fe2000d741270 */
[----:B------:R0:W-:Y:S01]  /*c1710*/  STL [R1+0x50], R2 ;  /* 0x0000500201007387 */ /* 0x0001e20000100800 */
[----:B------:R-:W-:Y:S01]  /*c1720*/  LOP3.LUT R22, R22, 0xefffffff, RZ, 0xc0, !PT ;  /* 0xefffffff16167812 */ /* 0x000fe200078ec0ff */
[----:B------:R-:W-:-:S03]  /*c1730*/  ULDC UR18, c[0x0][0x228] ;  /* 0x00008a0000127ab9 */ /* 0x000fc60000000800 */
        /* <DEDUP_REMOVED lines=9> */
[----:B0-----:R-:W-:Y:S01]  /*c17d0*/  VIADD R2, R2, UR5 ;  /* 0x0000000502027c36 */ /* 0x001fe20008000000 */
[----:B------:R-:W-:Y:S01]  /*c17e0*/  ISETP.LT.AND P3, PT, R3, UR25, !P2 ;  /* 0x0000001903007c0c */ /* 0x000fe2000d761270 */
[----:B------:R-:W-:Y:S01]  /*c17f0*/  ULDC UR5, c[0x0][0x248] ;  /* 0x0000920000057ab9 */ /* 0x000fe20000000800 */
[----:B------:R-:W-:-:S07]  /*c1800*/  ULDC UR12, c[0x0][0x248] ;  /* 0x00009200000c7ab9 */ /* 0x000fce0000000800 */
        /* <DEDUP_REMOVED lines=19> */
[----:B------:R-:W-:Y:S01]  /*c1940*/  LOP3.LUT R23, R23, 0x7fffffff, RZ, 0xc0, !PT ;  /* 0x7fffffff17177812 */ /* 0x000fe200078ec0ff */
[----:B------:R-:W-:-:S06]  /*c1950*/  ULDC UR14, c[0x0][0x228] ;  /* 0x00008a00000e7ab9 */ /* 0x000fcc0000000800 */
[----:B------:R-:W-:Y:S01]  /*c1960*/  @P5 LOP3.LUT R22, R22, 0x400000, RZ, 0xfc, !PT ;  /* 0x0040000016165812 */ /* 0x000fe200078efcff */
[----:B0-----:R-:W-:Y:S01]  /*c1970*/  VIADD R2, R2, UR5 ;  /* 0x0000000502027c36 */ /* 0x001fe20008000000 */
[----:B------:R-:W-:Y:S01]  /*c1980*/  ISETP.LT.AND P2, PT, R6, UR39, !P2 ;  /* 0x0000002706007c0c */ /* 0x000fe2000d741270 */
[----:B------:R-:W-:Y:S01]  /*c1990*/  ULDC UR5, c[0x0][0x228] ;  /* 0x00008a0000057ab9 */ /* 0x000fe20000000800 */
[----:B------:R-:W-:Y:S01]  /*c19a0*/  LOP3.LUT R22, R22, 0xffdfffff, RZ, 0xc0, !PT ;  /* 0xffdfffff16167812 */ /* 0x000fe200078ec0ff */
[----:B------:R-:W-:Y:S01]  /*c19b0*/  ULDC UR38, c[0x0][0x228] ;  /* 0x00008a0000267ab9 */ /* 0x000fe20000000800 */
[----:B------:R0:W-:Y:S01]  /*c19c0*/  STL [R1+0x4], R2 ;  /* 0x0000040201007387 */ /* 0x0001e20000100800 */
[----:B------:R-:W-:Y:S01]  /*c19d0*/  ULDC UR39, c[0x0][0x228] ;  /* 0x00008a0000277ab9 */ /* 0x000fe20000000800 */
[----:B------:R-:W-:-:S04]  /*c19e0*/  @P4 LOP3.LUT R22, R22, 0x200000, RZ, 0xfc, !PT ;  /* 0x0020000016164812 */ /* 0x000fc800078efcff */
        /* <DEDUP_REMOVED lines=8> */
[----:B0-----:R-:W-:Y:S01]  /*c1a70*/  VIADD R2, R2, UR6 ;  /* 0x0000000602027c36 */ /* 0x001fe20008000000 */
[----:B------:R-:W-:Y:S01]  /*c1a80*/  ISETP.LT.AND P4, PT, R4, UR42, !P2 ;  /* 0x0000002a04007c0c */ /* 0x000fe2000d781270 */
[----:B------:R-:W-:Y:S01]  /*c1a90*/  ULDC UR42, c[0x0][0x228] ;  /* 0x00008a00002a7ab9 */ /* 0x000fe20000000800 */
[----:B------:R-:W-:Y:S01]  /*c1aa0*/  ISETP.LT.AND P3, PT, R3, UR41, !P2 ;  /* 0x0000002903007c0c */ /* 0x000fe2000d761270 */
[----:B------:R-:W-:Y:S01]  /*c1ab0*/  ULDC UR6, c[0x0][0x228] ;  /* 0x00008a0000067ab9 */ /* 0x000fe20000000800 */
[----:B------:R-:W-:Y:S01]  /*c1ac0*/  ULDC UR11, c[0x0][0x228] ;  /* 0x00008a00000b7ab9 */ /* 0x000fe20000000800 */
[----:B------:R-:W-:-:S06]  /*c1ad0*/  ULDC UR20, c[0x0][0x228] ;  /* 0x00008a0000147ab9 */ /* 0x000fcc0000000800 */
[----:B------:R-:W-:Y:S01]  /*c1ae0*/  @P5 LOP3.LUT R22, R22, 0x40000, RZ, 0xfc, !PT ;  /* 0x0004000016165812 */ /* 0x000fe200078efcff */
[----:B------:R0:W-:Y:S01]  /*c1af0*/  STL [R1+0x54], R2 ;  /* 0x0000540201007387 */ /* 0x0001e20000100800 */
[----:B------:R-:W-:Y:S02]  /*c1b00*/  ULDC UR41, c[0x0][0x228] ;  /* 0x00008a0000297ab9 */ /* 0x000fe40000000800 */
[----:B------:R-:W-:-:S04]  /*c1b10*/  LOP3.LUT R22, R22, 0xfffdffff, RZ, 0xc0, !PT ;  /* 0xfffdffff16167812 */ /* 0x000fc800078ec0ff */
[----:B------:R-:W-:Y:S02]  /*c1b20*/  @P4 LOP3.LUT R22, R22, 0x20000, RZ, 0xfc, !PT ;  /* 0x0002000016164812 */ /* 0x000fe400078efcff */
[----:B------:R-:W-:Y:S01]  /*c1b30*/  ISETP.LT.AND P2, PT, R6, UR43, !P2 ;  /* 0x0000002b06007c0c */ /* 0x000fe2000d741270 */
[----:B0-----:R-:W-:Y:S01]  /*c1b40*/  VIADD R2, R2, UR7 ;  /* 0x0000000702027c36 */ /* 0x001fe20008000000 */
[----:B------:R-:W-:Y:S01]  /*c1b50*/  LOP3.LUT R22, R22, 0xfffeffff, RZ, 0xc0, !PT ;  /* 0xfffeffff16167812 */ /* 0x000fe200078ec0ff */
[----:B------:R-:W-:Y:S01]  /*c1b60*/  ULDC UR43, c[0x0][0x228] ;  /* 0x00008a00002b7ab9 */ /* 0x000fe20000000800 */
[----:B------:R-:W-:Y:S02]  /*c1b70*/  ULDC UR7, c[0x0][0x228] ;  /* 0x00008a0000077ab9 */ /* 0x000fe40000000800 */
        /* <DEDUP_REMOVED lines=12> */
[----:B------:R-:W-:-:S07]  /*c1c40*/  ULDC UR24, c[0x0][0x228] ;  /* 0x00008a0000187ab9 */ /* 0x000fce0000000800 */
[----:B------:R-:W-:Y:S01]  /*c1c50*/  @P5 LOP3.LUT R22, R22, 0x4000, RZ, 0xfc, !PT ;  /* 0x0000400016165812 */ /* 0x000fe200078efcff */
[----:B0-----:R-:W-:Y:S01]  /*c1c60*/  VIADD R2, R2, UR8 ;  /* 0x0000000802027c36 */ /* 0x001fe20008000000 */
[----:B------:R-:W-:Y:S01]  /*c1c70*/  ISETP.LT.AND P2, PT, R6, UR46, !P2 ;  /* 0x0000002e06007c0c */ /* 0x000fe2000d741270 */
[----:B------:R-:W-:Y:S01]  /*c1c80*/  ULDC UR46, c[0x0][0x228] ;  /* 0x00008a00002e7ab9 */ /* 0x000fe20000000800 */
[----:B------:R-:W-:Y:S01]  /*c1c90*/  LOP3.LUT R22, R22, 0xffffdfff, RZ, 0xc0, !PT ;  /* 0xffffdfff16167812 */ /* 0x000fe200078ec0ff */
        /* <DEDUP_REMOVED lines=36> */
[----:B------:R-:W-:-:S08]  /*c1ee0*/  ULDC UR26, c[0x0][0x248] ;  /* 0x00009200001a7ab9 */ /* 0x000fd00000000800 */
        /* <DEDUP_REMOVED lines=8> */
[----:B------:R-:W-:Y:S01]  /*c1f70*/  @P4 LOP3.LUT R22, R22, 0x20, RZ, 0xfc, !PT ;  /* 0x0000002016164812 */ /* 0x000fe200078efcff */
[----:B------:R-:W-:-:S03]  /*c1f80*/  ULDC UR56, c[0x0][0x228] ;  /* 0x00008a0000387ab9 */ /* 0x000fc60000000800 */
[----:B------:R-:W-:-:S04]  /*c1f90*/  LOP3.LUT R22, R22, 0xffffffef, RZ, 0xc0, !PT ;  /* 0xffffffef16167812 */ /* 0x000fc800078ec0ff */
[----:B------:R-:W-:-:S04]  /*c1fa0*/  @P3 LOP3.LUT R22, R22, 0x10, RZ, 0xfc, !PT ;  /* 0x0000001016163812 */ /* 0x000fc800078efcff */
[----:B------:R-:W-:-:S04]  /*c1fb0*/  LOP3.LUT R22, R22, 0xfffffff7, RZ, 0xc0, !PT ;  /* 0xfffffff716167812 */ /* 0x000fc800078ec0ff */
[----:B------:R-:W-:Y:S02]  /*c1fc0*/  @P2 LOP3.LUT R22, R22, 0x8, RZ, 0xfc, !PT ;  /* 0x0000000816162812 */ /* 0x000fe400078efcff */
[----:B------:R-:W-:Y:S01]  /*c1fd0*/  ISETP.GE.AND P2, PT, R28, UR25, PT ;  /* 0x000000191c007c0c */ /* 0x000fe2000bf46270 */
[----:B------:R-:W-:Y:S01]  /*c1fe0*/  VIADD R28, R7, 0x3b ;  /* 0x0000003b071c7836 */ /* 0x000fe20000000000 */
[----:B------:R-:W-:Y:S01]  /*c1ff0*/  LOP3.LUT R22, R22, 0xfffffffb, RZ, 0xc0, !PT ;  /* 0xfffffffb16167812 */ /* 0x000fe200078ec0ff */
[----:B0-----:R-:W-:Y:S01]  /*c2000*/  VIADD R2, R2, UR9 ;  /* 0x0000000902027c36 */ /* 0x001fe20008000000 */
[----:B------:R-:W-:Y:S01]  /*c2010*/  ISETP.LT.AND P5, PT, R5, UR28, !P2 ;  /* 0x0000001c05007c0c */ /* 0x000fe2000d7a1270 */
[----:B------:R-:W-:Y:S01]  /*c2020*/  ULDC UR9, c[0x0][0x228] ;  /* 0x00008a0000097ab9 */ /* 0x000fe20000000800 */
[----:B------:R-:W-:Y:S01]  /*c2030*/  ISETP.LT.AND P4, PT, R4, UR36, !P2 ;  /* 0x0000002404007c0c */ /* 0x000fe2000d781270 */
[----:B------:R-:W-:Y:S01]  /*c2040*/  ULDC UR36, c[0x0][0x228] ;  /* 0x00008a0000247ab9 */ /* 0x000fe20000000800 */
[----:B------:R-:W-:Y:S01]  /*c2050*/  ISETP.LT.AND P3, PT, R3, UR34, !P2 ;  /* 0x0000002203007c0c */ /* 0x000fe2000d761270 */
[----:B------:R-:W-:Y:S01]  /*c2060*/  ULDC.64 UR34, c[0x0][0x228] ;  /* 0x00008a0000227ab9 */ /* 0x000fe20000000a00 */
[----:B------:R-:W-:Y:S01]  /*c2070*/  ISETP.LT.AND P2, PT, R6, UR32, !P2 ;  /* 0x0000002006007c0c */ /* 0x000fe2000d741270 */
[----:B------:R-:W-:Y:S01]  /*c2080*/  ULDC UR32, c[0x0][0x228] ;  /* 0x00008a0000207ab9 */ /* 0x000fe20000000800 */
[----:B------:R0:W-:Y:S01]  /*c2090*/  STL [R1+0x70], R2 ;  /* 0x0000700201007387 */ /* 0x0001e20000100800 */
[----:B------:R-:W-:Y:S01]  /*c20a0*/  ULDC UR25, c[0x0][0x228] ;  /* 0x00008a0000197ab9 */ /* 0x000fe20000000800 */
[----:B------:R-:W-:-:S03]  /*c20b0*/  ULDC UR28, c[0x0][0x228] ;  /* 0x00008a00001c7ab9 */ /* 0x000fc60000000800 */
        /* <DEDUP_REMOVED lines=65> */
[----:B0-----:R-:W-:Y:S01]  /*c24d0*/  VIADD R2, R2, UR12 ;  /* 0x0000000c02027c36 */ /* 0x001fe20008000000 */
[----:B------:R-:W-:Y:S01]  /*c24e0*/  ISETP.LT.AND P5, PT, R5, UR36, !P2 ;  /* 0x0000002405007c0c */ /* 0x000fe2000d7a1270 */
[----:B------:R-:W-:Y:S01]  /*c24f0*/  ULDC UR12, c[0x0][0x248] ;  /* 0x00009200000c7ab9 */ /* 0x000fe20000000800 */
[----:B------:R-:W-:Y:S01]  /*c2500*/  ISETP.LT.AND P4, PT, R4, UR42, !P2 ;  /* 0x0000002a04007c0c */ /* 0x000fe2000d781270 */
[----:B------:R-:W-:Y:S01]  /*c2510*/  VIADD R28, R7, 0x37 ;  /* 0x00000037071c7836 */ /* 0x000fe20000000000 */
[----:B------:R-:W-:Y:S01]  /*c2520*/  ISETP.LT.AND P3, PT, R3, UR40, !P2 ;  /* 0x0000002803007c0c */ /* 0x000fe2000d761270 */
[----:B------:R0:W-:Y:S01]  /*c2530*/  STL [R1+0x68], R2 ;  /* 0x0000680201007387 */ /* 0x0001e20000100800 */
[----:B------:R-:W-:-:S07]  /*c2540*/  ULDC.64 UR34, c[0x0][0x228] ;  /* 0x00008a0000227ab9 */ /* 0x000fce0000000a00 */
[----:B------:R-:W-:Y:S01]  /*c2550*/  @P5 LOP3.LUT R21, R21, 0x40000, RZ, 0xfc, !PT ;  /* 0x0004000015155812 */ /* 0x000fe200078efcff */
[----:B------:R-:W-:Y:S01]  /*c2560*/  ULDC UR40, c[0x0][0x228] ;  /* 0x00008a0000287ab9 */ /* 0x000fe20000000800 */
[----:B------:R-:W-:Y:S02]  /*c2570*/  ULDC UR42, c[0x0][0x228] ;  /* 0x00008a00002a7ab9 */ /* 0x000fe40000000800 */
[----:B------:R-:W-:Y:S01]  /*c2580*/  LOP3.LUT R21, R21, 0xfffdffff, RZ, 0xc0, !PT ;  /* 0xfffdffff15157812 */ /* 0x000fe200078ec0ff */
[----:B0-----:R-:W-:Y:S01]  /*c2590*/  VIADD R2, R2, UR12 ;  /* 0x0000000c02027c36 */ /* 0x001fe20008000000 */
[----:B------:R-:W-:Y:S01]  /*c25a0*/  ISETP.LT.AND P2, PT, R6, UR47, !P2 ;  /* 0x0000002f06007c0c */ /* 0x000fe2000d741270 */
[----:B------:R-:W-:Y:S01]  /*c25b0*/  ULDC UR12, c[0x0][0x248] ;  /* 0x00009200000c7ab9 */ /* 0x000fe20000000800 */
[----:B------:R-:W-:Y:S01]  /*c25c0*/  @P4 LOP3.LUT R21, R21, 0x20000, RZ, 0xfc, !PT ;  /* 0x0002000015154812 */ /* 0x000fe200078efcff */
[----:B------:R-:W-:Y:S01]  /*c25d0*/  ULDC UR47, c[0x0][0x228] ;  /* 0x00008a00002f7ab9 */ /* 0x000fe20000000800 */
[----:B------:R0:W-:Y:S02]  /*c25e0*/  STL [R1+0x74], R2 ;  /* 0x0000740201007387 */ /* 0x0001e40000100800 */
[----:B------:R-:W-:-:S04]  /*c25f0*/  LOP3.LUT R21, R21, 0xfffeffff, RZ, 0xc0, !PT ;  /* 0xfffeffff15157812 */ /* 0x000fc800078ec0ff */
[----:B------:R-:W-:Y:S01]  /*c2600*/  @P3 LOP3.LUT R21, R21, 0x10000, RZ, 0xfc, !PT ;  /* 0x0001000015153812 */ /* 0x000fe200078efcff */
[----:B0-----:R-:W-:Y:S01]  /*c2610*/  VIADD R2, R2, UR12 ;  /* 0x0000000c02027c36 */ /* 0x001fe20008000000 */
[----:B------:R-:W-:Y:S02]  /*c2620*/  ULDC UR12, c[0x0][0x248] ;  /* 0x00009200000c7ab9 */ /* 0x000fe40000000800 */
[----:B------:R-:W-:Y:S02]  /*c2630*/  LOP3.LUT R21, R21, 0xffff7fff, RZ, 0xc0, !PT ;  /* 0xffff7fff15157812 */ /* 0x000fe400078ec0ff */
[----:B------:R0:W-:Y:S02]  /*c2640*/  STL [R1+0xf8], R2 ;  /* 0x0000f80201007387 */ /* 0x0001e40000100800 */
[----:B------:R-:W-:Y:S02]  /*c2650*/  @P2 LOP3.LUT R21, R21, 0x8000, RZ, 0xfc, !PT ;  /* 0x0000800015152812 */ /* 0x000fe400078efcff */
[----:B------:R-:W-:Y:S01]  /*c2660*/  ISETP.GE.AND P2, PT, R28, UR33, PT ;  /* 0x000000211c007c0c */ /* 0x000fe2000bf46270 */
[----:B0-----:R-:W-:Y:S01]  /*c2670*/  VIADD R2, R2, UR12 ;  /* 0x0000000c02027c36 */ /* 0x001fe20008000000 */
[----:B------:R-:W-:-:S04]  /*c2680*/  ULDC UR12, c[0x0][0x248] ;  /* 0x00009200000c7ab9 */ /* 0x000fc80000000800 */
[----:B------:R0:W-:Y:S01]  /*c2690*/  STL [R1+0xf4], R2 ;  /* 0x0000f40201007387 */ /* 0x0001e20000100800 */
[----:B------:R-:W-:Y:S01]  /*c26a0*/  ISETP.LT.AND P5, PT, R5, UR34, !P2 ;  /* 0x0000002205007c0c */ /* 0x000fe2000d7a1270 */
[----:B0-----:R-:W-:Y:S01]  /*c26b0*/  VIADD R2, R2, UR12 ;  /* 0x0000000c02027c36 */ /* 0x001fe20008000000 */
[----:B------:R-:W-:-:S04]  /*c26c0*/  ULDC UR12, c[0x0][0x248] ;  /* 0x00009200000c7ab9 */ /* 0x000fc80000000800 */
[----:B------:R0:W-:Y:S01]  /*c26d0*/  STL [R1+0xf0], R2 ;  /* 0x0000f00201007387 */ /* 0x0001e20000100800 */
[----:B------:R-:W-:Y:S02]  /*c26e0*/  ISETP.LT.AND P4, PT, R4, UR44, !P2 ;  /* 0x0000002c04007c0c */ /* 0x000fe4000d781270 */
[----:B------:R-:W-:Y:S01]  /*c26f0*/  LOP3.LUT R21, R21, 0xffffbfff, RZ, 0xc0, !PT ;  /* 0xffffbfff15157812 */ /* 0x000fe200078ec0ff */
[----:B------:R-:W-:Y:S01]  /*c2700*/  VIADD R28, R7, 0x36 ;  /* 0x00000036071c7836 */ /* 0x000fe20000000000 */
[----:B------:R-:W-:Y:S01]  /*c2710*/  ISETP.LT.AND P3, PT, R3, UR43, !P2 ;  /* 0x0000002b03007c0c */ /* 0x000fe2000d761270 */
[----:B------:R-:W-:Y:S01]  /*c2720*/  ULDC UR43, c[0x0][0x228] ;  /* 0x00008a00002b7ab9 */ /* 0x000fe20000000800 */
[----:B0-----:R-:W-:Y:S01]  /*c2730*/  VIADD R2, R2, UR12 ;  /* 0x0000000c02027c36 */ /* 0x001fe20008000000 */
[----:B------:R-:W-:Y:S01]  /*c2740*/  ULDC UR12, c[0x0][0x248] ;  /* 0x00009200000c7ab9 */ /* 0x000fe20000000800 */
[----:B------:R-:W-:-:S03]  /*c2750*/  ULDC UR44, c[0x0][0x228] ;  /* 0x00008a00002c7ab9 */ /* 0x000fc60000000800 */
[----:B------:R0:W-:Y:S01]  /*c2760*/  STL [R1+0xdc], R2 ;  /* 0x0000dc0201007387 */ /* 0x0001e20000100800 */
[----:B------:R-:W-:Y:S01]  /*c2770*/  @P5 LOP3.LUT R21, R21, 0x4000, RZ, 0xfc, !PT ;  /* 0x0000400015155812 */ /* 0x000fe200078efcff */
[----:B0-----:R-:W-:-:S03]  /*c2780*/  VIADD R2, R2, UR12 ;  /* 0x0000000c02027c36 */ /* 0x001fc60008000000 */
[----:B------:R-:W-:Y:S01]  /*c2790*/  LOP3.LUT R21, R21, 0xffffdfff, RZ, 0xc0, !PT ;  /* 0xffffdfff15157812 */ /* 0x000fe200078ec0ff */
[----:B------:R-:W-:Y:S01]  /*c27a0*/  ULDC UR12, c[0x0][0x228] ;  /* 0x00008a00000c7ab9 */ /* 0x000fe20000000800 */
[----:B------:R0:W-:Y:S02]  /*c27b0*/  STL [R1+0xd8], R2 ;  /* 0x0000d80201007387 */ /* 0x0001e40000100800 */
[----:B------:R-:W-:Y:S01]  /*c27c0*/  @P4 LOP3.LUT R21, R21, 0x2000, RZ, 0xfc, !PT ;  /* 0x0000200015154812 */ /* 0x000fe200078efcff */
[----:B0-----:R-:W-:Y:S01]  /*c27d0*/  VIADD R2, R2, UR21 ;  /* 0x0000001502027c36 */ /* 0x001fe20008000000 */
[----:B------:R-:W-:-:S04]  /*c27e0*/  ULDC UR21, c[0x0][0x248] ;  /* 0x0000920000157ab9 */ /* 0x000fc80000000800 */
[----:B------:R0:W-:Y:S01]  /*c27f0*/  STL [R1+0xd4], R2 ;  /* 0x0000d40201007387 */ /* 0x0001e20000100800 */
[----:B------:R-:W-:Y:S01]  /*c2800*/  ISETP.LT.AND P2, PT, R6, UR47, !P2 ;  /* 0x0000002f06007c0c */ /* 0x000fe2000d741270 */
[----:B------:R-:W-:Y:S01]  /*c2810*/  ULDC UR47, c[0x0][0x228] ;  /* 0x00008a00002f7ab9 */ /* 0x000fe20000000800 */
[----:B------:R-:W-:Y:S01]  /*c2820*/  LOP3.LUT R21, R21, 0xffffefff, RZ, 0xc0, !PT ;  /* 0xffffefff15157812 */ /* 0x000fe200078ec0ff */
[----:B0-----:R-:W-:-:S03]  /*c2830*/  VIADD R2, R2, UR21 ;  /* 0x0000001502027c36 */ /* 0x001fc60008000000 */
[----:B------:R-:W-:Y:S01]  /*c2840*/  @P3 LOP3.LUT R21, R21, 0x1000, RZ, 0xfc, !PT ;  /* 0x0000100015153812 */ /* 0x000fe200078efcff */
[----:B------:R-:W-:Y:S01]  /*c2850*/  ULDC UR21, c[0x0][0x228] ;  /* 0x00008a0000157ab9 */ /* 0x000fe20000000800 */
[----:B------:R0:W-:Y:S02]  /*c2860*/  STL [R1+0xd0], R2 ;  /* 0x0000d00201007387 */ /* 0x0001e40000100800 */
[----:B------:R-:W-:Y:S01]  /*c2870*/  LOP3.LUT R21, R21, 0xfffff7ff, RZ, 0xc0, !PT ;  /* 0xfffff7ff15157812 */ /* 0x000fe200078ec0ff */
[----:B0-----:R-:W-:Y:S01]  /*c2880*/  VIADD R2, R2, UR26 ;  /* 0x0000001a02027c36 */ /* 0x001fe20008000000 */
[----:B------:R-:W-:-:S04]  /*c2890*/  ULDC UR26, c[0x0][0x248] ;  /* 0x00009200001a7ab9 */ /* 0x000fc80000000800 */
[----:B------:R0:W-:Y:S01]  /*c28a0*/  STL [R1+0xcc], R2 ;  /* 0x0000cc0201007387 */ /* 0x0001e20000100800 */
[----:B------:R-:W-:Y:S02]  /*c28b0*/  @P2 LOP3.LUT R21, R21, 0x800, RZ, 0xfc, !PT ;  /* 0x0000080015152812 */ /* 0x000fe400078efcff */
[----:B------:R-:W-:Y:S01]  /*c28c0*/  ISETP.GE.AND P2, PT, R28, UR31, PT ;  /* 0x0000001f1c007c0c */ /* 0x000fe2000bf46270 */
[----:B0-----:R-:W-:-:S03]  /*c28d0*/  VIADD R2, R2, UR26 ;  /* 0x0000001a02027c36 */ /* 0x001fc60008000000 */
[----:B------:R-:W-:Y:S02]  /*c28e0*/  ISETP.LT.AND P4, PT, R4, UR54, !P2 ;  /* 0x0000003604007c0c */ /* 0x000fe4000d781270 */
[----:B------:R-:W-:Y:S01]  /*c28f0*/  LOP3.LUT R21, R21, 0xfffffbff, RZ, 0xc0, !PT ;  /* 0xfffffbff15157812 */ /* 0x000fe200078ec0ff */
[----:B------:R-:W-:Y:S01]  /*c2900*/  VIADD R28, R7, 0x35 ;  /* 0x00000035071c7836 */ /* 0x000fe20000000000 */
[----:B------:R0:W-:Y:S01]  /*c2910*/  STL [R1+0xc8], R2 ;  /* 0x0000c80201007387 */ /* 0x0001e20000100800 */
[----:B------:R-:W-:Y:S01]  /*c2920*/  ISETP.LT.AND P3, PT, R3, UR46, !P2 ;  /* 0x0000002e03007c0c */ /* 0x000fe2000d761270 */
[----:B------:R-:W-:Y:S01]  /*c2930*/  ULDC UR54, c[0x0][0x228] ;  /* 0x00008a0000367ab9 */ /* 0x000fe20000000800 */
[----:B------:R-:W-:Y:S01]  /*c2940*/  ULDC UR26, c[0x0][0x228] ;  /* 0x00008a00001a7ab9 */ /* 0x000fe20000000800 */
[----:B------:R-:W-:Y:S01]  /*c2950*/  ULDC UR46, c[0x0][0x228] ;  /* 0x00008a00002e7ab9 */ /* 0x000fe20000000800 */
[----:B0-----:R-:W-:Y:S01]  /*c2960*/  VIADD R2, R2, UR32 ;  /* 0x0000002002027c36 */ /* 0x001fe20008000000 */
[----:B------:R-:W-:-:S02]  /*c2970*/  ULDC.64 UR32, c[0x0][0x228] ;  /* 0x00008a0000207ab9 */ /* 0x000fc40000000a00 */
[----:B------:R-:W-:Y:S01]  /*c2980*/  ISETP.LT.AND P5, PT, R5, UR32, !P2 ;  /* 0x0000002005007c0c */ /* 0x000fe2000d7a1270 */
[----:B------:R-:W-:Y:S01]  /*c2990*/  ULDC UR32, c[0x0][0x248] ;  /* 0x0000920000207ab9 */ /* 0x000fe20000000800 */
[----:B------:R0:W-:Y:S02]  /*c29a0*/  STL [R1+0xc4], R2 ;  /* 0x0000c40201007387 */ /* 0x0001e40000100800 */
[----:B0-----:R-:W-:Y:S01]  /*c29b0*/  VIADD R2, R2, UR30 ;  /* 0x0000001e02027c36 */ /* 0x001fe20008000000 */
[----:B------:R-:W-:-:S04]  /*c29c0*/  ULDC UR30, c[0x0][0x248] ;  /* 0x00009200001e7ab9 */ /* 0x000fc80000000800 */
[----:B------:R0:W-:Y:S04]  /*c29d0*/  STL [R1+0xc0], R2 ;  /* 0x0000c00201007387 */ /* 0x0001e80000100800 */
[----:B------:R-:W-:Y:S01]  /*c29e0*/  @P5 LOP3.LUT R21, R21, 0x400, RZ, 0xfc, !PT ;  /* 0x0000040015155812 */ /* 0x000fe200078efcff */
[----:B0-----:R-:W-:Y:S01]  /*c29f0*/  VIADD R2, R2, UR30 ;  /* 0x0000001e02027c36 */ /* 0x001fe20008000000 */
[----:B------:R-:W-:Y:S02]  /*c2a00*/  ULDC UR30, c[0x0][0x248] ;  /* 0x00009200001e7ab9 */ /* 0x000fe40000000800 */
[----:B------:R-:W-:Y:S02]  /*c2a10*/  LOP3.LUT R21, R21, 0xfffffdff, RZ, 0xc0, !PT ;  /* 0xfffffdff15157812 */ /* 0x000fe400078ec0ff */
        /* <DEDUP_REMOVED lines=8> */
[----:B0-----:R-:W-:Y:S01]  /*c2aa0*/  VIADD R2, R2, UR30 ;  /* 0x0000001e02027c36 */ /* 0x001fe20008000000 */
[----:B------:R-:W-:Y:S02]  /*c2ab0*/  ULDC UR30, c[0x0][0x248] ;  /* 0x00009200001e7ab9 */ /* 0x000fe40000000800 */
[----:B------:R-:W-:Y:S02]  /*c2ac0*/  @P3 LOP3.LUT R21, R21, 0x100, RZ, 0xfc, !PT ;  /* 0x0000010015153812 */ /* 0x000fe400078efcff */
[----:B------:R0:W-:Y:S02]  /*c2ad0*/  STL [R1+0xa4], R2 ;  /* 0x0000a40201007387 */ /* 0x0001e40000100800 */
[----:B------:R-:W-:Y:S01]  /*c2ae0*/  LOP3.LUT R21, R21, 0xffffff7f, RZ, 0xc0, !PT ;  /* 0xffffff7f15157812 */ /* 0x000fe200078ec0ff */
[----:B0-----:R-:W-:Y:S01]  /*c2af0*/  VIADD R2, R2, UR30 ;  /* 0x0000001e02027c36 */ /* 0x001fe20008000000 */
[----:B------:R-:W-:-:S04]  /*c2b00*/  ULDC UR30, c[0x0][0x248] ;  /* 0x00009200001e7ab9 */ /* 0x000fc80000000800 */
[----:B------:R0:W-:Y:S01]  /*c2b10*/  STL [R1+0xa0], R2 ;  /* 0x0000a00201007387 */ /* 0x0001e20000100800 */
[----:B------:R-:W-:Y:S02]  /*c2b20*/  @P2 LOP3.LUT R21, R21, 0x80, RZ, 0xfc, !PT ;  /* 0x0000008015152812 */ /* 0x000fe400078efcff */
[----:B------:R-:W-:Y:S01]  /*c2b30*/  ISETP.GE.AND P2, PT, R28, UR37, PT ;  /* 0x000000251c007c0c */ /* 0x000fe2000bf46270 */
[----:B0-----:R-:W-:Y:S01]  /*c2b40*/  VIADD R2, R2, UR30 ;  /* 0x0000001e02027c36 */ /* 0x001fe20008000000 */
[----:B------:R-:W-:Y:S01]  /*c2b50*/  ULDC UR30, c[0x0][0x248] ;  /* 0x00009200001e7ab9 */ /* 0x000fe20000000800 */
[----:B------:R-:W-:Y:S01]  /*c2b60*/  LOP3.LUT R21, R21, 0xffffffbf, RZ, 0xc0, !PT ;  /* 0xffffffbf15157812 */ /* 0x000fe200078ec0ff */
[----:B------:R-:W-:Y:S01]  /*c2b70*/  VIADD R28, R7, 0x34 ;  /* 0x00000034071c7836 */ /* 0x000fe20000000000 */
[----:B------:R-:W-:Y:S01]  /*c2b80*/  ULDC.64 UR36, c[0x0][0x228] ;  /* 0x00008a0000247ab9 */ /* 0x000fe20000000a00 */
[----:B------:R0:W-:Y:S02]  /*c2b90*/  STL [R1+0x9c], R2 ;  /* 0x00009c0201007387 */ /* 0x0001e40000100800 */
[----:B0-----:R-:W-:Y:S01]  /*c2ba0*/  VIADD R2, R2, UR30 ;  /* 0x0000001e02027c36 */ /* 0x001fe20008000000 */
[----:B------:R-:W-:-:S02]  /*c2bb0*/  ULDC.64 UR30, c[0x0][0x228] ;  /* 0x00008a00001e7ab9 */ /* 0x000fc40000000a00 */
[----:B------:R-:W-:Y:S01]  /*c2bc0*/  ISETP.LT.AND P5, PT, R5, UR30, !P2 ;  /* 0x0000001e05007c0c */ /* 0x000fe2000d7a1270 */
[----:B------:R-:W-:Y:S01]  /*c2bd0*/  ULDC UR30, c[0x0][0x248] ;  /* 0x00009200001e7ab9 */ /* 0x000fe20000000800 */
[----:B------:R-:W-:Y:S01]  /*c2be0*/  ISETP.LT.AND P4, PT, R4, UR54, !P2 ;  /* 0x0000003604007c0c */ /* 0x000fe2000d781270 */
[----:B------:R-:W-:Y:S01]  /*c2bf0*/  ULDC UR54, c[0x0][0x228] ;  /* 0x00008a0000367ab9 */ /* 0x000fe20000000800 */
[----:B------:R-:W-:Y:S01]  /*c2c00*/  ISETP.LT.AND P3, PT, R3, UR49, !P2 ;  /* 0x0000003103007c0c */ /* 0x000fe2000d761270 */
[----:B------:R0:W-:Y:S08]  /*c2c10*/  STL [R1+0x98], R2 ;  /* 0x0000980201007387 */ /* 0x0001f00000100800 */
[----:B------:R-:W-:Y:S01]  /*c2c20*/  @P5 LOP3.LUT R21, R21, 0x40, RZ, 0xfc, !PT ;  /* 0x0000004015155812 */ /* 0x000fe200078efcff */
[----:B------:R-:W-:-:S03]  /*c2c30*/  ULDC UR49, c[0x0][0x228] ;  /* 0x00008a0000317ab9 */ /* 0x000fc60000000800 */
[----:B------:R-:W-:-:S04]  /*c2c40*/  LOP3.LUT R21, R21, 0xffffffdf, RZ, 0xc0, !PT ;  /* 0xffffffdf15157812 */ /* 0x000fc800078ec0ff */
[----:B------:R-:W-:Y:S02]  /*c2c50*/  @P4 LOP3.LUT R21, R21, 0x20, RZ, 0xfc, !PT ;  /* 0x0000002015154812 */ /* 0x000fe400078efcff */
[----:B------:R-:W-:Y:S01]  /*c2c60*/  ISETP.LT.AND P2, PT, R6, UR48, !P2 ;  /* 0x0000003006007c0c */ /* 0x000fe2000d741270 */
[----:B0-----:R-:W-:Y:S01]  /*c2c70*/  VIADD R2, R2, UR32 ;  /* 0x0000002002027c36 */ /* 0x001fe20008000000 */
[----:B------:R-:W-:Y:S01]  /*c2c80*/  LOP3.LUT R21, R21, 0xffffffef, RZ, 0xc0, !PT ;  /* 0xffffffef15157812 */ /* 0x000fe200078ec0ff */
[----:B------:R-:W-:-:S03]  /*c2c90*/  ULDC UR48, c[0x0][0x228] ;  /* 0x00008a0000307ab9 */ /* 0x000fc60000000800 */
        /* <DEDUP_REMOVED lines=8> */
[----:B------:R0:W-:Y:S01]  /*c2d20*/  STL [R1+0x94], R2 ;  /* 0x0000940201007387 */ /* 0x0001e20000100800 */
[----:B------:R-:W-:Y:S01]  /*c2d30*/  ISETP.LT.AND P4, PT, R4, UR57, !P2 ;  /* 0x0000003904007c0c */ /* 0x000fe2000d781270 */
[----:B------:R-:W-:Y:S01]  /*c2d40*/  ULDC UR36, c[0x0][0x248] ;  /* 0x0000920000247ab9 */ /* 0x000fe20000000800 */
[----:B------:R-:W-:Y:S01]  /*c2d50*/  ISETP.LT.AND P3, PT, R3, UR58, !P2 ;  /* 0x0000003a03007c0c */ /* 0x000fe2000d761270 */
[----:B------:R-:W-:Y:S01]  /*c2d60*/  ULDC UR58, c[0x0][0x228] ;  /* 0x00008a00003a7ab9 */ /* 0x000fe20000000800 */
[----:B------:R-:W-:Y:S01]  /*c2d70*/  ISETP.LT.AND P2, PT, R6, UR54, !P2 ;  /* 0x0000003606007c0c */ /* 0x000fe2000d741270 */
[----:B------:R-:W-:Y:S01]  /*c2d80*/  ULDC UR54, c[0x0][0x228] ;  /* 0x00008a0000367ab9 */ /* 0x000fe20000000800 */
[----:B------:R-:W-:Y:S01]  /*c2d90*/  LOP3.LUT R9, R9, 0x7fffffff, RZ, 0xc0, !PT ;  /* 0x7fffffff09097812 */ /* 0x000fe200078ec0ff */
[----:B------:R-:W-:-:S04]  /*c2da0*/  ULDC UR57, c[0x0][0x228] ;  /* 0x00008a0000397ab9 */ /* 0x000fc80000000800 */
        /* <DEDUP_REMOVED lines=9> */
[----:B0-----:R-:W-:Y:S01]  /*c2e40*/  VIADD R2, R2, UR30 ;  /* 0x0000001e02027c36 */ /* 0x001fe20008000000 */
[----:B------:R-:W-:Y:S01]  /*c2e50*/  ISETP.LT.AND P4, PT, R4, UR56, !P2 ;  /* 0x0000003804007c0c */ /* 0x000fe2000d781270 */
[----:B------:R-:W-:Y:S01]  /*c2e60*/  ULDC UR30, c[0x0][0x248] ;  /* 0x00009200001e7ab9 */ /* 0x000fe20000000800 */
[----:B------:R-:W-:Y:S01]  /*c2e70*/  LOP3.LUT R21, R21, 0xfffffffe, RZ, 0xc0, !PT ;  /* 0xfffffffe15157812 */ /* 0x000fe200078ec0ff */
[----:B------:R-:W-:-:S06]  /*c2e80*/  ULDC UR34, c[0x0][0x228] ;  /* 0x00008a0000227ab9 */ /* 0x000fcc0000000800 */
[----:B------:R-:W-:Y:S01]  /*c2e90*/  @P5 LOP3.LUT R10, R10, 0x40000000, RZ, 0xfc, !PT ;  /* 0x400000000a0a5812 */ /* 0x000fe200078efcff */
[----:B------:R0:W-:Y:S01]  /*c2ea0*/  STL [R1+0x90], R2 ;  /* 0x0000900201007387 */ /* 0x0001e20000100800 */
[----:B------:R-:W-:Y:S01]  /*c2eb0*/  @P3 LOP3.LUT R21, R21, 0x1, RZ, 0xfc, !PT ;  /* 0x0000000115153812 */ /* 0x000fe200078efcff */
[----:B------:R-:W-:Y:S01]  /*c2ec0*/  ULDC UR56, c[0x0][0x228] ;  /* 0x00008a0000387ab9 */ /* 0x000fe20000000800 */
[----:B------:R-:W-:Y:S01]  /*c2ed0*/  ISETP.LT.AND P3, PT, R3, UR54, !P2 ;  /* 0x0000003603007c0c */ /* 0x000fe2000d761270 */
[----:B------:R-:W-:Y:S01]  /*c2ee0*/  ULDC UR54, c[0x0][0x228] ;  /* 0x00008a0000367ab9 */ /* 0x000fe20000000800 */
[----:B------:R-:W-:-:S04]  /*c2ef0*/  LOP3.LUT R10, R10, 0xdfffffff, RZ, 0xc0, !PT ;  /* 0xdfffffff0a0a7812 */ /* 0x000fc800078ec0ff */
[----:B------:R-:W-:Y:S02]  /*c2f00*/  @P4 LOP3.LUT R10, R10, 0x20000000, RZ, 0xfc, !PT ;  /* 0x200000000a0a4812 */ /* 0x000fe400078efcff */
[----:B------:R-:W-:Y:S01]  /*c2f10*/  ISETP.LT.AND P2, PT, R6, UR61, !P2 ;  /* 0x0000003d06007c0c */ /* 0x000fe2000d741270 */
[----:B0-----:R-:W-:Y:S01]  /*c2f20*/  VIADD R2, R2, UR30 ;  /* 0x0000001e02027c36 */ /* 0x001fe20008000000 */
[----:B------:R-:W-:Y:S01]  /*c2f30*/  LOP3.LUT R10, R10, 0xefffffff, RZ, 0xc0, !PT ;  /* 0xefffffff0a0a7812 */ /* 0x000fe200078ec0ff */
[----:B------:R-:W-:Y:S01]  /*c2f40*/  ULDC UR30, c[0x0][0x248] ;  /* 0x00009200001e7ab9 */ /* 0x000fe20000000800 */
[----:B------:R-:W-:Y:S01]  /*c2f50*/  LOP3.LUT R25, R25, 0x7fffffff, RZ, 0xc0, !PT ;  /* 0x7fffffff19197812 */ /* 0x000fe200078ec0ff */
[----:B------:R-:W-:Y:S01]  /*c2f60*/  ULDC UR61, c[0x0][0x228] ;  /* 0x00008a00003d7ab9 */ /* 0x000fe20000000800 */
[----:B------:R-:W-:-:S04]  /*c2f70*/  @P3 LOP3.LUT R10, R10, 0x10000000, RZ, 0xfc, !PT ;  /* 0x100000000a0a3812 */ /* 0x000fc800078efcff */
[----:B------:R-:W-:-:S04]  /*c2f80*/  LOP3.LUT R10, R10, 0xf7ffffff, RZ, 0xc0, !PT ;  /* 0xf7ffffff0a0a7812 */ /* 0x000fc800078ec0ff */
[----:B------:R-:W-:Y:S02]  /*c2f90*/  @P2 LOP3.LUT R10, R10, 0x8000000, RZ, 0xfc, !PT ;  /* 0x080000000a0a2812 */ /* 0x000fe400078efcff */
[----:B------:R-:W-:-:S04]  /*c2fa0*/  ISETP.GE.AND P2, PT, R28, UR31, PT ;  /* 0x0000001f1c007c0c */ /* 0x000fc8000bf46270 */
[----:B------:R-:W-:Y:S02]  /*c2fb0*/  ISETP.LT.AND P5, PT, R5, UR32, !P2 ;  /* 0x0000002005007c0c */ /* 0x000fe4000d7a1270 */
[----:B------:R-:W-:Y:S01]  /*c2fc0*/  LOP3.LUT R10, R10, 0xfbffffff, RZ, 0xc0, !PT ;  /* 0xfbffffff0a0a7812 */ /* 0x000fe200078ec0ff */
[----:B------:R0:W-:Y:S01]  /*c2fd0*/  STL [R1+0x8c], R2 ;  /* 0x00008c0201007387 */ /* 0x0001e20000100800 */
[----:B------:R-:W-:Y:S01]  /*c2fe0*/  ISETP.LT.AND P4, PT, R4, UR54, !P2 ;  /* 0x0000003604007c0c */ /* 0x000fe2000d781270 */
[----:B------:R-:W-:Y:S01]  /*c2ff0*/  VIADD R28, R7, 0x31 ;  /* 0x00000031071c7836 */ /* 0x000fe20000000000 */
[----:B------:R-:W-:Y:S01]  /*c3000*/  ISETP.LT.AND P3, PT, R3, UR60, !P2 ;  /* 0x0000003c03007c0c */ /* 0x000fe2000d761270 */
[----:B------:R-:W-:Y:S01]  /*c3010*/  ULDC UR54, c[0x0][0x228] ;  /* 0x00008a0000367ab9 */ /* 0x000fe20000000800 */
[----:B------:R-:W-:-:S05]  /*c3020*/  ULDC UR32, c[0x0][0x228] ;  /* 0x00008a0000207ab9 */ /* 0x000fca0000000800 */
[----:B------:R-:W-:Y:S01]  /*c3030*/  @P5 LOP3.LUT R10, R10, 0x4000000, RZ, 0xfc, !PT ;  /* 0x040000000a0a5812 */ /* 0x000fe200078efcff */
[----:B0-----:R-:W-:Y:S01]  /*c3040*/  VIADD R2, R2, UR30 ;  /* 0x0000001e02027c36 */ /* 0x001fe20008000000 */
[----:B------:R-:W-:Y:S01]  /*c3050*/  ULDC UR30, c[0x0][0x248] ;  /* 0x00009200001e7ab9 */ /* 0x000fe20000000800 */
[----:B------:R-:W-:Y:S01]  /*c3060*/  ULDC UR60, c[0x0][0x228] ;  /* 0x00008a00003c7ab9 */ /* 0x000fe20000000800 */
[----:B------:R-:W-:Y:S02]  /*c3070*/  LOP3.LUT R10, R10, 0xfdffffff, RZ, 0xc0, !PT ;  /* 0xfdffffff0a0a7812 */ /* 0x000fe400078ec0ff */
[----:B------:R0:W-:Y:S02]  /*c3080*/  STL [R1+0x88], R2 ;  /* 0x0000880201007387 */ /* 0x0001e40000100800 */
[----:B------:R-:W-:Y:S02]  /*c3090*/  @P4 LOP3.LUT R10, R10, 0x2000000, RZ, 0xfc, !PT ;  /* 0x020000000a0a4812 */ /* 0x000fe400078efcff */
[----:B------:R-:W-:Y:S01]  /*c30a0*/  ISETP.LT.AND P2, PT, R6, UR59, !P2 ;  /* 0x0000003b06007c0c */ /* 0x000fe2000d741270 */
[----:B------:R-:W-:Y:S01]  /*c30b0*/  ULDC UR59, c[0x0][0x228] ;  /* 0x00008a00003b7ab9 */ /* 0x000fe20000000800 */
[----:B------:R-:W-:Y:S01]  /*c30c0*/  LOP3.LUT R10, R10, 0xfeffffff, RZ, 0xc0, !PT ;  /* 0xfeffffff0a0a7812 */ /* 0x000fe200078ec0ff */
[----:B0-----:R-:W-:Y:S01]  /*c30d0*/  VIADD R2, R2, UR30 ;  /* 0x0000001e02027c36 */ /* 0x001fe20008000000 */
[----:B------:R-:W-:-:S02]  /*c30e0*/  ULDC UR30, c[0x0][0x248] ;  /* 0x00009200001e7ab9 */ /* 0x000fc40000000800 */
        /* <DEDUP_REMOVED lines=9> */
[----:B------:R-:W-:-:S04]  /*c3180*/  ULDC UR30, c[0x0][0x248] ;  /* 0x00009200001e7ab9 */ /* 0x000fc80000000800 */
[----:B------:R0:W-:Y:S02]  /*c3190*/  STL [R1+0x7c], R2 ;  /* 0x00007c0201007387 */ /* 0x0001e40000100800 */
[----:B0-----:R-:W-:Y:S01]  /*c31a0*/  VIADD R2, R2, UR30 ;  /* 0x0000001e02027c36 */ /* 0x001fe20008000000 */
[----:B------:R-:W-:Y:S02]  /*c31b0*/  ULDC.64 UR30, c[0x0][0x228] ;  /* 0x00008a00001e7ab9 */ /* 0x000fe40000000a00 */
[----:B------:R-:W-:Y:S02]  /*c31c0*/  ISETP.LT.AND P5, PT, R5, UR30, !P2 ;  /* 0x0000001e05007c0c */ /* 0x000fe4000d7a1270 */
[----:B------:R-:W-:Y:S02]  /*c31d0*/  LOP3.LUT R10, R10, 0xffbfffff, RZ, 0xc0, !PT ;  /* 0xffbfffff0a0a7812 */ /* 0x000fe400078ec0ff */
[----:B------:R-:W-:Y:S02]  /*c31e0*/  ISETP.LT.AND P4, PT, R4, UR54, !P2 ;  /* 0x0000003604007c0c */ /* 0x000fe4000d781270 */
[----:B------:R-:W-:Y:S01]  /*c31f0*/  ISETP.LT.AND P3, PT, R3, UR5, !P2 ;  /* 0x0000000503007c0c */ /* 0x000fe2000d761270 */
[----:B------:R-:W-:Y:S01]  /*c3200*/  VIADD R28, R7, 0x30 ;  /* 0x00000030071c7836 */ /* 0x000fe20000000000 */
[----:B------:R0:W-:Y:S01]  /*c3210*/  STL [R1+0x78], R2 ;  /* 0x0000780201007387 */ /* 0x0001e20000100800 */
[----:B------:R-:W-:-:S04]  /*c3220*/  ULDC UR30, c[0x0][0x228] ;  /* 0x00008a00001e7ab9 */ /* 0x000fc80000000800 */
[----:B------:R-:W-:Y:S01]  /*c3230*/  @P5 LOP3.LUT R10, R10, 0x400000, RZ, 0xfc, !PT ;  /* 0x004000000a0a5812 */ /* 0x000fe200078efcff */
[----:B------:R-:W-:Y:S01]  /*c3240*/  ULDC UR5, c[0x0][0x248] ;  /* 0x0000920000057ab9 */ /* 0x000fe20000000800 */
[----:B------:R-:W-:Y:S02]  /*c3250*/  ULDC UR54, c[0x0][0x228] ;  /* 0x00008a0000367ab9 */ /* 0x000fe40000000800 */
[----:B------:R-:W-:-:S04]  /*c3260*/  LOP3.LUT R10, R10, 0xffdfffff, RZ, 0xc0, !PT ;  /* 0xffdfffff0a0a7812 */ /* 0x000fc800078ec0ff */
[----:B------:R-:W-:Y:S02]  /*c3270*/  @P4 LOP3.LUT R10, R10, 0x200000, RZ, 0xfc, !PT ;  /* 0x002000000a0a4812 */ /* 0x000fe400078efcff */
[----:B------:R-:W-:Y:S02]  /*c3280*/  ISETP.LT.AND P2, PT, R6, UR6, !P2 ;  /* 0x0000000606007c0c */ /* 0x000fe4000d741270 */
[----:B------:R-:W-:-:S04]  /*c3290*/  LOP3.LUT R10, R10, 0xffefffff, RZ, 0xc0, !PT ;  /* 0xffefffff0a0a7812 */ /* 0x000fc800078ec0ff */
[----:B------:R-:W-:-:S04]  /*c32a0*/  @P3 LOP3.LUT R10, R10, 0x100000, RZ, 0xfc, !PT ;  /* 0x001000000a0a3812 */ /* 0x000fc800078efcff */
[----:B------:R-:W-:Y:S01]  /*c32b0*/  LOP3.LUT R10, R10, 0xfff7ffff, RZ, 0xc0, !PT ;  /* 0xfff7ffff0a0a7812 */ /* 0x000fe200078ec0ff */
[----:B0-----:R-:W-:Y:S01]  /*c32c0*/  VIADD R2, R2, UR36 ;  /* 0x0000002402027c36 */ /* 0x001fe20008000000 */
[----:B------:R-:W-:Y:S02]  /*c32d0*/  ULDC.64 UR36, c[0x0][0x228] ;  /* 0x00008a0000247ab9 */ /* 0x000fe40000000a00 */
        /* <DEDUP_REMOVED lines=9> */
[----:B------:R-:W-:Y:S01]  /*c3370*/  ULDC.64 UR6, c[0x0][0x228] ;  /* 0x00008a0000067ab9 */ /* 0x000fe20000000a00 */
[----:B------:R-:W-:-:S07]  /*c3380*/  ULDC UR36, c[0x0][0x228] ;  /* 0x00008a0000247ab9 */ /* 0x000fce0000000800 */
[----:B------:R-:W-:Y:S01]  /*c3390*/  @P5 LOP3.LUT R10, R10, 0x40000, RZ, 0xfc, !PT ;  /* 0x000400000a0a5812 */ /* 0x000fe200078efcff */
[----:B0-----:R-:W-:Y:S01]  /*c33a0*/  VIADD R2, R2, UR5 ;  /* 0x0000000502027c36 */ /* 0x001fe20008000000 */
[----:B------:R-:W-:Y:S01]  /*c33b0*/  ISETP.LT.AND P2, PT, R6, UR8, !P2 ;  /* 0x0000000806007c0c */ /* 0x000fe2000d741270 */
[----:B------:R-:W-:Y:S01]  /*c33c0*/  ULDC UR5, c[0x0][0x248] ;  /* 0x0000920000057ab9 */ /* 0x000fe20000000800 */
[----:B------:R-:W-:Y:S01]  /*c33d0*/  LOP3.LUT R10, R10, 0xfffdffff, RZ, 0xc0, !PT ;  /* 0xfffdffff0a0a7812 */ /* 0x000fe200078ec0ff */
[----:B------:R-:W-:-:S03]  /*c33e0*/  ULDC UR55, c[0x0][0x228] ;  /* 0x00008a0000377ab9 */ /* 0x000fc60000000800 */
        /* <DEDUP_REMOVED lines=66> */
[----:B0-----:R-:W-:Y:S01]  /*c3810*/  VIADD R2, R2, UR5 ;  /* 0x0000000502027c36 */ /* 0x001fe20008000000 */
[----:B------:R-:W-:Y:S01]  /*c3820*/  ISETP.LT.AND P3, PT, R3, UR51, !P2 ;  /* 0x0000003303007c0c */ /* 0x000fe2000d761270 */
[----:B------:R-:W-:Y:S01]  /*c3830*/  ULDC UR5, c[0x0][0x248] ;  /* 0x0000920000057ab9 */ /* 0x000fe20000000800 */
[----:B------:R-:W-:Y:S01]  /*c3840*/  ISETP.LT.AND P2, PT, R6, UR50, !P2 ;  /* 0x0000003206007c0c */ /* 0x000fe2000d741270 */
[----:B------:R-:W-:-:S06]  /*c3850*/  ULDC UR50, c[0x0][0x228] ;  /* 0x00008a0000327ab9 */ /* 0x000fcc0000000800 */
[----:B------:R-:W-:Y:S01]  /*c3860*/  @P5 LOP3.LUT R10, R10, 0x4, RZ, 0xfc, !PT ;  /* 0x000000040a0a5812 */ /* 0x000fe200078efcff */
[----:B------:R0:W-:Y:S01]  /*c3870*/  STL [R1+0x108], R2 ;  /* 0x0001080201007387 */ /* 0x0001e20000100800 */
[----:B------:R-:W-:Y:S01]  /*c3880*/  ULDC UR52, c[0x0][0x228] ;  /* 0x00008a0000347ab9 */ /* 0x000fe20000000800 */
[----:B------:R-:W-:-:S03]  /*c3890*/  ULDC UR51, c[0x0][0x228] ;  /* 0x00008a0000337ab9 */ /* 0x000fc60000000800 */
        /* <DEDUP_REMOVED lines=12> */
[----:B------:R-:W-:-:S03]  /*c3960*/  ULDC UR6, c[0x0][0x228] ;  /* 0x00008a0000067ab9 */ /* 0x000fc60000000800 */
[----:B------:R-:W-:-:S03]  /*c3970*/  @P3 LOP3.LUT R10, R10, 0x1, RZ, 0xfc, !PT ;  /* 0x000000010a0a3812 */ /* 0x000fc600078efcff */
[----:B------:R-:W-:Y:S02]  /*c3980*/  @P5 LOP3.LUT R23, R23, 0x40000000, RZ, 0xfc, !PT ;  /* 0x4000000017175812 */ /* 0x000fe400078efcff */
[----:B------:R-:W-:Y:S02]  /*c3990*/  ISETP.LT.AND P3, PT, R3, UR14, !P2 ;  /* 0x0000000e03007c0c */ /* 0x000fe4000d761270 */
        /* <DEDUP_REMOVED lines=16> */
[----:B------:R0:W-:Y:S01]  /*c3aa0*/  STL [R1+0x10c], R2 ;  /* 0x00010c0201007387 */ /* 0x0001e20000100800 */
        /* <DEDUP_REMOVED lines=18> */
[----:B0-----:R-:W-:Y:S01]  /*c3bd0*/  VIADD R2, R2, UR5 ;  /* 0x0000000502027c36 */ /* 0x001fe20008000000 */
[----:B------:R-:W-:-:S07]  /*c3be0*/  ULDC UR8, c[0x0][0x228] ;  /* 0x00008a0000087ab9 */ /* 0x000fce0000000800 */
        /* <DEDUP_REMOVED lines=15> */
[----:B------:R-:W-:Y:S01]  /*c3ce0*/  ULDC.64 UR26, c[0x0][0x228] ;  /* 0x00008a00001a7ab9 */ /* 0x000fe20000000a00 */
[----:B------:R-:W-:Y:S01]  /*c3cf0*/  ISETP.LT.AND P3, PT, R3, UR29, !P2 ;  /* 0x0000001d03007c0c */ /* 0x000fe2000d761270 */
[----:B------:R-:W-:Y:S01]  /*c3d00*/  ULDC.64 UR28, c[0x0][0x228] ;  /* 0x00008a00001c7ab9 */ /* 0x000fe20000000a00 */
[----:B------:R-:W-:Y:S01]  /*c3d10*/  ULDC UR7, c[0x0][0x248] ;  /* 0x0000920000077ab9 */ /* 0x000fe20000000800 */
[----:B------:R-:W-:-:S06]  /*c3d20*/  ULDC UR12, c[0x0][0x228] ;  /* 0x00008a00000c7ab9 */ /* 0x000fcc0000000800 */
        /* <DEDUP_REMOVED lines=71> */
[----:B------:R-:W-:Y:S01]  /*c41a0*/  LOP3.LUT R26, R26, 0x7fffffff, RZ, 0xc0, !PT ;  /* 0x7fffffff1a1a7812 */ /* 0x000fe200078ec0ff */
        /* <DEDUP_REMOVED lines=8> */
[----:B------:R-:W-:Y:S01]  /*c4230*/  LOP3.LUT R23, R23, 0xfffffffb, RZ, 0xc0, !PT ;  /* 0xfffffffb17177812 */ /* 0x000fe200078ec0ff */
[----:B------:R0:W-:Y:S01]  /*c4240*/  STL [R1+0x120], R2 ;  /* 0x0001200201007387 */ /* 0x0001e20000100800 */
        /* <DEDUP_REMOVED lines=8> */
[----:B------:R-:W-:-:S05]  /*c42d0*/  ULDC UR15, c[0x0][0x228] ;  /* 0x00008a00000f7ab9 */ /* 0x000fca0000000800 */
[----:B------:R-:W-:-:S06]  /*c42e0*/  @P5 LOP3.LUT R23, R23, 0x4, RZ, 0xfc, !PT ;  /* 0x0000000417175812 */ /* 0x000fcc00078efcff */
[----:B------:R-:W-:Y:S02]  /*c42f0*/  @P2 LOP3.LUT R9, R9, 0x80000000, RZ, 0xfc, !PT ;  /* 0x8000000009092812 */ /* 0x000fe400078efcff */
[----:B------:R-:W-:Y:S02]  /*c4300*/  ISETP.GE.AND P2, PT, R28, UR17, PT ;  /* 0x000000111c007c0c */ /* 0x000fe4000bf46270 */
[----:B------:R-:W-:Y:S02]  /*c4310*/  LOP3.LUT R23, R23, 0xfffffffd, RZ, 0xc0, !PT ;  /* 0xfffffffd17177812 */ /* 0x000fe400078ec0ff */
[----:B------:R-:W-:Y:S01]  /*c4320*/  LOP3.LUT R9, R9, 0xbfffffff, RZ, 0xc0, !PT ;  /* 0xbfffffff09097812 */ /* 0x000fe200078ec0ff */
[----:B------:R-:W-:Y:S01]  /*c4330*/  VIADD R28, R7, 0x22 ;  /* 0x00000022071c7836 */ /* 0x000fe20000000000 */
[----:B------:R-:W-:Y:S01]  /*c4340*/  ISETP.LT.AND P5, PT, R5, UR24, !P2 ;  /* 0x0000001805007c0c */ /* 0x000fe2000d7a1270 */
[----:B0-----:R-:W-:Y:S01]  /*c4350*/  VIADD R2, R2, UR5 ;  /* 0x0000000502027c36 */ /* 0x001fe20008000000 */
[----:B------:R-:W-:Y:S01]  /*c4360*/  @P4 LOP3.LUT R23, R23, 0x2, RZ, 0xfc, !PT ;  /* 0x0000000217174812 */ /* 0x000fe200078efcff */
[----:B------:R-:W-:Y:S01]  /*c4370*/  ULDC UR5, c[0x0][0x248] ;  /* 0x0000920000057ab9 */ /* 0x000fe20000000800 */
[----:B------:R-:W-:Y:S01]  /*c4380*/  ISETP.LT.AND P4, PT, R4, UR30, !P2 ;  /* 0x0000001e04007c0c */ /* 0x000fe2000d781270 */
[----:B------:R-:W-:Y:S01]  /*c4390*/  ULDC UR30, c[0x0][0x228] ;  /* 0x00008a00001e7ab9 */ /* 0x000fe20000000800 */
[----:B------:R-:W-:Y:S01]  /*c43a0*/  LOP3.LUT R23, R23, 0xfffffffe, RZ, 0xc0, !PT ;  /* 0xfffffffe17177812 */ /* 0x000fe200078ec0ff */
[----:B------:R-:W-:Y:S01]  /*c43b0*/  ULDC UR24, c[0x0][0x248] ;  /* 0x0000920000187ab9 */ /* 0x000fe20000000800 */
[----:B------:R-:W-:-:S02]  /*c43c0*/  ULDC UR17, c[0x0][0x228] ;  /* 0x00008a0000117ab9 */ /* 0x000fc40000000800 */
[----:B------:R-:W-:-:S03]  /*c43d0*/  @P3 LOP3.LUT R23, R23, 0x1, RZ, 0xfc, !PT ;  /* 0x0000000117173812 */ /* 0x000fc600078efcff */
[----:B------:R-:W-:Y:S02]  /*c43e0*/  @P5 LOP3.LUT R9, R9, 0x40000000, RZ, 0xfc, !PT ;  /* 0x4000000009095812 */ /* 0x000fe400078efcff */
[----:B------:R-:W-:Y:S01]  /*c43f0*/  ISETP.LT.AND P3, PT, R3, UR58, !P2 ;  /* 0x0000003a03007c0c */ /* 0x000fe2000d761270 */
[----:B------:R0:W-:Y:S01]  /*c4400*/  STL [R1+0x124], R2 ;  /* 0x0001240201007387 */ /* 0x0001e20000100800 */
[----:B------:R-:W-:Y:S01]  /*c4410*/  LOP3.LUT R9, R9, 0xdfffffff, RZ, 0xc0, !PT ;  /* 0xdfffffff09097812 */ /* 0x000fe200078ec0ff */
[----:B------:R-:W-:-:S03]  /*c4420*/  ULDC UR58, c[0x0][0x228] ;  /* 0x00008a00003a7ab9 */ /* 0x000fc60000000800 */
        /* <DEDUP_REMOVED lines=15> */
[----:B------:R-:W-:Y:S01]  /*c4520*/  ULDC.64 UR30, c[0x0][0x228] ;  /* 0x00008a00001e7ab9 */ /* 0x000fe20000000a00 */
[----:B------:R-:W-:Y:S01]  /*c4530*/  ULDC UR21, c[0x0][0x248] ;  /* 0x0000920000157ab9 */ /* 0x000fe20000000800 */
[----:B------:R-:W-:-:S06]  /*c4540*/  ULDC UR28, c[0x0][0x228] ;  /* 0x00008a00001c7ab9 */ /* 0x000fcc0000000800 */
[----:B------:R-:W-:Y:S01]  /*c4550*/  @P5 LOP3.LUT R9, R9, 0x4000000, RZ, 0xfc, !PT ;  /* 0x0400000009095812 */ /* 0x000fe200078efcff */
[----:B------:R0:W-:Y:S01]  /*c4560*/  STL [R1+0x128], R2 ;  /* 0x0001280201007387 */ /* 0x0001e20000100800 */
[----:B------:R-:W-:Y:S02]  /*c4570*/  ULDC UR35, c[0x0][0x228] ;  /* 0x00008a0000237ab9 */ /* 0x000fe40000000800 */
        /* <DEDUP_REMOVED lines=8> */
[----:B0-----:R-:W-:Y:S01]  /*c4600*/  VIADD R2, R2, UR5 ;  /* 0x0000000502027c36 */ /* 0x001fe20008000000 */
[----:B------:R-:W-:Y:S01]  /*c4610*/  ULDC UR5, c[0x0][0x248] ;  /* 0x0000920000057ab9 */ /* 0x000fe20000000800 */
        /* <DEDUP_REMOVED lines=9> */
[----:B0-----:R-:W-:Y:S01]  /*c46b0*/  VIADD R2, R2, UR5 ;  /* 0x0000000502027c36 */ /* 0x001fe20008000000 */
[----:B------:R-:W-:-:S05]  /*c46c0*/  ULDC UR5, c[0x0][0x248] ;  /* 0x0000920000057ab9 */ /* 0x000fca0000000800 */
[----:B------:R-:W-:Y:S01]  /*c46d0*/  @P5 LOP3.LUT R9, R9, 0x400000, RZ, 0xfc, !PT ;  /* 0x0040000009095812 */ /* 0x000fe200078efcff */
[----:B------:R0:W-:Y:S03]  /*c46e0*/  STL [R1+0x130], R2 ;  /* 0x0001300201007387 */ /* 0x0001e60000100800 */
[----:B------:R-:W-:Y:S01]  /*c46f0*/  LOP3.LUT R9, R9, 0xffdfffff, RZ, 0xc0, !PT ;  /* 0xffdfffff09097812 */ /* 0x000fe200078ec0ff */
[----:B0-----:R-:W-:Y:S01]  /*c4700*/  VIADD R2, R2, UR5 ;  /* 0x0000000502027c36 */ /* 0x001fe20008000000 */
[----:B------:R-:W-:Y:S02]  /*c4710*/  ULDC UR5, c[0x0][0x248] ;  /* 0x0000920000057ab9 */ /* 0x000fe40000000800 */
[----:B------:R-:W-:Y:S02]  /*c4720*/  @P4 LOP3.LUT R9, R9, 0x200000, RZ, 0xfc, !PT ;  /* 0x0020000009094812 */ /* 0x000fe400078efcff */
[----:B------:R0:W-:Y:S01]  /*c4730*/  STL [R1+0x134], R2 ;  /* 0x0001340201007387 */ /* 0x0001e20000100800 */
[----:B------:R-:W-:Y:S01]  /*c4740*/  ISETP.LT.AND P2, PT, R6, UR32, !P2 ;  /* 0x0000002006007c0c */ /* 0x000fe2000d741270 */
[----:B------:R-:W-:Y:S01]  /*c4750*/  ULDC.64 UR32, c[0x0][0x228] ;  /* 0x00008a0000207ab9 */ /* 0x000fe20000000a00 */
        /* <DEDUP_REMOVED lines=15> */
[----:B------:R-:W-:Y:S01]  /*c4850*/  ULDC UR25, c[0x0][0x228] ;  /* 0x00008a0000197ab9 */ /* 0x000fe20000000800 */
[----:B------:R0:W-:Y:S01]  /*c4860*/  STL [R1+0x140], R2 ;  /* 0x0001400201007387 */ /* 0x0001e20000100800 */
[----:B------:R-:W-:Y:S01]  /*c4870*/  ISETP.LT.AND P5, PT, R5, UR32, !P2 ;  /* 0x0000002005007c0c */ /* 0x000fe2000d7a1270 */
[----:B------:R-:W-:Y:S01]  /*c4880*/  ULDC UR32, c[0x0][0x248] ;  /* 0x0000920000207ab9 */ /* 0x000fe20000000800 */
[----:B0-----:R-:W-:Y:S01]  /*c4890*/  VIADD R2, R2, UR5 ;  /* 0x0000000502027c36 */ /* 0x001fe20008000000 */
[----:B------:R-:W-:-:S04]  /*c48a0*/  ULDC UR5, c[0x0][0x248] ;  /* 0x0000920000057ab9 */ /* 0x000fc80000000800 */
[----:B------:R0:W-:Y:S01]  /*c48b0*/  STL [R1+0x144], R2 ;  /* 0x0001440201007387 */ /* 0x0001e20000100800 */
[----:B------:R-:W-:Y:S01]  /*c48c0*/  ISETP.LT.AND P4, PT, R4, UR38, !P2 ;  /* 0x0000002604007c0c */ /* 0x000fe2000d781270 */
[----:B------:R-:W-:Y:S01]  /*c48d0*/  ULDC UR38, c[0x0][0x228] ;  /* 0x00008a0000267ab9 */ /* 0x000fe20000000800 */
[----:B0-----:R-:W-:Y:S01]  /*c48e0*/  VIADD R2, R2, UR5 ;  /* 0x0000000502027c36 */ /* 0x001fe20008000000 */
[----:B------:R-:W-:-:S04]  /*c48f0*/  ULDC UR5, c[0x0][0x248] ;  /* 0x0000920000057ab9 */ /* 0x000fc80000000800 */
[----:B------:R0:W-:Y:S01]  /*c4900*/  STL [R1+0x148], R2 ;  /* 0x0001480201007387 */ /* 0x0001e20000100800 */
[----:B------:R-:W-:Y:S02]  /*c4910*/  @P5 LOP3.LUT R9, R9, 0x40000, RZ, 0xfc, !PT ;  /* 0x0004000009095812 */ /* 0x000fe400078efcff */
[----:B------:R-:W-:Y:S01]  /*c4920*/  ISETP.LT.AND P3, PT, R3, UR37, !P2 ;  /* 0x0000002503007c0c */ /* 0x000fe2000d761270 */
[----:B------:R-:W-:Y:S01]  /*c4930*/  ULDC UR37, c[0x0][0x228] ;  /* 0x00008a0000257ab9 */ /* 0x000fe20000000800 */
[----:B0-----:R-:W-:Y:S01]  /*c4940*/  VIADD R2, R2, UR5 ;  /* 0x0000000502027c36 */ /* 0x001fe20008000000 */
[----:B------:R-:W-:Y:S01]  /*c4950*/  LOP3.LUT R9, R9, 0xfffdffff, RZ, 0xc0, !PT ;  /* 0xfffdffff09097812 */ /* 0x000fe200078ec0ff */
[----:B------:R-:W-:-:S03]  /*c4960*/  ULDC UR5, c[0x0][0x228] ;  /* 0x00008a0000057ab9 */ /* 0x000fc60000000800 */
[----:B------:R0:W-:Y:S01]  /*c4970*/  STL [R1+0x14c], R2 ;  /* 0x00014c0201007387 */ /* 0x0001e20000100800 */
[----:B------:R-:W-:Y:S01]  /*c4980*/  @P4 LOP3.LUT R9, R9, 0x20000, RZ, 0xfc, !PT ;  /* 0x0002000009094812 */ /* 0x000fe200078efcff */
[----:B0-----:R-:W-:Y:S01]  /*c4990*/  VIADD R2, R2, UR7 ;  /* 0x0000000702027c36 */ /* 0x001fe20008000000 */
[----:B------:R-:W-:-:S04]  /*c49a0*/  ULDC UR7, c[0x0][0x248] ;  /* 0x0000920000077ab9 */ /* 0x000fc80000000800 */
[----:B------:R0:W-:Y:S01]  /*c49b0*/  STL [R1+0x150], R2 ;  /* 0x0001500201007387 */ /* 0x0001e20000100800 */
[----:B------:R-:W-:Y:S01]  /*c49c0*/  ISETP.LT.AND P2, PT, R6, UR35, !P2 ;  /* 0x0000002306007c0c */ /* 0x000fe2000d741270 */
[----:B------:R-:W-:Y:S01]  /*c49d0*/  ULDC.64 UR34, c[0x0][0x228] ;  /* 0x00008a0000227ab9 */ /* 0x000fe20000000a00 */
[----:B------:R-:W-:Y:S01]  /*c49e0*/  LOP3.LUT R9, R9, 0xfffeffff, RZ, 0xc0, !PT ;  /* 0xfffeffff09097812 */ /* 0x000fe200078ec0ff */
[----:B0-----:R-:W-:Y:S01]  /*c49f0*/  VIADD R2, R2, UR7 ;  /* 0x0000000702027c36 */ /* 0x001fe20008000000 */
[----:B------:R-:W-:Y:S02]  /*c4a00*/  ULDC UR7, c[0x0][0x248] ;  /* 0x0000920000077ab9 */ /* 0x000fe40000000800 */
[----:B------:R-:W-:Y:S02]  /*c4a10*/  @P3 LOP3.LUT R9, R9, 0x10000, RZ, 0xfc, !PT ;  /* 0x0001000009093812 */ /* 0x000fe400078efcff */
[----:B------:R0:W-:Y:S02]  /*c4a20*/  STL [R1+0x154], R2 ;  /* 0x0001540201007387 */ /* 0x0001e40000100800 */
[----:B------:R-:W-:Y:S01]  /*c4a30*/  LOP3.LUT R9, R9, 0xffff7fff, RZ, 0xc0, !PT ;  /* 0xffff7fff09097812 */ /* 0x000fe200078ec0ff */
[----:B0-----:R-:W-:-:S03]  /*c4a40*/  VIADD R2, R2, UR7 ;  /* 0x0000000702027c36 */ /* 0x001fc60008000000 */
[----:B------:R-:W-:Y:S01]  /*c4a50*/  @P2 LOP3.LUT R9, R9, 0x8000, RZ, 0xfc, !PT ;  /* 0x0000800009092812 */ /* 0x000fe200078efcff */
[----:B------:R-:W-:Y:S01]  /*c4a60*/  ULDC UR7, c[0x0][0x228] ;  /* 0x00008a0000077ab9 */ /* 0x000fe20000000800 */
[----:B------:R0:W-:Y:S01]  /*c4a70*/  STL [R1+0x158], R2 ;  /* 0x0001580201007387 */ /* 0x0001e20000100800 */
        /* <DEDUP_REMOVED lines=8> */
[----:B0-----:R-:W-:Y:S01]  /*c4b00*/  VIADD R2, R2, UR10 ;  /* 0x0000000a02027c36 */ /* 0x001fe20008000000 */
[----:B------:R-:W-:Y:S01]  /*c4b10*/  ISETP.LT.AND P4, PT, R4, UR38, !P2 ;  /* 0x0000002604007c0c */ /* 0x000fe2000d781270 */
[----:B------:R-:W-:Y:S01]  /*c4b20*/  ULDC UR10, c[0x0][0x228] ;  /* 0x00008a00000a7ab9 */ /* 0x000fe20000000800 */
[----:B------:R-:W-:Y:S01]  /*c4b30*/  ISETP.LT.AND P3, PT, R3, UR37, !P2 ;  /* 0x0000002503007c0c */ /* 0x000fe2000d761270 */
[----:B------:R-:W-:Y:S01]  /*c4b40*/  ULDC UR38, c[0x0][0x228] ;  /* 0x00008a0000267ab9 */ /* 0x000fe20000000800 */
[----:B------:R0:W-:Y:S02]  /*c4b50*/  STL [R1+0x160], R2 ;  /* 0x0001600201007387 */ /* 0x0001e40000100800 */
[----:B0-----:R-:W-:Y:S01]  /*c4b60*/  VIADD R2, R2, UR13 ;  /* 0x0000000d02027c36 */ /* 0x001fe20008000000 */
[----:B------:R-:W-:-:S04]  /*c4b70*/  ULDC UR13, c[0x0][0x248] ;  /* 0x00009200000d7ab9 */ /* 0x000fc80000000800 */
[----:B------:R0:W-:Y:S01]  /*c4b80*/  STL [R1+0x164], R2 ;  /* 0x0001640201007387 */ /* 0x0001e20000100800 */
        /* <DEDUP_REMOVED lines=29> */
[----:B------:R-:W-:Y:S01]  /*c4d60*/  ISETP.LT.AND P3, PT, R3, UR41, !P2 ;  /* 0x0000002903007c0c */ /* 0x000fe2000d761270 */
[----:B------:R-:W-:Y:S01]  /*c4d70*/  ULDC UR40, c[0x0][0x228] ;  /* 0x00008a0000287ab9 */ /* 0x000fe20000000800 */
[----:B0-----:R-:W-:-:S04]  /*c4d80*/  VIADD R2, R2, UR21 ;  /* 0x0000001502027c36 */ /* 0x001fc80008000000 */
[----:B------:R-:W-:Y:S01]  /*c4d90*/  @P5 LOP3.LUT R9, R9, 0x400, RZ, 0xfc, !PT ;  /* 0x0000040009095812 */ /* 0x000fe200078efcff */
[----:B------:R-:W-:Y:S01]  /*c4da0*/  ULDC UR21, c[0x0][0x228] ;  /* 0x00008a0000157ab9 */ /* 0x000fe20000000800 */
[----:B------:R-:W-:Y:S01]  /*c4db0*/  ULDC UR41, c[0x0][0x228] ;  /* 0x00008a0000297ab9 */ /* 0x000fe20000000800 */
[----:B------:R0:W-:Y:S02]  /*c4dc0*/  STL [R1+0x17c], R2 ;  /* 0x00017c0201007387 */ /* 0x0001e40000100800 */
[----:B0-----:R-:W-:Y:S01]  /*c4dd0*/  VIADD R2, R2, UR24 ;  /* 0x0000001802027c36 */ /* 0x001fe20008000000 */
[----:B------:R-:W-:Y:S01]  /*c4de0*/  LOP3.LUT R9, R9, 0xfffffdff, RZ, 0xc0, !PT ;  /* 0xfffffdff09097812 */ /* 0x000fe200078ec0ff */
[----:B------:R-:W-:-:S03]  /*c4df0*/  ULDC UR24, c[0x0][0x228] ;  /* 0x00008a0000187ab9 */ /* 0x000fc60000000800 */
[----:B------:R0:W-:Y:S02]  /*c4e00*/  STL [R1+0x180], R2 ;  /* 0x0001800201007387 */ /* 0x0001e40000100800 */
[----:B0-----:R-:W-:Y:S01]  /*c4e10*/  VIADD R2, R2, UR26 ;  /* 0x0000001a02027c36 */ /* 0x001fe20008000000 */
[----:B------:R-:W-:Y:S01]  /*c4e20*/  @P4 LOP3.LUT R9, R9, 0x200, RZ, 0xfc, !PT ;  /* 0x0000020009094812 */ /* 0x000fe200078efcff */
[----:B------:R-:W-:-:S03]  /*c4e30*/  ULDC UR26, c[0x0][0x228] ;  /* 0x00008a00001a7ab9 */ /* 0x000fc60000000800 */
[----:B------:R0:W-:Y:S01]  /*c4e40*/  STL [R1+0x184], R2 ;  /* 0x0001840201007387 */ /* 0x0001e20000100800 */
        /* <DEDUP_REMOVED lines=33> */
[----:B------:R-:W-:Y:S01]  /*c5060*/  ISETP.LT.AND P2, PT, R6, UR42, !P2 ;  /* 0x0000002a06007c0c */ /* 0x000fe2000d741270 */
[----:B0-----:R-:W-:Y:S01]  /*c5070*/  VIADD R2, R2, UR32 ;  /* 0x0000002002027c36 */ /* 0x001fe20008000000 */
[----:B------:R-:W-:Y:S01]  /*c5080*/  LOP3.LUT R9, R9, 0xffffffef, RZ, 0xc0, !PT ;  /* 0xffffffef09097812 */ /* 0x000fe200078ec0ff */
[----:B------:R-:W-:Y:S01]  /*c5090*/  ULDC.64 UR32, c[0x0][0x228] ;  /* 0x00008a0000207ab9 */ /* 0x000fe20000000a00 */
[----:B------:R-:W-:Y:S02]  /*c50a0*/  ULDC UR42, c[0x0][0x228] ;  /* 0x00008a00002a7ab9 */ /* 0x000fe40000000800 */
        /* <DEDUP_REMOVED lines=45> */
[----:B------:R-:W-:Y:S01]  /*c5380*/  ISETP.LT.AND P5, PT, R5, UR36, !P2 ;  /* 0x0000002405007c0c */ /* 0x000fe2000d7a1270 */
[----:B0-----:R-:W-:Y:S01]  /*c5390*/  VIADD R2, R2, UR30 ;  /* 0x0000001e02027c36 */ /* 0x001fe20008000000 */
[----:B------:R-:W-:Y:S01]  /*c53a0*/  ISETP.LT.AND P4, PT, R4, UR58, !P2 ;  /* 0x0000003a04007c0c */ /* 0x000fe2000d781270 */
[----:B------:R-:W-:Y:S01]  /*c53b0*/  ULDC UR30, c[0x0][0x248] ;  /* 0x00009200001e7ab9 */ /* 0x000fe20000000800 */
[----:B------:R-:W-:Y:S01]  /*c53c0*/  LOP3.LUT R25, R25, 0xfbffffff, RZ, 0xc0, !PT ;  /* 0xfbffffff19197812 */ /* 0x000fe200078ec0ff */
[----:B------:R-:W-:Y:S01]  /*c53d0*/  VIADD R28, R7, 0x19 ;  /* 0x00000019071c7836 */ /* 0x000fe20000000000 */
[----:B------:R0:W-:Y:S01]  /*c53e0*/  STL [R1+0x1a4], R2 ;  /* 0x0001a40201007387 */ /* 0x0001e20000100800 */
[----:B------:R-:W-:Y:S01]  /*c53f0*/  ISETP.LT.AND P3, PT, R3, UR49, !P2 ;  /* 0x0000003103007c0c */ /* 0x000fe2000d761270 */
[----:B------:R-:W-:-:S05]  /*c5400*/  ULDC UR58, c[0x0][0x228] ;  /* 0x00008a00003a7ab9 */ /* 0x000fca0000000800 */
[----:B------:R-:W-:Y:S01]  /*c5410*/  @P5 LOP3.LUT R25, R25, 0x4000000, RZ, 0xfc, !PT ;  /* 0x0400000019195812 */ /* 0x000fe200078efcff */
[----:B------:R-:W-:Y:S01]  /*c5420*/  ULDC UR49, c[0x0][0x228] ;  /* 0x00008a0000317ab9 */ /* 0x000fe20000000800 */
[----:B0-----:R-:W-:Y:S02]  /*c5430*/  VIADD R2, R2, UR30 ;  /* 0x0000001e02027c36 */ /* 0x001fe40008000000 */
[----:B------:R-:W-:Y:S01]  /*c5440*/  LOP3.LUT R25, R25, 0xfdffffff, RZ, 0xc0, !PT ;  /* 0xfdffffff19197812 */ /* 0x000fe200078ec0ff */
[----:B------:R-:W-:Y:S02]  /*c5450*/  ULDC UR30, c[0x0][0x248] ;  /* 0x00009200001e7ab9 */ /* 0x000fe40000000800 */
[----:B------:R0:W-:Y:S01]  /*c5460*/  STL [R1+0x1a8], R2 ;  /* 0x0001a80201007387 */ /* 0x0001e20000100800 */
        /* <DEDUP_REMOVED lines=44> */
[----:B------:R-:W-:Y:S01]  /*c5730*/  ULDC.64 UR34, c[0x0][0x228] ;  /* 0x00008a0000227ab9 */ /* 0x000fe20000000a00 */
[----:B------:R-:W-:Y:S01]  /*c5740*/  ISETP.LT.AND P3, PT, R3, UR60, !P2 ;  /* 0x0000003c03007c0c */ /* 0x000fe2000d761270 */
[----:B------:R0:W-:Y:S01]  /*c5750*/  STL [R1+0x1bc], R2 ;  /* 0x0001bc0201007387 */ /* 0x0001e20000100800 */
[----:B------:R-:W-:Y:S01]  /*c5760*/  VIADD R27, R7, 0x3 ;  /* 0x00000003071b7836 */ /* 0x000fe20000000000 */
[----:B------:R-:W-:Y:S01]  /*c5770*/  LOP3.LUT R8, R8, 0x7fffffff, RZ, 0xc0, !PT ;  /* 0x7fffffff08087812 */ /* 0x000fe200078ec0ff */
[----:B------:R-:W-:Y:S01]  /*c5780*/  ULDC UR60, c[0x0][0x228] ;  /* 0x00008a00003c7ab9 */ /* 0x000fe20000000800 */
[----:B------:R-:W-:-:S02]  /*c5790*/  ULDC UR32, c[0x0][0x228] ;  /* 0x00008a0000207ab9 */ /* 0x000fc40000000800 */
        /* <DEDUP_REMOVED lines=17> */
[----:B------:R0:W-:Y:S01]  /*c58b0*/  STL [R1+0x1c0], R2 ;  /* 0x0001c00201007387 */ /* 0x0001e20000100800 */
        /* <DEDUP_REMOVED lines=26> */
[----:B------:R-:W-:Y:S01]  /*c5a60*/  ISETP.LT.AND P2, PT, R6, UR5, !P2 ;  /* 0x0000000506007c0c */ /* 0x000fe2000d741270 */
[----:B------:R-:W-:Y:S01]  /*c5a70*/  ULDC UR30, c[0x0][0x248] ;  /* 0x00009200001e7ab9 */ /* 0x000fe20000000800 */
[----:B------:R-:W-:Y:S01]  /*c5a80*/  LOP3.LUT R25, R25, 0xfffffdff, RZ, 0xc0, !PT ;  /* 0xfffffdff19197812 */ /* 0x000fe200078ec0ff */
[----:B------:R-:W-:Y:S01]  /*c5a90*/  ULDC UR5, c[0x0][0x248] ;  /* 0x0000920000057ab9 */ /* 0x000fe20000000800 */
[----:B------:R-:W-:Y:S02]  /*c5aa0*/  ULDC UR56, c[0x0][0x248] ;  /* 0x0000920000387ab9 */ /* 0x000fe40000000800 */
[----:B------:R-:W-:Y:S01]  /*c5ab0*/  @P4 LOP3.LUT R25, R25, 0x200, RZ, 0xfc, !PT ;  /* 0x0000020019194812 */ /* 0x000fe200078efcff */
[----:B------:R0:W-:Y:S03]  /*c5ac0*/  STL [R1+0x1c8], R2 ;  /* 0x0001c80201007387 */ /* 0x0001e60000100800 */
        /* <DEDUP_REMOVED lines=9> */
[----:B------:R-:W-:Y:S01]  /*c5b60*/  ULDC UR30, c[0x0][0x248] ;  /* 0x00009200001e7ab9 */ /* 0x000fe20000000800 */
[----:B------:R-:W-:Y:S01]  /*c5b70*/  LOP3.LUT R25, R25, 0xffffffbf, RZ, 0xc0, !PT ;  /* 0xffffffbf19197812 */ /* 0x000fe200078ec0ff */
[----:B------:R-:W-:Y:S01]  /*c5b80*/  VIADD R28, R7, 0x14 ;  /* 0x00000014071c7836 */ /* 0x000fe20000000000 */
[----:B------:R-:W-:Y:S01]  /*c5b90*/  ULDC UR33, c[0x0][0x228] ;  /* 0x00008a0000217ab9 */ /* 0x000fe20000000800 */
[----:B------:R0:W-:Y:S02]  /*c5ba0*/  STL [R1+0x1f0], R2 ;  /* 0x0001f00201007387 */ /* 0x0001e40000100800 */
[----:B0-----:R-:W-:Y:S01]  /*c5bb0*/  VIADD R2, R2, UR30 ;  /* 0x0000001e02027c36 */ /* 0x001fe20008000000 */
[----:B------:R-:W-:-:S02]  /*c5bc0*/  ULDC.64 UR30, c[0x0][0x228] ;  /* 0x00008a00001e7ab9 */ /* 0x000fc40000000a00 */
[----:B------:R-:W-:Y:S01]  /*c5bd0*/  ISETP.LT.AND P5, PT, R5, UR30, !P2 ;  /* 0x0000001e05007c0c */ /* 0x000fe2000d7a1270 */
[----:B------:R-:W-:Y:S01]  /*c5be0*/  ULDC UR30, c[0x0][0x228] ;  /* 0x00008a00001e7ab9 */ /* 0x000fe20000000800 */
[----:B------:R-:W-:Y:S02]  /*c5bf0*/  ISETP.LT.AND P4, PT, R4, UR53, !P2 ;  /* 0x0000003504007c0c */ /* 0x000fe4000d781270 */
        /* <DEDUP_REMOVED lines=10> */
[----:B------:R-:W-:Y:S02]  /*c5ca0*/  ULDC.64 UR8, c[0x0][0x228] ;  /* 0x00008a0000087ab9 */ /* 0x000fe40000000a00 */
[----:B------:R-:W-:-:S04]  /*c5cb0*/  @P3 LOP3.LUT R25, R25, 0x10, RZ, 0xfc, !PT ;  /* 0x0000001019193812 */ /* 0x000fc800078efcff */
[----:B------:R-:W-:Y:S01]  /*c5cc0*/  LOP3.LUT R25, R25, 0xfffffff7, RZ, 0xc0, !PT ;  /* 0xfffffff719197812 */ /* 0x000fe200078ec0ff */
[----:B------:R0:W-:Y:S03]  /*c5cd0*/  STL [R1+0x1f8], R2 ;  /* 0x0001f80201007387 */ /* 0x0001e60000100800 */
[----:B------:R-:W-:Y:S02]  /*c5ce0*/  @P2 LOP3.LUT R25, R25, 0x8, RZ, 0xfc, !PT ;  /* 0x0000000819192812 */ /* 0x000fe400078efcff */
[----:B------:R-:W-:Y:S01]  /*c5cf0*/  ISETP.GE.AND P2, PT, R28, UR35, PT ;  /* 0x000000231c007c0c */ /* 0x000fe2000bf46270 */
[----:B0-----:R-:W-:-:S03]  /*c5d00*/  VIADD R2, R2, UR5 ;  /* 0x0000000502027c36 */ /* 0x001fc60008000000 */
[----:B------:R-:W-:Y:S01]  /*c5d10*/  ISETP.LT.AND P5, PT, R5, UR8, !P2 ;  /* 0x0000000805007c0c */ /* 0x000fe2000d7a1270 */
[----:B------:R-:W-:Y:S01]  /*c5d20*/  ULDC UR5, c[0x0][0x248] ;  /* 0x0000920000057ab9 */ /* 0x000fe20000000800 */
[----:B------:R-:W-:Y:S01]  /*c5d30*/  ISETP.LT.AND P4, PT, R4, UR7, !P2 ;  /* 0x0000000704007c0c */ /* 0x000fe2000d781270 */
[----:B------:R-:W-:Y:S01]  /*c5d40*/  VIADD R28, R7, 0x13 ;  /* 0x00000013071c7836 */ /* 0x000fe20000000000 */
[----:B------:R-:W-:Y:S01]  /*c5d50*/  ISETP.LT.AND P3, PT, R3, UR12, !P2 ;  /* 0x0000000c03007c0c */ /* 0x000fe2000d761270 */
[----:B------:R0:W-:Y:S01]  /*c5d60*/  STL [R1+0x1fc], R2 ;  /* 0x0001fc0201007387 */ /* 0x0001e20000100800 */
[----:B------:R-:W-:Y:S01]  /*c5d70*/  ISETP.LT.AND P2, PT, R6, UR11, !P2 ;  /* 0x0000000b06007c0c */ /* 0x000fe2000d741270 */
[----:B------:R-:W-:Y:S01]  /*c5d80*/  ULDC UR8, c[0x0][0x248] ;  /* 0x0000920000087ab9 */ /* 0x000fe20000000800 */
[----:B------:R-:W-:Y:S01]  /*c5d90*/  LOP3.LUT R25, R25, 0xfffffffb, RZ, 0xc0, !PT ;  /* 0xfffffffb19197812 */ /* 0x000fe200078ec0ff */
[----:B------:R-:W-:Y:S01]  /*c5da0*/  ULDC UR12, c[0x0][0x228] ;  /* 0x00008a00000c7ab9 */ /* 0x000fe20000000800 */
[----:B------:R-:W-:Y:S01]  /*c5db0*/  ULDC UR35, c[0x0][0x228] ;  /* 0x00008a0000237ab9 */ /* 0x000fe20000000800 */
[----:B0-----:R-:W-:-:S08]  /*c5dc0*/  VIADD R2, R2, UR5 ;  /* 0x0000000502027c36 */ /* 0x001fd00008000000 */
[----:B------:R-:W-:Y:S01]  /*c5dd0*/  @P2 LOP3.LUT R24, R24, 0x80000000, RZ, 0xfc, !PT ;  /* 0x8000000018182812 */ /* 0x000fe200078efcff */
[----:B------:R0:W-:Y:S01]  /*c5de0*/  STL [R1+0x210], R2 ;  /* 0x0002100201007387 */ /* 0x0001e20000100800 */
[----:B------:R-:W-:Y:S01]  /*c5df0*/  ISETP.GE.AND P2, PT, R28, UR37, PT ;  /* 0x000000251c007c0c */ /* 0x000fe2000bf46270 */
[----:B------:R-:W-:Y:S01]  /*c5e00*/  ULDC UR5, c[0x0][0x228] ;  /* 0x00008a0000057ab9 */ /* 0x000fe20000000800 */
[----:B0-----:R-:W-:Y:S01]  /*c5e10*/  VIADD R2, R2, UR6 ;  /* 0x0000000602027c36 */ /* 0x001fe20008000000 */
[----:B------:R-:W-:Y:S01]  /*c5e20*/  ULDC UR6, c[0x0][0x248] ;  /* 0x0000920000067ab9 */ /* 0x000fe20000000800 */
[----:B------:R-:W-:Y:S02]  /*c5e30*/  @P5 LOP3.LUT R25, R25, 0x4, RZ, 0xfc, !PT ;  /* 0x0000000419195812 */ /* 0x000fe400078efcff */
[----:B------:R-:W-:Y:S01]  /*c5e40*/  LOP3.LUT R24, R24, 0xbfffffff, RZ, 0xc0, !PT ;  /* 0xbfffffff18187812 */ /* 0x000fe200078ec0ff */
[----:B------:R0:W-:Y:S01]  /*c5e50*/  STL [R1+0x214], R2 ;  /* 0x0002140201007387 */ /* 0x0001e20000100800 */
[----:B------:R-:W-:Y:S01]  /*c5e60*/  LOP3.LUT R25, R25, 0xfffffffd, RZ, 0xc0, !PT ;  /* 0xfffffffd19197812 */ /* 0x000fe200078ec0ff */
[----:B------:R-:W-:Y:S01]  /*c5e70*/  VIADD R28, R7, 0x12 ;  /* 0x00000012071c7836 */ /* 0x000fe20000000000 */
[----:B------:R-:W-:Y:S01]  /*c5e80*/  ULDC UR37, c[0x0][0x248] ;  /* 0x0000920000257ab9 */ /* 0x000fe20000000800 */
[----:B0-----:R-:W-:Y:S01]  /*c5e90*/  VIADD R2, R2, UR6 ;  /* 0x0000000602027c36 */ /* 0x001fe20008000000 */
[----:B------:R-:W-:-:S02]  /*c5ea0*/  ULDC.64 UR6, c[0x0][0x228] ;  /* 0x00008a0000067ab9 */ /* 0x000fc40000000a00 */
[----:B------:R-:W-:Y:S01]  /*c5eb0*/  ISETP.LT.AND P5, PT, R5, UR6, !P2 ;  /* 0x0000000605007c0c */ /* 0x000fe2000d7a1270 */
[----:B------:R-:W-:Y:S01]  /*c5ec0*/  ULDC UR6, c[0x0][0x248] ;  /* 0x0000920000067ab9 */ /* 0x000fe20000000800 */
[----:B------:R-:W-:Y:S02]  /*c5ed0*/  @P4 LOP3.LUT R25, R25, 0x2, RZ, 0xfc, !PT ;  /* 0x0000000219194812 */ /* 0x000fe400078efcff */
[----:B------:R-:W-:Y:S01]  /*c5ee0*/  ISETP.LT.AND P4, PT, R4, UR10, !P2 ;  /* 0x0000000a04007c0c */ /* 0x000fe2000d781270 */
[----:B------:R-:W-:Y:S01]  /*c5ef0*/  ULDC.64 UR10, c[0x0][0x228] ;  /* 0x00008a00000a7ab9 */ /* 0x000fe20000000a00 */
[----:B------:R-:W-:-:S04]  /*c5f00*/  LOP3.LUT R25, R25, 0xfffffffe, RZ, 0xc0, !PT ;  /* 0xfffffffe19197812 */ /* 0x000fc800078ec0ff */
        /* <DEDUP_REMOVED lines=21> */
[----:B------:R-:W-:-:S08]  /*c6060*/  ULDC UR31, c[0x0][0x228] ;  /* 0x00008a00001f7ab9 */ /* 0x000fd00000000800 */
[----:B------:R-:W-:Y:S01]  /*c6070*/  @P5 LOP3.LUT R24, R24, 0x4000000, RZ, 0xfc, !PT ;  /* 0x0400000018185812 */ /* 0x000fe200078efcff */
[----:B------:R0:W-:Y:S01]  /*c6080*/  STL [R1+0x21c], R2 ;  /* 0x00021c0201007387 */ /* 0x0001e20000100800 */
[----:B------:R-:W-:Y:S02]  /*c6090*/  ULDC UR15, c[0x0][0x228] ;  /* 0x00008a00000f7ab9 */ /* 0x000fe40000000800 */
        /* <DEDUP_REMOVED lines=19> */
[----:B------:R0:W-:Y:S01]  /*c61d0*/  STL [R1+0x230], R2 ;  /* 0x0002300201007387 */ /* 0x0001e20000100800 */
[----:B------:R-:W-:Y:S01]  /*c61e0*/  ULDC UR51, c[0x0][0x248] ;  /* 0x0000920000337ab9 */ /* 0x000fe20000000800 */
[----:B------:R-:W-:Y:S01]  /*c61f0*/  ULDC UR52, c[0x0][0x248] ;  /* 0x0000920000347ab9 */ /* 0x000fe20000000800 */
        /* <DEDUP_REMOVED lines=17> */
[----:B------:R-:W-:-:S06]  /*c6310*/  ULDC UR8, c[0x0][0x248] ;  /* 0x0000920000087ab9 */ /* 0x000fcc0000000800 */
[----:B------:R-:W-:Y:S01]  /*c6320*/  @P5 LOP3.LUT R24, R24, 0x40000, RZ, 0xfc, !PT ;  /* 0x0004000018185812 */ /* 0x000fe200078efcff */
[----:B0-----:R-:W-:Y:S01]  /*c6330*/  VIADD R2, R2, UR6 ;  /* 0x0000000602027c36 */ /* 0x001fe20008000000 */
[----:B------:R-:W-:Y:S01]  /*c6340*/  ULDC UR6, c[0x0][0x248] ;  /* 0x0000920000067ab9 */ /* 0x000fe20000000800 */
[----:B------:R-:W-:Y:S01]  /*c6350*/  ULDC UR20, c[0x0][0x248] ;  /* 0x0000920000147ab9 */ /* 0x000fe20000000800 */
[----:B------:R-:W-:Y:S01]  /*c6360*/  LOP3.LUT R24, R24, 0xfffdffff, RZ, 0xc0, !PT ;  /* 0xfffdffff18187812 */ /* 0x000fe200078ec0ff */
[----:B------:R-:W-:Y:S01]  /*c6370*/  ULDC UR13, c[0x0][0x228] ;  /* 0x00008a00000d7ab9 */ /* 0x000fe20000000800 */
        /* <DEDUP_REMOVED lines=24> */
[----:B------:R0:W-:Y:S01]  /*c6500*/  STL [R1+0x258], R2 ;  /* 0x0002580201007387 */ /* 0x0001e20000100800 */
[----:B------:R-:W-:Y:S01]  /*c6510*/  VIADD R28, R7, 0xe ;  /* 0x0000000e071c7836 */ /* 0x000fe20000000000 */
        /* <DEDUP_REMOVED lines=12> */
[----:B------:R-:W-:Y:S01]  /*c65e0*/  LOP3.LUT R24, R24, 0xfffff7ff, RZ, 0xc0, !PT ;  /* 0xfffff7ff18187812 */ /* 0x000fe200078ec0ff */
[----:B------:R0:W-:Y:S03]  /*c65f0*/  STL [R1+0x25c], R2 ;  /* 0x00025c0201007387 */ /* 0x0001e60000100800 */
[----:B------:R-:W-:Y:S02]  /*c6600*/  @P2 LOP3.LUT R24, R24, 0x800, RZ, 0xfc, !PT ;  /* 0x0000080018182812 */ /* 0x000fe400078efcff */
[----:B------:R-:W-:Y:S01]  /*c6610*/  ISETP.GE.AND P2, PT, R28, UR17, PT ;  /* 0x000000111c007c0c */ /* 0x000fe2000bf46270 */
[----:B0-----:R-:W-:Y:S01]  /*c6620*/  VIADD R2, R2, UR10 ;  /* 0x0000000a02027c36 */ /* 0x001fe20008000000 */
[----:B------:R-:W-:Y:S02]  /*c6630*/  ULDC.64 UR10, c[0x0][0x228] ;  /* 0x00008a00000a7ab9 */ /* 0x000fe40000000a00 */
[----:B------:R-:W-:-:S02]  /*c6640*/  ISETP.LT.AND P5, PT, R5, UR10, !P2 ;  /* 0x0000000a05007c0c */ /* 0x000fc4000d7a1270 */
        /* <DEDUP_REMOVED lines=33> */
[----:B------:R-:W-:-:S03]  /*c6860*/  ULDC UR38, c[0x0][0x248] ;  /* 0x0000920000267ab9 */ /* 0x000fc60000000800 */
[----:B------:R-:W-:-:S04]  /*c6870*/  @P4 LOP3.LUT R24, R24, 0x20, RZ, 0xfc, !PT ;  /* 0x0000002018184812 */ /* 0x000fc800078efcff */
[----:B------:R-:W-:Y:S01]  /*c6880*/  LOP3.LUT R24, R24, 0xffffffef, RZ, 0xc0, !PT ;  /* 0xffffffef18187812 */ /* 0x000fe200078ec0ff */
[----:B------:R0:W-:Y:S03]  /*c6890*/  STL [R1+0x268], R2 ;  /* 0x0002680201007387 */ /* 0x0001e60000100800 */
[----:B------:R-:W-:-:S04]  /*c68a0*/  @P3 LOP3.LUT R24, R24, 0x10, RZ, 0xfc, !PT ;  /* 0x0000001018183812 */ /* 0x000fc800078efcff */
[----:B------:R-:W-:Y:S01]  /*c68b0*/  LOP3.LUT R24, R24, 0xfffffff7, RZ, 0xc0, !PT ;  /* 0xfffffff718187812 */ /* 0x000fe200078ec0ff */
[----:B0-----:R-:W-:-:S03]  /*c68c0*/  VIADD R2, R2, UR25 ;  /* 0x0000001902027c36 */ /* 0x001fc60008000000 */
[----:B------:R-:W-:Y:S01]  /*c68d0*/  @P2 LOP3.LUT R24, R24, 0x8, RZ, 0xfc, !PT ;  /* 0x0000000818182812 */ /* 0x000fe200078efcff */
[----:B------:R-:W-:Y:S01]  /*c68e0*/  ULDC UR25, c[0x0][0x248] ;  /* 0x0000920000197ab9 */ /* 0x000fe20000000800 */
[----:B------:R-:W-:Y:S01]  /*c68f0*/  ISETP.GE.AND P2, PT, R28, UR7, PT ;  /* 0x000000071c007c0c */ /* 0x000fe2000bf46270 */
[----:B------:R0:W-:Y:S01]  /*c6900*/  STL [R1+0x26c], R2 ;  /* 0x00026c0201007387 */ /* 0x0001e20000100800 */
[----:B------:R-:W-:Y:S02]  /*c6910*/  VIADD R28, R7, 0xb ;  /* 0x0000000b071c7836 */ /* 0x000fe40000000000 */
[----:B------:R-:W-:Y:S01]  /*c6920*/  ISETP.LT.AND P4, PT, R4, UR39, !P2 ;  /* 0x0000002704007c0c */ /* 0x000fe2000d781270 */
[----:B------:R-:W-:Y:S01]  /*c6930*/  ULDC UR7, c[0x0][0x248] ;  /* 0x0000920000077ab9 */ /* 0x000fe20000000800 */
[----:B------:R-:W-:Y:S01]  /*c6940*/  ISETP.LT.AND P3, PT, R3, UR42, !P2 ;  /* 0x0000002a03007c0c */ /* 0x000fe2000d761270 */
[----:B------:R-:W-:Y:S01]  /*c6950*/  ULDC UR42, c[0x0][0x248] ;  /* 0x00009200002a7ab9 */ /* 0x000fe20000000800 */
[----:B------:R-:W-:Y:S01]  /*c6960*/  LOP3.LUT R24, R24, 0xfffffffb, RZ, 0xc0, !PT ;  /* 0xfffffffb18187812 */ /* 0x000fe200078ec0ff */
[----:B------:R-:W-:Y:S01]  /*c6970*/  ULDC UR39, c[0x0][0x248] ;  /* 0x0000920000277ab9 */ /* 0x000fe20000000800 */
[----:B0-----:R-:W-:Y:S01]  /*c6980*/  VIADD R2, R2, UR8 ;  /* 0x0000000802027c36 */ /* 0x001fe20008000000 */
[----:B------:R-:W-:-:S02]  /*c6990*/  ULDC.64 UR8, c[0x0][0x228] ;  /* 0x00008a0000087ab9 */ /* 0x000fc40000000a00 */
[----:B------:R-:W-:Y:S01]  /*c69a0*/  ISETP.LT.AND P5, PT, R5, UR8, !P2 ;  /* 0x0000000805007c0c */ /* 0x000fe2000d7a1270 */
[----:B------:R-:W-:Y:S01]  /*c69b0*/  ULDC UR8, c[0x0][0x248] ;  /* 0x0000920000087ab9 */ /* 0x000fe20000000800 */
[----:B------:R-:W-:Y:S01]  /*c69c0*/  ISETP.LT.AND P2, PT, R6, UR43, !P2 ;  /* 0x0000002b06007c0c */ /* 0x000fe2000d741270 */
[----:B------:R0:W-:Y:S01]  /*c69d0*/  STL [R1+0x270], R2 ;  /* 0x0002700201007387 */ /* 0x0001e20000100800 */
[----:B------:R-:W-:Y:S01]  /*c69e0*/  ULDC UR43, c[0x0][0x248] ;  /* 0x00009200002b7ab9 */ /* 0x000fe20000000800 */
[----:B0-----:R-:W-:-:S10]  /*c69f0*/  VIADD R2, R2, UR21 ;  /* 0x0000001502027c36 */ /* 0x001fd40008000000 */
[----:B------:R-:W-:Y:S02]  /*c6a00*/  @P2 LOP3.LUT R26, R26, 0x80000000, RZ, 0xfc, !PT ;  /* 0x800000001a1a2812 */ /* 0x000fe400078efcff */
[----:B------:R-:W-:Y:S01]  /*c6a10*/  ISETP.GE.AND P2, PT, R28, UR11, PT ;  /* 0x0000000b1c007c0c */ /* 0x000fe2000bf46270 */
[----:B------:R0:W-:Y:S01]  /*c6a20*/  STL [R1+0x274], R2 ;  /* 0x0002740201007387 */ /* 0x0001e20000100800 */
[----:B------:R-:W-:Y:S01]  /*c6a30*/  @P5 LOP3.LUT R24, R24, 0x4, RZ, 0xfc, !PT ;  /* 0x0000000418185812 */ /* 0x000fe200078efcff */
[----:B0-----:R-:W-:Y:S01]  /*c6a40*/  VIADD R2, R2, UR20 ;  /* 0x0000001402027c36 */ /* 0x001fe20008000000 */
[----:B------:R-:W-:Y:S02]  /*c6a50*/  ULDC.64 UR20, c[0x0][0x228] ;  /* 0x00008a0000147ab9 */ /* 0x000fe40000000a00 */
[----:B------:R-:W-:Y:S02]  /*c6a60*/  ISETP.LT.AND P5, PT, R5, UR20, !P2 ;  /* 0x0000001405007c0c */ /* 0x000fe4000d7a1270 */
[----:B------:R-:W-:-:S02]  /*c6a70*/  LOP3.LUT R26, R26, 0xbfffffff, RZ, 0xc0, !PT ;  /* 0xbfffffff1a1a7812 */ /* 0x000fc400078ec0ff */
[----:B------:R-:W-:Y:S01]  /*c6a80*/  LOP3.LUT R24, R24, 0xfffffffd, RZ, 0xc0, !PT ;  /* 0xfffffffd18187812 */ /* 0x000fe200078ec0ff */
[----:B------:R0:W-:Y:S01]  /*c6a90*/  STL [R1+0x278], R2 ;  /* 0x0002780201007387 */ /* 0x0001e20000100800 */
[----:B------:R-:W-:Y:S01]  /*c6aa0*/  VIADD R28, R7, 0xa ;  /* 0x0000000a071c7836 */ /* 0x000fe20000000000 */
[----:B------:R-:W-:Y:S01]  /*c6ab0*/  ULDC UR20, c[0x0][0x248] ;  /* 0x0000920000147ab9 */ /* 0x000fe20000000800 */
[----:B------:R-:W-:Y:S02]  /*c6ac0*/  @P4 LOP3.LUT R24, R24, 0x2, RZ, 0xfc, !PT ;  /* 0x0000000218184812 */ /* 0x000fe400078efcff */
[----:B------:R-:W-:Y:S01]  /*c6ad0*/  ISETP.LT.AND P4, PT, R4, UR44, !P2 ;  /* 0x0000002c04007c0c */ /* 0x000fe2000d781270 */
[----:B------:R-:W-:Y:S01]  /*c6ae0*/  ULDC UR44, c[0x0][0x248] ;  /* 0x00009200002c7ab9 */ /* 0x000fe20000000800 */
[----:B------:R-:W-:Y:S02]  /*c6af0*/  LOP3.LUT R24, R24, 0xfffffffe, RZ, 0xc0, !PT ;  /* 0xfffffffe18187812 */ /* 0x000fe400078ec0ff */
[----:B------:R-:W-:-:S02]  /*c6b00*/  @P5 LOP3.LUT R26, R26, 0x40000000, RZ, 0xfc, !PT ;  /* 0x400000001a1a5812 */ /* 0x000fc400078efcff */
[----:B------:R-:W-:Y:S02]  /*c6b10*/  @P3 LOP3.LUT R24, R24, 0x1, RZ, 0xfc, !PT ;  /* 0x0000000118183812 */ /* 0x000fe400078efcff */
[----:B------:R-:W-:Y:S01]  /*c6b20*/  ISETP.LT.AND P3, PT, R3, UR46, !P2 ;  /* 0x0000002e03007c0c */ /* 0x000fe2000d761270 */
[----:B0-----:R-:W-:Y:S01]  /*c6b30*/  VIADD R2, R2, UR27 ;  /* 0x0000001b02027c36 */ /* 0x001fe20008000000 */
[----:B------:R-:W-:Y:S01]  /*c6b40*/  LOP3.LUT R26, R26, 0xdfffffff, RZ, 0xc0, !PT ;  /* 0xdfffffff1a1a7812 */ /* 0x000fe200078ec0ff */
[----:B------:R-:W-:-:S03]  /*c6b50*/  ULDC UR46, c[0x0][0x248] ;  /* 0x00009200002e7ab9 */ /* 0x000fc60000000800 */
[----:B------:R-:W-:Y:S02]  /*c6b60*/  @P4 LOP3.LUT R26, R26, 0x20000000, RZ, 0xfc, !PT ;  /* 0x200000001a1a4812 */ /* 0x000fe400078efcff */
[----:B------:R-:W-:Y:S01]  /*c6b70*/  ISETP.LT.AND P2, PT, R6, UR45, !P2 ;  /* 0x0000002d06007c0c */ /* 0x000fe2000d741270 */
[----:B------:R0:W-:Y:S01]  /*c6b80*/  STL [R1+0x27c], R2 ;  /* 0x00027c0201007387 */ /* 0x0001e20000100800 */
[----:B------:R-:W-:Y:S01]  /*c6b90*/  LOP3.LUT R26, R26, 0xefffffff, RZ, 0xc0, !PT ;  /* 0xefffffff1a1a7812 */ /* 0x000fe200078ec0ff */
[----:B------:R-:W-:-:S03]  /*c6ba0*/  ULDC UR45, c[0x0][0x248] ;  /* 0x00009200002d7ab9 */ /* 0x000fc60000000800 */
[----:B------:R-:W-:-:S04]  /*c6bb0*/  @P3 LOP3.LUT R26, R26, 0x10000000, RZ, 0xfc, !PT ;  /* 0x100000001a1a3812 */ /* 0x000fc800078efcff */
[----:B------:R-:W-:Y:S01]  /*c6bc0*/  LOP3.LUT R26, R26, 0xf7ffffff, RZ, 0xc0, !PT ;  /* 0xf7ffffff1a1a7812 */ /* 0x000fe200078ec0ff */
[----:B0-----:R-:W-:Y:S01]  /*c6bd0*/  VIADD R2, R2, UR26 ;  /* 0x0000001a02027c36 */ /* 0x001fe20008000000 */
[----:B------:R-:W-:Y:S02]  /*c6be0*/  ULDC.64 UR26, c[0x0][0x228] ;  /* 0x00008a00001a7ab9 */ /* 0x000fe40000000a00 */
[----:B------:R-:W-:Y:S02]  /*c6bf0*/  @P2 LOP3.LUT R26, R26, 0x8000000, RZ, 0xfc, !PT ;  /* 0x080000001a1a2812 */ /* 0x000fe400078efcff */
[----:B------:R-:W-:Y:S02]  /*c6c00*/  ISETP.GE.AND P2, PT, R28, UR17, PT ;  /* 0x000000111c007c0c */ /* 0x000fe4000bf46270 */
[----:B------:R-:W-:Y:S01]  /*c6c10*/  LOP3.LUT R26, R26, 0xfbffffff, RZ, 0xc0, !PT ;  /* 0xfbffffff1a1a7812 */ /* 0x000fe200078ec0ff */
[----:B------:R0:W-:Y:S01]  /*c6c20*/  STL [R1+0x280], R2 ;  /* 0x0002800201007387 */ /* 0x0001e20000100800 */
[----:B------:R-:W-:Y:S01]  /*c6c30*/  ISETP.LT.AND P5, PT, R5, UR26, !P2 ;  /* 0x0000001a05007c0c */ /* 0x000fe2000d7a1270 */
[----:B------:R-:W-:Y:S01]  /*c6c40*/  VIADD R28, R7, 0x9 ;  /* 0x00000009071c7836 */ /* 0x000fe20000000000 */
        /* <DEDUP_REMOVED lines=53> */
[----:B------:R-:W-:-:S08]  /*c6fa0*/  ULDC UR40, c[0x0][0x248] ;  /* 0x0000920000287ab9 */ /* 0x000fd00000000800 */
[----:B------:R-:W-:Y:S01]  /*c6fb0*/  @P5 LOP3.LUT R26, R26, 0x40000, RZ, 0xfc, !PT ;  /* 0x000400001a1a5812 */ /* 0x000fe200078efcff */
[----:B0-----:R-:W-:Y:S01]  /*c6fc0*/  VIADD R2, R2, UR29 ;  /* 0x0000001d02027c36 */ /* 0x001fe20008000000 */
[----:B------:R-:W-:Y:S01]  /*c6fd0*/  ULDC UR55, c[0x0][0x248] ;  /* 0x0000920000377ab9 */ /* 0x000fe20000000800 */
[----:B------:R-:W-:Y:S01]  /*c6fe0*/  ULDC UR58, c[0x0][0x248] ;  /* 0x00009200003a7ab9 */ /* 0x000fe20000000800 */
[----:B------:R-:W-:-:S04]  /*c6ff0*/  LOP3.LUT R26, R26, 0xfffdffff, RZ, 0xc0, !PT ;  /* 0xfffdffff1a1a7812 */ /* 0x000fc800078ec0ff */
        /* <DEDUP_REMOVED lines=20> */
[----:B------:R-:W-:Y:S02]  /*c7140*/  ULDC UR60, c[0x0][0x248] ;  /* 0x00009200003c7ab9 */ /* 0x000fe40000000800 */
        /* <DEDUP_REMOVED lines=19> */
[----:B------:R-:W-:-:S05]  /*c7280*/  ULDC UR16, c[0x0][0x248] ;  /* 0x0000920000107ab9 */ /* 0x000fca0000000800 */
[----:B------:R-:W-:Y:S01]  /*c7290*/  @P5 LOP3.LUT R26, R26, 0x400, RZ, 0xfc, !PT ;  /* 0x000004001a1a5812 */ /* 0x000fe200078efcff */
[----:B------:R-:W-:-:S03]  /*c72a0*/  ULDC.64 UR24, c[0x0][0x228] ;  /* 0x00008a0000187ab9 */ /* 0x000fc60000000a00 */
        /* <DEDUP_REMOVED lines=8> */
[----:B------:R-:W-:-:S04]  /*c7330*/  LOP3.LUT R26, R26, 0xffffff7f, RZ, 0xc0, !PT ;  /* 0xffffff7f1a1a7812 */ /* 0x000fc800078ec0ff */
[----:B------:R-:W-:Y:S02]  /*c7340*/  @P2 LOP3.LUT R26, R26, 0x80, RZ, 0xfc, !PT ;  /* 0x000000801a1a2812 */ /* 0x000fe400078efcff */
[----:B------:R-:W-:Y:S01]  /*c7350*/  ISETP.GE.AND P2, PT, R28, UR41, PT ;  /* 0x000000291c007c0c */ /* 0x000fe2000bf46270 */
[----:B------:R-:W-:-:S03]  /*c7360*/  ULDC UR41, c[0x0][0x228] ;  /* 0x00008a0000297ab9 */ /* 0x000fc60000000800 */
[----:B------:R-:W-:Y:S02]  /*c7370*/  ISETP.LT.AND P5, PT, R5, UR10, !P2 ;  /* 0x0000000a05007c0c */ /* 0x000fe4000d7a1270 */
[----:B------:R-:W-:Y:S02]  /*c7380*/  ISETP.LT.AND P4, PT, R4, UR41, !P2 ;  /* 0x0000002904007c0c */ /* 0x000fe4000d781270 */
[----:B------:R-:W-:Y:S01]  /*c7390*/  LOP3.LUT R26, R26, 0xffffffbf, RZ, 0xc0, !PT ;  /* 0xffffffbf1a1a7812 */ /* 0x000fe200078ec0ff */
[----:B------:R0:W-:Y:S08]  /*c73a0*/  STL [R1+0x2a8], R2 ;  /* 0x0002a80201007387 */ /* 0x0001f00000100800 */
[----:B------:R-:W-:Y:S01]  /*c73b0*/  @P5 LOP3.LUT R26, R26, 0x40, RZ, 0xfc, !PT ;  /* 0x000000401a1a5812 */ /* 0x000fe200078efcff */
[----:B0-----:R-:W-:Y:S01]  /*c73c0*/  VIADD R2, R2, UR38 ;  /* 0x0000002602027c36 */ /* 0x001fe20008000000 */
[----:B------:R-:W-:-:S02]  /*c73d0*/  ULDC UR38, c[0x0][0x228] ;  /* 0x00008a0000267ab9 */ /* 0x000fc40000000800 */
[----:B------:R-:W-:Y:S02]  /*c73e0*/  LOP3.LUT R26, R26, 0xffffffdf, RZ, 0xc0, !PT ;  /* 0xffffffdf1a1a7812 */ /* 0x000fe400078ec0ff */
[----:B------:R-:W-:Y:S01]  /*c73f0*/  ISETP.LT.AND P3, PT, R3, UR38, !P2 ;  /* 0x0000002603007c0c */ /* 0x000fe2000d761270 */
[----:B------:R-:W-:Y:S01]  /*c7400*/  VIADD R28, R7, 0x4 ;  /* 0x00000004071c7836 */ /* 0x000fe20000000000 */
[----:B------:R-:W-:Y:S01]  /*c7410*/  @P4 LOP3.LUT R26, R26, 0x20, RZ, 0xfc, !PT ;  /* 0x000000201a1a4812 */ /* 0x000fe200078efcff */
[----:B------:R-:W-:Y:S01]  /*c7420*/  ULDC UR38, c[0x0][0x228] ;  /* 0x00008a0000267ab9 */ /* 0x000fe20000000800 */
[----:B------:R-:W-:Y:S01]  /*c7430*/  ISETP.LT.AND P2, PT, R6, UR51, !P2 ;  /* 0x0000003306007c0c */ /* 0x000fe2000d741270 */
[----:B------:R-:W-:Y:S01]  /*c7440*/  ULDC UR51, c[0x0][0x228] ;  /* 0x00008a0000337ab9 */ /* 0x000fe20000000800 */
[----:B------:R-:W-:-:S07]  /*c7450*/  LOP3.LUT R26, R26, 0xffffffef, RZ, 0xc0, !PT ;  /* 0xffffffef1a1a7812 */ /* 0x000fce00078ec0ff */
        /* <DEDUP_REMOVED lines=8> */
[----:B------:R-:W-:Y:S02]  /*c74e0*/  @P3 LOP3.LUT R26, R26, 0x4, RZ, 0xfc, !PT ;  /* 0x000000041a1a3812 */ /* 0x000fe400078efcff */
[----:B------:R-:W-:Y:S02]  /*c74f0*/  ISETP.LT.AND P3, PT, R6, UR61, !P2 ;  /* 0x0000003d06007c0c */ /* 0x000fe4000d761270 */
[----:B------:R-:W-:Y:S02]  /*c7500*/  LOP3.LUT R26, R26, 0xfffffffd, RZ, 0xc0, !PT ;  /* 0xfffffffd1a1a7812 */ /* 0x000fe400078ec0ff */
[----:B------:R-:W-:Y:S02]  /*c7510*/  ISETP.GE.AND P2, PT, R27, UR17, PT ;  /* 0x000000111b007c0c */ /* 0x000fe4000bf46270 */
[----:B------:R-:W-:Y:S02]  /*c7520*/  @P5 LOP3.LUT R26, R26, 0x2, RZ, 0xfc, !PT ;  /* 0x000000021a1a5812 */ /* 0x000fe400078efcff */
[----:B------:R-:W-:-:S02]  /*c7530*/  ISETP.LT.AND P5, PT, R5, UR26, !P2 ;  /* 0x0000001a05007c0c */ /* 0x000fc4000d7a1270 */
[----:B------:R-:W-:-:S03]  /*c7540*/  LOP3.LUT R26, R26, 0xfffffffe, RZ, 0xc0, !PT ;  /* 0xfffffffe1a1a7812 */ /* 0x000fc600078ec0ff */
[----:B------:R-:W-:Y:S02]  /*c7550*/  @P3 LOP3.LUT R8, R8, 0x80000000, RZ, 0xfc, !PT ;  /* 0x8000000008083812 */ /* 0x000fe400078efcff */
[----:B------:R-:W-:Y:S02]  /*c7560*/  @P4 LOP3.LUT R26, R26, 0x1, RZ, 0xfc, !PT ;  /* 0x000000011a1a4812 */ /* 0x000fe400078efcff */
[----:B------:R-:W-:Y:S02]  /*c7570*/  ISETP.LT.AND P4, PT, R4, UR5, !P2 ;  /* 0x0000000504007c0c */ /* 0x000fe4000d781270 */
[----:B------:R-:W-:-:S04]  /*c7580*/  LOP3.LUT R8, R8, 0xbfffffff, RZ, 0xc0, !PT ;  /* 0xbfffffff08087812 */ /* 0x000fc800078ec0ff */
[----:B------:R-:W-:Y:S02]  /*c7590*/  @P5 LOP3.LUT R8, R8, 0x40000000, RZ, 0xfc, !PT ;  /* 0x4000000008085812 */ /* 0x000fe400078efcff */
[----:B------:R-:W-:Y:S02]  /*c75a0*/  ISETP.LT.AND P3, PT, R3, UR32, !P2 ;  /* 0x0000002003007c0c */ /* 0x000fe4000d761270 */
[----:B------:R-:W-:-:S04]  /*c75b0*/  LOP3.LUT R8, R8, 0xdfffffff, RZ, 0xc0, !PT ;  /* 0xdfffffff08087812 */ /* 0x000fc800078ec0ff */
[----:B------:R-:W-:Y:S02]  /*c75c0*/  @P4 LOP3.LUT R8, R8, 0x20000000, RZ, 0xfc, !PT ;  /* 0x2000000008084812 */ /* 0x000fe400078efcff */
[----:B------:R-:W-:Y:S02]  /*c75d0*/  ISETP.LT.AND P2, PT, R6, UR30, !P2 ;  /* 0x0000001e06007c0c */ /* 0x000fe4000d741270 */
[----:B------:R-:W-:-:S04]  /*c75e0*/  LOP3.LUT R8, R8, 0xefffffff, RZ, 0xc0, !PT ;  /* 0xefffffff08087812 */ /* 0x000fc800078ec0ff */
[----:B------:R-:W-:Y:S01]  /*c75f0*/  @P3 LOP3.LUT R8, R8, 0x10000000, RZ, 0xfc, !PT ;  /* 0x1000000008083812 */ /* 0x000fe200078efcff */
[----:B------:R-:W-:-:S03]  /*c7600*/  VIADD R28, R7, 0x2 ;  /* 0x00000002071c7836 */ /* 0x000fc60000000000 */
        /* <DEDUP_REMOVED lines=13> */
[----:B------:R-:W-:Y:S01]  /*c76e0*/  @P4 LOP3.LUT R8, R8, 0x1000000, RZ, 0xfc, !PT ;  /* 0x0100000008084812 */ /* 0x000fe200078efcff */
[----:B------:R0:W-:Y:S01]  /*c76f0*/  STL [R1+0x2ac], R2 ;  /* 0x0002ac0201007387 */ /* 0x0001e20000100800 */
[----:B------:R-:W-:Y:S02]  /*c7700*/  ISETP.GE.AND P2, PT, R27, UR25, PT ;  /* 0x000000191b007c0c */ /* 0x000fe4000bf46270 */
[----:B------:R-:W-:-:S04]  /*c7710*/  LOP3.LUT R8, R8, 0xff7fffff, RZ, 0xc0, !PT ;  /* 0xff7fffff08087812 */ /* 0x000fc800078ec0ff */
[----:B------:R-:W-:Y:S01]  /*c7720*/  @P3 LOP3.LUT R8, R8, 0x800000, RZ, 0xfc, !PT ;  /* 0x0080000008083812 */ /* 0x000fe200078efcff */
[----:B0-----:R-:W-:Y:S01]  /*c7730*/  VIADD R2, R2, UR37 ;  /* 0x0000002502027c36 */ /* 0x001fe20008000000 */
[----:B------:R-:W-:-:S04]  /*c7740*/  ISETP.LT.AND P3, PT, R5, UR34, !P2 ;  /* 0x0000002205007c0c */ /* 0x000fc8000d761270 */
[----:B------:R0:W-:Y:S01]  /*c7750*/  STL [R1+0x2b0], R2 ;  /* 0x0002b00201007387 */ /* 0x0001e20000100800 */
[----:B------:R-:W-:Y:S02]  /*c7760*/  ISETP.LT.AND P5, PT, R4, UR31, !P2 ;  /* 0x0000001f04007c0c */ /* 0x000fe4000d7a1270 */
[----:B------:R-:W-:Y:S01]  /*c7770*/  LOP3.LUT R8, R8, 0xffbfffff, RZ, 0xc0, !PT ;  /* 0xffbfffff08087812 */ /* 0x000fe200078ec0ff */
[----:B0-----:R-:W-:-:S05]  /*c7780*/  VIADD R2, R2, UR8 ;  /* 0x0000000802027c36 */ /* 0x001fca0008000000 */
[----:B------:R0:W-:Y:S01]  /*c7790*/  STL [R1+0x2b4], R2 ;  /* 0x0002b40201007387 */ /* 0x0001e20000100800 */
[----:B------:R-:W-:Y:S01]  /*c77a0*/  @P3 LOP3.LUT R8, R8, 0x400000, RZ, 0xfc, !PT ;  /* 0x0040000008083812 */ /* 0x000fe200078efcff */
[----:B0-----:R-:W-:Y:S01]  /*c77b0*/  VIADD R2, R2, UR7 ;  /* 0x0000000702027c36 */ /* 0x001fe20008000000 */
[----:B------:R-:W-:-:S04]  /*c77c0*/  ISETP.LT.AND P4, PT, R3, UR15, !P2 ;  /* 0x0000000f03007c0c */ /* 0x000fc8000d781270 */
[----:B------:R0:W-:Y:S01]  /*c77d0*/  STL [R1+0x2b8], R2 ;  /* 0x0002b80201007387 */ /* 0x0001e20000100800 */
[----:B------:R-:W-:Y:S01]  /*c77e0*/  LOP3.LUT R8, R8, 0xffdfffff, RZ, 0xc0, !PT ;  /* 0xffdfffff08087812 */ /* 0x000fe200078ec0ff */
[----:B0-----:R-:W-:-:S03]  /*c77f0*/  VIADD R2, R2, UR44 ;  /* 0x0000002c02027c36 */ /* 0x001fc60008000000 */
[----:B------:R-:W-:Y:S02]  /*c7800*/  @P5 LOP3.LUT R8, R8, 0x200000, RZ, 0xfc, !PT ;  /* 0x0020000008085812 */ /* 0x000fe400078efcff */
[----:B------:R0:W-:Y:S01]  /*c7810*/  STL [R1+0x2bc], R2 ;  /* 0x0002bc0201007387 */ /* 0x0001e20000100800 */
[----:B------:R-:W-:Y:S02]  /*c7820*/  ISETP.LT.AND P3, PT, R6, UR36, !P2 ;  /* 0x0000002406007c0c */ /* 0x000fe4000d761270 */
[----:B------:R-:W-:Y:S01]  /*c7830*/  LOP3.LUT R8, R8, 0xffefffff, RZ, 0xc0, !PT ;  /* 0xffefffff08087812 */ /* 0x000fe200078ec0ff */
[----:B0-----:R-:W-:-:S04]  /*c7840*/  VIADD R2, R2, UR43 ;  /* 0x0000002b02027c36 */ /* 0x001fc80008000000 */
[----:B------:R-:W-:Y:S01]  /*c7850*/  VIADD R28, R2, UR42 ;  /* 0x0000002a021c7c36 */ /* 0x000fe20008000000 */
[----:B------:R0:W-:Y:S01]  /*c7860*/  STL [R1+0x2c0], R2 ;  /* 0x0002c00201007387 */ /* 0x0001e20000100800 */
[----:B------:R-:W-:Y:S02]  /*c7870*/  @P4 LOP3.LUT R8, R8, 0x100000, RZ, 0xfc, !PT ;  /* 0x0010000008084812 */ /* 0x000fe400078efcff */
[----:B------:R-:W-:Y:S01]  /*c7880*/  ISETP.GE.AND P2, PT, R7, UR27, PT ;  /* 0x0000001b07007c0c */ /* 0x000fe2000bf46270 */
[----:B0-----:R-:W2:Y:S04]  /*c7890*/  LDL.LU R2, [R1+0x539c] ;  /* 0x00539c0001027983 */ /* 0x001ea80000300800 */
[----:B------:R-:W3:Y:S04]  /*c78a0*/  LDL.LU R27, [R1+0x5398] ;  /* 0x00539800011b7983 */ /* 0x000ee80000300800 */
[----:B------:R0:W-:Y:S01]  /*c78b0*/  STL [R1+0x2c4], R28 ;  /* 0x0002c41c01007387 */ /* 0x0001e20000100800 */
[----:B------:R-:W-:-:S03]  /*c78c0*/  LOP3.LUT R8, R8, 0xfff7ffff, RZ, 0xc0, !PT ;  /* 0xfff7ffff08087812 */ /* 0x000fc600078ec0ff */
[----:B------:R-:W4:Y:S01]  /*c78d0*/  LDL.LU R6, [R1+0x5394] ;  /* 0x0053940001067983 */ /* 0x000f220000300800 */
[----:B0-----:R-:W-:-:S03]  /*c78e0*/  VIADD R28, R28, UR39 ;  /* 0x000000271c1c7c36 */ /* 0x001fc60008000000 */
[----:B------:R-:W4:Y:S01]  /*c78f0*/  LDL.LU R7, [R1+0x5390] ;  /* 0x0053900001077983 */ /* 0x000f220000300800 */
[----:B------:R-:W-:-:S03]  /*c7900*/  @P3 LOP3.LUT R8, R8, 0x80000, RZ, 0xfc, !PT ;  /* 0x0008000008083812 */ /* 0x000fc600078efcff */
[----:B------:R0:W-:Y:S01]  /*c7910*/  STL [R1+0x2c8], R28 ;  /* 0x0002c81c01007387 */ /* 0x0001e20000100800 */
[----:B------:R-:W-:Y:S02]  /*c7920*/  ISETP.LT.AND P4, PT, R5, UR35, !P2 ;  /* 0x0000002305007c0c */ /* 0x000fe4000d781270 */
[----:B------:R-:W-:Y:S01]  /*c7930*/  ISETP.LT.AND P3, PT, R4, UR14, !P2 ;  /* 0x0000000e04007c0c */ /* 0x000fe2000d761270 */
[----:B------:R-:W2:Y:S01]  /*c7940*/  LDL.LU R5, [R1+0x538c] ;  /* 0x00538c0001057983 */ /* 0x000ea20000300800 */
[----:B------:R-:W-:-:S03]  /*c7950*/  ISETP.LT.AND P2, PT, R3, UR13, !P2 ;  /* 0x0000000d03007c0c */ /* 0x000fc6000d741270 */
[----:B------:R-:W2:Y:S01]  /*c7960*/  LDL.LU R4, [R1+0x5388] ;  /* 0x0053880001047983 */ /* 0x000ea20000300800 */
[----:B0-----:R-:W-:-:S03]  /*c7970*/  VIADD R28, R28, UR20 ;  /* 0x000000141c1c7c36 */ /* 0x001fc60008000000 */
[----:B------:R-:W3:Y:S04]  /*c7980*/  LDL.LU R3, [R1+0x5384] ;  /* 0x0053840001037983 */ /* 0x000ee80000300800 */
[----:B------:R0:W-:Y:S02]  /*c7990*/  STL [R1+0x2cc], R28 ;  /* 0x0002cc1c01007387 */ /* 0x0001e40000100800 */
[----:B0-----:R-:W-:-:S05]  /*c79a0*/  VIADD R28, R28, UR45 ;  /* 0x0000002d1c1c7c36 */ /* 0x001fca0008000000 */
        /* <DEDUP_REMOVED lines=38> */
[----:B------:R0:W-:Y:S01]  /*c7c10*/  STL [R1+0x34c], R28 ;  /* 0x00034c1c01007387 */ /* 0x0001e20000100800 */
[----:B------:R-:W-:Y:S01]  /*c7c20*/  LOP3.LUT R8, R8, 0xfffbffff, RZ, 0xc0, !PT ;  /* 0xfffbffff08087812 */ /* 0x000fe200078ec0ff */
[----:B0-----:R-:W-:-:S03]  /*c7c30*/  VIADD R28, R28, UR16 ;  /* 0x000000101c1c7c36 */ /* 0x001fc60008000000 */
[----:B------:R-:W-:Y:S02]  /*c7c40*/  @P4 LOP3.LUT R8, R8, 0x40000, RZ, 0xfc, !PT ;  /* 0x0004000008084812 */ /* 0x000fe400078efcff */
[----:B------:R0:W-:Y:S02]  /*c7c50*/  STL [R1+0x350], R28 ;  /* 0x0003501c01007387 */ /* 0x0001e40000100800 */
[----:B------:R-:W-:-:S04]  /*c7c60*/  LOP3.LUT R8, R8, 0xfffdffff, RZ, 0xc0, !PT ;  /* 0xfffdffff08087812 */ /* 0x000fc800078ec0ff */
[----:B------:R-:W-:-:S04]  /*c7c70*/  @P3 LOP3.LUT R8, R8, 0x20000, RZ, 0xfc, !PT ;  /* 0x0002000008083812 */ /* 0x000fc800078efcff */
[----:B------:R-:W-:-:S04]  /*c7c80*/  LOP3.LUT R8, R8, 0xfffeffff, RZ, 0xc0, !PT ;  /* 0xfffeffff08087812 */ /* 0x000fc800078ec0ff */
[----:B------:R-:W-:Y:S01]  /*c7c90*/  @P2 LOP3.LUT R8, R8, 0x10000, RZ, 0xfc, !PT ;  /* 0x0001000008082812 */ /* 0x000fe200078efcff */
[----:B0-----:R-:W2:Y:S01]  /*c7ca0*/  LDL.LU R28, [R1+0x1b8] ;  /* 0x0001b800011c7983 */ /* 0x001ea20000300800 */
[----:B------:R-:W-:Y:S01]  /*c7cb0*/  ULDC.64 UR24, c[0x0][0x228] ;  /* 0x00008a0000187ab9 */ /* 0x000fe20000000a00 */
[----:B------:R-:W-:Y:S01]  /*c7cc0*/  ULDC.64 UR26, c[0x0][0x228] ;  /* 0x00008a00001a7ab9 */ /* 0x000fe20000000a00 */
[----:B------:R-:W-:Y:S01]  /*c7cd0*/  ULDC UR40, c[0x0][0x22c] ;  /* 0x00008b0000287ab9 */ /* 0x000fe20000000800 */
[----:B---3--:R-:W-:Y:S01]  /*c7ce0*/  STL [R1+0x5f74], R3 ;  /* 0x005f740301007387 */ /* 0x008fe20000100800 */
[----:B------:R-:W-:Y:S01]  /*c7cf0*/  ULDC.64 UR28, c[0x0][0x228] ;  /* 0x00008a00001c7ab9 */ /* 0x000fe20000000a00 */
[----:B------:R-:W-:Y:S01]  /*c7d00*/  ULDC.64 UR30, c[0x0][0x228] ;  /* 0x00008a00001e7ab9 */ /* 0x000fe20000000a00 */
[----:B------:R-:W-:Y:S01]  /*c7d10*/  ULDC.64 UR32, c[0x0][0x228] ;  /* 0x00008a0000207ab9 */ /* 0x000fe20000000a00 */
[----:B------:R-:W-:Y:S01]  /*c7d20*/  STL [R1+0x5f28], R27 ;  /* 0x005f281b01007387 */ /* 0x000fe20000100800 */
[----:B------:R-:W-:Y:S01]  /*c7d30*/  ULDC.64 UR34, c[0x0][0x228] ;  /* 0x00008a0000227ab9 */ /* 0x000fe20000000a00 */
[----:B------:R-:W-:Y:S01]  /*c7d40*/  ULDC.64 UR36, c[0x0][0x228] ;  /* 0x00008a0000247ab9 */ /* 0x000fe20000000a00 */
[----:B------:R-:W-:Y:S01]  /*c7d50*/  ULDC.64 UR38, c[0x0][0x228] ;  /* 0x00008a0000267ab9 */ /* 0x000fe20000000a00 */
[----:B----4-:R0:W-:Y:S01]  /*c7d60*/  STL.64 [R1+0x5f20], R6 ;  /* 0x005f200601007387 */ /* 0x0101e20000100a00 */
[----:B------:R-:W-:Y:S01]  /*c7d70*/  ULDC.64 UR42, c[0x0][0x228] ;  /* 0x00008a00002a7ab9 */ /* 0x000fe20000000a00 */
[----:B------:R-:W-:Y:S01]  /*c7d80*/  ULDC.64 UR44, c[0x0][0x228] ;  /* 0x00008a00002c7ab9 */ /* 0x000fe20000000a00 */
        /* <DEDUP_REMOVED lines=13> */
[----:B--2---:R0:W-:Y:S01]  /*c7e60*/  STL.64 [R1+0x5f18], R4 ;  /* 0x005f180401007387 */ /* 0x0041e20000100a00 */
        /* <DEDUP_REMOVED lines=11> */
[----:B0-----:R-:W2:Y:S01]  /*c7f20*/  LDL.LU R5, [R1+0x10c] ;  /* 0x00010c0001057983 */ /* 0x001ea20000300800 */
[----:B------:R-:W-:Y:S01]  /*c7f30*/  ULDC UR52, c[0x0][0x22c] ;  /* 0x00008b0000347ab9 */ /* 0x000fe20000000800 */
[----:B------:R-:W-:Y:S01]  /*c7f40*/  ULDC UR53, c[0x0][0x22c] ;  /* 0x00008b0000357ab9 */ /* 0x000fe20000000800 */
[----:B------:R-:W-:Y:S01]  /*c7f50*/  ULDC UR55, c[0x0][0x22c] ;  /* 0x00008b0000377ab9 */ /* 0x000fe20000000800 */
[----:B------:R-:W2:Y:S01]  /*c7f60*/  LDL.LU R4, [R1+0x1b0] ;  /* 0x0001b00001047983 */ /* 0x000ea20000300800 */
        /* <DEDUP_REMOVED lines=8> */
[----:B------:R-:W-:-:S03]  /*c7ff0*/  ULDC UR61, c[0x0][0x22c] ;  /* 0x00008b00003d7ab9 */ /* 0x000fc60000000800 */
[----:B------:R-:W-:Y:S04]  /*c8000*/  STL [R1+0x53e0], R8 ;  /* 0x0053e00801007387 */ /* 0x000fe80000100800 */
[----:B------:R-:W-:Y:S04]  /*c8010*/  STL [R1+0x53c8], R26 ;  /* 0x0053c81a01007387 */ /* 0x000fe80000100800 */
[----:B------:R0:W-:Y:S04]  /*c8020*/  STL.64 [R1+0x53c0], R24 ;  /* 0x0053c01801007387 */ /* 0x0001e80000100a00 */
[----:B0-----:R-:W4:Y:S04]  /*c8030*/  LDL.LU R25, [R1+0x54] ;  /* 0x0000540001197983 */ /* 0x001f280000300800 */
[----:B------:R-:W4:Y:S04]  /*c8040*/  LDL.LU R27, [R1+0x70] ;  /* 0x00007000011b7983 */ /* 0x000f280000300800 */
[----:B------:R-:W3:Y:S04]  /*c8050*/  LDL.LU R3, [R1+0x144] ;  /* 0x0001440001037983 */ /* 0x000ee80000300800 */
[----:B------:R-:W2:Y:S04]  /*c8060*/  LDL.LU R7, [R1+0x1a8] ;  /* 0x0001a80001077983 */ /* 0x000ea80000300800 */
[----:B------:R-:W4:Y:S04]  /*c8070*/  LDL.LU R2, [R1+0x334] ;  /* 0x0003340001027983 */ /* 0x000f280000300800 */
[----:B------:R-:W3:Y:S04]  /*c8080*/  LDL.LU R24, [R1+0x4c4] ;  /* 0x0004c40001187983 */ /* 0x000ee80000300800 */
[----:B------:R-:W2:Y:S04]  /*c8090*/  LDL.LU R26, [R1+0x4a8] ;  /* 0x0004a800011a7983 */ /* 0x000ea80000300800 */
[----:B------:R-:W4:Y:S04]  /*c80a0*/  LDL.LU R29, [R1+0x368] ;  /* 0x00036800011d7983 */ /* 0x000f280000300800 */
[----:B------:R-:W-:Y:S04]  /*c80b0*/  STL [R1+0x53bc], R23 ;  /* 0x0053bc1701007387 */ /* 0x000fe80000100800 */
[----:B------:R0:W-:Y:S04]  /*c80c0*/  STL [R1+0x53b8], R22 ;  /* 0x0053b81601007387 */ /* 0x0001e80000100800 */
[----:B0-----:R-:W4:Y:S04]  /*c80d0*/  LDL.LU R22, [R1+0x18] ;  /* 0x0000180001167983 */ /* 0x001f280000300800 */
[----:B------:R0:W-:Y:S04]  /*c80e0*/  STL [R1+0x53b4], R21 ;  /* 0x0053b41501007387 */ /* 0x0001e80000100800 */
[----:B0-----:R-:W4:Y:S04]  /*c80f0*/  LDL.LU R21, [R1+0x4d4] ;  /* 0x0004d40001157983 */ /* 0x001f280000300800 */
[----:B------:R0:W-:Y:S04]  /*c8100*/  STL [R1+0x53b0], R20 ;  /* 0x0053b01401007387 */ /* 0x0001e80000100800 */
[----:B0-----:R-:W4:Y:S01]  /*c8110*/  LDL.LU R20, [R1+0x4d0] ;  /* 0x0004d00001147983 */ /* 0x001f220000300800 */
[----:B------:R-:W0:Y:S03]  /*c8120*/  S2R R23, SR_TID.X ;  /* 0x0000000000177919 */ /* 0x000e260000002100 */
[----:B------:R1:W-:Y:S04]  /*c8130*/  STL [R1+0x53ac], R19 ;  /* 0x0053ac1301007387 */ /* 0x0003e80000100800 */
[----:B-1----:R-:W4:Y:S04]  /*c8140*/  LDL.LU R19, [R1+0x4b8] ;  /* 0x0004b80001137983 */ /* 0x002f280000300800 */
[----:B------:R1:W-:Y:S04]  /*c8150*/  STL [R1+0x53a8], R18 ;  /* 0x0053a81201007387 */ /* 0x0003e80000100800 */
[----:B-1----:R-:W4:Y:S04]  /*c8160*/  LDL.LU R18, [R1+0x4b0] ;  /* 0x0004b00001127983 */ /* 0x002f280000300800 */
[----:B------:R0:W-:Y:S04]  /*c8170*/  STL [R1+0x53a4], R17 ;  /* 0x0053a41101007387 */ /* 0x0001e80000100800 */
[----:B------:R-:W-:Y:S01]  /*c8180*/  STL [R1+0x53a0], R16 ;  /* 0x0053a01001007387 */ /* 0x000fe20000100800 */
[----:B0-----:R-:W-:-:S03]  /*c8190*/  LOP3.LUT R17, R23, 0x1f, RZ, 0xc0, !PT ;  /* 0x0000001f17117812 */ /* 0x001fc600078ec0ff */
[----:B------:R-:W-:Y:S04]  /*c81a0*/  STL [R1+0x539c], R15 ;  /* 0x00539c0f01007387 */ /* 0x000fe80000100800 */
[----:B------:R-:W-:Y:S04]  /*c81b0*/  STL [R1+0x5398], R14 ;  /* 0x0053980e01007387 */ /* 0x000fe80000100800 */
[----:B------:R-:W-:Y:S04]  /*c81c0*/  STL [R1+0x5394], R13 ;  /* 0x0053940d01007387 */ /* 0x000fe80000100800 */
[----:B------:R-:W-:Y:S04]  /*c81d0*/  STL [R1+0x5390], R12 ;  /* 0x0053900c01007387 */ /* 0x000fe80000100800 */
[----:B------:R3:W-:Y:S04]  /*c81e0*/  STL [R1+0x538c], R11 ;  /* 0x00538c0b01007387 */ /* 0x0007e80000100800 */
[----:B------:R-:W-:Y:S04]  /*c81f0*/  STL [R1+0x5388], R10 ;  /* 0x0053880a01007387 */ /* 0x000fe80000100800 */
[----:B------:R-:W-:Y:S01]  /*c8200*/  STL [R1+0x5384], R9 ;  /* 0x0053840901007387 */ /* 0x000fe20000100800 */
[----:B------:R-:W-:Y:S01]  /*c8210*/  IMAD.MOV.U32 R8, RZ, RZ, R28 ;  /* 0x000000ffff087224 */ /* 0x000fe200078e001c */
[----:B------:R-:W-:-:S04]  /*c8220*/  LOP3.LUT R28, R23, 0x20, RZ, 0xc0, !PT ;  /* 0x00000020171c7812 */ /* 0x000fc800078ec0ff */
[----:B------:R-:W-:-:S05]  /*c8230*/  LEA R28, R28, UR4, 0x5 ;  /* 0x000000041c1c7c11 */ /* 0x000fca000f8e28ff */
[----:B------:R-:W-:-:S05]  /*c8240*/  IMAD R28, R17, 0x10, R28 ;  /* 0x00000010111c7824 */ /* 0x000fca00078e021c */
[----:B------:R-:W-:Y:S04]  /*c8250*/  STL [R1+0x5f7c], R28 ;  /* 0x005f7c1c01007387 */ /* 0x000fe80000100800 */
[----:B------:R-:W-:Y:S04]  /*c8260*/  STL [R1+0x5f78], R23 ;  /* 0x005f781701007387 */ /* 0x000fe80000100800 */
[----:B------:R0:W-:Y:S01]  /*c8270*/  STL [R1+0x5f80], R0 ;  /* 0x005f800001007387 */ /* 0x0001e20000100800 */
[--C-:B---3--:R-:W-:Y:S02]  /*c8280*/  PRMT R11, R24, 0x3340, R0.reuse ;  /* 0x00003340180b7816 */ /* 0x108fe40000000000 */
[----:B--2---:R-:W-:-:S02]  /*c8290*/  PRMT R12, R26, 0x3340, R0 ;  /* 0x000033401a0c7816 */ /* 0x004fc40000000000 */
[----:B0-----:R-:W2:Y:S01]  /*c82a0*/  LDL.LU R0, [R1+0x364] ;  /* 0x0003640001007983 */ /* 0x001ea20000300800 */
[----:B----4-:R-:W-:-:S04]  /*c82b0*/  PRMT R9, R21, 0x3340, R20 ;  /* 0x0000334015097816 */ /* 0x010fc80000000014 */
[----:B------:R-:W-:Y:S02]  /*c82c0*/  PRMT R24, R9, 0x5410, R11 ;  /* 0x0000541009187816 */ /* 0x000fe4000000000b */
[----:B------:R-:W3:Y:S04]  /*c82d0*/  LDL.LU R11, [R1+0x14] ;  /* 0x00001400010b7983 */ /* 0x000ee80000300800 */
[----:B------:R-:W4:Y:S04]  /*c82e0*/  LDL.LU R28, [R1+0x4ac] ;  /* 0x0004ac00011c7983 */ /* 0x000f280000300800 */
[----:B------:R-:W4:Y:S01]  /*c82f0*/  LDL.LU R15, [R1+0x4b4] ;  /* 0x0004b400010f7983 */ /* 0x000f220000300800 */
[----:B------:R-:W-:-:S02]  /*c8300*/  IMAD.MOV.U32 R26, RZ, RZ, R8 ;  /* 0x000000ffff1a7224 */ /* 0x000fc400078e0008 */
[----:B------:R-:W-:Y:S01]  /*c8310*/  IMAD.MOV.U32 R8, RZ, RZ, R2 ;  /* 0x000000ffff087224 */ /* 0x000fe200078e0002 */
[----:B------:R-:W4:Y:S01]  /*c8320*/  LDL.LU R23, [R1+0x4c8] ;  /* 0x0004c80001177983 */ /* 0x000f220000300800 */
[----:B------:R-:W-:-:S03]  /*c8330*/  IMAD.MOV.U32 R2, RZ, RZ, R3 ;  /* 0x000000ffff027224 */ /* 0x000fc600078e0003 */
[----:B------:R-:W4:Y:S04]  /*c8340*/  LDL.LU R9, [R1+0x4cc] ;  /* 0x0004cc0001097983 */ /* 0x000f280000300800 */
[----:B------:R-:W4:Y:S01]  /*c8350*/  LDL.LU R3, [R1+0x4c0] ;  /* 0x0004c00001037983 */ /* 0x000f220000300800 */
[----:B------:R-:W-:-:S03]  /*c8360*/  PRMT R10, R19, 0x3340, R18 ;  /* 0x00003340130a7816 */ /* 0x000fc60000000012 */
[----:B------:R-:W4:Y:S01]  /*c8370*/  LDL.LU R18, [R1+0x4a4] ;  /* 0x0004a40001127983 */ /* 0x000f220000300800 */
[----:B------:R-:W-:Y:S02]  /*c8380*/  PRMT R17, R10, 0x5410, R12 ;  /* 0x000054100a117816 */ /* 0x000fe4000000000c */
[----:B------:R-:W-:Y:S02]  /*c8390*/  LOP3.LUT R12, R29, 0xffff, RZ, 0xc0, !PT ;  /* 0x0000ffff1d0c7812 */ /* 0x000fe400078ec0ff */
[----:B------:R-:W4:Y:S02]  /*c83a0*/  LDL.LU R29, [R1+0x360] ;  /* 0x00036000011d7983 */ /* 0x000f240000300800 */
[--C-:B------:R-:W-:Y:S02]  /*c83b0*/  PRMT R16, R22, 0x5210, R12.reuse ;  /* 0x0000521016107816 */ /* 0x100fe4000000000c */
[----:B------:R-:W4:Y:S04]  /*c83c0*/  LDL.LU R10, [R1+0x38] ;  /* 0x00003800010a7983 */ /* 0x000f280000300800 */
[----:B------:R-:W4:Y:S04]  /*c83d0*/  LDL.LU R19, [R1+0x35c] ;  /* 0x00035c0001137983 */ /* 0x000f280000300800 */
[----:B------:R-:W4:Y:S04]  /*c83e0*/  LDL.LU R20, [R1+0x3c] ;  /* 0x00003c0001147983 */ /* 0x000f280000300800 */
[----:B------:R0:W-:Y:S02]  /*c83f0*/  STL [R1+0x5f70], R16 ;  /* 0x005f701001007387 */ /* 0x0001e40000100800 */
[----:B0-----:R-:W-:-:S02]  /*c8400*/  IMAD.MOV.U32 R16, RZ, RZ, R12 ;  /* 0x000000ffff107224 */ /* 0x001fc400078e000c */
[----:B------:R-:W4:Y:S03]  /*c8410*/  LDL.LU R12, [R1+0x40] ;  /* 0x00004000010c7983 */ /* 0x000f260000300800 */
[----:B------:R-:W-:Y:S01]  /*c8420*/  PRMT R16, R24, 0x4210, R16 ;  /* 0x0000421018107816 */ /* 0x000fe20000000010 */
[----:B------:R-:W4:Y:S01]  /*c8430*/  LDL.LU R13, [R1+0x44] ;  /* 0x00004400010d7983 */ /* 0x000f220000300800 */
[----:B------:R-:W-:-:S03]  /*c8440*/  IMAD.MOV.U32 R24, RZ, RZ, R8 ;  /* 0x000000ffff187224 */ /* 0x000fc600078e0008 */
[----:B------:R-:W4:Y:S01]  /*c8450*/  LDL.LU R14, [R1+0x48] ;  /* 0x00004800010e7983 */ /* 0x000f220000300800 */
[----:B------:R-:W-:-:S03]  /*c8460*/  IMAD.MOV.U32 R8, RZ, RZ, R7 ;  /* 0x000000ffff087224 */ /* 0x000fc600078e0007 */
[----:B------:R-:W4:Y:S04]  /*c8470*/  LDL.LU R21, [R1+0x358] ;  /* 0x0003580001157983 */ /* 0x000f280000300800 */
[----:B------:R-:W4:Y:S04]  /*c8480*/  LDL.LU R22, [R1+0x3c0] ;  /* 0x0003c00001167983 */ /* 0x000f280000300800 */
[----:B------:R-:W4:Y:S01]  /*c8490*/  LDL.LU R7, [R1+0x4bc] ;  /* 0x0004bc0001077983 */ /* 0x000f220000300800 */
[----:B--2---:R-:W-:-:S04]  /*c84a0*/  LOP3.LUT R0, R0, 0xffff, RZ, 0xc0, !PT ;  /* 0x0000ffff00007812 */ /* 0x004fc800078ec0ff */
[--C-:B------:R-:W-:Y:S02]  /*c84b0*/  PRMT R17, R17, 0x4210, R0.reuse ;  /* 0x0000421011117816 */ /* 0x100fe40000000000 */
[----:B---3--:R-:W-:Y:S02]  /*c84c0*/  PRMT R11, R11, 0x5210, R0 ;  /* 0x000052100b0b7816 */ /* 0x008fe40000000000 */
[----:B------:R-:W2:Y:S01]  /*c84d0*/  LDL.LU R0, [R1+0x5f80] ;  /* 0x005f800001007983 */ /* 0x000ea20000300800 */
[----:B----4-:R-:W-:-:S03]  /*c84e0*/  PRMT R15, R15, 0x3340, R28 ;  /* 0x000033400f0f7816 */ /* 0x010fc6000000001c */
[----:B------:R-:W3:Y:S01]  /*c84f0*/  LDL.LU R28, [R1+0x5f7c] ;  /* 0x005f7c00011c7983 */ /* 0x000ee20000300800 */
[----:B------:R-:W-:-:S03]  /*c8500*/  PRMT R9, R9, 0x3340, R23 ;  /* 0x0000334009097816 */ /* 0x000fc60000000017 */
[----:B------:R-:W4:Y:S01]  /*c8510*/  LDL.LU R23, [R1+0x5f78] ;  /* 0x005f780001177983 */ /* 0x000f220000300800 */
[----:B------:R-:W-:Y:S02]  /*c8520*/  LOP3.LUT R19, R19, 0xffff, RZ, 0xc0, !PT ;  /* 0x0000ffff13137812 */ /* 0x000fe400078ec0ff */
[----:B------:R-:W-:-:S04]  /*c8530*/  SHF.R.U32.HI R7, RZ, 0x8, R7 ;  /* 0x00000008ff077819 */ /* 0x000fc80000011607 */
[----:B------:R-:W-:Y:S01]  /*c8540*/  LOP3.LUT R7, R7, 0xffff, RZ, 0xc0, !PT ;  /* 0x0000ffff07077812 */ /* 0x000fe200078ec0ff */
[----:B------:R-:W-:Y:S01]  /*c8550*/  BAR.SYNC.DEFER_BLOCKING 0x0 ;  /* 0x0000000000007b1d */ /* 0x000fe20000010000 */
[--C-:B--2---:R-:W-:Y:S02]  /*c8560*/  PRMT R18, R18, 0x3340, R0.reuse ;  /* 0x0000334012127816 */ /* 0x104fe40000000000 */
[----:B------:R-:W-:Y:S02]  /*c8570*/  PRMT R3, R3, 0x3340, R0 ;  /* 0x0000334003037816 */ /* 0x000fe40000000000 */
[----:B------:R-:W-:Y:S02]  /*c8580*/  PRMT R15, R15, 0x5410, R18 ;  /* 0x000054100f0f7816 */ /* 0x000fe40000000012 */
[----:B------:R-:W-:Y:S02]  /*c8590*/  LOP3.LUT R18, R29, 0xffff, RZ, 0xc0, !PT ;  /* 0x0000ffff1d127812 */ /* 0x000fe400078ec0ff */
[----:B------:R-:W-:-:S02]  /*c85a0*/  PRMT R9, R9, 0x5410, R3 ;  /* 0x0000541009097816 */ /* 0x000fc40000000003 */
[--C-:B------:R-:W-:Y:S01]  /*c85b0*/  PRMT R10, R10, 0x5210, R18.reuse ;  /* 0x000052100a0a7816 */ /* 0x100fe20000000012 */
[----:B------:R-:W2:Y:S01]  /*c85c0*/  LDL.LU R3, [R1+0x5f74] ;  /* 0x005f740001037983 */ /* 0x000ea20000300800 */
[----:B------:R-:W-:Y:S02]  /*c85d0*/  PRMT R18, R9, 0x4210, R18 ;  /* 0x0000421009127816 */ /* 0x000fe40000000012 */
[--C-:B------:R-:W-:Y:S01]  /*c85e0*/  PRMT R9, R20, 0x5210, R19.reuse ;  /* 0x0000521014097816 */ /* 0x100fe20000000013 */
[----:B------:R-:W2:Y:S01]  /*c85f0*/  LDL.LU R29, [R1+0x460] ;  /* 0x00046000011d7983 */ /* 0x000ea20000300800 */
[----:B------:R-:W-:-:S05]  /*c8600*/  PRMT R19, R15, 0x4210, R19 ;  /* 0x000042100f137816 */ /* 0x000fca0000000013 */
[----:B---3--:R0:W-:Y:S02]  /*c8610*/  STSM.16.M88.4 [R28], R16 ;  /* 0x000000101c007844 */ /* 0x0081e40000000200 */
[----:B0-----:R-:W-:Y:S02]  /*c8620*/  LOP3.LUT R17, R21, 0xffff, RZ, 0xc0, !PT ;  /* 0x0000ffff15117812 */ /* 0x001fe400078ec0ff */
[----:B------:R-:W3:Y:S02]  /*c8630*/  LDL.LU R16, [R1+0x5f70] ;  /* 0x005f700001107983 */ /* 0x000ee40000300800 */
[----:B------:R-:W-:Y:S02]  /*c8640*/  PRMT R15, R22, 0x4210, R17 ;  /* 0x00004210160f7816 */ /* 0x000fe40000000011 */
[----:B------:R-:W-:Y:S02]  /*c8650*/  PRMT R19, R7, 0x3340, R0 ;  /* 0x0000334007137816 */ /* 0x000fe40000000000 */
[----:B------:R-:W3:Y:S04]  /*c8660*/  LDL.LU R7, [R1+0x3e8] ;  /* 0x0003e80001077983 */ /* 0x000ee80000300800 */
[----:B------:R0:W-:Y:S04]  /*c8670*/  STSM.16.M88.4 [R28+0x200], R12 ;  /* 0x0002000c1c007844 */ /* 0x0001e80000000200 */
[----:B0-----:R-:W2:Y:S04]  /*c8680*/  LDL.LU R14, [R1+0x38c] ;  /* 0x00038c00010e7983 */ /* 0x001ea80000300800 */
[----:B------:R-:W2:Y:S01]  /*c8690*/  LDL.LU R15, [R1+0x3a0] ;  /* 0x0003a000010f7983 */ /* 0x000ea20000300800 */
[----:B----4-:R-:W-:Y:S01]  /*c86a0*/  LOP3.LUT R18, R23, 0x3f, RZ, 0xc0, !PT ;  /* 0x0000003f17127812 */ /* 0x010fe200078ec0ff */
[----:B------:R-:W-:Y:S06]  /*c86b0*/  BAR.SYNC.DEFER_BLOCKING 0x0 ;  /* 0x0000000000007b1d */ /* 0x000fec0000010000 */
[----:B--2---:R0:W-:Y:S04]  /*c86c0*/  STL.64 [R1+0x5f48], R14 ;  /* 0x005f480e01007387 */ /* 0x0041e80000100a00 */
[----:B------:R-:W2:Y:S04]  /*c86d0*/  LDL.LU R12, [R1+0x20] ;  /* 0x00002000010c7983 */ /* 0x000ea80000300800 */
[----:B------:R-:W2:Y:S04]  /*c86e0*/  LDL.LU R13, [R1+0x24] ;  /* 0x00002400010d7983 */ /* 0x000ea80000300800 */
[----:B0-----:R-:W4:Y:S01]  /*c86f0*/  LDL.LU R14, [R1+0x28] ;  /* 0x00002800010e7983 */ /* 0x001f220000300800 */
[----:B------:R-:W-:-:S04]  /*c8700*/  PRMT R15, R29, 0x5410, R19 ;  /* 0x000054101d0f7816 */ /* 0x000fc80000000013 */
[----:B------:R-:W-:Y:S02]  /*c8710*/  PRMT R15, R15, 0x5210, R17 ;  /* 0x000052100f0f7816 */ /* 0x000fe40000000011 */
[----:B------:R-:W-:Y:S01]  /*c8720*/  LEA R29, R18, UR4, 0x4 ;  /* 0x00000004121d7c11 */ /* 0x000fe2000f8e20ff */
[----:B------:R-:W-:Y:S01]  /*c8730*/  IMAD.MOV.U32 R23, RZ, RZ, R2 ;  /* 0x000000ffff177224 */ /* 0x000fe200078e0002 */
[----:B---3--:R-:W-:Y:S01]  /*c8740*/  LOP3.LUT R7, R7, 0xffff, RZ, 0xc0, !PT ;  /* 0x0000ffff07077812 */ /* 0x008fe200078ec0ff */
[----:B------:R-:W-:Y:S01]  /*c8750*/  ULDC UR4, c[0x0][0x22c] ;  /* 0x00008b0000047ab9 */ /* 0x000fe20000000800 */
[----:B----4-:R0:W-:Y:S04]  /*c8760*/  STL.64 [R1+0x5f58], R14 ;  /* 0x005f580e01007387 */ /* 0x0101e80000100a00 */
[----:B--2---:R1:W-:Y:S01]  /*c8770*/  STL.64 [R1+0x5f50], R12 ;  /* 0x005f500c01007387 */ /* 0x0043e20000100a00 */
[----:B0-----:R-:W-:-:S02]  /*c8780*/  IMAD.MOV.U32 R14, RZ, RZ, R10 ;  /* 0x000000ffff0e7224 */ /* 0x001fc400078e000a */
[----:B------:R-:W-:Y:S02]  /*c8790*/  IMAD.MOV.U32 R15, RZ, RZ, R9 ;  /* 0x000000ffff0f7224 */ /* 0x000fe400078e0009 */
[----:B-1----:R-:W-:Y:S02]  /*c87a0*/  IMAD.MOV.U32 R12, RZ, RZ, R16 ;  /* 0x000000ffff0c7224 */ /* 0x002fe400078e0010 */
[----:B------:R-:W-:Y:S01]  /*c87b0*/  IMAD.MOV.U32 R13, RZ, RZ, R11 ;  /* 0x000000ffff0d7224 */ /* 0x000fe200078e000b */
[----:B------:R-:W-:Y:S04]  /*c87c0*/  STL.64 [R1+0x5f68], R14 ;  /* 0x005f680e01007387 */ /* 0x000fe80000100a00 */
[----:B------:R-:W-:Y:S04]  /*c87d0*/  STL.64 [R1+0x5f60], R12 ;  /* 0x005f600c01007387 */ /* 0x000fe80000100a00 */
[----:B------:R-:W0:Y:S04]  /*c87e0*/  LDS.128 R12, [R29] ;  /* 0x000000001d0c7984 */ /* 0x000e280000000c00 */
[----:B------:R-:W2:Y:S04]  /*c87f0*/  LDL.LU R16, [R1+0x388] ;  /* 0x0003880001107983 */ /* 0x000ea80000300800 */
[----:B------:R-:W3:Y:S04]  /*c8800*/  LDL.LU R17, [R1+0x384] ;  /* 0x0003840001117983 */ /* 0x000ee80000300800 */
[----:B------:R-:W4:Y:S04]  /*c8810*/  LDL.LU R18, [R1+0x378] ;  /* 0x0003780001127983 */ /* 0x000f280000300800 */
[----:B------:R-:W2:Y:S04]  /*c8820*/  LDL.LU R19, [R1+0x374] ;  /* 0x0003740001137983 */ /* 0x000ea80000300800 */
[----:B------:R-:W4:Y:S04]  /*c8830*/  LDL.LU R20, [R1+0x428] ;  /* 0x0004280001147983 */ /* 0x000f280000300800 */
[----:B------:R-:W4:Y:S04]  /*c8840*/  LDL.LU R21, [R1+0x424] ;  /* 0x0004240001157983 */ /* 0x000f280000300800 */
[----:B------:R-:W4:Y:S04]  /*c8850*/  LDL.LU R22, [R1+0x420] ;  /* 0x0004200001167983 */ /* 0x000f280000300800 */
[----:B------:R-:W4:Y:S04]  /*c8860*/  LDL.LU R2, [R1+0x40c] ;  /* 0x00040c0001027983 */ /* 0x000f280000300800 */
[----:B------:R-:W-:Y:S04]  /*c8870*/  STL [R1+0x3c0], R29 ;  /* 0x0003c01d01007387 */ /* 0x000fe80000100800 */
[----:B0-----:R-:W-:Y:S04]  /*c8880*/  STL.64 [R1+0x850], R12 ;  /* 0x0008500c01007387 */ /* 0x001fe80000100a00 */
[----:B------:R-:W-:Y:S04]  /*c8890*/  STL.64 [R1+0x858], R14 ;  /* 0x0008580e01007387 */ /* 0x000fe80000100a00 */
[----:B------:R-:W0:Y:S04]  /*c88a0*/  LDS.128 R12, [R29+0x400] ;  /* 0x000400001d0c7984 */ /* 0x000e280000000c00 */
[----:B0-----:R-:W-:Y:S04]  /*c88b0*/  STL.64 [R1+0x860], R12 ;  /* 0x0008600c01007387 */ /* 0x001fe80000100a00 */
[----:B------:R0:W-:Y:S04]  /*c88c0*/  STL.64 [R1+0x868], R14 ;  /* 0x0008680e01007387 */ /* 0x0001e80000100a00 */
[----:B0-----:R-:W3:Y:S04]  /*c88d0*/  LDL.LU.64 R14, [R1+0x5f68] ;  /* 0x005f6800010e7983 */ /* 0x001ee80000300a00 */
[----:B------:R-:W3:Y:S01]  /*c88e0*/  LDL.LU.64 R12, [R1+0x5f60] ;  /* 0x005f6000010c7983 */ /* 0x000ee20000300a00 */
[----:B------:R-:W-:Y:S06]  /*c88f0*/  BAR.SYNC.DEFER_BLOCKING 0x0 ;  /* 0x0000000000007b1d */ /* 0x000fec0000010000 */
[----:B---3--:R0:W-:Y:S04]  /*c8900*/  STSM.16.M88.4 [R28], R12 ;  /* 0x0000000c1c007844 */ /* 0x0081e80000000200 */
[----:B0-----:R-:W3:Y:S04]  /*c8910*/  LDL.LU.64 R14, [R1+0x5f58] ;  /* 0x005f5800010e7983 */ /* 0x001ee80000300a00 */
[----:B------:R-:W3:Y:S04]  /*c8920*/  LDL.LU.64 R12, [R1+0x5f50] ;  /* 0x005f5000010c7983 */ /* 0x000ee80000300a00 */
[----:B---3--:R0:W-:Y:S04]  /*c8930*/  STSM.16.M88.4 [R28+0x200], R12 ;  /* 0x0002000c1c007844 */ /* 0x0081e80000000200 */
[----:B0-----:R-:W3:Y:S04]  /*c8940*/  LDL.LU.64 R14, [R1+0x5f48] ;  /* 0x005f4800010e7983 */ /* 0x001ee80000300a00 */
[----:B------:R0:W-:Y:S01]  /*c8950*/  STL [R1+0x3e8], R7 ;  /* 0x0003e80701007387 */ /* 0x0001e20000100800 */
[----:B------:R-:W-:Y:S01]  /*c8960*/  BAR.SYNC.DEFER_BLOCKING 0x0 ;  /* 0x0000000000007b1d */ /* 0x000fe20000010000 */
[----:B---3--:R-:W-:-:S02]  /*c8970*/  LOP3.LUT R13, R14, 0xffff, RZ, 0xc0, !PT ;  /* 0x0000ffff0e0d7812 */ /* 0x008fc400078ec0ff */
[----:B------:R-:W-:Y:S02]  /*c8980*/  LOP3.LUT R10, R15, 0xffff, RZ, 0xc0, !PT ;  /* 0x0000ffff0f0a7812 */ /* 0x000fe400078ec0ff */
[----:B------:R-:W-:Y:S02]  /*c8990*/  PRMT R9, R13, 0x3340, R0 ;  /* 0x000033400d097816 */ /* 0x000fe40000000000 */
[----:B0-----:R-:W-:-:S04]  /*c89a0*/  PRMT R7, R7, 0x3340, R10 ;  /* 0x0000334007077816 */ /* 0x001fc8000000000a */
[----:B------:R-:W-:Y:S01]  /*c89b0*/  PRMT R7, R7, 0x5410, R9 ;  /* 0x0000541007077816 */ /* 0x000fe20000000009 */
[----:B------:R4:W-:Y:S01]  /*c89c0*/  STL [R1+0x5eb8], R13 ;  /* 0x005eb80d01007387 */ /* 0x0009e20000100800 */
[----:B------:R-:W-:-:S03]  /*c89d0*/  LOP3.LUT R14, R17, 0xffff, RZ, 0xc0, !PT ;  /* 0x0000ffff110e7812 */ /* 0x000fc600078ec0ff */
[----:B------:R-:W-:Y:S01]  /*c89e0*/  STL.64 [R1+0x5f40], R6 ;  /* 0x005f400601007387 */ /* 0x000fe20000100a00 */
[----:B--2---:R-:W-:-:S03]  /*c89f0*/  LOP3.LUT R9, R19, 0xffff, RZ, 0xc0, !PT ;  /* 0x0000ffff13097812 */ /* 0x004fc600078ec0ff */
[----:B------:R0:W-:Y:S01]  /*c8a00*/  STL.64 [R1+0x5f38], R4 ;  /* 0x005f380401007387 */ /* 0x0001e20000100a00 */
[----:B----4-:R-:W-:Y:S01]  /*c8a10*/  LOP3.LUT R13, R18, 0xffff, RZ, 0xc0, !PT ;  /* 0x0000ffff120d7812 */ /* 0x010fe200078ec0ff */
[----:B------:R-:W-:Y:S02]  /*c8a20*/  IMAD.MOV.U32 R18, RZ, RZ, R27 ;  /* 0x000000ffff127224 */ /* 0x000fe400078e001b */
[----:B------:R-:W2:Y:S04]  /*c8a30*/  LDL.LU R17, [R1+0x380] ;  /* 0x0003800001117983 */ /* 0x000ea80000300800 */
[----:B------:R-:W3:Y:S04]  /*c8a40*/  LDL.LU R27, [R1+0x37c] ;  /* 0x00037c00011b7983 */ /* 0x000ee80000300800 */
[----:B------:R-:W4:Y:S01]  /*c8a50*/  LDL.LU R19, [R1+0x370] ;  /* 0x0003700001137983 */ /* 0x000f220000300800 */
[----:B------:R-:W-:-:S02]  /*c8a60*/  LOP3.LUT R15, R16, 0xffff, RZ, 0xc0, !PT ;  /* 0x0000ffff100f7812 */ /* 0x000fc400078ec0ff */
[----:B0-----:R-:W-:Y:S02]  /*c8a70*/  PRMT R5, R21, 0x4210, R14 ;  /* 0x0000421015057816 */ /* 0x001fe4000000000e */
[----:B------:R-:W-:Y:S02]  /*c8a80*/  PRMT R6, R20, 0x4210, R15 ;  /* 0x0000421014067816 */ /* 0x000fe4000000000f */
[----:B------:R-:W-:-:S03]  /*c8a90*/  PRMT R4, R22, 0x4210, R13 ;  /* 0x0000421016047816 */ /* 0x000fc6000000000d */
[----:B------:R-:W-:Y:S01]  /*c8aa0*/  IMAD.MOV.U32 R16, RZ, RZ, R6 ;  /* 0x000000ffff107224 */ /* 0x000fe200078e0006 */
[----:B------:R-:W-:Y:S01]  /*c8ab0*/  PRMT R2, R2, 0x4210, R9 ;  /* 0x0000421002027816 */ /* 0x000fe20000000009 */
[----:B----4-:R0:W-:Y:S04]  /*c8ac0*/  STL.64 [R1+0x5f30], R18 ;  /* 0x005f301201007387 */ /* 0x0101e80000100a00 */
[----:B--2---:R1:W-:Y:S01]  /*c8ad0*/  STL [R1+0x5f2c], R17 ;  /* 0x005f2c1101007387 */ /* 0x0043e20000100800 */
[----:B0-----:R-:W-:Y:S02]  /*c8ae0*/  IMAD.MOV.U32 R18, RZ, RZ, R4 ;  /* 0x000000ffff127224 */ /* 0x001fe400078e0004 */
[----:B-1----:R-:W-:Y:S02]  /*c8af0*/  IMAD.MOV.U32 R17, RZ, RZ, R5 ;  /* 0x000000ffff117224 */ /* 0x002fe400078e0005 */
[----:B------:R-:W0:Y:S01]  /*c8b00*/  LDS.128 R4, [R29] ;  /* 0x000000001d047984 */ /* 0x000e220000000c00 */
[----:B------:R-:W-:-:S03]  /*c8b10*/  IMAD.MOV.U32 R19, RZ, RZ, R2 ;  /* 0x000000ffff137224 */ /* 0x000fc600078e0002 */
[----:B------:R-:W2:Y:S04]  /*c8b20*/  LDL.LU R2, [R1+0x354] ;  /* 0x0003540001027983 */ /* 0x000ea80000300800 */
[----:B0-----:R-:W-:Y:S04]  /*c8b30*/  STL.64 [R1+0x820], R4 ;  /* 0x0008200401007387 */ /* 0x001fe80000100a00 */
[----:B------:R-:W-:Y:S04]  /*c8b40*/  STL.64 [R1+0x828], R6 ;  /* 0x0008280601007387 */ /* 0x000fe80000100a00 */
[----:B------:R-:W0:Y:S01]  /*c8b50*/  LDS.128 R4, [R29+0x400] ;  /* 0x000400001d047984 */ /* 0x000e220000000c00 */
[----:B------:R-:W-:Y:S06]  /*c8b60*/  BAR.SYNC.DEFER_BLOCKING 0x0 ;  /* 0x0000000000007b1d */ /* 0x000fec0000010000 */
[----:B0-----:R-:W-:Y:S04]  /*c8b70*/  STL.64 [R1+0x840], R4 ;  /* 0x0008400401007387 */ /* 0x001fe80000100a00 */
[----:B------:R0:W-:Y:S04]  /*c8b80*/  STL.64 [R1+0x848], R6 ;  /* 0x0008480601007387 */ /* 0x0001e80000100a00 */
[----:B0-----:R-:W4:Y:S04]  /*c8b90*/  LDL.LU.64 R6, [R1+0x5f40] ;  /* 0x005f400001067983 */ /* 0x001f280000300a00 */
[----:B------:R-:W3:Y:S01]  /*c8ba0*/  LDL.LU.64 R4, [R1+0x5f38] ;  /* 0x005f380001047983 */ /* 0x000ee20000300a00 */
[----:B------:R-:W-:-:S03]  /*c8bb0*/  IMAD.MOV.U32 R20, RZ, RZ, R25 ;  /* 0x000000ffff147224 */ /* 0x000fc600078e0019 */
[----:B------:R0:W-:Y:S01]  /*c8bc0*/  STSM.16.M88.4 [R28], R16 ;  /* 0x000000101c007844 */ /* 0x0001e20000000200 */
[----:B----4-:R-:W-:Y:S02]  /*c8bd0*/  IMAD.MOV.U32 R21, RZ, RZ, R6 ;  /* 0x000000ffff157224 */ /* 0x010fe400078e0006 */
[----:B---3--:R-:W-:Y:S02]  /*c8be0*/  IMAD.MOV.U32 R22, RZ, RZ, R4 ;  /* 0x000000ffff167224 */ /* 0x008fe400078e0004 */
[----:B------:R-:W3:Y:S01]  /*c8bf0*/  LDL.LU R4, [R1+0x44c] ;  /* 0x00044c0001047983 */ /* 0x000ee20000300800 */
[----:B------:R-:W-:-:S03]  /*c8c00*/  IMAD.MOV.U32 R25, RZ, RZ, R5 ;  /* 0x000000ffff197224 */ /* 0x000fc600078e0005 */
[----:B------:R-:W4:Y:S04]  /*c8c10*/  LDL.LU R5, [R1+0x448] ;  /* 0x0004480001057983 */ /* 0x000f280000300800 */
[----:B------:R-:W2:Y:S04]  /*c8c20*/  LDL.LU R6, [R1+0x444] ;  /* 0x0004440001067983 */ /* 0x000ea80000300800 */
[----:B------:R1:W-:Y:S04]  /*c8c30*/  STL [R1+0x5ee4], R29 ;  /* 0x005ee41d01007387 */ /* 0x0003e80000100800 */
[----:B0-----:R-:W3:Y:S04]  /*c8c40*/  LDL.LU.64 R18, [R1+0x5f30] ;  /* 0x005f300001127983 */ /* 0x001ee80000300a00 */
[----:B------:R-:W2:Y:S04]  /*c8c50*/  LDL.LU R17, [R1+0x5f2c] ;  /* 0x005f2c0001117983 */ /* 0x000ea80000300800 */
[----:B-1----:R-:W2:Y:S04]  /*c8c60*/  LDL.LU R29, [R1+0x1df8] ;  /* 0x001df800011d7983 */ /* 0x002ea80000300800 */
[----:B------:R-:W2:Y:S04]  /*c8c70*/  LDL.LU R16, [R1+0x1dfc] ;  /* 0x001dfc0001107983 */ /* 0x000ea80000300800 */
[----:B------:R0:W-:Y:S04]  /*c8c80*/  STL [R1+0x5f00], R15 ;  /* 0x005f000f01007387 */ /* 0x0001e80000100800 */
[----:B0-----:R-:W2:Y:S04]  /*c8c90*/  LDL.LU R15, [R1+0x1df4] ;  /* 0x001df400010f7983 */ /* 0x001ea80000300800 */
[----:B------:R-:W-:Y:S04]  /*c8ca0*/  STL [R1+0x5ef0], R14 ;  /* 0x005ef00e01007387 */ /* 0x000fe80000100800 */
[----:B------:R0:W-:Y:S04]  /*c8cb0*/  STL [R1+0x5eec], R13 ;  /* 0x005eec0d01007387 */ /* 0x0001e80000100800 */
[----:B0-----:R-:W2:Y:S04]  /*c8cc0*/  LDL.LU R13, [R1+0x1df0] ;  /* 0x001df000010d7983 */ /* 0x001ea80000300800 */
[----:B------:R0:W-:Y:S04]  /*c8cd0*/  STL [R1+0x5ee8], R9 ;  /* 0x005ee80901007387 */ /* 0x0001e80000100800 */
[----:B0-----:R-:W2:Y:S01]  /*c8ce0*/  LDL.LU R9, [R1+0x36c] ;  /* 0x00036c0001097983 */ /* 0x001ea20000300800 */
[----:B------:R-:W-:-:S03]  /*c8cf0*/  LOP3.LUT R27, R27, 0xffff, RZ, 0xc0, !PT ;  /* 0x0000ffff1b1b7812 */ /* 0x000fc600078ec0ff */
[----:B------:R-:W2:Y:S01]  /*c8d00*/  LDL.LU R12, [R1+0x494] ;  /* 0x00049400010c7983 */ /* 0x000ea20000300800 */
[----:B----4-:R-:W-:Y:S02]  /*c8d10*/  PRMT R5, R5, 0x4210, R27 ;  /* 0x0000421005057816 */ /* 0x010fe4000000001b */
[----:B---3--:R-:W-:Y:S02]  /*c8d20*/  LOP3.LUT R14, R19, 0xffff, RZ, 0xc0, !PT ;  /* 0x0000ffff130e7812 */ /* 0x008fe400078ec0ff */
[----:B--2---:R-:W-:Y:S02]  /*c8d30*/  LOP3.LUT R11, R17, 0xffff, RZ, 0xc0, !PT ;  /* 0x0000ffff110b7812 */ /* 0x004fe400078ec0ff */
[----:B------:R-:W2:Y:S01]  /*c8d40*/  LDL.LU R17, [R1+0x478] ;  /* 0x0004780001117983 */ /* 0x000ea20000300800 */
[----:B------:R-:W-:Y:S02]  /*c8d50*/  PRMT R6, R6, 0x4210, R14 ;  /* 0x0000421006067816 */ /* 0x000fe4000000000e */
[----:B------:R-:W-:Y:S01]  /*c8d60*/  PRMT R4, R4, 0x4210, R11 ;  /* 0x0000421004047816 */ /* 0x000fe2000000000b */
[----:B------:R-:W3:Y:S04]  /*c8d70*/  LDL.LU R19, [R1+0x47c] ;  /* 0x00047c0001137983 */ /* 0x000ee80000300800 */
[----:B------:R0:W-:Y:S04]  /*c8d80*/  STL [R1+0x374], R27 ;  /* 0x0003741b01007387 */ /* 0x0001e80000100800 */
[----:B------:R-:W-:Y:S01]  /*c8d90*/  STL [R1+0x370], R14 ;  /* 0x0003700e01007387 */ /* 0x000fe20000100800 */
[----:B------:R-:W-:-:S04]  /*c8da0*/  LOP3.LUT R9, R9, 0xffff, RZ, 0xc0, !PT ;  /* 0x0000ffff09097812 */ /* 0x000fc800078ec0ff */
[----:B------:R-:W-:Y:S01]  /*c8db0*/  PRMT R7, R7, 0x4210, R9 ;  /* 0x0000421007077816 */ /* 0x000fe20000000009 */
[----:B------:R-:W-:Y:S04]  /*c8dc0*/  STL [R1+0x36c], R9 ;  /* 0x00036c0901007387 */ /* 0x000fe80000100800 */
[----:B0-----:R-:W4:Y:S04]  /*c8dd0*/  LDL.LU R27, [R1+0x5f28] ;  /* 0x005f2800011b7983 */ /* 0x001f280000300800 */
[----:B------:R0:W-:Y:S04]  /*c8de0*/  STSM.16.M88.4 [R28+0x200], R4 ;  /* 0x000200041c007844 */ /* 0x0001e80000000200 */
[----:B0-----:R-:W4:Y:S04]  /*c8df0*/  LDL.LU.64 R6, [R1+0x5f20] ;  /* 0x005f200001067983 */ /* 0x001f280000300a00 */
[----:B------:R-:W3:Y:S04]  /*c8e00*/  LDL.LU.64 R4, [R1+0x5f18] ;  /* 0x005f180001047983 */ /* 0x000ee80000300a00 */
[----:B------:R-:W-:Y:S04]  /*c8e10*/  STL [R1+0x5f04], R28 ;  /* 0x005f041c01007387 */ /* 0x000fe80000100800 */
[----:B------:R-:W4:Y:S04]  /*c8e20*/  LDL.LU R14, [R1] ;  /* 0x00000000010e7983 */ /* 0x000f280000300800 */
[----:B------:R0:W-:Y:S04]  /*c8e30*/  STL.64 [R1+0x5e90], R10 ;  /* 0x005e900a01007387 */ /* 0x0001e80000100a00 */
[----:B0-----:R-:W3:Y:S01]  /*c8e40*/  LDL.LU R11, [R1+0x28c] ;  /* 0x00028c00010b7983 */ /* 0x001ee20000300800 */
[----:B------:R-:W-:-:S02]  /*c8e50*/  F2FP.SATFINITE.E5M2.F32.PACK_AB_MERGE_C R10, R15, R13, RZ ;  /* 0x0000000d0f0a723e */ /* 0x000fc400048060ff */
[----:B------:R-:W-:-:S03]  /*c8e60*/  F2FP.SATFINITE.E5M2.F32.PACK_AB_MERGE_C R9, R16, R29, RZ ;  /* 0x0000001d1009723e */ /* 0x000fc600048060ff */
[----:B------:R2:W-:Y:S04]  /*c8e70*/  STL [R1+0x35c], R10 ;  /* 0x00035c0a01007387 */ /* 0x0005e80000100800 */
[----:B------:R-:W-:Y:S04]  /*c8e80*/  STL [R1+0x358], R9 ;  /* 0x0003580901007387 */ /* 0x000fe80000100800 */
[----:B------:R3:W-:Y:S04]  /*c8e90*/  STL [R1+0x5f10], R8 ;  /* 0x005f100801007387 */ /* 0x0007e80000100800 */
[----:B------:R-:W4:Y:S04]  /*c8ea0*/  LDL.LU R13, [R1+0x470] ;  /* 0x00047000010d7983 */ /* 0x000f280000300800 */
[----:B------:R-:W4:Y:S01]  /*c8eb0*/  LDL.LU R16, [R1+0x464] ;  /* 0x0004640001107983 */ /* 0x000f220000300800 */
[----:B--2---:R-:W-:-:S04]  /*c8ec0*/  SHF.R.U32.HI R10, RZ, 0x8, R17 ;  /* 0x00000008ff0a7819 */ /* 0x004fc80000011611 */
[----:B------:R-:W-:Y:S01]  /*c8ed0*/  LOP3.LUT R10, R10, 0xffff, RZ, 0xc0, !PT ;  /* 0x0000ffff0a0a7812 */ /* 0x000fe200078ec0ff */
[----:B------:R-:W-:Y:S01]  /*c8ee0*/  BAR.SYNC.DEFER_BLOCKING 0x0 ;  /* 0x0000000000007b1d */ /* 0x000fe20000010000 */
[----:B---3--:R-:W-:-:S05]  /*c8ef0*/  IADD3 R8, P2, R11, R3, RZ ;  /* 0x000000030b087210 */ /* 0x008fca0007f5e0ff */
[----:B------:R-:W-:-:S05]  /*c8f00*/  IMAD.X R9, R2, 0x1, R4, P2 ;  /* 0x0000000102097824 */ /* 0x000fca00010e0604 */
[----:B------:R0:W-:Y:S04]  /*c8f10*/  STL.64 [R1+0x3d58], R8 ;  /* 0x003d580801007387 */ /* 0x0001e80000100a00 */
[----:B------:R-:W2:Y:S01]  /*c8f20*/  LDL.LU R29, [R1+0x468] ;  /* 0x00046800011d7983 */ /* 0x000ea20000300800 */
[----:B0-----:R-:W-:Y:S02]  /*c8f30*/  SHF.R.U32.HI R8, RZ, 0x8, R19 ;  /* 0x00000008ff087819 */ /* 0x001fe40000011613 */
[----:B------:R-:W-:Y:S02]  /*c8f40*/  SHF.R.U32.HI R9, RZ, 0x8, R12 ;  /* 0x00000008ff097819 */ /* 0x000fe4000001160c */
[----:B------:R-:W-:Y:S01]  /*c8f50*/  LOP3.LUT R8, R8, 0xffff, RZ, 0xc0, !PT ;  /* 0x0000ffff08087812 */ /* 0x000fe200078ec0ff */
[----:B------:R-:W3:Y:S01]  /*c8f60*/  LDL.LU R12, [R1+0x49c] ;  /* 0x00049c00010c7983 */ /* 0x000ee20000300800 */
[----:B------:R-:W-:-:S02]  /*c8f70*/  LOP3.LUT R9, R9, 0xffff, RZ, 0xc0, !PT ;  /* 0x0000ffff09097812 */ /* 0x000fc400078ec0ff */
[----:B------:R-:W-:Y:S01]  /*c8f80*/  PRMT R15, R8, 0x3340, R0 ;  /* 0x00003340080f7816 */ /* 0x000fe20000000000 */
[----:B------:R-:W3:Y:S01]  /*c8f90*/  LDL.LU R17, [R1+0x498] ;  /* 0x0004980001117983 */ /* 0x000ee20000300800 */
[----:B------:R-:W-:Y:S02]  /*c8fa0*/  IADD3 R8, P2, R11, R5, RZ ;  /* 0x000000050b087210 */ /* 0x000fe40007f5e0ff */
[----:B------:R-:W-:-:S03]  /*c8fb0*/  PRMT R10, R9, 0x3340, R10 ;  /* 0x00003340090a7816 */ /* 0x000fc6000000000a */
[----:B----4-:R-:W-:Y:S02]  /*c8fc0*/  IMAD.X R9, R2, 0x1, R7, P2 ;  /* 0x0000000102097824 */ /* 0x010fe400010e0607 */
[----:B------:R0:W-:Y:S04]  /*c8fd0*/  STL [R1+0x5f08], R10 ;  /* 0x005f080a01007387 */ /* 0x0001e80000100800 */
[----:B------:R1:W-:Y:S01]  /*c8fe0*/  STL.64 [R1+0x3d50], R8 ;  /* 0x003d500801007387 */ /* 0x0003e20000100a00 */
[----:B0-----:R-:W-:-:S03]  /*c8ff0*/  IADD3 R10, P2, R11, R6, RZ ;  /* 0x000000060b0a7210 */ /* 0x001fc60007f5e0ff */
[----:B-1----:R-:W4:Y:S02]  /*c9000*/  LDL.LU R8, [R1+0x5f10] ;  /* 0x005f100001087983 */ /* 0x002f240000300800 */
[----:B------:R-:W-:Y:S02]  /*c9010*/  IMAD.X R11, R2, 0x1, R27, P2 ;  /* 0x00000001020b7824 */ /* 0x000fe400010e061b */
[----:B------:R-:W4:Y:S04]  /*c9020*/  LDL.LU R9, [R1+0x4a0] ;  /* 0x0004a00001097983 */ /* 0x000f280000300800 */
[----:B------:R-:W4:Y:S04]  /*c9030*/  LDL.LU R28, [R1+0x474] ;  /* 0x00047400011c7983 */ /* 0x000f280000300800 */
[----:B------:R-:W4:Y:S04]  /*c9040*/  LDL.LU R19, [R1+0x46c] ;  /* 0x00046c0001137983 */ /* 0x000f280000300800 */
[----:B------:R-:W4:Y:S04]  /*c9050*/  LDL.LU R2, [R1+0x5f0c] ;  /* 0x005f0c0001027983 */ /* 0x000f280000300800 */
[----:B------:R0:W-:Y:S02]  /*c9060*/  STL.64 [R1+0x3d48], R10 ;  /* 0x003d480a01007387 */ /* 0x0001e40000100a00 */
[----:B0-----:R-:W-:-:S02]  /*c9070*/  SHF.R.U32.HI R10, RZ, 0x8, R13 ;  /* 0x00000008ff0a7819 */ /* 0x001fc4000001160d */
[----:B------:R-:W-:Y:S02]  /*c9080*/  SHF.R.U32.HI R11, RZ, 0x8, R16 ;  /* 0x00000008ff0b7819 */ /* 0x000fe40000011610 */
[----:B------:R-:W-:Y:S02]  /*c9090*/  LOP3.LUT R10, R10, 0xffff, RZ, 0xc0, !PT ;  /* 0x0000ffff0a0a7812 */ /* 0x000fe400078ec0ff */
[----:B------:R-:W-:-:S04]  /*c90a0*/  LOP3.LUT R11, R11, 0xffff, RZ, 0xc0, !PT ;  /* 0x0000ffff0b0b7812 */ /* 0x000fc800078ec0ff */
[----:B------:R-:W-:Y:S02]  /*c90b0*/  PRMT R16, R10, 0x3340, R11 ;  /* 0x000033400a107816 */ /* 0x000fe4000000000b */
[----:B--2---:R-:W-:-:S04]  /*c90c0*/  SHF.R.U32.HI R13, RZ, 0x8, R29 ;  /* 0x00000008ff0d7819 */ /* 0x004fc8000001161d */
[----:B------:R-:W-:Y:S02]  /*c90d0*/  LOP3.LUT R13, R13, 0xffff, RZ, 0xc0, !PT ;  /* 0x0000ffff0d0d7812 */ /* 0x000fe400078ec0ff */
[----:B---3--:R-:W-:Y:S02]  /*c90e0*/  SHF.R.U32.HI R10, RZ, 0x8, R12 ;  /* 0x00000008ff0a7819 */ /* 0x008fe4000001160c */
[----:B------:R-:W2:Y:S01]  /*c90f0*/  LDL.LU R12, [R1+0x490] ;  /* 0x00049000010c7983 */ /* 0x000ea20000300800 */
[----:B------:R-:W-:Y:S02]  /*c9100*/  SHF.R.U32.HI R11, RZ, 0x8, R17 ;  /* 0x00000008ff0b7819 */ /* 0x000fe40000011611 */
[----:B------:R-:W-:Y:S02]  /*c9110*/  LOP3.LUT R10, R10, 0xffff, RZ, 0xc0, !PT ;  /* 0x0000ffff0a0a7812 */ /* 0x000fe400078ec0ff */
[----:B------:R-:W-:Y:S02]  /*c9120*/  LOP3.LUT R11, R11, 0xffff, RZ, 0xc0, !PT ;  /* 0x0000ffff0b0b7812 */ /* 0x000fe400078ec0ff */
[----:B------:R-:W-:-:S02]  /*c9130*/  PRMT R17, R13, 0x3340, R0 ;  /* 0x000033400d117816 */ /* 0x000fc40000000000 */
[----:B------:R-:W-:Y:S02]  /*c9140*/  PRMT R29, R10, 0x3340, R11 ;  /* 0x000033400a1d7816 */ /* 0x000fe4000000000b */
[----:B------:R-:W-:Y:S02]  /*c9150*/  SHF.R.S32.HI R13, RZ, 0x1f, R14 ;  /* 0x0000001fff0d7819 */ /* 0x000fe4000001140e */
[----:B------:R-:W-:-:S05]  /*c9160*/  IADD3 R10, P2, R14, R0, RZ ;  /* 0x000000000e0a7210 */ /* 0x000fca0007f5e0ff */
[----:B----4-:R-:W-:-:S05]  /*c9170*/  IMAD.X R11, R13, 0x1, R2, P2 ;  /* 0x000000010d0b7824 */ /* 0x010fca00010e0602 */
[----:B------:R0:W-:Y:S02]  /*c9180*/  STL.64 [R1+0x3d40], R10 ;  /* 0x003d400a01007387 */ /* 0x0001e40000100a00 */
[----:B0-----:R-:W-:Y:S02]  /*c9190*/  SHF.R.U32.HI R11, RZ, 0x8, R28 ;  /* 0x00000008ff0b7819 */ /* 0x001fe4000001161c */
[----:B------:R-:W3:Y:S01]  /*c91a0*/  LDL.LU R10, [R1+0x5f08] ;  /* 0x005f0800010a7983 */ /* 0x000ee20000300800 */
[----:B------:R-:W-:-:S03]  /*c91b0*/  SHF.R.U32.HI R28, RZ, 0x8, R19 ;  /* 0x00000008ff1c7819 */ /* 0x000fc60000011613 */
[----:B------:R-:W4:Y:S01]  /*c91c0*/  LDL.LU R19, [R1+0x50] ;  /* 0x0000500001137983 */ /* 0x000f220000300800 */
[----:B------:R-:W-:Y:S02]  /*c91d0*/  LOP3.LUT R28, R28, 0xffff, RZ, 0xc0, !PT ;  /* 0x0000ffff1c1c7812 */ /* 0x000fe400078ec0ff */
[----:B------:R-:W-:-:S04]  /*c91e0*/  LOP3.LUT R11, R11, 0xffff, RZ, 0xc0, !PT ;  /* 0x0000ffff0b0b7812 */ /* 0x000fc800078ec0ff */
[----:B------:R-:W-:Y:S02]  /*c91f0*/  PRMT R11, R11, 0x3340, R28 ;  /* 0x000033400b0b7816 */ /* 0x000fe4000000001c */
[----:B------:R-:W2:Y:S01]  /*c9200*/  LDL.LU R28, [R1+0x5f04] ;  /* 0x005f0400011c7983 */ /* 0x000ea20000300800 */
[----:B------:R-:W-:-:S04]  /*c9210*/  SHF.R.U32.HI R9, RZ, 0x8, R9 ;  /* 0x00000008ff097819 */ /* 0x000fc80000011609 */
[----:B------:R-:W-:-:S04]  /*c9220*/  LOP3.LUT R9, R9, 0xffff, RZ, 0xc0, !PT ;  /* 0x0000ffff09097812 */ /* 0x000fc800078ec0ff */
[----:B------:R-:W-:Y:S01]  /*c9230*/  PRMT R9, R9, 0x3340, R0 ;  /* 0x0000334009097816 */ /* 0x000fe20000000000 */
[----:B----4-:R0:W-:Y:S02]  /*c9240*/  STL.64 [R1+0x5ef8], R18 ;  /* 0x005ef81201007387 */ /* 0x0101e40000100a00 */
[----:B0-----:R-:W-:-:S05]  /*c9250*/  IADD3 R18, P2, R14, R3, RZ ;  /* 0x000000030e127210 */ /* 0x001fca0007f5e0ff */
[----:B------:R-:W-:Y:S01]  /*c9260*/  IMAD.X R19, R13, 0x1, R4, P2 ;  /* 0x000000010d137824 */ /* 0x000fe200010e0604 */
[----:B---3--:R-:W-:-:S04]  /*c9270*/  PRMT R10, R10, 0x5410, R15 ;  /* 0x000054100a0a7816 */ /* 0x008fc8000000000f */
[----:B------:R0:W-:Y:S04]  /*c9280*/  STL.64 [R1+0x3d38], R18 ;  /* 0x003d381201007387 */ /* 0x0001e80000100a00 */
[----:B------:R-:W3:Y:S01]  /*c9290*/  LDL.LU R15, [R1+0x5f00] ;  /* 0x005f0000010f7983 */ /* 0x000ee20000300800 */
[----:B0-----:R-:W-:-:S03]  /*c92a0*/  IADD3 R18, P2, R14, R5, RZ ;  /* 0x000000050e127210 */ /* 0x001fc60007f5e0ff */
[----:B------:R0:W-:Y:S02]  /*c92b0*/  STL.64 [R1+0x5ec8], R4 ;  /* 0x005ec80401007387 */ /* 0x0001e40000100a00 */
[----:B------:R-:W-:Y:S01]  /*c92c0*/  IMAD.X R19, R13, 0x1, R7, P2 ;  /* 0x000000010d137824 */ /* 0x000fe200010e0607 */
[----:B0-----:R-:W-:-:S04]  /*c92d0*/  IADD3 R4, P2, R14, R6, RZ ;  /* 0x000000060e047210 */ /* 0x001fc80007f5e0ff */
[----:B------:R0:W-:Y:S01]  /*c92e0*/  STL.64 [R1+0x3d30], R18 ;  /* 0x003d301201007387 */ /* 0x0001e20000100a00 */
[----:B------:R-:W-:-:S03]  /*c92f0*/  IMAD.X R5, R13, 0x1, R27, P2 ;  /* 0x000000010d057824 */ /* 0x000fc600010e061b */
[----:B0-----:R-:W4:Y:S04]  /*c9300*/  LDL.LU.64 R18, [R1+0x5ef8] ;  /* 0x005ef80001127983 */ /* 0x001f280000300a00 */
[----:B------:R-:W4:Y:S04]  /*c9310*/  LDL.LU R14, [R1+0x5ef0] ;  /* 0x005ef000010e7983 */ /* 0x000f280000300800 */
[----:B------:R0:W-:Y:S04]  /*c9320*/  STL.64 [R1+0x5ed0], R6 ;  /* 0x005ed00601007387 */ /* 0x0001e80000100a00 */
[----:B------:R-:W4:Y:S04]  /*c9330*/  LDL.LU R13, [R1+0x5eec] ;  /* 0x005eec00010d7983 */ /* 0x000f280000300800 */
[----:B------:R1:W-:Y:S01]  /*c9340*/  STL.64 [R1+0x3d28], R4 ;  /* 0x003d280401007387 */ /* 0x0003e20000100a00 */
[----:B0-----:R-:W-:-:S02]  /*c9350*/  PRMT R6, R16, 0x5410, R17 ;  /* 0x0000541010067816 */ /* 0x001fc40000000011 */
[----:B-1----:R-:W-:Y:S02]  /*c9360*/  PRMT R5, R29, 0x5410, R9 ;  /* 0x000054101d057816 */ /* 0x002fe40000000009 */
[----:B------:R-:W4:Y:S04]  /*c9370*/  LDL.LU R9, [R1+0x5ee8] ;  /* 0x005ee80001097983 */ /* 0x000f280000300800 */
[----:B------:R-:W4:Y:S04]  /*c9380*/  LDL.LU R29, [R1+0x5ee4] ;  /* 0x005ee400011d7983 */ /* 0x000f280000300800 */
[----:B------:R-:W4:Y:S04]  /*c9390*/  LDL.LU R16, [R1+0x1c20] ;  /* 0x001c200001107983 */ /* 0x000f280000300800 */
[----:B------:R-:W4:Y:S01]  /*c93a0*/  LDL.LU R17, [R1+0x1c24] ;  /* 0x001c240001117983 */ /* 0x000f220000300800 */
[----:B--2---:R-:W-:-:S04]  /*c93b0*/  SHF.R.U32.HI R12, RZ, 0x8, R12 ;  /* 0x00000008ff0c7819 */ /* 0x004fc8000001160c */
[----:B------:R-:W-:-:S04]  /*c93c0*/  LOP3.LUT R12, R12, 0xffff, RZ, 0xc0, !PT ;  /* 0x0000ffff0c0c7812 */ /* 0x000fc800078ec0ff */
[----:B------:R-:W-:-:S04]  /*c93d0*/  PRMT R12, R12, 0x3340, R0 ;  /* 0x000033400c0c7816 */ /* 0x000fc80000000000 */
[----:B------:R-:W-:Y:S02]  /*c93e0*/  PRMT R7, R11, 0x5410, R12 ;  /* 0x000054100b077816 */ /* 0x000fe4000000000c */
[----:B---3--:R-:W-:Y:S01]  /*c93f0*/  PRMT R4, R10, 0x5210, R15 ;  /* 0x000052100a047816 */ /* 0x008fe2000000000f */
[----:B----4-:R-:W-:Y:S01]  /*c9400*/  STL [R1+0x5ee0], R19 ;  /* 0x005ee01301007387 */ /* 0x010fe20000100800 */
[----:B------:R-:W-:-:S03]  /*c9410*/  IMAD.MOV.U32 R15, RZ, RZ, R18 ;  /* 0x000000ffff0f7224 */ /* 0x000fc600078e0012 */
[----:B------:R-:W-:Y:S04]  /*c9420*/  STL.64 [R1+0x5ed8], R16 ;  /* 0x005ed81001007387 */ /* 0x000fe80000100a00 */
[----:B------:R-:W0:Y:S04]  /*c9430*/  LDS.128 R16, [R29] ;  /* 0x000000001d107984 */ /* 0x000e280000000c00 */
[----:B------:R-:W2:Y:S04]  /*c9440*/  LDL R12, [R1+0x8] ;  /* 0x00000800010c7983 */ /* 0x000ea80000100800 */
[----:B------:R-:W3:Y:S04]  /*c9450*/  LDL.LU R10, [R1+0x1c28] ;  /* 0x001c2800010a7983 */ /* 0x000ee80000300800 */
[----:B------:R-:W3:Y:S04]  /*c9460*/  LDL.LU R11, [R1+0x1c2c] ;  /* 0x001c2c00010b7983 */ /* 0x000ee80000300800 */
[----:B0-----:R-:W-:Y:S04]  /*c9470*/  STL.64 [R1+0x810], R16 ;  /* 0x0008101001007387 */ /* 0x001fe80000100a00 */
[----:B------:R-:W-:Y:S04]  /*c9480*/  STL.64 [R1+0x818], R18 ;  /* 0x0008181201007387 */ /* 0x000fe80000100a00 */
[----:B------:R-:W0:Y:S04]  /*c9490*/  LDS.128 R16, [R29+0x400] ;  /* 0x000400001d107984 */ /* 0x000e280000000c00 */
[----:B0-----:R-:W-:Y:S04]  /*c94a0*/  STL.64 [R1+0x830], R16 ;  /* 0x0008301001007387 */ /* 0x001fe80000100a00 */
[----:B------:R0:W-:Y:S04]  /*c94b0*/  STL.64 [R1+0x838], R18 ;  /* 0x0008381201007387 */ /* 0x0001e80000100a00 */
[----:B0-----:R-:W4:Y:S04]  /*c94c0*/  LDL.LU R19, [R1+0x5ee0] ;  /* 0x005ee00001137983 */ /* 0x001f280000300800 */
[----:B------:R-:W2:Y:S01]  /*c94d0*/  LDL.LU.64 R16, [R1+0x5ed8] ;  /* 0x005ed80001107983 */ /* 0x000ea20000300a00 */
[----:B------:R-:W-:-:S02]  /*c94e0*/  PRMT R5, R5, 0x5210, R14 ;  /* 0x0000521005057816 */ /* 0x000fc4000000000e */
[----:B------:R-:W-:Y:S02]  /*c94f0*/  PRMT R6, R6, 0x5210, R13 ;  /* 0x0000521006067816 */ /* 0x000fe4000000000d */
[----:B------:R-:W-:Y:S01]  /*c9500*/  PRMT R7, R7, 0x5210, R9 ;  /* 0x0000521007077816 */ /* 0x000fe20000000009 */
[----:B------:R-:W-:Y:S01]  /*c9510*/  BAR.SYNC.DEFER_BLOCKING 0x0 ;  /* 0x0000000000007b1d */ /* 0x000fe20000010000 */
[----:B------:R-:W-:-:S05]  /*c9520*/  IMAD.MOV.U32 R9, RZ, RZ, R20 ;  /* 0x000000ffff097224 */ /* 0x000fca00078e0014 */
[----:B------:R-:W3:Y:S04]  /*c9530*/  LDL.LU R20, [R1+0x1a64] ;  /* 0x001a640001147983 */ /* 0x000ee80000300800 */
[----:B------:R-:W3:Y:S04]  /*c9540*/  LDL.LU R18, [R1+0x1a6c] ;  /* 0x001a6c0001127983 */ /* 0x000ee80000300800 */
[----:B------:R0:W-:Y:S04]  /*c9550*/  STL [R1+0x5e40], R29 ;  /* 0x005e401d01007387 */ /* 0x0001e80000100800 */
[----:B------:R1:W-:Y:S04]  /*c9560*/  STSM.16.M88.4 [R28], R4 ;  /* 0x000000041c007844 */ /* 0x0003e80000000200 */
[----:B0-----:R-:W3:Y:S04]  /*c9570*/  LDL.LU R29, [R1+0x1a68] ;  /* 0x001a6800011d7983 */ /* 0x001ee80000300800 */
[----:B-1----:R-:W3:Y:S04]  /*c9580*/  LDL.LU.64 R6, [R1+0x5ed0] ;  /* 0x005ed00001067983 */ /* 0x002ee80000300a00 */
[----:B------:R-:W-:Y:S01]  /*c9590*/  STL [R1+0x5e68], R28 ;  /* 0x005e681c01007387 */ /* 0x000fe20000100800 */
[----:B----4-:R-:W-:-:S02]  /*c95a0*/  SHF.R.S32.HI R13, RZ, 0x1f, R19 ;  /* 0x0000001fff0d7819 */ /* 0x010fc40000011413 */
[----:B------:R-:W-:Y:S02]  /*c95b0*/  IADD3 R4, P2, R19, R0, RZ ;  /* 0x0000000013047210 */ /* 0x000fe40007f5e0ff */
[----:B--2---:R-:W-:-:S03]  /*c95c0*/  F2FP.SATFINITE.E5M2.F32.PACK_AB_MERGE_C R14, R17, R16, RZ ;  /* 0x00000010110e723e */ /* 0x004fc600048060ff */
[----:B------:R-:W-:-:S05]  /*c95d0*/  IMAD.X R5, R13, 0x1, R2, P2 ;  /* 0x000000010d057824 */ /* 0x000fca00010e0602 */
[----:B------:R0:W-:Y:S04]  /*c95e0*/  STL.64 [R1+0x3d18], R4 ;  /* 0x003d180401007387 */ /* 0x0001e80000100a00 */
[----:B0-----:R-:W2:Y:S04]  /*c95f0*/  LDL.LU.64 R4, [R1+0x5ec8] ;  /* 0x005ec80001047983 */ /* 0x001ea80000300a00 */
[----:B------:R-:W-:Y:S04]  /*c9600*/  STL [R1+0x354], R14 ;  /* 0x0003540e01007387 */ /* 0x000fe80000100800 */
[----:B------:R-:W4:Y:S04]  /*c9610*/  LDL.LU R16, [R1+0x18a4] ;  /* 0x0018a40001107983 */ /* 0x000f280000300800 */
[----:B------:R-:W4:Y:S04]  /*c9620*/  LDL.LU R17, [R1+0x18ac] ;  /* 0x0018ac0001117983 */ /* 0x000f280000300800 */
[----:B----4-:R3:W-:Y:S02]  /*c9630*/  STL.64 [R1+0x5ec0], R16 ;  /* 0x005ec01001007387 */ /* 0x0107e40000100a00 */
[----:B---3--:R-:W-:-:S02]  /*c9640*/  F2FP.SATFINITE.E5M2.F32.PACK_AB_MERGE_C R16, R11, R10, RZ ;  /* 0x0000000a0b10723e */ /* 0x008fc400048060ff */
[----:B------:R-:W3:Y:S01]  /*c9650*/  LDL.LU R17, [R1+0x1a60] ;  /* 0x001a600001117983 */ /* 0x000ee20000300800 */
[----:B------:R-:W-:-:S03]  /*c9660*/  IADD3 R10, P2, R19, R3, RZ ;  /* 0x00000003130a7210 */ /* 0x000fc60007f5e0ff */
[----:B------:R-:W4:Y:S02]  /*c9670*/  LDL.LU R28, [R1+0x16e0] ;  /* 0x0016e000011c7983 */ /* 0x000f240000300800 */
[----:B--2---:R-:W-:Y:S02]  /*c9680*/  IMAD.X R11, R13, 0x1, R4, P2 ;  /* 0x000000010d0b7824 */ /* 0x004fe400010e0604 */
[----:B------:R-:W4:Y:S04]  /*c9690*/  LDL.LU R14, [R1+0x16e4] ;  /* 0x0016e400010e7983 */ /* 0x000f280000300800 */
[----:B------:R-:W-:Y:S04]  /*c96a0*/  STL [R1+0x28c], R16 ;  /* 0x00028c1001007387 */ /* 0x000fe80000100800 */
[----:B------:R0:W-:Y:S04]  /*c96b0*/  STL.64 [R1+0x3d10], R10 ;  /* 0x003d100a01007387 */ /* 0x0001e80000100a00 */
[----:B0-----:R-:W2:Y:S01]  /*c96c0*/  LDL.LU R11, [R1+0x16e8] ;  /* 0x0016e800010b7983 */ /* 0x001ea20000300800 */
[----:B------:R-:W-:Y:S01]  /*c96d0*/  IMAD.MOV.U32 R10, RZ, RZ, R9 ;  /* 0x000000ffff0a7224 */ /* 0x000fe200078e0009 */
[----:B------:R-:W-:-:S02]  /*c96e0*/  IADD3 R16, P2, R19, R5, RZ ;  /* 0x0000000513107210 */ /* 0x000fc40007f5e0ff */
[----:B------:R-:W-:Y:S02]  /*c96f0*/  F2FP.SATFINITE.E5M2.F32.PACK_AB_MERGE_C R18, R18, R29, RZ ;  /* 0x0000001d1212723e */ /* 0x000fe400048060ff */
[----:B---3--:R-:W-:Y:S01]  /*c9700*/  F2FP.SATFINITE.E5M2.F32.PACK_AB_MERGE_C R20, R20, R17, RZ ;  /* 0x000000111414723e */ /* 0x008fe200048060ff */
[----:B------:R-:W-:Y:S01]  /*c9710*/  IMAD.X R17, R13, 0x1, R7, P2 ;  /* 0x000000010d117824 */ /* 0x000fe200010e0607 */
[----:B--2---:R0:W-:Y:S04]  /*c9720*/  STL.64 [R1+0x5eb0], R10 ;  /* 0x005eb00a01007387 */ /* 0x0041e80000100a00 */
[----:B0-----:R-:W2:Y:S04]  /*c9730*/  LDL.LU R10, [R1+0x18a0] ;  /* 0x0018a000010a7983 */ /* 0x001ea80000300800 */
[----:B------:R-:W3:Y:S04]  /*c9740*/  LDL.LU R11, [R1+0x18a8] ;  /* 0x0018a800010b7983 */ /* 0x000ee80000300800 */
[----:B------:R-:W3:Y:S04]  /*c9750*/  LDL.LU R9, [R1+0x16ec] ;  /* 0x0016ec0001097983 */ /* 0x000ee80000300800 */
[----:B------:R-:W-:Y:S04]  /*c9760*/  STL [R1+0x5e78], R20 ;  /* 0x005e781401007387 */ /* 0x000fe80000100800 */
[----:B------:R-:W3:Y:S04]  /*c9770*/  LDL.LU R29, [R1+0x1524] ;  /* 0x00152400011d7983 */ /* 0x000ee80000300800 */
[----:B------:R-:W-:Y:S04]  /*c9780*/  STL [R1+0x40], R18 ;  /* 0x0000401201007387 */ /* 0x000fe80000100800 */
[----:B------:R0:W-:Y:S04]  /*c9790*/  STL.64 [R1+0x3d08], R16 ;  /* 0x003d081001007387 */ /* 0x0001e80000100a00 */
[----:B0-----:R-:W2:Y:S01]  /*c97a0*/  LDL.LU.64 R16, [R1+0x5ec0] ;  /* 0x005ec00001107983 */ /* 0x001ea20000300a00 */
[----:B------:R-:W-:-:S03]  /*c97b0*/  IADD3 R18, P2, R19, R6, RZ ;  /* 0x0000000613127210 */ /* 0x000fc60007f5e0ff */
[----:B------:R0:W-:Y:S02]  /*c97c0*/  STL.64 [R1+0x5ea8], R6 ;  /* 0x005ea80601007387 */ /* 0x0001e40000100a00 */
[----:B------:R-:W-:Y:S02]  /*c97d0*/  IMAD.X R19, R13, 0x1, R27, P2 ;  /* 0x000000010d137824 */ /* 0x000fe400010e061b */
[----:B0-----:R-:W3:Y:S04]  /*c97e0*/  LDL.LU R7, [R1+0x1520] ;  /* 0x0015200001077983 */ /* 0x001ee80000300800 */
[----:B------:R-:W3:Y:S04]  /*c97f0*/  LDL.LU R13, [R1+0x5eb8] ;  /* 0x005eb800010d7983 */ /* 0x000ee80000300800 */
[----:B------:R0:W-:Y:S01]  /*c9800*/  STL.64 [R1+0x3d00], R18 ;  /* 0x003d001201007387 */ /* 0x0001e20000100a00 */
[----:B----4-:R-:W-:-:S03]  /*c9810*/  F2FP.SATFINITE.E5M2.F32.PACK_AB_MERGE_C R6, R14, R28, RZ ;  /* 0x0000001c0e06723e */ /* 0x010fc600048060ff */
[----:B0-----:R-:W4:Y:S04]  /*c9820*/  LDL.LU R19, [R1+0x152c] ;  /* 0x00152c0001137983 */ /* 0x001f280000300800 */
[----:B------:R-:W4:Y:S01]  /*c9830*/  LDL.LU R18, [R1+0x1364] ;  /* 0x0013640001127983 */ /* 0x000f220000300800 */
[----:B--2---:R-:W-:Y:S02]  /*c9840*/  F2FP.SATFINITE.E5M2.F32.PACK_AB_MERGE_C R16, R16, R10, RZ ;  /* 0x0000000a1010723e */ /* 0x004fe400048060ff */
[----:B---3--:R-:W-:Y:S02]  /*c9850*/  F2FP.SATFINITE.E5M2.F32.PACK_AB_MERGE_C R17, R17, R11, RZ ;  /* 0x0000000b1111723e */ /* 0x008fe400048060ff */
[----:B------:R-:W-:-:S03]  /*c9860*/  IADD3 R10, P2, R12, R0, RZ ;  /* 0x000000000c0a7210 */ /* 0x000fc60007f5e0ff */
[----:B------:R0:W-:Y:S02]  /*c9870*/  STL.64 [R1+0x5e60], R16 ;  /* 0x005e601001007387 */ /* 0x0001e40000100a00 */
[----:B0-----:R-:W-:Y:S02]  /*c9880*/  SHF.R.S32.HI R16, RZ, 0x1f, R12 ;  /* 0x0000001fff107819 */ /* 0x001fe4000001140c */
[----:B------:R-:W-:Y:S03]  /*c9890*/  STL [R1+0x3c], R6 ;  /* 0x00003c0601007387 */ /* 0x000fe60000100800 */
[----:B------:R-:W-:-:S05]  /*c98a0*/  IMAD.X R11, R16, 0x1, R2, P2 ;  /* 0x00000001100b7824 */ /* 0x000fca00010e0602 */
[----:B------:R0:W-:Y:S04]  /*c98b0*/  STL.64 [R1+0x3cf8], R10 ;  /* 0x003cf80a01007387 */ /* 0x0001e80000100a00 */
[----:B0-----:R-:W2:Y:S01]  /*c98c0*/  LDL.LU.64 R10, [R1+0x5eb0] ;  /* 0x005eb000010a7983 */ /* 0x001ea20000300a00 */
[----:B------:R-:W-:-:S03]  /*c98d0*/  IMAD.MOV.U32 R14, RZ, RZ, R15 ;  /* 0x000000ffff0e7224 */ /* 0x000fc600078e000f */
[----:B------:R-:W3:Y:S04]  /*c98e0*/  LDL.LU R17, [R1+0x1368] ;  /* 0x0013680001117983 */ /* 0x000ee80000300800 */
[----:B------:R-:W3:Y:S01]  /*c98f0*/  LDL.LU R15, [R1+0x136c] ;  /* 0x00136c00010f7983 */ /* 0x000ee20000300800 */
[----:B------:R-:W-:Y:S02]  /*c9900*/  F2FP.SATFINITE.E5M2.F32.PACK_AB_MERGE_C R29, R29, R7, RZ ;  /* 0x000000071d1d723e */ /* 0x000fe400048060ff */
[----:B--2---:R-:W-:Y:S02]  /*c9910*/  F2FP.SATFINITE.E5M2.F32.PACK_AB_MERGE_C R6, R9, R11, RZ ;  /* 0x0000000b0906723e */ /* 0x004fe400048060ff */
[----:B------:R-:W2:Y:S04]  /*c9920*/  LDL.LU R9, [R1+0x4dc] ;  /* 0x0004dc0001097983 */ /* 0x000ea80000300800 */
[----:B------:R-:W2:Y:S01]  /*c9930*/  LDL.LU R28, [R1+0x4d8] ;  /* 0x0004d800011c7983 */ /* 0x000ea20000300800 */
[----:B------:R-:W-:-:S03]  /*c9940*/  IMAD.MOV.U32 R20, RZ, RZ, R10 ;  /* 0x000000ffff147224 */ /* 0x000fc600078e000a */
[----:B------:R0:W-:Y:S04]  /*c9950*/  STL [R1+0x34], R6 ;  /* 0x0000340601007387 */ /* 0x0001e80000100800 */
[----:B------:R-:W2:Y:S04]  /*c9960*/  LDL.LU R10, [R1+0x4f4] ;  /* 0x0004f400010a7983 */ /* 0x000ea80000300800 */
[----:B------:R-:W2:Y:S01]  /*c9970*/  LDL.LU R11, [R1+0x4e8] ;  /* 0x0004e800010b7983 */ /* 0x000ea20000300800 */
[----:B0-----:R-:W-:-:S03]  /*c9980*/  IADD3 R6, P2, R12, R3, RZ ;  /* 0x000000030c067210 */ /* 0x001fc60007f5e0ff */
[----:B------:R0:W-:Y:S02]  /*c9990*/  STL [R1+0x5e4c], R29 ;  /* 0x005e4c1d01007387 */ /* 0x0001e40000100800 */
[----:B------:R-:W-:Y:S02]  /*c99a0*/  IMAD.X R7, R16, 0x1, R4, P2 ;  /* 0x0000000110077824 */ /* 0x000fe400010e0604 */
[----:B0-----:R-:W4:Y:S04]  /*c99b0*/  LDL.LU R29, [R1+0x1360] ;  /* 0x00136000011d7983 */ /* 0x001f280000300800 */
[----:B------:R0:W-:Y:S04]  /*c99c0*/  STL.64 [R1+0x5ea0], R2 ;  /* 0x005ea00201007387 */ /* 0x0001e80000100a00 */
[----:B0-----:R-:W3:Y:S04]  /*c99d0*/  LDL.LU R3, [R1+0x1528] ;  /* 0x0015280001037983 */ /* 0x001ee80000300800 */
[----:B------:R0:W-:Y:S04]  /*c99e0*/  STL.64 [R1+0x3cf0], R6 ;  /* 0x003cf00601007387 */ /* 0x0001e80000100a00 */
[----:B0-----:R-:W2:Y:S01]  /*c99f0*/  LDL.LU.64 R6, [R1+0x5ea8] ;  /* 0x005ea80001067983 */ /* 0x001ea20000300a00 */
[----:B------:R-:W-:-:S02]  /*c9a00*/  IADD3 R2, P2, R12, R5, RZ ;  /* 0x000000050c027210 */ /* 0x000fc40007f5e0ff */
[----:B----4-:R-:W-:Y:S02]  /*c9a10*/  F2FP.SATFINITE.E5M2.F32.PACK_AB_MERGE_C R18, R18, R29, RZ ;  /* 0x0000001d1212723e */ /* 0x010fe400048060ff */
[----:B---3--:R-:W-:-:S05]  /*c9a20*/  F2FP.SATFINITE.E5M2.F32.PACK_AB_MERGE_C R19, R19, R3, RZ ;  /* 0x000000031313723e */ /* 0x008fca00048060ff */
[----:B------:R0:W-:Y:S04]  /*c9a30*/  STL [R1+0x5e50], R19 ;  /* 0x005e501301007387 */ /* 0x0001e80000100800 */
[----:B0-----:R-:W3:Y:S01]  /*c9a40*/  LDL.LU R19, [R1+0x4] ;  /* 0x0000040001137983 */ /* 0x001ee20000300800 */
[----:B--2---:R-:W-:-:S03]  /*c9a50*/  IMAD.X R3, R16, 0x1, R7, P2 ;  /* 0x0000000110037824 */ /* 0x004fc600010e0607 */
[----:B------:R0:W-:Y:S04]  /*c9a60*/  STL [R1+0x5e44], R18 ;  /* 0x005e441201007387 */ /* 0x0001e80000100800 */
[----:B------:R1:W-:Y:S04]  /*c9a70*/  STL.64 [R1+0x3ce8], R2 ;  /* 0x003ce80201007387 */ /* 0x0003e80000100a00 */
[----:B0-----:R-:W2:Y:S01]  /*c9a80*/  LDL.LU R18, [R1+0x4f8] ;  /* 0x0004f80001127983 */ /* 0x001ea20000300800 */
[----:B-1----:R-:W-:-:S03]  /*c9a90*/  IADD3 R2, P2, R12, R6, RZ ;  /* 0x000000060c027210 */ /* 0x002fc60007f5e0ff */
[----:B------:R-:W4:Y:S02]  /*c9aa0*/  LDL.LU R12, [R1+0x4e4] ;  /* 0x0004e400010c7983 */ /* 0x000f240000300800 */
[----:B------:R-:W-:Y:S02]  /*c9ab0*/  IMAD.X R3, R16, 0x1, R27, P2 ;  /* 0x0000000110037824 */ /* 0x000fe400010e061b */
[----:B------:R-:W-:Y:S04]  /*c9ac0*/  STL.64 [R1+0x5e98], R6 ;  /* 0x005e980601007387 */ /* 0x000fe80000100a00 */
[----:B------:R0:W-:Y:S04]  /*c9ad0*/  STL.64 [R1+0x3ce0], R2 ;  /* 0x003ce00201007387 */ /* 0x0001e80000100a00 */
[----:B0-----:R-:W2:Y:S01]  /*c9ae0*/  LDL.LU.64 R2, [R1+0x5ea0] ;  /* 0x005ea00001027983 */ /* 0x001ea20000300a00 */
[----:B------:R-:W-:-:S02]  /*c9af0*/  F2FP.SATFINITE.E5M2.F32.PACK_AB_MERGE_C R15, R15, R17, RZ ;  /* 0x000000110f0f723e */ /* 0x000fc400048060ff */
[----:B------:R-:W-:-:S03]  /*c9b00*/  SHF.R.U32.HI R9, RZ, 0x8, R9 ;  /* 0x00000008ff097819 */ /* 0x000fc60000011609 */
[----:B------:R0:W-:Y:S01]  /*c9b10*/  STL [R1+0x5e54], R15 ;  /* 0x005e540f01007387 */ /* 0x0001e20000100800 */
[----:B------:R-:W-:Y:S02]  /*c9b20*/  SHF.R.U32.HI R6, RZ, 0x8, R10 ;  /* 0x00000008ff067819 */ /* 0x000fe4000001160a */
[----:B------:R-:W-:Y:S02]  /*c9b30*/  SHF.R.U32.HI R7, RZ, 0x8, R11 ;  /* 0x00000008ff077819 */ /* 0x000fe4000001160b */
[----:B------:R-:W-:Y:S01]  /*c9b40*/  LOP3.LUT R9, R9, 0xffff, RZ, 0xc0, !PT ;  /* 0x0000ffff09097812 */ /* 0x000fe200078ec0ff */
[----:B------:R-:W4:Y:S01]  /*c9b50*/  LDL.LU R11, [R1+0x4f0] ;  /* 0x0004f000010b7983 */ /* 0x000f220000300800 */
[----:B0-----:R-:W-:-:S03]  /*c9b60*/  SHF.R.U32.HI R15, RZ, 0x8, R28 ;  /* 0x00000008ff0f7819 */ /* 0x001fc6000001161c */
[----:B------:R-:W4:Y:S01]  /*c9b70*/  LDL.LU R16, [R1+0x4e0] ;  /* 0x0004e00001107983 */ /* 0x000f220000300800 */
[----:B------:R-:W-:Y:S02]  /*c9b80*/  LOP3.LUT R6, R6, 0xffff, RZ, 0xc0, !PT ;  /* 0x0000ffff06067812 */ /* 0x000fe400078ec0ff */
[----:B------:R-:W-:Y:S01]  /*c9b90*/  LOP3.LUT R15, R15, 0xffff, RZ, 0xc0, !PT ;  /* 0x0000ffff0f0f7812 */ /* 0x000fe200078ec0ff */
[----:B------:R-:W4:Y:S01]  /*c9ba0*/  LDL.LU R10, [R1+0x4ec] ;  /* 0x0004ec00010a7983 */ /* 0x000f220000300800 */
[----:B------:R-:W-:Y:S02]  /*c9bb0*/  LOP3.LUT R7, R7, 0xffff, RZ, 0xc0, !PT ;  /* 0x0000ffff07077812 */ /* 0x000fe400078ec0ff */
[----:B------:R-:W-:Y:S01]  /*c9bc0*/  PRMT R17, R9, 0x3340, R15 ;  /* 0x0000334009117816 */ /* 0x000fe2000000000f */
[----:B------:R-:W4:Y:S01]  /*c9bd0*/  LDL.LU R28, [R1+0x3e8] ;  /* 0x0003e800011c7983 */ /* 0x000f220000300800 */
[----:B------:R-:W-:Y:S02]  /*c9be0*/  PRMT R9, R6, 0x3340, R7 ;  /* 0x0000334006097816 */ /* 0x000fe40000000007 */
[----:B---3--:R-:W-:-:S02]  /*c9bf0*/  SHF.R.S32.HI R29, RZ, 0x1f, R19 ;  /* 0x0000001fff1d7819 */ /* 0x008fc40000011413 */
[----:B------:R-:W-:-:S05]  /*c9c00*/  IADD3 R6, P2, R19, R0, RZ ;  /* 0x0000000013067210 */ /* 0x000fca0007f5e0ff */
[----:B--2---:R-:W-:-:S05]  /*c9c10*/  IMAD.X R7, R29, 0x1, R2, P2 ;  /* 0x000000011d077824 */ /* 0x004fca00010e0602 */
[----:B------:R4:W-:Y:S02]  /*c9c20*/  STL.64 [R1+0x3cd8], R6 ;  /* 0x003cd80601007387 */ /* 0x0009e40000100a00 */
[----:B----4-:R-:W-:Y:S02]  /*c9c30*/  SHF.R.U32.HI R6, RZ, 0x8, R12 ;  /* 0x00000008ff067819 */ /* 0x010fe4000001160c */
[----:B------:R-:W-:Y:S02]  /*c9c40*/  SHF.R.U32.HI R7, RZ, 0x8, R18 ;  /* 0x00000008ff077819 */ /* 0x000fe40000011612 */
[----:B------:R-:W-:Y:S02]  /*c9c50*/  LOP3.LUT R6, R6, 0xffff, RZ, 0xc0, !PT ;  /* 0x0000ffff06067812 */ /* 0x000fe400078ec0ff */
[----:B------:R-:W-:Y:S02]  /*c9c60*/  LOP3.LUT R7, R7, 0xffff, RZ, 0xc0, !PT ;  /* 0x0000ffff07077812 */ /* 0x000fe400078ec0ff */
[----:B------:R-:W-:-:S02]  /*c9c70*/  PRMT R18, R6, 0x3340, R0 ;  /* 0x0000334006127816 */ /* 0x000fc40000000000 */
[----:B------:R-:W-:Y:S02]  /*c9c80*/  IADD3 R6, P2, R19, R3, RZ ;  /* 0x0000000313067210 */ /* 0x000fe40007f5e0ff */
[----:B------:R-:W-:-:S03]  /*c9c90*/  PRMT R12, R7, 0x3340, R0 ;  /* 0x00003340070c7816 */ /* 0x000fc60000000000 */
[----:B------:R-:W-:Y:S01]  /*c9ca0*/  IMAD.X R7, R29, 0x1, R4, P2 ;  /* 0x000000011d077824 */ /* 0x000fe200010e0604 */
[----:B------:R-:W-:Y:S04]  /*c9cb0*/  STL [R1+0x5e88], R18 ;  /* 0x005e881201007387 */ /* 0x000fe80000100800 */
[----:B------:R0:W-:Y:S04]  /*c9cc0*/  STL.64 [R1+0x3cb8], R6 ;  /* 0x003cb80601007387 */ /* 0x0001e80000100a00 */
[----:B0-----:R-:W2:Y:S01]  /*c9cd0*/  LDL.LU.64 R6, [R1+0x5e98] ;  /* 0x005e980001067983 */ /* 0x001ea20000300a00 */
[----:B------:R-:W-:-:S02]  /*c9ce0*/  SHF.R.U32.HI R10, RZ, 0x8, R10 ;  /* 0x00000008ff0a7819 */ /* 0x000fc4000001160a */
[----:B------:R-:W-:Y:S02]  /*c9cf0*/  SHF.R.U32.HI R11, RZ, 0x8, R11 ;  /* 0x00000008ff0b7819 */ /* 0x000fe4000001160b */
[----:B------:R-:W-:Y:S02]  /*c9d00*/  LOP3.LUT R10, R10, 0xffff, RZ, 0xc0, !PT ;  /* 0x0000ffff0a0a7812 */ /* 0x000fe400078ec0ff */
[----:B------:R-:W-:Y:S02]  /*c9d10*/  SHF.R.U32.HI R15, RZ, 0x8, R16 ;  /* 0x00000008ff0f7819 */ /* 0x000fe40000011610 */
[----:B------:R-:W-:Y:S02]  /*c9d20*/  PRMT R16, R10, 0x3340, R0 ;  /* 0x000033400a107816 */ /* 0x000fe40000000000 */
[----:B------:R-:W-:Y:S02]  /*c9d30*/  LOP3.LUT R11, R11, 0xffff, RZ, 0xc0, !PT ;  /* 0x0000ffff0b0b7812 */ /* 0x000fe400078ec0ff */
[----:B------:R-:W-:-:S02]  /*c9d40*/  LOP3.LUT R15, R15, 0xffff, RZ, 0xc0, !PT ;  /* 0x0000ffff0f0f7812 */ /* 0x000fc400078ec0ff */
[----:B------:R-:W-:Y:S02]  /*c9d50*/  IADD3 R10, P2, R19, R5, RZ ;  /* 0x00000005130a7210 */ /* 0x000fe40007f5e0ff */
[----:B------:R-:W-:-:S03]  /*c9d60*/  PRMT R15, R11, 0x3340, R15 ;  /* 0x000033400b0f7816 */ /* 0x000fc6000000000f */
[----:B--2---:R-:W-:-:S05]  /*c9d70*/  IMAD.X R11, R29, 0x1, R7, P2 ;  /* 0x000000011d0b7824 */ /* 0x004fca00010e0607 */
[----:B------:R0:W-:Y:S01]  /*c9d80*/  STL.64 [R1+0x3cb0], R10 ;  /* 0x003cb00a01007387 */ /* 0x0001e20000100a00 */
[----:B------:R-:W-:-:S03]  /*c9d90*/  IADD3 R18, P2, R19, R6, RZ ;  /* 0x0000000613127210 */ /* 0x000fc60007f5e0ff */
[----:B0-----:R-:W2:Y:S02]  /*c9da0*/  LDL.LU.64 R10, [R1+0x5e90] ;  /* 0x005e9000010a7983 */ /* 0x001ea40000300a00 */
[----:B------:R-:W-:Y:S02]  /*c9db0*/  IMAD.X R19, R29, 0x1, R27, P2 ;  /* 0x000000011d137824 */ /* 0x000fe400010e061b */
[----:B------:R-:W-:Y:S04]  /*c9dc0*/  STL.64 [R1+0x5e80], R6 ;  /* 0x005e800601007387 */ /* 0x000fe80000100a00 */
[----:B------:R0:W-:Y:S04]  /*c9dd0*/  STL.64 [R1+0x3ca8], R18 ;  /* 0x003ca81201007387 */ /* 0x0001e80000100a00 */
[----:B0-----:R-:W3:Y:S01]  /*c9de0*/  LDL.LU R18, [R1+0x5e88] ;  /* 0x005e880001127983 */ /* 0x001ee20000300800 */
[----:B------:R-:W-:-:S02]  /*c9df0*/  SHF.R.U32.HI R6, RZ, 0x8, R13 ;  /* 0x00000008ff067819 */ /* 0x000fc4000001160d */
[----:B------:R-:W-:Y:S02]  /*c9e00*/  SHF.R.U32.HI R7, RZ, 0x8, R28 ;  /* 0x00000008ff077819 */ /* 0x000fe4000001161c */
[----:B------:R-:W-:Y:S02]  /*c9e10*/  LOP3.LUT R6, R6, 0xffff, RZ, 0xc0, !PT ;  /* 0x0000ffff06067812 */ /* 0x000fe400078ec0ff */
[----:B------:R-:W-:Y:S02]  /*c9e20*/  PRMT R9, R9, 0x5410, R12 ;  /* 0x0000541009097816 */ /* 0x000fe4000000000c */
[----:B------:R-:W-:Y:S02]  /*c9e30*/  PRMT R13, R6, 0x3340, R0 ;  /* 0x00003340060d7816 */ /* 0x000fe40000000000 */
[----:B------:R-:W-:Y:S02]  /*c9e40*/  LOP3.LUT R7, R7, 0xffff, RZ, 0xc0, !PT ;  /* 0x0000ffff07077812 */ /* 0x000fe400078ec0ff */
[----:B------:R-:W-:-:S02]  /*c9e50*/  SHF.R.S32.HI R12, RZ, 0x1f, R20 ;  /* 0x0000001fff0c7819 */ /* 0x000fc40000011414 */
[----:B------:R-:W-:Y:S02]  /*c9e60*/  IADD3 R6, P2, R20, R0, RZ ;  /* 0x0000000014067210 */ /* 0x000fe40007f5e0ff */
[----:B------:R-:W-:Y:S02]  /*c9e70*/  PRMT R15, R15, 0x5410, R16 ;  /* 0x000054100f0f7816 */ /* 0x000fe40000000010 */
[----:B--2---:R-:W-:-:S04]  /*c9e80*/  SHF.R.U32.HI R10, RZ, 0x8, R10 ;  /* 0x00000008ff0a7819 */ /* 0x004fc8000001160a */
[----:B------:R-:W-:-:S04]  /*c9e90*/  LOP3.LUT R10, R10, 0xffff, RZ, 0xc0, !PT ;  /* 0x0000ffff0a0a7812 */ /* 0x000fc800078ec0ff */
[----:B------:R-:W-:Y:S01]  /*c9ea0*/  PRMT R10, R7, 0x3340, R10 ;  /* 0x00003340070a7816 */ /* 0x000fe2000000000a */
[----:B------:R-:W-:-:S05]  /*c9eb0*/  IMAD.X R7, R12, 0x1, R2, P2 ;  /* 0x000000010c077824 */ /* 0x000fca00010e0602 */
[----:B------:R0:W-:Y:S01]  /*c9ec0*/  STL.64 [R1+0x3c98], R6 ;  /* 0x003c980601007387 */ /* 0x0001e20000100a00 */
[----:B---3--:R-:W-:-:S03]  /*c9ed0*/  PRMT R28, R17, 0x5410, R18 ;  /* 0x00005410111c7816 */ /* 0x008fc60000000012 */
[----:B------:R-:W2:Y:S01]  /*c9ee0*/  LDL.LU R18, [R1+0x370] ;  /* 0x0003700001127983 */ /* 0x000ea20000300800 */
[----:B0-----:R-:W-:-:S03]  /*c9ef0*/  IADD3 R6, P2, R20, R3, RZ ;  /* 0x0000000314067210 */ /* 0x001fc60007f5e0ff */
[----:B------:R-:W3:Y:S02]  /*c9f00*/  LDL.LU R16, [R1+0x36c] ;  /* 0x00036c0001107983 */ /* 0x000ee40000300800 */
[----:B------:R-:W-:Y:S02]  /*c9f10*/  IMAD.X R7, R12, 0x1, R4, P2 ;  /* 0x000000010c077824 */ /* 0x000fe400010e0604 */
[----:B------:R-:W-:Y:S04]  /*c9f20*/  STL [R1+0x5e48], R3 ;  /* 0x005e480301007387 */ /* 0x000fe80000100800 */
[----:B------:R0:W-:Y:S04]  /*c9f30*/  STL.64 [R1+0x3ca0], R6 ;  /* 0x003ca00601007387 */ /* 0x0001e80000100a00 */
[----:B0-----:R-:W4:Y:S04]  /*c9f40*/  LDL.LU.64 R6, [R1+0x5e80] ;  /* 0x005e800001067983 */ /* 0x001f280000300a00 */
[----:B------:R-:W3:Y:S01]  /*c9f50*/  LDL R17, [R1+0x58] ;  /* 0x0000580001117983 */ /* 0x000ee20000100800 */
[----:B------:R-:W-:Y:S01]  /*c9f60*/  IMAD.MOV.U32 R3, RZ, RZ, R20 ;  /* 0x000000ffff037224 */ /* 0x000fe200078e0014 */
[----:B------:R-:W-:Y:S01]  /*c9f70*/  PRMT R20, R9, 0x5210, R11 ;  /* 0x0000521009147816 */ /* 0x000fe2000000000b */
[----:B------:R-:W-:Y:S01]  /*c9f80*/  IMAD.MOV.U32 R19, RZ, RZ, R14 ;  /* 0x000000ffff137224 */ /* 0x000fe200078e000e */
[----:B------:R-:W-:Y:S01]  /*c9f90*/  PRMT R10, R10, 0x5410, R13 ;  /* 0x000054100a0a7816 */ /* 0x000fe2000000000d */
[----:B---3--:R0:W-:Y:S04]  /*c9fa0*/  STL.64 [R1+0x5e70], R16 ;  /* 0x005e701001007387 */ /* 0x0081e80000100a00 */
[----:B------:R-:W3:Y:S04]  /*c9fb0*/  LDL.LU R29, [R1+0x1170] ;  /* 0x00117000011d7983 */ /* 0x000ee80000300800 */
[----:B------:R-:W3:Y:S01]  /*c9fc0*/  LDL.LU R14, [R1+0x1174] ;  /* 0x00117400010e7983 */ /* 0x000ee20000300800 */
[----:B0-----:R-:W-:-:S03]  /*c9fd0*/  IADD3 R16, P2, R3, R5, RZ ;  /* 0x0000000503107210 */ /* 0x001fc60007f5e0ff */
[----:B------:R-:W3:Y:S02]  /*c9fe0*/  LDL.LU R9, [R1+0x1178] ;  /* 0x0011780001097983 */ /* 0x000ee40000300800 */
[----:B----4-:R-:W-:Y:S02]  /*c9ff0*/  IMAD.X R17, R12, 0x1, R7, P2 ;  /* 0x000000010c117824 */ /* 0x010fe400010e0607 */
[----:B------:R-:W3:Y:S04]  /*ca000*/  LDL.LU R13, [R1+0x117c] ;  /* 0x00117c00010d7983 */ /* 0x000ee80000300800 */
[----:B------:R-:W4:Y:S04]  /*ca010*/  LDL.LU R11, [R1+0x408] ;  /* 0x00040800010b7983 */ /* 0x000f280000300800 */
[----:B------:R0:W-:Y:S02]  /*ca020*/  STL.64 [R1+0x3cd0], R16 ;  /* 0x003cd01001007387 */ /* 0x0001e40000100a00 */
[----:B0-----:R-:W-:Y:S01]  /*ca030*/  IMAD.MOV.U32 R17, RZ, RZ, R12 ;  /* 0x000000ffff117224 */ /* 0x001fe200078e000c */
[----:B------:R-:W-:Y:S01]  /*ca040*/  IADD3 R16, P2, R3, R6, RZ ;  /* 0x0000000603107210 */ /* 0x000fe20007f5e0ff */
[----:B------:R-:W4:Y:S04]  /*ca050*/  LDL.LU R12, [R1+0x3c4] ;  /* 0x0003c400010c7983 */ /* 0x000f280000300800 */
[----:B------:R-:W4:Y:S04]  /*ca060*/  LDL.LU R3, [R1+0x40] ;  /* 0x0000400001037983 */ /* 0x000f280000300800 */
[----:B------:R0:W-:Y:S04]  /*ca070*/  STL.64 [R1+0x5e28], R6 ;  /* 0x005e280601007387 */ /* 0x0001e80000100a00 */
[----:B0-----:R-:W2:Y:S04]  /*ca080*/  LDL.LU R6, [R1+0x374] ;  /* 0x0003740001067983 */ /* 0x001ea80000300800 */
[----:B------:R-:W3:Y:S01]  /*ca090*/  LDL.LU R7, [R1+0x404] ;  /* 0x0004040001077983 */ /* 0x000ee20000300800 */
[----:B------:R-:W-:-:S03]  /*ca0a0*/  IMAD.X R17, R17, 0x1, R27, P2 ;  /* 0x0000000111117824 */ /* 0x000fc600010e061b */
[----:B------:R0:W-:Y:S02]  /*ca0b0*/  STL.64 [R1+0x5e20], R4 ;  /* 0x005e200401007387 */ /* 0x0001e40000100a00 */
[----:B0-----:R-:W-:Y:S02]  /*ca0c0*/  IMAD.MOV.U32 R4, RZ, RZ, R20 ;  /* 0x000000ffff047224 */ /* 0x001fe400078e0014 */
[----:B---3--:R-:W-:Y:S04]  /*ca0d0*/  STL [R1+0x5e58], R7 ;  /* 0x005e580701007387 */ /* 0x008fe80000100800 */
[----:B------:R-:W3:Y:S04]  /*ca0e0*/  LDL.LU R20, [R1+0x5e78] ;  /* 0x005e780001147983 */ /* 0x000ee80000300800 */
[----:B------:R0:W-:Y:S04]  /*ca0f0*/  STL.64 [R1+0x3cc8], R16 ;  /* 0x003cc81001007387 */ /* 0x0001e80000100a00 */
[----:B0-----:R-:W4:Y:S01]  /*ca100*/  LDL.LU.64 R16, [R1+0x5e70] ;  /* 0x005e700001107983 */ /* 0x001f220000300a00 */
[----:B--2---:R-:W-:-:S03]  /*ca110*/  PRMT R5, R28, 0x5210, R6 ;  /* 0x000052101c057816 */ /* 0x004fc60000000006 */
[----:B------:R-:W2:Y:S01]  /*ca120*/  LDL.LU R28, [R1+0x5e68] ;  /* 0x005e6800011c7983 */ /* 0x000ea20000300800 */
[----:B------:R-:W-:-:S03]  /*ca130*/  PRMT R6, R15, 0x5210, R18 ;  /* 0x000052100f067816 */ /* 0x000fc60000000012 */
[----:B------:R-:W3:Y:S01]  /*ca140*/  LDL.LU R15, [R1+0x3ac] ;  /* 0x0003ac00010f7983 */ /* 0x000ee20000300800 */
[----:B------:R-:W-:Y:S02]  /*ca150*/  F2FP.SATFINITE.E5M2.F32.PACK_AB_MERGE_C R13, R13, R9, RZ ;  /* 0x000000090d0d723e */ /* 0x000fe400048060ff */
[----:B------:R-:W-:Y:S02]  /*ca160*/  F2FP.SATFINITE.E5M2.F32.PACK_AB_MERGE_C R14, R14, R29, RZ ;  /* 0x0000001d0e0e723e */ /* 0x000fe400048060ff */
[----:B----4-:R-:W-:Y:S02]  /*ca170*/  PRMT R7, R10, 0x5210, R16 ;  /* 0x000052100a077816 */ /* 0x010fe40000000010 */
[----:B------:R-:W-:Y:S02]  /*ca180*/  SHF.R.S32.HI R10, RZ, 0x1f, R17 ;  /* 0x0000001fff0a7819 */ /* 0x000fe40000011411 */
[----:B------:R-:W-:-:S05]  /*ca190*/  IADD3 R16, P2, R17, R0, RZ ;  /* 0x0000000011107210 */ /* 0x000fca0007f5e0ff */
[----:B------:R-:W-:Y:S01]  /*ca1a0*/  IMAD.X R17, R10, 0x1, R2, P2 ;  /* 0x000000010a117824 */ /* 0x000fe200010e0602 */
[----:B------:R-:W-:Y:S04]  /*ca1b0*/  STL [R1], R10 ;  /* 0x0000000a01007387 */ /* 0x000fe80000100800 */
[----:B------:R0:W-:Y:S04]  /*ca1c0*/  STL.64 [R1+0x3cc0], R16 ;  /* 0x003cc01001007387 */ /* 0x0001e80000100a00 */
[----:B--2---:R1:W-:Y:S04]  /*ca1d0*/  STSM.16.M88.4 [R28+0x200], R4 ;  /* 0x000200041c007844 */ /* 0x0043e80000000200 */
[----:B0-----:R-:W2:Y:S04]  /*ca1e0*/  LDL.LU.64 R16, [R1+0x5e60] ;  /* 0x005e600001107983 */ /* 0x001ea80000300a00 */
[----:B------:R-:W4:Y:S04]  /*ca1f0*/  LDL.LU R10, [R1+0x400] ;  /* 0x00040000010a7983 */ /* 0x000f280000300800 */
[----:B------:R-:W2:Y:S04]  /*ca200*/  LDL.LU R18, [R1+0x3a8] ;  /* 0x0003a80001127983 */ /* 0x000ea80000300800 */
[----:B------:R-:W-:Y:S04]  /*ca210*/  STL [R1+0x5e08], R2 ;  /* 0x005e080201007387 */ /* 0x000fe80000100800 */
[----:B-1----:R-:W4:Y:S04]  /*ca220*/  LDL.LU R7, [R1+0x5e58] ;  /* 0x005e580001077983 */ /* 0x002f280000300800 */
[----:B------:R-:W2:Y:S04]  /*ca230*/  LDL.LU R9, [R1+0x3ec] ;  /* 0x0003ec0001097983 */ /* 0x000ea80000300800 */
[----:B------:R0:W-:Y:S04]  /*ca240*/  STL [R1+0x5e0c], R13 ;  /* 0x005e0c0d01007387 */ /* 0x0001e80000100800 */
[----:B------:R-:W2:Y:S01]  /*ca250*/  LDL.LU R29, [R1+0x3a4] ;  /* 0x0003a400011d7983 */ /* 0x000ea20000300800 */
[----:B------:R-:W-:-:S02]  /*ca260*/  LOP3.LUT R3, R3, 0xffff, RZ, 0xc0, !PT ;  /* 0x0000ffff03037812 */ /* 0x000fc400078ec0ff */
[----:B---3--:R-:W-:Y:S02]  /*ca270*/  LOP3.LUT R20, R20, 0xffff, RZ, 0xc0, !PT ;  /* 0x0000ffff14147812 */ /* 0x008fe400078ec0ff */
[----:B------:R-:W-:Y:S02]  /*ca280*/  LOP3.LUT R11, R11, 0xffff, RZ, 0xc0, !PT ;  /* 0x0000ffff0b0b7812 */ /* 0x000fe400078ec0ff */
[----:B------:R-:W-:Y:S02]  /*ca290*/  LOP3.LUT R12, R12, 0xffff, RZ, 0xc0, !PT ;  /* 0x0000ffff0c0c7812 */ /* 0x000fe400078ec0ff */
[----:B------:R-:W-:Y:S02]  /*ca2a0*/  PRMT R5, R20, 0x3340, R0 ;  /* 0x0000334014057816 */ /* 0x000fe40000000000 */
[----:B------:R-:W-:-:S04]  /*ca2b0*/  PRMT R4, R11, 0x3340, R12 ;  /* 0x000033400b047816 */ /* 0x000fc8000000000c */
[----:B------:R-:W-:Y:S01]  /*ca2c0*/  PRMT R4, R4, 0x5410, R5 ;  /* 0x0000541004047816 */ /* 0x000fe20000000005 */
[----:B0-----:R-:W-:Y:S01]  /*ca2d0*/  IMAD.MOV.U32 R13, RZ, RZ, R19 ;  /* 0x000000ffff0d7224 */ /* 0x001fe200078e0013 */
[----:B------:R-:W-:Y:S01]  /*ca2e0*/  BAR.SYNC.DEFER_BLOCKING 0x0 ;  /* 0x0000000000007b1d */ /* 0x000fe20000010000 */
[----:B----4-:R-:W-:-:S05]  /*ca2f0*/  LOP3.LUT R2, R7, 0xffff, RZ, 0xc0, !PT ;  /* 0x0000ffff07027812 */ /* 0x010fca00078ec0ff */
[----:B------:R-:W-:Y:S04]  /*ca300*/  STL [R1+0x38c], R2 ;  /* 0x00038c0201007387 */ /* 0x000fe80000100800 */
[----:B------:R0:W-:Y:S04]  /*ca310*/  STL [R1+0x404], R3 ;  /* 0x0004040301007387 */ /* 0x0001e80000100800 */
[----:B------:R1:W-:Y:S01]  /*ca320*/  STL [R1+0x5d40], R20 ;  /* 0x005d401401007387 */ /* 0x0003e20000100800 */
[----:B0-----:R-:W-:Y:S02]  /*ca330*/  PRMT R3, R3, 0x3340, R0 ;  /* 0x0000334003037816 */ /* 0x001fe40000000000 */
[----:B-1----:R-:W-:-:S04]  /*ca340*/  LOP3.LUT R20, R15, 0xffff, RZ, 0xc0, !PT ;  /* 0x0000ffff0f147812 */ /* 0x002fc800078ec0ff */
[----:B------:R-:W-:Y:S01]  /*ca350*/  PRMT R2, R2, 0x3340, R20 ;  /* 0x0000334002027816 */ /* 0x000fe20000000014 */
[----:B------:R-:W-:Y:S03]  /*ca360*/  STL [R1+0x5e10], R12 ;  /* 0x005e100c01007387 */ /* 0x000fe60000100800 */
[----:B------:R-:W-:Y:S01]  /*ca370*/  PRMT R2, R2, 0x5410, R3 ;  /* 0x0000541002027816 */ /* 0x000fe20000000003 */
[----:B------:R0:W-:Y:S01]  /*ca380*/  STL [R1+0x44], R4 ;  /* 0x0000440401007387 */ /* 0x0001e20000100800 */
[----:B------:R-:W-:-:S03]  /*ca390*/  LOP3.LUT R10, R10, 0xffff, RZ, 0xc0, !PT ;  /* 0x0000ffff0a0a7812 */ /* 0x000fc600078ec0ff */
[----:B------:R1:W-:Y:S01]  /*ca3a0*/  STL [R1+0x40], R2 ;  /* 0x0000400201007387 */ /* 0x0003e20000100800 */
[----:B--2---:R-:W-:-:S03]  /*ca3b0*/  LOP3.LUT R16, R16, 0xffff, RZ, 0xc0, !PT ;  /* 0x0000ffff10107812 */ /* 0x004fc600078ec0ff */
[----:B0-----:R-:W2:Y:S01]  /*ca3c0*/  LDL.LU R4, [R1+0x3c38] ;  /* 0x003c380001047983 */ /* 0x001ea20000300800 */
[----:B-1----:R-:W-:-:S03]  /*ca3d0*/  LOP3.LUT R2, R18, 0xffff, RZ, 0xc0, !PT ;  /* 0x0000ffff12027812 */ /* 0x002fc600078ec0ff */
[----:B------:R-:W3:Y:S01]  /*ca3e0*/  LDL.LU R5, [R1+0x221c] ;  /* 0x00221c0001057983 */ /* 0x000ee20000300800 */
[----:B------:R-:W-:-:S03]  /*ca3f0*/  PRMT R3, R16, 0x3340, R0 ;  /* 0x0000334010037816 */ /* 0x000fc60000000000 */
[----:B------:R0:W-:Y:S01]  /*ca400*/  STL [R1+0x3ac], R2 ;  /* 0x0003ac0201007387 */ /* 0x0001e20000100800 */
[----:B------:R-:W-:-:S03]  /*ca410*/  LOP3.LUT R6, R29, 0xffff, RZ, 0xc0, !PT ;  /* 0x0000ffff1d067812 */ /* 0x000fc600078ec0ff */
[----:B------:R-:W4:Y:S04]  /*ca420*/  LDL.LU R19, [R1+0x358] ;  /* 0x0003580001137983 */ /* 0x000f280000300800 */
[----:B------:R-:W4:Y:S01]  /*ca430*/  LDL.LU R29, [R1+0x3e0] ;  /* 0x0003e000011d7983 */ /* 0x000f220000300800 */
[----:B0-----:R-:W-:-:S04]  /*ca440*/  PRMT R2, R10, 0x3340, R2 ;  /* 0x000033400a027816 */ /* 0x001fc80000000002 */
[----:B------:R-:W-:Y:S01]  /*ca450*/  PRMT R2, R2, 0x5410, R3 ;  /* 0x0000541002027816 */ /* 0x000fe20000000003 */
[----:B------:R0:W-:Y:S04]  /*ca460*/  STL [R1+0x388], R6 ;  /* 0x0003880601007387 */ /* 0x0001e80000100800 */
[----:B------:R-:W-:Y:S01]  /*ca470*/  STL [R1+0x38], R2 ;  /* 0x0000380201007387 */ /* 0x000fe20000100800 */
[----:B------:R-:W-:-:S03]  /*ca480*/  LOP3.LUT R17, R17, 0xffff, RZ, 0xc0, !PT ;  /* 0x0000ffff11117812 */ /* 0x000fc600078ec0ff */
[----:B0-----:R-:W4:Y:S04]  /*ca490*/  LDL.LU R6, [R1+0x440] ;  /* 0x0004400001067983 */ /* 0x001f280000300800 */
[----:B------:R-:W4:Y:S04]  /*ca4a0*/  LDL.LU R3, [R1+0x354] ;  /* 0x0003540001037983 */ /* 0x000f280000300800 */
[----:B------:R-:W4:Y:S04]  /*ca4b0*/  LDL.LU R12, [R1+0x3cc] ;  /* 0x0003cc00010c7983 */ /* 0x000f280000300800 */
[----:B------:R-:W4:Y:S04]  /*ca4c0*/  LDL.LU R7, [R1+0x42c] ;  /* 0x00042c0001077983 */ /* 0x000f280000300800 */
[----:B------:R-:W4:Y:S01]  /*ca4d0*/  LDL.LU R18, [R1+0x28c] ;  /* 0x00028c0001127983 */ /* 0x000f220000300800 */
[----:B------:R-:W-:-:S03]  /*ca4e0*/  PRMT R15, R17, 0x3340, R0 ;  /* 0x00003340110f7816 */ /* 0x000fc60000000000 */
[----:B------:R0:W-:Y:S04]  /*ca4f0*/  STL.64 [R1+0x5e18], R10 ;  /* 0x005e180a01007387 */ /* 0x0001e80000100a00 */
[----:B0-----:R-:W3:Y:S04]  /*ca500*/  LDL.LU R10, [R1+0x35c] ;  /* 0x00035c00010a7983 */ /* 0x001ee80000300800 */
[----:B------:R-:W4:Y:S04]  /*ca510*/  LDL.LU R11, [R1+0x3e4] ;  /* 0x0003e400010b7983 */ /* 0x000f280000300800 */
[----:B------:R0:W-:Y:S04]  /*ca520*/  STL.64 [R1+0x5d30], R16 ;  /* 0x005d301001007387 */ /* 0x0001e80000100a00 */
[----:B0-----:R-:W2:Y:S01]  /*ca530*/  LDL.LU R17, [R1+0x388] ;  /* 0x0003880001117983 */ /* 0x001ea20000300800 */
[----:B------:R-:W-:-:S04]  /*ca540*/  LOP3.LUT R9, R9, 0xffff, RZ, 0xc0, !PT ;  /* 0x0000ffff09097812 */ /* 0x000fc800078ec0ff */
[----:B--2---:R-:W-:-:S04]  /*ca550*/  PRMT R2, R9, 0x3340, R17 ;  /* 0x0000334009027816 */ /* 0x004fc80000000011 */
[----:B------:R-:W-:Y:S02]  /*ca560*/  PRMT R2, R2, 0x5410, R15 ;  /* 0x0000541002027816 */ /* 0x000fe4000000000f */
[----:B------:R-:W2:Y:S01]  /*ca570*/  LDL.LU R15, [R1+0x5e54] ;  /* 0x005e5400010f7983 */ /* 0x000ea20000300800 */
[----:B------:R-:W-:Y:S02]  /*ca580*/  LOP3.LUT R4, R4, 0xffff, RZ, 0xc0, !PT ;  /* 0x0000ffff04047812 */ /* 0x000fe400078ec0ff */
[----:B---3--:R-:W-:Y:S02]  /*ca590*/  LOP3.LUT R16, R10, 0xffff, RZ, 0xc0, !PT ;  /* 0x0000ffff0a107812 */ /* 0x008fe400078ec0ff */
[----:B----4-:R-:W-:Y:S02]  /*ca5a0*/  LOP3.LUT R10, R11, 0xffff, RZ, 0xc0, !PT ;  /* 0x0000ffff0b0a7812 */ /* 0x010fe400078ec0ff */
[----:B------:R-:W-:Y:S01]  /*ca5b0*/  LOP3.LUT R5, R5, 0xffff, RZ, 0xc0, !PT ;  /* 0x0000ffff05057812 */ /* 0x000fe200078ec0ff */
[----:B------:R0:W-:Y:S01]  /*ca5c0*/  STL [R1+0x360], R4 ;  /* 0x0003600401007387 */ /* 0x0001e20000100800 */
[----:B------:R-:W-:-:S02]  /*ca5d0*/  LOP3.LUT R11, R19, 0xffff, RZ, 0xc0, !PT ;  /* 0x0000ffff130b7812 */ /* 0x000fc400078ec0ff */
[----:B------:R-:W-:Y:S01]  /*ca5e0*/  LOP3.LUT R29, R29, 0xffff, RZ, 0xc0, !PT ;  /* 0x0000ffff1d1d7812 */ /* 0x000fe200078ec0ff */
[----:B------:R1:W-:Y:S01]  /*ca5f0*/  STL [R1+0x35c], R16 ;  /* 0x00035c1001007387 */ /* 0x0003e20000100800 */
[----:B------:R-:W-:-:S03]  /*ca600*/  PRMT R19, R16, 0x3340, R0 ;  /* 0x0000334010137816 */ /* 0x000fc60000000000 */
[----:B------:R-:W-:Y:S01]  /*ca610*/  STL [R1+0x54], R10 ;  /* 0x0000540a01007387 */ /* 0x000fe20000100800 */
[----:B0-----:R-:W-:-:S03]  /*ca620*/  PRMT R4, R4, 0x3340, R10 ;  /* 0x0000334004047816 */ /* 0x001fc6000000000a */
[----:B------:R0:W-:Y:S04]  /*ca630*/  STL [R1+0x368], R5 ;  /* 0x0003680501007387 */ /* 0x0001e80000100800 */
[----:B------:R3:W-:Y:S01]  /*ca640*/  STL [R1+0x370], R11 ;  /* 0x0003700b01007387 */ /* 0x0007e20000100800 */
[----:B------:R-:W-:Y:S02]  /*ca650*/  LOP3.LUT R6, R6, 0xffff, RZ, 0xc0, !PT ;  /* 0x0000ffff06067812 */ /* 0x000fe400078ec0ff */
[----:B------:R-:W-:Y:S01]  /*ca660*/  PRMT R4, R4, 0x5410, R19 ;  /* 0x0000541004047816 */ /* 0x000fe20000000013 */
[----:B-1----:R-:W4:Y:S01]  /*ca670*/  LDL.LU R16, [R1+0x3c] ;  /* 0x00003c0001107983 */ /* 0x002f220000300800 */
[----:B0-----:R-:W-:-:S03]  /*ca680*/  PRMT R5, R5, 0x3340, R29 ;  /* 0x0000334005057816 */ /* 0x001fc6000000001d */
[----:B------:R-:W4:Y:S01]  /*ca690*/  LDL.LU R10, [R1+0x34] ;  /* 0x00003400010a7983 */ /* 0x000f220000300800 */
[----:B---3--:R-:W-:Y:S02]  /*ca6a0*/  PRMT R11, R11, 0x3340, R0 ;  /* 0x000033400b0b7816 */ /* 0x008fe40000000000 */
[----:B------:R-:W-:Y:S01]  /*ca6b0*/  LOP3.LUT R3, R3, 0xffff, RZ, 0xc0, !PT ;  /* 0x0000ffff03037812 */ /* 0x000fe200078ec0ff */
[----:B------:R-:W3:Y:S01]  /*ca6c0*/  LDL.LU R19, [R1+0x5e50] ;  /* 0x005e500001137983 */ /* 0x000ee20000300800 */
[----:B------:R-:W-:Y:S02]  /*ca6d0*/  PRMT R5, R5, 0x5410, R11 ;  /* 0x0000541005057816 */ /* 0x000fe4000000000b */
[----:B------:R-:W-:Y:S01]  /*ca6e0*/  LOP3.LUT R11, R12, 0xffff, RZ, 0xc0, !PT ;  /* 0x0000ffff0c0b7812 */ /* 0x000fe200078ec0ff */
[----:B------:R0:W-:Y:S01]  /*ca6f0*/  STL [R1+0x364], R29 ;  /* 0x0003641d01007387 */ /* 0x0001e20000100800 */
[----:B------:R-:W-:Y:S02]  /*ca700*/  LOP3.LUT R7, R7, 0xffff, RZ, 0xc0, !PT ;  /* 0x0000ffff07077812 */ /* 0x000fe400078ec0ff */
[----:B------:R-:W-:Y:S01]  /*ca710*/  LOP3.LUT R18, R18, 0xffff, RZ, 0xc0, !PT ;  /* 0x0000ffff12127812 */ /* 0x000fe200078ec0ff */
[----:B0-----:R-:W3:Y:S04]  /*ca720*/  LDL.LU R29, [R1+0x5e4c] ;  /* 0x005e4c00011d7983 */ /* 0x001ee80000300800 */
[----:B------:R0:W-:Y:S04]  /*ca730*/  STL [R1+0x358], R6 ;  /* 0x0003580601007387 */ /* 0x0001e80000100800 */
[----:B------:R-:W-:Y:S04]  /*ca740*/  STL [R1+0x36c], R3 ;  /* 0x00036c0301007387 */ /* 0x000fe80000100800 */
[----:B------:R1:W-:Y:S01]  /*ca750*/  STL [R1+0x50], R11 ;  /* 0x0000500b01007387 */ /* 0x0003e20000100800 */
[----:B0-----:R-:W-:-:S03]  /*ca760*/  PRMT R6, R6, 0x3340, R11 ;  /* 0x0000334006067816 */ /* 0x001fc6000000000b */
[----:B------:R-:W-:Y:S04]  /*ca770*/  STL [R1+0x354], R7 ;  /* 0x0003540701007387 */ /* 0x000fe80000100800 */
[----:B------:R-:W-:Y:S01]  /*ca780*/  STL [R1+0x374], R18 ;  /* 0x0003741201007387 */ /* 0x000fe20000100800 */
[----:B-1----:R-:W-:-:S03]  /*ca790*/  IMAD.MOV.U32 R11, RZ, RZ, R13 ;  /* 0x000000ffff0b7224 */ /* 0x002fc600078e000d */
[----:B------:R-:W4:Y:S04]  /*ca7a0*/  LDL.LU R12, [R1+0x58] ;  /* 0x00005800010c7983 */ /* 0x000f280000300800 */
[----:B------:R-:W4:Y:S04]  /*ca7b0*/  LDL.LU R13, [R1] ;  /* 0x00000000010d7983 */ /* 0x000f280000300800 */
[----:B--2---:R0:W-:Y:S04]  /*ca7c0*/  STL.64 [R1+0x5e38], R14 ;  /* 0x005e380e01007387 */ /* 0x0041e80000100a00 */
[----:B0-----:R-:W2:Y:S01]  /*ca7d0*/  LDL.LU R15, [R1+0x3c8] ;  /* 0x0003c800010f7983 */ /* 0x001ea20000300800 */
[----:B------:R-:W-:-:S04]  /*ca7e0*/  PRMT R3, R3, 0x3340, R0 ;  /* 0x0000334003037816 */ /* 0x000fc80000000000 */
[----:B------:R-:W-:Y:S01]  /*ca7f0*/  PRMT R6, R6, 0x5410, R3 ;  /* 0x0000541006067816 */ /* 0x000fe20000000003 */
[----:B----4-:R0:W-:Y:S04]  /*ca800*/  STL.64 [R1+0x5e30], R12 ;  /* 0x005e300c01007387 */ /* 0x0101e80000100a00 */
[----:B------:R-:W4:Y:S01]  /*ca810*/  LDL.LU R3, [R1+0x5e48] ;  /* 0x005e480001037983 */ /* 0x000f220000300800 */
[----:B0-----:R-:W-:-:S03]  /*ca820*/  PRMT R12, R18, 0x3340, R0 ;  /* 0x00003340120c7816 */ /* 0x001fc60000000000 */
[----:B------:R-:W4:Y:S01]  /*ca830*/  LDL.LU R18, [R1+0x5e44] ;  /* 0x005e440001127983 */ /* 0x000f220000300800 */
[----:B--2---:R-:W-:-:S04]  /*ca840*/  LOP3.LUT R15, R15, 0xffff, RZ, 0xc0, !PT ;  /* 0x0000ffff0f0f7812 */ /* 0x004fc800078ec0ff */
[----:B------:R-:W-:Y:S01]  /*ca850*/  PRMT R7, R7, 0x3340, R15 ;  /* 0x0000334007077816 */ /* 0x000fe2000000000f */
[----:B------:R-:W-:Y:S03]  /*ca860*/  STL [R1+0x28c], R15 ;  /* 0x00028c0f01007387 */ /* 0x000fe60000100800 */
[----:B------:R-:W-:Y:S02]  /*ca870*/  PRMT R7, R7, 0x5410, R12 ;  /* 0x0000541007077816 */ /* 0x000fe4000000000c */
[----:B------:R-:W-:Y:S02]  /*ca880*/  LOP3.LUT R12, R10, 0xffff, RZ, 0xc0, !PT ;  /* 0x0000ffff0a0c7812 */ /* 0x000fe400078ec0ff */
[----:B---3--:R-:W-:Y:S02]  /*ca890*/  LOP3.LUT R10, R29, 0xffff, RZ, 0xc0, !PT ;  /* 0x0000ffff1d0a7812 */ /* 0x008fe400078ec0ff */
[----:B------:R-:W2:Y:S01]  /*ca8a0*/  LDL.LU R29, [R1+0x5e40] ;  /* 0x005e4000011d7983 */ /* 0x000ea20000300800 */
[----:B------:R-:W-:-:S03]  /*ca8b0*/  PRMT R5, R5, 0x4210, R12 ;  /* 0x0000421005057816 */ /* 0x000fc6000000000c */
[----:B------:R-:W-:Y:S04]  /*ca8c0*/  STL [R1+0x378], R12 ;  /* 0x0003780c01007387 */ /* 0x000fe80000100800 */
[----:B------:R-:W-:Y:S01]  /*ca8d0*/  STL [R1+0x3c], R10 ;  /* 0x00003c0a01007387 */ /* 0x000fe20000100800 */
[----:B------:R-:W-:Y:S02]  /*ca8e0*/  LOP3.LUT R16, R16, 0xffff, RZ, 0xc0, !PT ;  /* 0x0000ffff10107812 */ /* 0x000fe400078ec0ff */
[----:B------:R-:W-:Y:S02]  /*ca8f0*/  LOP3.LUT R19, R19, 0xffff, RZ, 0xc0, !PT ;  /* 0x0000ffff13137812 */ /* 0x000fe400078ec0ff */
[----:B------:R-:W-:Y:S02]  /*ca900*/  PRMT R4, R4, 0x4210, R16 ;  /* 0x0000421004047816 */ /* 0x000fe40000000010 */
[----:B------:R-:W-:-:S02]  /*ca910*/  PRMT R6, R6, 0x4210, R10 ;  /* 0x0000421006067816 */ /* 0x000fc4000000000a */
[----:B------:R-:W-:Y:S01]  /*ca920*/  PRMT R7, R7, 0x4210, R19 ;  /* 0x0000421007077816 */ /* 0x000fe20000000013 */
[----:B--2---:R-:W0:Y:S04]  /*ca930*/  LDS.128 R12, [R29] ;  /* 0x000000001d0c7984 */ /* 0x004e280000000c00 */
[----:B0-----:R-:W-:Y:S04]  /*ca940*/  STL.64 [R1+0x7f0], R12 ;  /* 0x0007f00c01007387 */ /* 0x001fe80000100a00 */
[----:B------:R-:W-:Y:S04]  /*ca950*/  STL.64 [R1+0x7f8], R14 ;  /* 0x0007f80e01007387 */ /* 0x000fe80000100a00 */
[----:B------:R-:W0:Y:S01]  /*ca960*/  LDS.128 R12, [R29+0x400] ;  /* 0x000400001d0c7984 */ /* 0x000e220000000c00 */
[----:B------:R-:W-:Y:S06]  /*ca970*/  BAR.SYNC.DEFER_BLOCKING 0x0 ;  /* 0x0000000000007b1d */ /* 0x000fec0000010000 */
[----:B------:R-:W-:Y:S04]  /*ca980*/  STSM.16.M88.4 [R28], R4 ;  /* 0x000000041c007844 */ /* 0x000fe80000000200 */
[----:B0-----:R-:W-:Y:S04]  /*ca990*/  STL.64 [R1+0x800], R12 ;  /* 0x0008000c01007387 */ /* 0x001fe80000100a00 */
[----:B------:R0:W-:Y:S04]  /*ca9a0*/  STL.64 [R1+0x808], R14 ;  /* 0x0008080e01007387 */ /* 0x0001e80000100a00 */
[----:B0-----:R-:W2:Y:S04]  /*ca9b0*/  LDL.LU.64 R14, [R1+0x5e38] ;  /* 0x005e3800010e7983 */ /* 0x001ea80000300a00 */
[----:B------:R-:W4:Y:S04]  /*ca9c0*/  LDL.LU.64 R12, [R1+0x5e30] ;  /* 0x005e3000010c7983 */ /* 0x000f280000300a00 */
[----:B------:R0:W-:Y:S04]  /*ca9d0*/  STL [R1+0x5db4], R29 ;  /* 0x005db41d01007387 */ /* 0x0001e80000100800 */
[----:B0-----:R-:W3:Y:S04]  /*ca9e0*/  LDL.LU R29, [R1+0x38] ;  /* 0x00003800011d7983 */ /* 0x001ee80000300800 */
[----:B------:R-:W2:Y:S04]  /*ca9f0*/  LDL.LU.64 R6, [R1+0x5e28] ;  /* 0x005e280001067983 */ /* 0x000ea80000300a00 */
[----:B------:R-:W3:Y:S04]  /*caa00*/  LDL.LU.64 R4, [R1+0x5e20] ;  /* 0x005e200001047983 */ /* 0x000ee80000300a00 */
[----:B------:R0:W-:Y:S02]  /*caa10*/  STL [R1+0x5dd0], R19 ;  /* 0x005dd01301007387 */ /* 0x0001e40000100800 */
[----:B0-----:R-:W-:Y:S01]  /*caa20*/  IMAD.MOV.U32 R19, RZ, RZ, R11 ;  /* 0x000000ffff137224 */ /* 0x001fe200078e000b */
[----:B----4-:R-:W-:-:S05]  /*caa30*/  IADD3 R10, P2, R12, R3, RZ ;  /* 0x000000030c0a7210 */ /* 0x010fca0007f5e0ff */
[----:B---3--:R-:W-:-:S05]  /*caa40*/  IMAD.X R11, R13, 0x1, R4, P2 ;  /* 0x000000010d0b7824 */ /* 0x008fca00010e0604 */
[----:B------:R0:W-:Y:S04]  /*caa50*/  STL.64 [R1+0x3c80], R10 ;  /* 0x003c800a01007387 */ /* 0x0001e80000100a00 */
[----:B------:R1:W-:Y:S01]  /*caa60*/  STL.64 [R1+0x5df8], R4 ;  /* 0x005df80401007387 */ /* 0x0003e20000100a00 */
[----:B0-----:R-:W-:-:S05]  /*caa70*/  IADD3 R10, P2, R12, R5, RZ ;  /* 0x000000050c0a7210 */ /* 0x001fca0007f5e0ff */
[----:B--2---:R-:W-:Y:S01]  /*caa80*/  IMAD.X R11, R13, 0x1, R7, P2 ;  /* 0x000000010d0b7824 */ /* 0x004fe200010e0607 */
[----:B-1----:R-:W-:Y:S01]  /*caa90*/  IADD3 R4, P2, R12, R6, RZ ;  /* 0x000000060c047210 */ /* 0x002fe20007f5e0ff */
[----:B------:R-:W-:-:S03]  /*caaa0*/  IMAD.MOV.U32 R5, RZ, RZ, R13 ;  /* 0x000000ffff057224 */ /* 0x000fc600078e000d */
[----:B------:R0:W-:Y:S01]  /*caab0*/  STL.64 [R1+0x3c90], R10 ;  /* 0x003c900a01007387 */ /* 0x0001e20000100a00 */
[----:B------:R-:W-:-:S03]  /*caac0*/  IMAD.X R5, R5, 0x1, R27, P2 ;  /* 0x0000000105057824 */ /* 0x000fc600010e061b */
[----:B0-----:R-:W2:Y:S04]  /*caad0*/  LDL.LU.64 R10, [R1+0x5e18] ;  /* 0x005e1800010a7983 */ /* 0x001ea80000300a00 */
[----:B------:R-:W3:Y:S04]  /*caae0*/  LDL.LU R12, [R1+0x5e10] ;  /* 0x005e1000010c7983 */ /* 0x000ee80000300800 */
[----:B------:R-:W4:Y:S04]  /*caaf0*/  LDL.LU R13, [R1+0x5e0c] ;  /* 0x005e0c00010d7983 */ /* 0x000f280000300800 */
[----:B------:R0:W-:Y:S04]  /*cab00*/  STL.64 [R1+0x5df0], R6 ;  /* 0x005df00601007387 */ /* 0x0001e80000100a00 */
[----:B0-----:R-:W2:Y:S04]  /*cab10*/  LDL.LU R6, [R1+0x44] ;  /* 0x0000440001067983 */ /* 0x001ea80000300800 */
[----:B------:R-:W3:Y:S04]  /*cab20*/  LDL.LU R7, [R1+0x40] ;  /* 0x0000400001077983 */ /* 0x000ee80000300800 */
[----:B------:R0:W-:Y:S04]  /*cab30*/  STL.64 [R1+0x3c88], R4 ;  /* 0x003c880401007387 */ /* 0x0001e80000100a00 */
[----:B0-----:R-:W2:Y:S04]  /*cab40*/  LDL.LU R4, [R1+0x2108] ;  /* 0x0021080001047983 */ /* 0x001ea80000300800 */
[----:B------:R-:W2:Y:S01]  /*cab50*/  LDL.LU R5, [R1+0x210c] ;  /* 0x00210c0001057983 */ /* 0x000ea20000300800 */
[----:B------:R-:W-:-:S02]  /*cab60*/  LOP3.LUT R18, R18, 0xffff, RZ, 0xc0, !PT ;  /* 0x0000ffff12127812 */ /* 0x000fc400078ec0ff */
[----:B------:R-:W-:Y:S02]  /*cab70*/  LOP3.LUT R15, R15, 0xffff, RZ, 0xc0, !PT ;  /* 0x0000ffff0f0f7812 */ /* 0x000fe400078ec0ff */
[----:B------:R-:W-:Y:S02]  /*cab80*/  LOP3.LUT R14, R14, 0xffff, RZ, 0xc0, !PT ;  /* 0x0000ffff0e0e7812 */ /* 0x000fe400078ec0ff */
[----:B----4-:R-:W-:Y:S01]  /*cab90*/  LOP3.LUT R13, R13, 0xffff, RZ, 0xc0, !PT ;  /* 0x0000ffff0d0d7812 */ /* 0x010fe200078ec0ff */
[----:B--2---:R0:W-:Y:S02]  /*caba0*/  STL.64 [R1+0x5e00], R4 ;  /* 0x005e000401007387 */ /* 0x0041e40000100a00 */
[----:B0-----:R-:W-:Y:S02]  /*cabb0*/  PRMT R4, R6, 0x4210, R18 ;  /* 0x0000421006047816 */ /* 0x001fe40000000012 */
[----:B---3--:R-:W-:Y:S02]  /*cabc0*/  PRMT R5, R7, 0x4210, R15 ;  /* 0x0000421007057816 */ /* 0x008fe4000000000f */
[----:B------:R-:W-:-:S02]  /*cabd0*/  PRMT R6, R29, 0x4210, R14 ;  /* 0x000042101d067816 */ /* 0x000fc4000000000e */
[----:B------:R-:W-:Y:S02]  /*cabe0*/  PRMT R7, R2, 0x4210, R13 ;  /* 0x0000421002077816 */ /* 0x000fe4000000000d */
[----:B------:R-:W2:Y:S04]  /*cabf0*/  LDL.LU R2, [R1+0x5e08] ;  /* 0x005e080001027983 */ /* 0x000ea80000300800 */
[----:B------:R0:W-:Y:S04]  /*cac00*/  STSM.16.M88.4 [R28+0x200], R4 ;  /* 0x000200041c007844 */ /* 0x0001e80000000200 */
[----:B0-----:R-:W3:Y:S04]  /*cac10*/  LDL.LU.64 R4, [R1+0x5e00] ;  /* 0x005e000001047983 */ /* 0x001ee80000300a00 */
[----:B------:R-:W4:Y:S04]  /*cac20*/  LDL.LU R29, [R1+0x20f4] ;  /* 0x0020f400011d7983 */ /* 0x000f280000300800 */
[----:B------:R-:W2:Y:S04]  /*cac30*/  LDL.LU R6, [R1+0x20f8] ;  /* 0x0020f80001067983 */ /* 0x000ea80000300800 */
[----:B------:R-:W2:Y:S04]  /*cac40*/  LDL.LU R7, [R1+0x20fc] ;  /* 0x0020fc0001077983 */ /* 0x000ea80000300800 */
[----:B------:R0:W-:Y:S04]  /*cac50*/  STL [R1+0x5dac], R28 ;  /* 0x005dac1c01007387 */ /* 0x0001e80000100800 */
[----:B0-----:R-:W4:Y:S04]  /*cac60*/  LDL.LU R28, [R1+0x20f0] ;  /* 0x0020f000011c7983 */ /* 0x001f280000300800 */
[----:B------:R0:W-:Y:S04]  /*cac70*/  STL [R1+0x5d90], R18 ;  /* 0x005d901201007387 */ /* 0x0001e80000100800 */
[----:B0-----:R-:W2:Y:S04]  /*cac80*/  LDL.LU R18, [R1+0x60] ;  /* 0x0000600001127983 */ /* 0x001ea80000300800 */
[----:B------:R0:W-:Y:S04]  /*cac90*/  STL [R1+0x5d78], R20 ;  /* 0x005d781401007387 */ /* 0x0001e80000100800 */
[----:B------:R-:W-:Y:S04]  /*caca0*/  STL [R1+0x5d68], R9 ;  /* 0x005d680901007387 */ /* 0x000fe80000100800 */
[----:B------:R1:W-:Y:S01]  /*cacb0*/  STL.64 [R1+0x5d60], R10 ;  /* 0x005d600a01007387 */ /* 0x0003e20000100a00 */
[----:B0-----:R-:W-:-:S03]  /*cacc0*/  IMAD.MOV.U32 R20, RZ, RZ, R19 ;  /* 0x000000ffff147224 */ /* 0x001fc600078e0013 */
[----:B-1----:R-:W4:Y:S04]  /*cacd0*/  LDL.LU R10, [R1+0x20ec] ;  /* 0x0020ec00010a7983 */ /* 0x002f280000300800 */
[----:B------:R0:W-:Y:S04]  /*cace0*/  STL [R1+0x5d58], R17 ;  /* 0x005d581101007387 */ /* 0x0001e80000100800 */
[----:B0-----:R-:W4:Y:S04]  /*cacf0*/  LDL.LU R17, [R1+0x20e8] ;  /* 0x0020e80001117983 */ /* 0x001f280000300800 */
[----:B------:R0:W-:Y:S04]  /*cad00*/  STL.64 [R1+0x5d50], R12 ;  /* 0x005d500c01007387 */ /* 0x0001e80000100a00 */
[----:B0-----:R-:W4:Y:S04]  /*cad10*/  LDL.LU R12, [R1+0x20e4] ;  /* 0x0020e400010c7983 */ /* 0x001f280000300800 */
[----:B------:R-:W-:Y:S01]  /*cad20*/  STL.64 [R1+0x5d28], R14 ;  /* 0x005d280e01007387 */ /* 0x000fe20000100a00 */
[----:B---3--:R-:W-:-:S05]  /*cad30*/  F2FP.SATFINITE.E5M2.F32.PACK_AB_MERGE_C R4, R5, R4, RZ ;  /* 0x000000040504723e */ /* 0x008fca00048060ff */
[----:B------:R-:W-:Y:S04]  /*cad40*/  STL [R1+0x7b8], R4 ;  /* 0x0007b80401007387 */ /* 0x000fe80000100800 */
[----:B------:R0:W-:Y:S04]  /*cad50*/  STL.64 [R1+0x5de8], R24 ;  /* 0x005de81801007387 */ /* 0x0001e80000100a00 */
[----:B0-----:R-:W3:Y:S04]  /*cad60*/  LDL.LU R25, [R1+0x20e0] ;  /* 0x0020e00001197983 */ /* 0x001ee80000300800 */
[----:B------:R-:W2:Y:S01]  /*cad70*/  LDL.LU R19, [R1+0x20d0] ;  /* 0x0020d00001137983 */ /* 0x000ea20000300800 */
[----:B------:R-:W-:Y:S06]  /*cad80*/  BAR.SYNC.DEFER_BLOCKING 0x0 ;  /* 0x0000000000007b1d */ /* 0x000fec0000010000 */
[----:B--2---:R0:W-:Y:S04]  /*cad90*/  STL.64 [R1+0x5dd8], R18 ;  /* 0x005dd81201007387 */ /* 0x0041e80000100a00 */
[----:B0-----:R-:W2:Y:S04]  /*cada0*/  LDL.LU R19, [R1+0x64] ;  /* 0x0000640001137983 */ /* 0x001ea80000300800 */
[----:B------:R-:W3:Y:S04]  /*cadb0*/  LDL.LU R14, [R1+0x20dc] ;  /* 0x0020dc00010e7983 */ /* 0x000ee80000300800 */
[----:B------:R-:W3:Y:S04]  /*cadc0*/  LDL.LU R15, [R1+0x20c0] ;  /* 0x0020c000010f7983 */ /* 0x000ee80000300800 */
[----:B------:R-:W3:Y:S04]  /*cadd0*/  LDL.LU R11, [R1+0x20c4] ;  /* 0x0020c400010b7983 */ /* 0x000ee80000300800 */
[----:B------:R0:W-:Y:S01]  /*cade0*/  STL [R1+0x5de0], R0 ;  /* 0x005de00001007387 */ /* 0x0001e20000100800 */
[----:B--2---:R-:W-:-:S02]  /*cadf0*/  SHF.R.S32.HI R9, RZ, 0x1f, R19 ;  /* 0x0000001fff097819 */ /* 0x004fc40000011413 */
[----:B------:R-:W-:-:S03]  /*cae00*/  IADD3 R4, P2, R19, R0, RZ ;  /* 0x0000000013047210 */ /* 0x000fc60007f5e0ff */
[----:B------:R4:W-:Y:S04]  /*cae10*/  STL [R1], R9 ;  /* 0x0000000901007387 */ /* 0x0009e80000100800 */
[----:B0-----:R-:W2:Y:S01]  /*cae20*/  LDL.LU R0, [R1] ;  /* 0x0000000001007983 */ /* 0x001ea20000300800 */
[----:B------:R-:W-:Y:S02]  /*cae30*/  F2FP.SATFINITE.E5M2.F32.PACK_AB_MERGE_C R6, R7, R6, RZ ;  /* 0x000000060706723e */ /* 0x000fe400048060ff */
[----:B----4-:R-:W-:Y:S01]  /*cae40*/  F2FP.SATFINITE.E5M2.F32.PACK_AB_MERGE_C R9, R29, R28, RZ ;  /* 0x0000001c1d09723e */ /* 0x010fe200048060ff */
[----:B--2---:R-:W-:-:S05]  /*cae50*/  IMAD.X R5, R0, 0x1, R2, P2 ;  /* 0x0000000100057824 */ /* 0x004fca00010e0602 */
[----:B------:R0:W-:Y:S04]  /*cae60*/  STL.64 [R1+0x3c78], R4 ;  /* 0x003c780401007387 */ /* 0x0001e80000100a00 */
[----:B0-----:R-:W2:Y:S04]  /*cae70*/  LDL.LU.64 R4, [R1+0x5df8] ;  /* 0x005df80001047983 */ /* 0x001ea80000300a00 */
[----:B------:R-:W4:Y:S04]  /*cae80*/  LDL.LU R13, [R1+0x20c8] ;  /* 0x0020c800010d7983 */ /* 0x000f280000300800 */
[----:B------:R-:W4:Y:S04]  /*cae90*/  LDL.LU R29, [R1+0x20cc] ;  /* 0x0020cc00011d7983 */ /* 0x000f280000300800 */
[----:B------:R0:W-:Y:S01]  /*caea0*/  STL [R1+0x738], R9 ;  /* 0x0007380901007387 */ /* 0x0001e20000100800 */
[----:B---3--:R-:W-:-:S03]  /*caeb0*/  F2FP.SATFINITE.E5M2.F32.PACK_AB_MERGE_C R12, R12, R25, RZ ;  /* 0x000000190c0c723e */ /* 0x008fc600048060ff */
[----:B0-----:R-:W3:Y:S04]  /*caec0*/  LDL.LU R9, [R1+0x20b0] ;  /* 0x0020b00001097983 */ /* 0x001ee80000300800 */
[----:B------:R0:W-:Y:S01]  /*caed0*/  STL [R1+0x73c], R6 ;  /* 0x00073c0601007387 */ /* 0x0001e20000100800 */
[----:B------:R-:W-:-:S03]  /*caee0*/  F2FP.SATFINITE.E5M2.F32.PACK_AB_MERGE_C R10, R10, R17, RZ ;  /* 0x000000110a0a723e */ /* 0x000fc600048060ff */
[----:B------:R-:W3:Y:S01]  /*caef0*/  LDL.LU R28, [R1+0x20b4] ;  /* 0x0020b400011c7983 */ /* 0x000ee20000300800 */
[----:B0-----:R-:W-:-:S05]  /*caf00*/  IADD3 R6, P2, R19, R3, RZ ;  /* 0x0000000313067210 */ /* 0x001fca0007f5e0ff */
[----:B--2---:R-:W-:-:S05]  /*caf10*/  IMAD.X R7, R0, 0x1, R4, P2 ;  /* 0x0000000100077824 */ /* 0x004fca00010e0604 */
[----:B------:R0:W-:Y:S04]  /*caf20*/  STL.64 [R1+0x3c70], R6 ;  /* 0x003c700601007387 */ /* 0x0001e80000100a00 */
[----:B0-----:R-:W2:Y:S04]  /*caf30*/  LDL.LU.64 R6, [R1+0x5df0] ;  /* 0x005df00001067983 */ /* 0x001ea80000300a00 */
[----:B------:R0:W-:Y:S04]  /*caf40*/  STL [R1+0x6e8], R12 ;  /* 0x0006e80c01007387 */ /* 0x0001e80000100800 */
[----:B0-----:R-:W3:Y:S04]  /*caf50*/  LDL.LU R12, [R1+0x360] ;  /* 0x00036000010c7983 */ /* 0x001ee80000300800 */
[----:B------:R0:W-:Y:S04]  /*caf60*/  STL [R1+0x708], R10 ;  /* 0x0007080a01007387 */ /* 0x0001e80000100800 */
[----:B0-----:R-:W3:Y:S04]  /*caf70*/  LDL.LU R10, [R1+0x54] ;  /* 0x00005400010a7983 */ /* 0x001ee80000300800 */
[----:B------:R-:W4:Y:S01]  /*caf80*/  LDL.LU R17, [R1+0x35c] ;  /* 0x00035c0001117983 */ /* 0x000f220000300800 */
[----:B------:R-:W-:-:S05]  /*caf90*/  IADD3 R24, P2, R19, R5, RZ ;  /* 0x0000000513187210 */ /* 0x000fca0007f5e0ff */
[----:B--2---:R-:W-:Y:S01]  /*cafa0*/  IMAD.X R25, R0, 0x1, R7, P2 ;  /* 0x0000000100197824 */ /* 0x004fe200010e0607 */
[----:B------:R-:W-:-:S05]  /*cafb0*/  IADD3 R18, P2, R19, R6, RZ ;  /* 0x0000000613127210 */ /* 0x000fca0007f5e0ff */
[----:B------:R-:W-:Y:S01]  /*cafc0*/  IMAD.X R19, R0, 0x1, R27, P2 ;  /* 0x0000000100137824 */ /* 0x000fe200010e061b */
[----:B----4-:R0:W-:Y:S04]  /*cafd0*/  STL.64 [R1+0x5dc8], R16 ;  /* 0x005dc81001007387 */ /* 0x0101e80000100a00 */
[----:B0-----:R-:W2:Y:S04]  /*cafe0*/  LDL.LU R16, [R1+0x20d4] ;  /* 0x0020d40001107983 */ /* 0x001ea80000300800 */
[----:B------:R-:W4:Y:S04]  /*caff0*/  LDL.LU R17, [R1+0x20d8] ;  /* 0x0020d80001117983 */ /* 0x000f280000300800 */
[----:B------:R0:W-:Y:S04]  /*cb000*/  STL.64 [R1+0x3c68], R24 ;  /* 0x003c681801007387 */ /* 0x0001e80000100a00 */
[----:B0-----:R-:W4:Y:S04]  /*cb010*/  LDL.LU.64 R24, [R1+0x5de8] ;  /* 0x005de80001187983 */ /* 0x001f280000300a00 */
[----:B------:R-:W4:Y:S04]  /*cb020*/  LDL.LU R0, [R1+0x5de0] ;  /* 0x005de00001007983 */ /* 0x000f280000300800 */
[----:B------:R0:W-:Y:S04]  /*cb030*/  STL.64 [R1+0x3c60], R18 ;  /* 0x003c601201007387 */ /* 0x0001e80000100a00 */
[----:B0-----:R-:W2:Y:S01]  /*cb040*/  LDL.LU.64 R18, [R1+0x5dd8] ;  /* 0x005dd80001127983 */ /* 0x001ea20000300a00 */
[----:B------:R-:W-:-:S02]  /*cb050*/  F2FP.SATFINITE.E5M2.F32.PACK_AB_MERGE_C R13, R29, R13, RZ ;  /* 0x0000000d1d0d723e */ /* 0x000fc400048060ff */
[----:B---3--:R-:W-:Y:S02]  /*cb060*/  F2FP.SATFINITE.E5M2.F32.PACK_AB_MERGE_C R9, R28, R9, RZ ;  /* 0x000000091c09723e */ /* 0x008fe400048060ff */
[----:B--2---:R-:W-:Y:S02]  /*cb070*/  F2FP.SATFINITE.E5M2.F32.PACK_AB_MERGE_C R16, R16, R19, RZ ;  /* 0x000000131010723e */ /* 0x004fe400048060ff */
[----:B------:R-:W2:Y:S04]  /*cb080*/  LDL.LU R19, [R1+0x5dd0] ;  /* 0x005dd00001137983 */ /* 0x000ea80000300800 */
[----:B------:R4:W-:Y:S02]  /*cb090*/  STL [R1+0x6a4], R16 ;  /* 0x0006a41001007387 */ /* 0x0009e40000100800 */
[----:B----4-:R-:W-:-:S02]  /*cb0a0*/  F2FP.SATFINITE.E5M2.F32.PACK_AB_MERGE_C R16, R14, R17, RZ ;  /* 0x000000110e10723e */ /* 0x010fc400048060ff */
[----:B------:R-:W-:Y:S02]  /*cb0b0*/  F2FP.SATFINITE.E5M2.F32.PACK_AB_MERGE_C R14, R11, R15, RZ ;  /* 0x0000000f0b0e723e */ /* 0x000fe400048060ff */
[----:B------:R-:W3:Y:S01]  /*cb0c0*/  LDL.LU R11, [R1+0x5c] ;  /* 0x00005c00010b7983 */ /* 0x000ee20000300800 */
[----:B------:R-:W-:-:S03]  /*cb0d0*/  SHF.R.S32.HI R15, RZ, 0x1f, R18 ;  /* 0x0000001fff0f7819 */ /* 0x000fc60000011412 */
[----:B------:R0:W-:Y:S02]  /*cb0e0*/  STL [R1+0x6a8], R16 ;  /* 0x0006a81001007387 */ /* 0x0001e40000100800 */
[C---:B0-----:R-:W-:Y:S02]  /*cb0f0*/  IADD3 R16, P2, R18.reuse, R0, RZ ;  /* 0x0000000012107210 */ /* 0x041fe40007f5e0ff */
[----:B------:R0:W-:Y:S03]  /*cb100*/  STL [R1+0x678], R14 ;  /* 0x0006780e01007387 */ /* 0x0001e60000100800 */
[----:B------:R-:W-:Y:S01]  /*cb110*/  IMAD.X R17, R15, 0x1, R2, P2 ;  /* 0x000000010f117824 */ /* 0x000fe200010e0602 */
[----:B0-----:R-:W4:Y:S04]  /*cb120*/  LDL.LU R14, [R1+0x368] ;  /* 0x00036800010e7983 */ /* 0x001f280000300800 */
[----:B------:R-:W2:Y:S04]  /*cb130*/  LDL.LU R29, [R1+0x364] ;  /* 0x00036400011d7983 */ /* 0x000ea80000300800 */
[----:B------:R0:W-:Y:S04]  /*cb140*/  STL.64 [R1+0x3c58], R16 ;  /* 0x003c581001007387 */ /* 0x0001e80000100a00 */
[----:B------:R-:W-:Y:S01]  /*cb150*/  STL [R1+0x67c], R13 ;  /* 0x00067c0d01007387 */ /* 0x000fe20000100800 */
[----:B0-----:R-:W-:-:S03]  /*cb160*/  IADD3 R16, P2, R18, R3, RZ ;  /* 0x0000000312107210 */ /* 0x001fc60007f5e0ff */
[----:B------:R-:W-:Y:S02]  /*cb170*/  STL.64 [R1+0x5dc0], R2 ;  /* 0x005dc00201007387 */ /* 0x000fe40000100a00 */
[----:B------:R-:W-:Y:S02]  /*cb180*/  IMAD.X R17, R15, 0x1, R4, P2 ;  /* 0x000000010f117824 */ /* 0x000fe400010e0604 */
[----:B------:R-:W-:Y:S04]  /*cb190*/  STL [R1+0x674], R9 ;  /* 0x0006740901007387 */ /* 0x000fe80000100800 */
[----:B------:R0:W-:Y:S04]  /*cb1a0*/  STL.64 [R1+0x3c50], R16 ;  /* 0x003c501001007387 */ /* 0x0001e80000100a00 */
[----:B0-----:R-:W3:Y:S01]  /*cb1b0*/  LDL.LU.64 R16, [R1+0x5dc8] ;  /* 0x005dc80001107983 */ /* 0x001ee20000300a00 */
[----:B------:R-:W-:-:S02]  /*cb1c0*/  SHF.R.U32.HI R3, RZ, 0x8, R12 ;  /* 0x00000008ff037819 */ /* 0x000fc4000001160c */
[----:B------:R-:W-:Y:S01]  /*cb1d0*/  SHF.R.U32.HI R10, RZ, 0x8, R10 ;  /* 0x00000008ff0a7819 */ /* 0x000fe2000001160a */
[----:B------:R-:W2:Y:S01]  /*cb1e0*/  LDL.LU R28, [R1+0x370] ;  /* 0x00037000011c7983 */ /* 0x000ea20000300800 */
[----:B------:R-:W-:Y:S02]  /*cb1f0*/  LOP3.LUT R3, R3, 0xffff, RZ, 0xc0, !PT ;  /* 0x0000ffff03037812 */ /* 0x000fe400078ec0ff */
[----:B------:R-:W-:Y:S01]  /*cb200*/  LOP3.LUT R10, R10, 0xffff, RZ, 0xc0, !PT ;  /* 0x0000ffff0a0a7812 */ /* 0x000fe200078ec0ff */
[----:B------:R-:W2:Y:S03]  /*cb210*/  LDL.LU R9, [R1+0x358] ;  /* 0x0003580001097983 */ /* 0x000ea60000300800 */
[----:B------:R-:W-:Y:S01]  /*cb220*/  PRMT R10, R3, 0x3340, R10 ;  /* 0x00003340030a7816 */ /* 0x000fe2000000000a */
[----:B------:R-:W2:Y:S01]  /*cb230*/  LDL.LU R13, [R1+0x50] ;  /* 0x00005000010d7983 */ /* 0x000ea20000300800 */
[----:B---3--:R-:W-:-:S04]  /*cb240*/  SHF.R.U32.HI R2, RZ, 0x8, R17 ;  /* 0x00000008ff027819 */ /* 0x008fc80000011611 */
[----:B------:R-:W-:-:S04]  /*cb250*/  LOP3.LUT R2, R2, 0xffff, RZ, 0xc0, !PT ;  /* 0x0000ffff02027812 */ /* 0x000fc800078ec0ff */
[----:B------:R-:W-:Y:S02]  /*cb260*/  PRMT R12, R2, 0x3340, R0 ;  /* 0x00003340020c7816 */ /* 0x000fe40000000000 */
[----:B------:R-:W-:-:S05]  /*cb270*/  IADD3 R2, P2, R18, R5, RZ ;  /* 0x0000000512027210 */ /* 0x000fca0007f5e0ff */
[----:B------:R-:W-:-:S05]  /*cb280*/  IMAD.X R3, R15, 0x1, R7, P2 ;  /* 0x000000010f037824 */ /* 0x000fca00010e0607 */
[----:B------:R0:W-:Y:S04]  /*cb290*/  STL.64 [R1+0x3c48], R2 ;  /* 0x003c480201007387 */ /* 0x0001e80000100a00 */
[----:B------:R-:W3:Y:S01]  /*cb2a0*/  LDL.LU R17, [R1+0x36c] ;  /* 0x00036c0001117983 */ /* 0x000ee20000300800 */
[----:B0-----:R-:W-:Y:S01]  /*cb2b0*/  IADD3 R2, P2, R18, R6, RZ ;  /* 0x0000000612027210 */ /* 0x001fe20007f5e0ff */
[----:B------:R-:W-:Y:S02]  /*cb2c0*/  IMAD.MOV.U32 R3, RZ, RZ, R15 ;  /* 0x000000ffff037224 */ /* 0x000fe400078e000f */
[----:B------:R-:W3:Y:S02]  /*cb2d0*/  LDL.LU R15, [R1+0x354] ;  /* 0x00035400010f7983 */ /* 0x000ee40000300800 */
[----:B------:R-:W-:-:S02]  /*cb2e0*/  IMAD.X R3, R3, 0x1, R27, P2 ;  /* 0x0000000103037824 */ /* 0x000fc400010e061b */
[----:B------:R-:W3:Y:S04]  /*cb2f0*/  LDL.LU R18, [R1+0x28c] ;  /* 0x00028c0001127983 */ /* 0x000ee80000300800 */
[----:B------:R0:W-:Y:S04]  /*cb300*/  STL.64 [R1+0x3c40], R2 ;  /* 0x003c400201007387 */ /* 0x0001e80000100a00 */
[----:B0-----:R-:W3:Y:S01]  /*cb310*/  LDL.LU.64 R2, [R1+0x5dc0] ;  /* 0x005dc00001027983 */ /* 0x001ee20000300a00 */
[----:B----4-:R-:W-:Y:S02]  /*cb320*/  SHF.R.U32.HI R14, RZ, 0x8, R14 ;  /* 0x00000008ff0e7819 */ /* 0x010fe4000001160e */
[----:B--2---:R-:W-:-:S02]  /*cb330*/  SHF.R.U32.HI R29, RZ, 0x8, R29 ;  /* 0x00000008ff1d7819 */ /* 0x004fc4000001161d */
[----:B------:R-:W-:Y:S02]  /*cb340*/  SHF.R.U32.HI R28, RZ, 0x8, R28 ;  /* 0x00000008ff1c7819 */ /* 0x000fe4000001161c */
[----:B------:R-:W-:Y:S02]  /*cb350*/  LOP3.LUT R14, R14, 0xffff, RZ, 0xc0, !PT ;  /* 0x0000ffff0e0e7812 */ /* 0x000fe400078ec0ff */
[----:B------:R-:W-:Y:S02]  /*cb360*/  LOP3.LUT R29, R29, 0xffff, RZ, 0xc0, !PT ;  /* 0x0000ffff1d1d7812 */ /* 0x000fe400078ec0ff */
[----:B------:R-:W-:Y:S02]  /*cb370*/  LOP3.LUT R28, R28, 0xffff, RZ, 0xc0, !PT ;  /* 0x0000ffff1c1c7812 */ /* 0x000fe400078ec0ff */
[----:B------:R-:W-:Y:S02]  /*cb380*/  PRMT R29, R14, 0x3340, R29 ;  /* 0x000033400e1d7816 */ /* 0x000fe4000000001d */
[----:B------:R-:W-:-:S02]  /*cb390*/  SHF.R.U32.HI R9, RZ, 0x8, R9 ;  /* 0x00000008ff097819 */ /* 0x000fc40000011609 */
[----:B------:R-:W-:Y:S02]  /*cb3a0*/  SHF.R.U32.HI R14, RZ, 0x8, R13 ;  /* 0x00000008ff0e7819 */ /* 0x000fe4000001160d */
[----:B------:R-:W-:Y:S01]  /*cb3b0*/  PRMT R28, R28, 0x3340, R0 ;  /* 0x000033401c1c7816 */ /* 0x000fe20000000000 */
[----:B------:R-:W2:Y:S01]  /*cb3c0*/  LDL.LU R13, [R1+0x374] ;  /* 0x00037400010d7983 */ /* 0x000ea20000300800 */
[----:B------:R-:W-:Y:S02]  /*cb3d0*/  LOP3.LUT R9, R9, 0xffff, RZ, 0xc0, !PT ;  /* 0x0000ffff09097812 */ /* 0x000fe400078ec0ff */
[----:B------:R-:W-:Y:S01]  /*cb3e0*/  LOP3.LUT R14, R14, 0xffff, RZ, 0xc0, !PT ;  /* 0x0000ffff0e0e7812 */ /* 0x000fe200078ec0ff */
[----:B------:R0:W-:Y:S03]  /*cb3f0*/  STL [R1+0x18], R28 ;  /* 0x0000181c01007387 */ /* 0x0001e60000100800 */
[----:B0-----:R-:W-:-:S02]  /*cb400*/  PRMT R28, R9, 0x3340, R14 ;  /* 0x00003340091c7816 */ /* 0x001fc4000000000e */
[----:B------:R-:W-:-:S03]  /*cb410*/  SHF.R.S32.HI R9, RZ, 0x1f, R11 ;  /* 0x0000001fff097819 */ /* 0x000fc6000001140b */
[----:B------:R0:W-:Y:S02]  /*cb420*/  STL.64 [R1+0x5db8], R28 ;  /* 0x005db81c01007387 */ /* 0x0001e40000100a00 */
[----:B0-----:R-:W-:Y:S02]  /*cb430*/  IADD3 R28, P2, R11, R0, RZ ;  /* 0x000000000b1c7210 */ /* 0x001fe40007f5e0ff */
[----:B---3--:R-:W-:Y:S02]  /*cb440*/  SHF.R.U32.HI R17, RZ, 0x8, R17 ;  /* 0x00000008ff117819 */ /* 0x008fe40000011611 */
[----:B------:R-:W-:Y:S02]  /*cb450*/  SHF.R.U32.HI R14, RZ, 0x8, R15 ;  /* 0x00000008ff0e7819 */ /* 0x000fe4000001160f */
[----:B------:R-:W-:Y:S01]  /*cb460*/  SHF.R.U32.HI R15, RZ, 0x8, R18 ;  /* 0x00000008ff0f7819 */ /* 0x000fe20000011612 */
[----:B------:R-:W-:Y:S01]  /*cb470*/  IMAD.X R29, R9, 0x1, R2, P2 ;  /* 0x00000001091d7824 */ /* 0x000fe200010e0602 */
[----:B------:R-:W-:Y:S04]  /*cb480*/  STL [R1+0x5db0], R2 ;  /* 0x005db00201007387 */ /* 0x000fe80000100800 */
[----:B------:R0:W-:Y:S02]  /*cb490*/  STL.64 [R1+0x3c38], R28 ;  /* 0x003c381c01007387 */ /* 0x0001e40000100a00 */
[----:B0-----:R-:W-:-:S02]  /*cb4a0*/  IADD3 R28, P2, R11, R3, RZ ;  /* 0x000000030b1c7210 */ /* 0x001fc40007f5e0ff */
[----:B------:R-:W-:Y:S02]  /*cb4b0*/  LOP3.LUT R2, R17, 0xffff, RZ, 0xc0, !PT ;  /* 0x0000ffff11027812 */ /* 0x000fe400078ec0ff */
[----:B------:R-:W3:Y:S01]  /*cb4c0*/  LDL.LU R17, [R1+0x378] ;  /* 0x0003780001117983 */ /* 0x000ee20000300800 */
[----:B------:R-:W-:-:S03]  /*cb4d0*/  IMAD.X R29, R9, 0x1, R4, P2 ;  /* 0x00000001091d7824 */ /* 0x000fc600010e0604 */
[----:B------:R-:W4:Y:S04]  /*cb4e0*/  LDL.LU R18, [R1+0x3c] ;  /* 0x00003c0001127983 */ /* 0x000f280000300800 */
[----:B------:R0:W-:Y:S02]  /*cb4f0*/  STL.64 [R1+0x2108], R28 ;  /* 0x0021081c01007387 */ /* 0x0001e40000100a00 */
[----:B0-----:R-:W-:-:S05]  /*cb500*/  IADD3 R28, P2, R11, R5, RZ ;  /* 0x000000050b1c7210 */ /* 0x001fca0007f5e0ff */
[----:B------:R-:W-:-:S05]  /*cb510*/  IMAD.X R29, R9, 0x1, R7, P2 ;  /* 0x00000001091d7824 */ /* 0x000fca00010e0607 */
[----:B------:R0:W-:Y:S04]  /*cb520*/  STL.64 [R1+0x2100], R28 ;  /* 0x0021001c01007387 */ /* 0x0001e80000100a00 */
[----:B0-----:R-:W3:Y:S04]  /*cb530*/  LDL.LU.64 R28, [R1+0x5db8] ;  /* 0x005db800011c7983 */ /* 0x001ee80000300a00 */
[----:B------:R0:W-:Y:S04]  /*cb540*/  STL.64 [R1+0x5da0], R6 ;  /* 0x005da00601007387 */ /* 0x0001e80000100a00 */
[----:B0-----:R-:W3:Y:S01]  /*cb550*/  LDL.LU R7, [R1+0x18] ;  /* 0x0000180001077983 */ /* 0x001ee20000300800 */
[----:B--2---:R-:W-:-:S02]  /*cb560*/  SHF.R.U32.HI R13, RZ, 0x8, R13 ;  /* 0x00000008ff0d7819 */ /* 0x004fc4000001160d */
[----:B------:R-:W-:Y:S02]  /*cb570*/  PRMT R12, R10, 0x5410, R12 ;  /* 0x000054100a0c7816 */ /* 0x000fe4000000000c */
[----:B------:R-:W-:Y:S02]  /*cb580*/  IADD3 R10, P2, R11, R6, RZ ;  /* 0x000000060b0a7210 */ /* 0x000fe40007f5e0ff */
[----:B------:R-:W-:Y:S02]  /*cb590*/  LOP3.LUT R14, R14, 0xffff, RZ, 0xc0, !PT ;  /* 0x0000ffff0e0e7812 */ /* 0x000fe400078ec0ff */
[----:B------:R-:W-:Y:S02]  /*cb5a0*/  LOP3.LUT R15, R15, 0xffff, RZ, 0xc0, !PT ;  /* 0x0000ffff0f0f7812 */ /* 0x000fe400078ec0ff */
[----:B------:R-:W-:Y:S01]  /*cb5b0*/  LOP3.LUT R13, R13, 0xffff, RZ, 0xc0, !PT ;  /* 0x0000ffff0d0d7812 */ /* 0x000fe200078ec0ff */
[----:B------:R-:W-:Y:S01]  /*cb5c0*/  IMAD.X R11, R9, 0x1, R27, P2 ;  /* 0x00000001090b7824 */ /* 0x000fe200010e061b */
[----:B------:R-:W-:Y:S01]  /*cb5d0*/  PRMT R14, R14, 0x3340, R15 ;  /* 0x000033400e0e7816 */ /* 0x000fe2000000000f */
[----:B------:R-:W-:Y:S01]  /*cb5e0*/  STL.64 [R1+0x5d98], R4 ;  /* 0x005d980401007387 */ /* 0x000fe20000100a00 */
[----:B------:R-:W-:-:S03]  /*cb5f0*/  PRMT R15, R13, 0x3340, R0 ;  /* 0x000033400d0f7816 */ /* 0x000fc60000000000 */
[----:B------:R-:W2:Y:S04]  /*cb600*/  LDL.LU R13, [R1+0x20b8] ;  /* 0x0020b800010d7983 */ /* 0x000ea80000300800 */
[----:B------:R0:W-:Y:S04]  /*cb610*/  STL.64 [R1+0x20f8], R10 ;  /* 0x0020f80a01007387 */ /* 0x0001e80000100a00 */
[----:B0-----:R-:W2:Y:S04]  /*cb620*/  LDL.LU R10, [R1+0x20bc] ;  /* 0x0020bc00010a7983 */ /* 0x001ea80000300800 */
[----:B------:R-:W2:Y:S04]  /*cb630*/  LDL.LU R11, [R1+0x20a0] ;  /* 0x0020a000010b7983 */ /* 0x000ea80000300800 */
[----:B------:R-:W2:Y:S01]  /*cb640*/  LDL.LU R9, [R1+0x20a4] ;  /* 0x0020a40001097983 */ /* 0x000ea20000300800 */
[----:B---3--:R-:W-:-:S03]  /*cb650*/  PRMT R6, R29, 0x5410, R7 ;  /* 0x000054101d067816 */ /* 0x008fc60000000007 */
[----:B------:R-:W3:Y:S01]  /*cb660*/  LDL.LU R29, [R1+0x5db4] ;  /* 0x005db400011d7983 */ /* 0x000ee20000300800 */
[----:B------:R-:W-:Y:S02]  /*cb670*/  PRMT R2, R2, 0x3340, R0 ;  /* 0x0000334002027816 */ /* 0x000fe40000000000 */
[----:B------:R-:W-:Y:S02]  /*cb680*/  PRMT R4, R14, 0x5410, R15 ;  /* 0x000054100e047816 */ /* 0x000fe4000000000f */
[----:B------:R-:W-:Y:S02]  /*cb690*/  PRMT R5, R28, 0x5410, R2 ;  /* 0x000054101c057816 */ /* 0x000fe40000000002 */
[----:B------:R-:W-:Y:S01]  /*cb6a0*/  PRMT R17, R6, 0x5210, R17 ;  /* 0x0000521006117816 */ /* 0x000fe20000000011 */
[----:B------:R-:W2:Y:S01]  /*cb6b0*/  LDL.LU R2, [R1+0x5db0] ;  /* 0x005db00001027983 */ /* 0x000ea20000300800 */
[----:B----4-:R-:W-:Y:S02]  /*cb6c0*/  PRMT R18, R5, 0x5210, R18 ;  /* 0x0000521005127816 */ /* 0x010fe40000000012 */
[----:B------:R-:W-:Y:S01]  /*cb6d0*/  PRMT R19, R4, 0x5210, R19 ;  /* 0x0000521004137816 */ /* 0x000fe20000000013 */
[----:B------:R-:W4:Y:S04]  /*cb6e0*/  LDL.LU R28, [R1+0x5dac] ;  /* 0x005dac00011c7983 */ /* 0x000f280000300800 */
[----:B---3--:R-:W0:Y:S04]  /*cb6f0*/  LDS.128 R4, [R29] ;  /* 0x000000001d047984 */ /* 0x008e280000000c00 */
[----:B0-----:R-:W-:Y:S04]  /*cb700*/  STL.64 [R1+0x7e0], R4 ;  /* 0x0007e00401007387 */ /* 0x001fe80000100a00 */
[----:B------:R-:W-:Y:S04]  /*cb710*/  STL.64 [R1+0x7e8], R6 ;  /* 0x0007e80601007387 */ /* 0x000fe80000100a00 */
[----:B------:R0:W1:Y:S04]  /*cb720*/  LDS.128 R4, [R29+0x400] ;  /* 0x000400001d047984 */ /* 0x0000680000000c00 */
[----:B0-----:R-:W3:Y:S01]  /*cb730*/  LDL.LU R29, [R1+0x5da8] ;  /* 0x005da800011d7983 */ /* 0x001ee20000300800 */
[----:B------:R-:W-:Y:S01]  /*cb740*/  PRMT R16, R12, 0x5210, R16 ;  /* 0x000052100c107816 */ /* 0x000fe20000000010 */
[----:B------:R-:W-:Y:S01]  /*cb750*/  BAR.SYNC.DEFER_BLOCKING 0x0 ;  /* 0x0000000000007b1d */ /* 0x000fe20000010000 */
[----:B------:R-:W-:-:S05]  /*cb760*/  SHF.R.S32.HI R15, RZ, 0x1f, R20 ;  /* 0x0000001fff0f7819 */ /* 0x000fca0000011414 */
[----:B----4-:R-:W-:Y:S04]  /*cb770*/  STSM.16.M88.4 [R28], R16 ;  /* 0x000000101c007844 */ /* 0x010fe80000000200 */
[----:B-1----:R-:W-:Y:S04]  /*cb780*/  STL.64 [R1+0x7d0], R4 ;  /* 0x0007d00401007387 */ /* 0x002fe80000100a00 */
[----:B------:R0:W-:Y:S04]  /*cb790*/  STL.64 [R1+0x7d8], R6 ;  /* 0x0007d80601007387 */ /* 0x0001e80000100a00 */
[----:B0-----:R-:W4:Y:S04]  /*cb7a0*/  LDL.LU.64 R6, [R1+0x5da0] ;  /* 0x005da00001067983 */ /* 0x001f280000300a00 */
[----:B------:R-:W4:Y:S04]  /*cb7b0*/  LDL.LU.64 R4, [R1+0x5d98] ;  /* 0x005d980001047983 */ /* 0x000f280000300a00 */
[----:B------:R-:W4:Y:S04]  /*cb7c0*/  LDL.LU R17, [R1+0x20a8] ;  /* 0x0020a80001117983 */ /* 0x000f280000300800 */
[----:B------:R-:W4:Y:S04]  /*cb7d0*/  LDL.LU R18, [R1+0x20ac] ;  /* 0x0020ac0001127983 */ /* 0x000f280000300800 */
[----:B------:R-:W4:Y:S04]  /*cb7e0*/  LDL.LU R16, [R1+0x2090] ;  /* 0x0020900001107983 */ /* 0x000f280000300800 */
[----:B------:R-:W4:Y:S04]  /*cb7f0*/  LDL.LU R19, [R1+0x2094] ;  /* 0x0020940001137983 */ /* 0x000f280000300800 */
[----:B---3--:R0:W-:Y:S04]  /*cb800*/  STL.64 [R1+0x5d20], R28 ;  /* 0x005d201c01007387 */ /* 0x0081e80000100a00 */
[----:B------:R1:W-:Y:S01]  /*cb810*/  STL [R1+0x5d7c], R0 ;  /* 0x005d7c0001007387 */ /* 0x0003e20000100800 */
[----:B0-----:R-:W-:-:S03]  /*cb820*/  IADD3 R28, P2, R20, R0, RZ ;  /* 0x00000000141c7210 */ /* 0x001fc60007f5e0ff */
[----:B--2---:R0:W-:Y:S01]  /*cb830*/  STL [R1+0x5d80], R2 ;  /* 0x005d800201007387 */ /* 0x0041e20000100800 */
[----:B-1----:R-:W-:Y:S01]  /*cb840*/  F2FP.SATFINITE.E5M2.F32.PACK_AB_MERGE_C R0, R9, R11, RZ ;  /* 0x0000000b0900723e */ /* 0x002fe200048060ff */
[----:B------:R-:W-:Y:S01]  /*cb850*/  IMAD.X R29, R15, 0x1, R2, P2 ;  /* 0x000000010f1d7824 */ /* 0x000fe200010e0602 */
[----:B0-----:R-:W-:-:S04]  /*cb860*/  F2FP.SATFINITE.E5M2.F32.PACK_AB_MERGE_C R2, R10, R13, RZ ;  /* 0x0000000d0a02723e */ /* 0x001fc800048060ff */
[----:B------:R0:W-:Y:S04]  /*cb870*/  STL.64 [R1+0x20f0], R28 ;  /* 0x0020f01c01007387 */ /* 0x0001e80000100a00 */
[----:B------:R1:W-:Y:S04]  /*cb880*/  STL [R1+0x670], R2 ;  /* 0x0006700201007387 */ /* 0x0003e80000100800 */
[----:B------:R2:W-:Y:S04]  /*cb890*/  STL [R1+0x668], R0 ;  /* 0x0006680001007387 */ /* 0x0005e80000100800 */
[----:B0-----:R-:W3:Y:S04]  /*cb8a0*/  LDL.LU R28, [R1+0x208c] ;  /* 0x00208c00011c7983 */ /* 0x001ee80000300800 */
[----:B-1----:R-:W2:Y:S01]  /*cb8b0*/  LDL.LU R2, [R1+0x2098] ;  /* 0x0020980001027983 */ /* 0x002ea20000300800 */
[----:B------:R-:W-:-:S05]  /*cb8c0*/  IADD3 R10, P2, R20, R3, RZ ;  /* 0x00000003140a7210 */ /* 0x000fca0007f5e0ff */
[----:B----4-:R-:W-:-:S05]  /*cb8d0*/  IMAD.X R11, R15, 0x1, R4, P2 ;  /* 0x000000010f0b7824 */ /* 0x010fca00010e0604 */
[----:B------:R-:W-:Y:S04]  /*cb8e0*/  STL.64 [R1+0x20e8], R10 ;  /* 0x0020e80a01007387 */ /* 0x000fe80000100a00 */
[----:B--2---:R0:W-:Y:S04]  /*cb8f0*/  STL.64 [R1+0x5d88], R2 ;  /* 0x005d880201007387 */ /* 0x0041e80000100a00 */
[----:B------:R-:W2:Y:S01]  /*cb900*/  LDL.LU R0, [R1+0x209c] ;  /* 0x00209c0001007983 */ /* 0x000ea20000300800 */
[----:B0-----:R-:W-:-:S03]  /*cb910*/  IMAD.MOV.U32 R3, RZ, RZ, R20 ;  /* 0x000000ffff037224 */ /* 0x001fc600078e0014 */
[----:B------:R-:W4:Y:S04]  /*cb920*/  LDL.LU R20, [R1+0x2080] ;  /* 0x0020800001147983 */ /* 0x000f280000300800 */
[----:B------:R-:W3:Y:S04]  /*cb930*/  LDL.LU R9, [R1+0x2070] ;  /* 0x0020700001097983 */ /* 0x000ee80000300800 */
[----:B------:R-:W3:Y:S04]  /*cb940*/  LDL.LU R14, [R1+0x2074] ;  /* 0x00207400010e7983 */ /* 0x000ee80000300800 */
[----:B------:R-:W2:Y:S04]  /*cb950*/  LDL.LU R10, [R1+0x2078] ;  /* 0x00207800010a7983 */ /* 0x000ea80000300800 */
[----:B------:R-:W2:Y:S01]  /*cb960*/  LDL.LU R11, [R1+0x207c] ;  /* 0x00207c00010b7983 */ /* 0x000ea20000300800 */
[----:B------:R-:W-:-:S02]  /*cb970*/  F2FP.SATFINITE.E5M2.F32.PACK_AB_MERGE_C R2, R18, R17, RZ ;  /* 0x000000111202723e */ /* 0x000fc400048060ff */
[----:B------:R-:W-:Y:S01]  /*cb980*/  IADD3 R18, P2, R3, R5, RZ ;  /* 0x0000000503127210 */ /* 0x000fe20007f5e0ff */
[----:B--2---:R0:W-:Y:S04]  /*cb990*/  STL.64 [R1+0x5d70], R10 ;  /* 0x005d700a01007387 */ /* 0x0041e80000100a00 */
[----:B0-----:R-:W4:Y:S04]  /*cb9a0*/  LDL.LU R10, [R1+0x2084] ;  /* 0x00208400010a7983 */ /* 0x001f280000300800 */
[----:B------:R-:W3:Y:S04]  /*cb9b0*/  LDL.LU R11, [R1+0x2088] ;  /* 0x00208800010b7983 */ /* 0x000ee80000300800 */
[----:B------:R-:W2:Y:S04]  /*cb9c0*/  LDL.LU R17, [R1+0x2060] ;  /* 0x0020600001117983 */ /* 0x000ea80000300800 */
[----:B------:R-:W2:Y:S04]  /*cb9d0*/  LDL.LU R12, [R1+0x2068] ;  /* 0x00206800010c7983 */ /* 0x000ea80000300800 */
[----:B------:R0:W-:Y:S04]  /*cb9e0*/  STL [R1+0x66c], R2 ;  /* 0x00066c0201007387 */ /* 0x0001e80000100800 */
[----:B------:R-:W2:Y:S01]  /*cb9f0*/  LDL.LU R13, [R1+0x206c] ;  /* 0x00206c00010d7983 */ /* 0x000ea20000300800 */
[----:B0-----:R-:W-:Y:S01]  /*cba00*/  F2FP.SATFINITE.E5M2.F32.PACK_AB_MERGE_C R2, R19, R16, RZ ;  /* 0x000000101302723e */ /* 0x001fe200048060ff */
[----:B------:R-:W-:-:S04]  /*cba10*/  IMAD.X R19, R15, 0x1, R7, P2 ;  /* 0x000000010f137824 */ /* 0x000fc800010e0607 */
[----:B------:R-:W-:Y:S04]  /*cba20*/  STL [R1+0x664], R2 ;  /* 0x0006640201007387 */ /* 0x000fe80000100800 */
[----:B------:R-:W2:Y:S04]  /*cba30*/  LDL.LU R29, [R1+0x2050] ;  /* 0x00205000011d7983 */ /* 0x000ea80000300800 */
[----:B------:R-:W2:Y:S04]  /*cba40*/  LDL.LU R16, [R1+0x2054] ;  /* 0x0020540001107983 */ /* 0x000ea80000300800 */
[----:B------:R0:W-:Y:S04]  /*cba50*/  STL.64 [R1+0x20e0], R18 ;  /* 0x0020e01201007387 */ /* 0x0001e80000100a00 */
[----:B0-----:R-:W4:Y:S04]  /*cba60*/  LDL.LU R18, [R1+0x5d90] ;  /* 0x005d900001127983 */ /* 0x001f280000300800 */
[----:B------:R-:W4:Y:S01]  /*cba70*/  LDL.LU R19, [R1+0x68] ;  /* 0x0000680001137983 */ /* 0x000f220000300800 */
[----:B------:R-:W-:Y:S01]  /*cba80*/  IADD3 R2, P2, R3, R6, RZ ;  /* 0x0000000603027210 */ /* 0x000fe20007f5e0ff */
[----:B------:R-:W-:-:S04]  /*cba90*/  IMAD.MOV.U32 R3, RZ, RZ, R15 ;  /* 0x000000ffff037224 */ /* 0x000fc800078e000f */
[----:B------:R-:W-:Y:S01]  /*cbaa0*/  IMAD.X R3, R3, 0x1, R27, P2 ;  /* 0x0000000103037824 */ /* 0x000fe200010e061b */
[----:B----4-:R0:W-:Y:S04]  /*cbab0*/  STL.64 [R1+0x5d48], R18 ;  /* 0x005d481201007387 */ /* 0x0101e80000100a00 */
[----:B0-----:R-:W2:Y:S04]  /*cbac0*/  LDL.LU R18, [R1+0x2064] ;  /* 0x0020640001127983 */ /* 0x001ea80000300800 */
[----:B------:R-:W4:Y:S04]  /*cbad0*/  LDL.LU R19, [R1+0x6c] ;  /* 0x00006c0001137983 */ /* 0x000f280000300800 */
[----:B------:R-:W2:Y:S04]  /*cbae0*/  LDL.LU R15, [R1+0x38c] ;  /* 0x00038c00010f7983 */ /* 0x000ea80000300800 */
[----:B------:R0:W-:Y:S04]  /*cbaf0*/  STL.64 [R1+0x20d8], R2 ;  /* 0x0020d80201007387 */ /* 0x0001e80000100a00 */
[----:B0-----:R-:W3:Y:S02]  /*cbb00*/  LDL.LU.64 R2, [R1+0x5d88] ;  /* 0x005d880001027983 */ /* 0x001ee40000300a00 */
[----:B---3--:R-:W-:-:S02]  /*cbb10*/  F2FP.SATFINITE.E5M2.F32.PACK_AB_MERGE_C R0, R0, R2, RZ ;  /* 0x000000020000723e */ /* 0x008fc400048060ff */
[----:B------:R-:W3:Y:S04]  /*cbb20*/  LDL.LU R2, [R1+0x5d80] ;  /* 0x005d800001027983 */ /* 0x000ee80000300800 */
[----:B------:R0:W-:Y:S04]  /*cbb30*/  STL [R1+0x660], R0 ;  /* 0x0006600001007387 */ /* 0x0001e80000100800 */
[----:B0-----:R-:W2:Y:S01]  /*cbb40*/  LDL.LU R0, [R1+0x5d7c] ;  /* 0x005d7c0001007983 */ /* 0x001ea20000300800 */
[----:B------:R-:W-:Y:S02]  /*cbb50*/  F2FP.SATFINITE.E5M2.F32.PACK_AB_MERGE_C R10, R10, R20, RZ ;  /* 0x000000140a0a723e */ /* 0x000fe400048060ff */
[----:B------:R-:W-:Y:S01]  /*cbb60*/  F2FP.SATFINITE.E5M2.F32.PACK_AB_MERGE_C R11, R28, R11, RZ ;  /* 0x0000000b1c0b723e */ /* 0x000fe200048060ff */
[----:B------:R-:W3:Y:S01]  /*cbb70*/  LDL.LU R20, [R1+0x5d78] ;  /* 0x005d780001147983 */ /* 0x000ee20000300800 */
[----:B----4-:R-:W-:-:S03]  /*cbb80*/  SHF.R.S32.HI R28, RZ, 0x1f, R19 ;  /* 0x0000001fff1c7819 */ /* 0x010fc60000011413 */
[----:B------:R2:W-:Y:S04]  /*cbb90*/  STL [R1+0x654], R10 ;  /* 0x0006540a01007387 */ /* 0x0005e80000100800 */
[----:B------:R3:W-:Y:S01]  /*cbba0*/  STL [R1+0x650], R11 ;  /* 0x0006500b01007387 */ /* 0x0007e20000100800 */
[----:B--2---:R-:W-:-:S05]  /*cbbb0*/  IADD3 R10, P2, R19, R0, RZ ;  /* 0x00000000130a7210 */ /* 0x004fca0007f5e0ff */
[----:B---3--:R-:W-:-:S05]  /*cbbc0*/  IMAD.X R11, R28, 0x1, R2, P2 ;  /* 0x000000011c0b7824 */ /* 0x008fca00010e0602 */
[----:B------:R0:W-:Y:S04]  /*cbbd0*/  STL.64 [R1+0x20d0], R10 ;  /* 0x0020d00a01007387 */ /* 0x0001e80000100a00 */
[----:B0-----:R-:W2:Y:S01]  /*cbbe0*/  LDL.LU.64 R10, [R1+0x5d70] ;  /* 0x005d7000010a7983 */ /* 0x001ea20000300a00 */
[----:B------:R-:W-:-:S03]  /*cbbf0*/  F2FP.SATFINITE.E5M2.F32.PACK_AB_MERGE_C R14, R14, R9, RZ ;  /* 0x000000090e0e723e */ /* 0x000fc600048060ff */
[----:B------:R-:W3:Y:S04]  /*cbc00*/  LDL.LU R9, [R1+0x5d68] ;  /* 0x005d680001097983 */ /* 0x000ee80000300800 */
[----:B------:R0:W-:Y:S01]  /*cbc10*/  STL [R1+0x640], R14 ;  /* 0x0006400e01007387 */ /* 0x0001e20000100800 */
[----:B------:R-:W-:-:S03]  /*cbc20*/  F2FP.SATFINITE.E5M2.F32.PACK_AB_MERGE_C R18, R18, R17, RZ ;  /* 0x000000111212723e */ /* 0x000fc600048060ff */
[----:B0-----:R-:W4:Y:S01]  /*cbc30*/  LDL.LU R14, [R1+0x404] ;  /* 0x00040400010e7983 */ /* 0x001f220000300800 */
[----:B--2---:R-:W-:Y:S02]  /*cbc40*/  F2FP.SATFINITE.E5M2.F32.PACK_AB_MERGE_C R11, R11, R10, RZ ;  /* 0x0000000a0b0b723e */ /* 0x004fe400048060ff */
[----:B------:R-:W-:-:S03]  /*cbc50*/  IADD3 R10, P2, R19, R3, RZ ;  /* 0x00000003130a7210 */ /* 0x000fc60007f5e0ff */
[----:B------:R0:W-:Y:S02]  /*cbc60*/  STL [R1+0x644], R11 ;  /* 0x0006440b01007387 */ /* 0x0001e40000100800 */
[----:B0-----:R-:W-:-:S05]  /*cbc70*/  IMAD.X R11, R28, 0x1, R4, P2 ;  /* 0x000000011c0b7824 */ /* 0x001fca00010e0604 */
[----:B------:R0:W-:Y:S04]  /*cbc80*/  STL.64 [R1+0x20c8], R10 ;  /* 0x0020c80a01007387 */ /* 0x0001e80000100a00 */
[----:B0-----:R-:W2:Y:S04]  /*cbc90*/  LDL.LU.64 R10, [R1+0x5d60] ;  /* 0x005d6000010a7983 */ /* 0x001ea80000300a00 */
[----:B------:R-:W3:Y:S04]  /*cbca0*/  LDL.LU R17, [R1+0x5d58] ;  /* 0x005d580001117983 */ /* 0x000ee80000300800 */
[----:B------:R0:W-:Y:S02]  /*cbcb0*/  STL [R1+0x638], R18 ;  /* 0x0006381201007387 */ /* 0x0001e40000100800 */
[----:B0-----:R-:W-:-:S02]  /*cbcc0*/  F2FP.SATFINITE.E5M2.F32.PACK_AB_MERGE_C R18, R13, R12, RZ ;  /* 0x0000000c0d12723e */ /* 0x001fc400048060ff */
[----:B------:R-:W-:-:S05]  /*cbcd0*/  IADD3 R12, P2, R19, R5, RZ ;  /* 0x00000005130c7210 */ /* 0x000fca0007f5e0ff */
[----:B------:R-:W-:Y:S01]  /*cbce0*/  IMAD.X R13, R28, 0x1, R7, P2 ;  /* 0x000000011c0d7824 */ /* 0x000fe200010e0607 */
[----:B------:R0:W-:Y:S04]  /*cbcf0*/  STL [R1+0x634], R18 ;  /* 0x0006341201007387 */ /* 0x0001e80000100800 */
[----:B------:R1:W-:Y:S01]  /*cbd00*/  STL.64 [R1+0x20c0], R12 ;  /* 0x0020c00c01007387 */ /* 0x0003e20000100a00 */
[----:B0-----:R-:W-:-:S03]  /*cbd10*/  IADD3 R18, P2, R19, R6, RZ ;  /* 0x0000000613127210 */ /* 0x001fc60007f5e0ff */
[----:B-1----:R-:W4:Y:S02]  /*cbd20*/  LDL.LU.64 R12, [R1+0x5d50] ;  /* 0x005d5000010c7983 */ /* 0x002f240000300a00 */
[----:B------:R-:W-:Y:S02]  /*cbd30*/  IMAD.X R19, R28, 0x1, R27, P2 ;  /* 0x000000011c137824 */ /* 0x000fe400010e061b */
[----:B------:R0:W-:Y:S04]  /*cbd40*/  STL.64 [R1+0x5d38], R6 ;  /* 0x005d380601007387 */ /* 0x0001e80000100a00 */
[----:B------:R1:W-:Y:S01]  /*cbd50*/  STL.64 [R1+0x20b8], R18 ;  /* 0x0020b81201007387 */ /* 0x0003e20000100a00 */
[----:B0-----:R-:W-:-:S03]  /*cbd60*/  F2FP.SATFINITE.E5M2.F32.PACK_AB_MERGE_C R6, R16, R29, RZ ;  /* 0x0000001d1006723e */ /* 0x001fc600048060ff */
[----:B-1----:R-:W3:Y:S01]  /*cbd70*/  LDL.LU.64 R18, [R1+0x5d48] ;  /* 0x005d480001127983 */ /* 0x002ee20000300a00 */
[----:B------:R-:W-:-:S03]  /*cbd80*/  SHF.R.U32.HI R7, RZ, 0x8, R20 ;  /* 0x00000008ff077819 */ /* 0x000fc60000011614 */
[----:B------:R0:W-:Y:S04]  /*cbd90*/  STL [R1+0x620], R6 ;  /* 0x0006200601007387 */ /* 0x0001e80000100800 */
[----:B------:R-:W3:Y:S04]  /*cbda0*/  LDL.LU R16, [R1+0x3ac] ;  /* 0x0003ac0001107983 */ /* 0x000ee80000300800 */
[----:B------:R-:W3:Y:S01]  /*cbdb0*/  LDL.LU R20, [R1+0x5d40] ;  /* 0x005d400001147983 */ /* 0x000ee20000300800 */
[----:B0-----:R-:W-:Y:S02]  /*cbdc0*/  SHF.R.U32.HI R6, RZ, 0x8, R15 ;  /* 0x00000008ff067819 */ /* 0x001fe4000001160f */
[----:B------:R-:W-:-:S02]  /*cbdd0*/  LOP3.LUT R7, R7, 0xffff, RZ, 0xc0, !PT ;  /* 0x0000ffff07077812 */ /* 0x000fc400078ec0ff */
[----:B------:R-:W-:Y:S02]  /*cbde0*/  LOP3.LUT R6, R6, 0xffff, RZ, 0xc0, !PT ;  /* 0x0000ffff06067812 */ /* 0x000fe400078ec0ff */
[----:B--2---:R-:W-:-:S04]  /*cbdf0*/  SHF.R.U32.HI R11, RZ, 0x8, R11 ;  /* 0x00000008ff0b7819 */ /* 0x004fc8000001160b */
[----:B------:R-:W-:Y:S02]  /*cbe00*/  LOP3.LUT R11, R11, 0xffff, RZ, 0xc0, !PT ;  /* 0x0000ffff0b0b7812 */ /* 0x000fe400078ec0ff */
[----:B----4-:R-:W-:-:S04]  /*cbe10*/  SHF.R.U32.HI R12, RZ, 0x8, R12 ;  /* 0x00000008ff0c7819 */ /* 0x010fc8000001160c */
[----:B------:R-:W-:-:S04]  /*cbe20*/  LOP3.LUT R12, R12, 0xffff, RZ, 0xc0, !PT ;  /* 0x0000ffff0c0c7812 */ /* 0x000fc800078ec0ff */
[----:B------:R-:W-:Y:S02]  /*cbe30*/  PRMT R12, R11, 0x3340, R12 ;  /* 0x000033400b0c7816 */ /* 0x000fe4000000000c */
[----:B------:R-:W-:Y:S02]  /*cbe40*/  PRMT R11, R6, 0x3340, R7 ;  /* 0x00003340060b7816 */ /* 0x000fe40000000007 */
[----:B---3--:R-:W-:Y:S02]  /*cbe50*/  SHF.R.S32.HI R15, RZ, 0x1f, R19 ;  /* 0x0000001fff0f7819 */ /* 0x008fe40000011413 */
[----:B------:R-:W-:-:S05]  /*cbe60*/  IADD3 R6, P2, R19, R0, RZ ;  /* 0x0000000013067210 */ /* 0x000fca0007f5e0ff */
[----:B------:R-:W-:-:S05]  /*cbe70*/  IMAD.X R7, R15, 0x1, R2, P2 ;  /* 0x000000010f077824 */ /* 0x000fca00010e0602 */
[----:B------:R0:W-:Y:S02]  /*cbe80*/  STL.64 [R1+0x20a8], R6 ;  /* 0x0020a80601007387 */ /* 0x0001e40000100a00 */
[----:B0-----:R-:W-:Y:S02]  /*cbe90*/  SHF.R.U32.HI R6, RZ, 0x8, R20 ;  /* 0x00000008ff067819 */ /* 0x001fe40000011614 */
[----:B------:R-:W-:Y:S01]  /*cbea0*/  SHF.R.U32.HI R7, RZ, 0x8, R14 ;  /* 0x00000008ff077819 */ /* 0x000fe2000001160e */
[----:B------:R-:W2:Y:S01]  /*cbeb0*/  LDL.LU R20, [R1+0x74] ;  /* 0x0000740001147983 */ /* 0x000ea20000300800 */
[----:B------:R-:W-:Y:S02]  /*cbec0*/  LOP3.LUT R6, R6, 0xffff, RZ, 0xc0, !PT ;  /* 0x0000ffff06067812 */ /* 0x000fe400078ec0ff */
[----:B------:R-:W-:Y:S02]  /*cbed0*/  LOP3.LUT R7, R7, 0xffff, RZ, 0xc0, !PT ;  /* 0x0000ffff07077812 */ /* 0x000fe400078ec0ff */
[----:B------:R-:W-:-:S02]  /*cbee0*/  PRMT R29, R6, 0x3340, R0 ;  /* 0x00003340061d7816 */ /* 0x000fc40000000000 */
[----:B------:R-:W-:Y:S02]  /*cbef0*/  IADD3 R6, P2, R19, R3, RZ ;  /* 0x0000000313067210 */ /* 0x000fe40007f5e0ff */
[----:B------:R-:W-:-:S03]  /*cbf00*/  PRMT R14, R7, 0x3340, R0 ;  /* 0x00003340070e7816 */ /* 0x000fc60000000000 */
[----:B------:R-:W-:-:S05]  /*cbf10*/  IMAD.X R7, R15, 0x1, R4, P2 ;  /* 0x000000010f077824 */ /* 0x000fca00010e0604 */
[----:B------:R0:W-:Y:S04]  /*cbf20*/  STL.64 [R1+0x2068], R6 ;  /* 0x0020680601007387 */ /* 0x0001e80000100a00 */
[----:B0-----:R-:W3:Y:S01]  /*cbf30*/  LDL.LU.64 R6, [R1+0x5d38] ;  /* 0x005d380001067983 */ /* 0x001ee20000300a00 */
[----:B------:R-:W-:Y:S02]  /*cbf40*/  SHF.R.U32.HI R10, RZ, 0x8, R10 ;  /* 0x00000008ff0a7819 */ /* 0x000fe4000001160a */
[----:B------:R-:W-:Y:S02]  /*cbf50*/  SHF.R.U32.HI R16, RZ, 0x8, R16 ;  /* 0x00000008ff107819 */ /* 0x000fe40000011610 */
[----:B------:R-:W-:Y:S02]  /*cbf60*/  LOP3.LUT R10, R10, 0xffff, RZ, 0xc0, !PT ;  /* 0x0000ffff0a0a7812 */ /* 0x000fe400078ec0ff */
[----:B------:R-:W-:-:S02]  /*cbf70*/  LOP3.LUT R16, R16, 0xffff, RZ, 0xc0, !PT ;  /* 0x0000ffff10107812 */ /* 0x000fc400078ec0ff */
[----:B------:R-:W-:Y:S02]  /*cbf80*/  SHF.R.U32.HI R9, RZ, 0x8, R9 ;  /* 0x00000008ff097819 */ /* 0x000fe40000011609 */
[----:B------:R-:W-:Y:S02]  /*cbf90*/  SHF.R.U32.HI R17, RZ, 0x8, R17 ;  /* 0x00000008ff117819 */ /* 0x000fe40000011611 */
[----:B------:R-:W-:Y:S02]  /*cbfa0*/  PRMT R10, R10, 0x3340, R16 ;  /* 0x000033400a0a7816 */ /* 0x000fe40000000010 */
[----:B------:R-:W-:Y:S02]  /*cbfb0*/  LOP3.LUT R9, R9, 0xffff, RZ, 0xc0, !PT ;  /* 0x0000ffff09097812 */ /* 0x000fe400078ec0ff */
[----:B------:R-:W-:Y:S02]  /*cbfc0*/  LOP3.LUT R17, R17, 0xffff, RZ, 0xc0, !PT ;  /* 0x0000ffff11117812 */ /* 0x000fe400078ec0ff */
[----:B------:R-:W-:-:S02]  /*cbfd0*/  IADD3 R16, P2, R19, R5, RZ ;  /* 0x0000000513107210 */ /* 0x000fc40007f5e0ff */
[----:B------:R-:W-:-:S03]  /*cbfe0*/  PRMT R9, R9, 0x3340, R17 ;  /* 0x0000334009097816 */ /* 0x000fc60000000011 */
[----:B---3--:R-:W-:-:S05]  /*cbff0*/  IMAD.X R17, R15, 0x1, R7, P2 ;  /* 0x000000010f117824 */ /* 0x008fca00010e0607 */
[----:B------:R0:W-:Y:S02]  /*cc000*/  STL.64 [R1+0x20a0], R16 ;  /* 0x0020a01001007387 */ /* 0x0001e40000100a00 */
[----:B0-----:R-:W-:-:S05]  /*cc010*/  IADD3 R16, P2, R19, R6, RZ ;  /* 0x0000000613107210 */ /* 0x001fca0007f5e0ff */
[----:B------:R-:W-:-:S05]  /*cc020*/  IMAD.X R17, R15, 0x1, R27, P2 ;  /* 0x000000010f117824 */ /* 0x000fca00010e061b */
[----:B------:R0:W-:Y:S04]  /*cc030*/  STL.64 [R1+0x2098], R16 ;  /* 0x0020981001007387 */ /* 0x0001e80000100a00 */
[----:B0-----:R-:W3:Y:S01]  /*cc040*/  LDL.LU.64 R16, [R1+0x5d30] ;  /* 0x005d300001107983 */ /* 0x001ee20000300a00 */
[----:B------:R-:W-:Y:S02]  /*cc050*/  PRMT R11, R11, 0x5410, R14 ;  /* 0x000054100b0b7816 */ /* 0x000fe4000000000e */
[----:B--2---:R-:W-:Y:S02]  /*cc060*/  IADD3 R14, P2, R20, R0, RZ ;  /* 0x00000000140e7210 */ /* 0x004fe40007f5e0ff */
[----:B------:R-:W-:Y:S02]  /*cc070*/  PRMT R12, R12, 0x5410, R29 ;  /* 0x000054100c0c7816 */ /* 0x000fe4000000001d */
[----:B---3--:R-:W-:-:S02]  /*cc080*/  SHF.R.U32.HI R16, RZ, 0x8, R16 ;  /* 0x00000008ff107819 */ /* 0x008fc40000011610 */
[----:B------:R-:W-:Y:S02]  /*cc090*/  SHF.R.U32.HI R15, RZ, 0x8, R17 ;  /* 0x00000008ff0f7819 */ /* 0x000fe40000011611 */
[----:B------:R-:W-:Y:S02]  /*cc0a0*/  LOP3.LUT R17, R16, 0xffff, RZ, 0xc0, !PT ;  /* 0x0000ffff10117812 */ /* 0x000fe400078ec0ff */
[----:B------:R-:W-:Y:S01]  /*cc0b0*/  LOP3.LUT R15, R15, 0xffff, RZ, 0xc0, !PT ;  /* 0x0000ffff0f0f7812 */ /* 0x000fe200078ec0ff */
[----:B------:R-:W2:Y:S01]  /*cc0c0*/  LDL.LU R16, [R1+0xf8] ;  /* 0x0000f80001107983 */ /* 0x000ea20000300800 */
[----:B------:R-:W-:Y:S02]  /*cc0d0*/  PRMT R28, R17, 0x3340, R0 ;  /* 0x00003340111c7816 */ /* 0x000fe40000000000 */
[----:B------:R-:W-:Y:S02]  /*cc0e0*/  SHF.R.S32.HI R17, RZ, 0x1f, R20 ;  /* 0x0000001fff117819 */ /* 0x000fe40000011414 */
[----:B------:R-:W-:-:S03]  /*cc0f0*/  PRMT R19, R15, 0x3340, R0 ;  /* 0x000033400f137816 */ /* 0x000fc60000000000 */
[----:B------:R-:W-:-:S05]  /*cc100*/  IMAD.X R15, R17, 0x1, R2, P2 ;  /* 0x00000001110f7824 */ /* 0x000fca00010e0602 */
[----:B------:R0:W-:Y:S04]  /*cc110*/  STL.64 [R1+0x2050], R14 ;  /* 0x0020500e01007387 */ /* 0x0001e80000100a00 */
[----:B0-----:R-:W3:Y:S01]  /*cc120*/  LDL.LU.64 R14, [R1+0x5d28] ;  /* 0x005d2800010e7983 */ /* 0x001ee20000300a00 */
[----:B------:R-:W-:Y:S02]  /*cc130*/  PRMT R10, R10, 0x5410, R28 ;  /* 0x000054100a0a7816 */ /* 0x000fe4000000001c */
[----:B------:R-:W-:Y:S02]  /*cc140*/  IADD3 R28, P2, R20, R3, RZ ;  /* 0x00000003141c7210 */ /* 0x000fe40007f5e0ff */
[----:B------:R-:W-:-:S03]  /*cc150*/  PRMT R12, R12, 0x5210, R18 ;  /* 0x000052100c0c7816 */ /* 0x000fc60000000012 */
[----:B------:R-:W-:Y:S01]  /*cc160*/  IMAD.X R29, R17, 0x1, R4, P2 ;  /* 0x00000001111d7824 */ /* 0x000fe200010e0604 */
[----:B------:R-:W-:Y:S02]  /*cc170*/  IADD3 R18, P2, R20, R5, RZ ;  /* 0x0000000514127210 */ /* 0x000fe40007f5e0ff */
[----:B------:R-:W-:-:S03]  /*cc180*/  PRMT R9, R9, 0x5410, R19 ;  /* 0x0000541009097816 */ /* 0x000fc60000000013 */
[----:B------:R-:W-:Y:S01]  /*cc190*/  IMAD.X R19, R17, 0x1, R7, P2 ;  /* 0x0000000111137824 */ /* 0x000fe200010e0607 */
[----:B------:R-:W-:Y:S04]  /*cc1a0*/  STL.64 [R1+0x2060], R28 ;  /* 0x0020601c01007387 */ /* 0x000fe80000100a00 */
[----:B------:R0:W-:Y:S02]  /*cc1b0*/  STL.64 [R1+0x2090], R18 ;  /* 0x0020901201007387 */ /* 0x0001e40000100a00 */
[----:B0-----:R-:W-:-:S05]  /*cc1c0*/  IADD3 R18, P2, R20, R6, RZ ;  /* 0x0000000614127210 */ /* 0x001fca0007f5e0ff */
[----:B------:R-:W-:-:S05]  /*cc1d0*/  IMAD.X R19, R17, 0x1, R27, P2 ;  /* 0x0000000111137824 */ /* 0x000fca00010e061b */
[----:B------:R0:W-:Y:S01]  /*cc1e0*/  STL.64 [R1+0x2088], R18 ;  /* 0x0020881201007387 */ /* 0x0001e20000100a00 */
[----:B---3--:R-:W-:-:S03]  /*cc1f0*/  PRMT R10, R10, 0x5210, R14 ;  /* 0x000052100a0a7816 */ /* 0x008fc6000000000e */
[----:B------:R-:W3:Y:S01]  /*cc200*/  LDL.LU R14, [R1+0x2058] ;  /* 0x00205800010e7983 */ /* 0x000ee20000300800 */
[----:B--2---:R-:W-:Y:S01]  /*cc210*/  IADD3 R28, P2, R16, R0, RZ ;  /* 0x00000000101c7210 */ /* 0x004fe20007f5e0ff */
[----:B------:R-:W-:Y:S02]  /*cc220*/  IMAD.MOV.U32 R20, RZ, RZ, R21 ;  /* 0x000000ffff147224 */ /* 0x000fe400078e0015 */
[----:B------:R-:W-:Y:S01]  /*cc230*/  IMAD.MOV.U32 R21, RZ, RZ, R23 ;  /* 0x000000ffff157224 */ /* 0x000fe200078e0017 */
[----:B---3--:R1:W-:Y:S04]  /*cc240*/  STL [R1+0x5d18], R14 ;  /* 0x005d180e01007387 */ /* 0x0083e80000100800 */
[----:B------:R-:W2:Y:S04]  /*cc250*/  LDL.LU R17, [R1+0x205c] ;  /* 0x00205c0001117983 */ /* 0x000ea80000300800 */
[----:B0-----:R-:W3:Y:S01]  /*cc260*/  LDL.LU R19, [R1+0x2040] ;  /* 0x0020400001137983 */ /* 0x001ee20000300800 */
[----:B-1----:R-:W-:Y:S01]  /*cc270*/  IMAD.MOV.U32 R14, RZ, RZ, R10 ;  /* 0x000000ffff0e7224 */ /* 0x002fe200078e000a */
[----:B------:R-:W-:-:S02]  /*cc280*/  SHF.R.S32.HI R10, RZ, 0x1f, R16 ;  /* 0x0000001fff0a7819 */ /* 0x000fc40000011410 */
[----:B------:R-:W3:Y:S03]  /*cc290*/  LDL.LU R23, [R1+0x2044] ;  /* 0x0020440001177983 */ /* 0x000ee60000300800 */
[----:B------:R-:W-:-:S05]  /*cc2a0*/  IMAD.X R29, R10, 0x1, R2, P2 ;  /* 0x000000010a1d7824 */ /* 0x000fca00010e0602 */
[----:B------:R0:W-:Y:S02]  /*cc2b0*/  STL.64 [R1+0x2080], R28 ;  /* 0x0020801c01007387 */ /* 0x0001e40000100a00 */
[----:B0-----:R-:W-:-:S05]  /*cc2c0*/  IADD3 R28, P2, R16, R3, RZ ;  /* 0x00000003101c7210 */ /* 0x001fca0007f5e0ff */
[----:B------:R-:W-:-:S05]  /*cc2d0*/  IMAD.X R29, R10, 0x1, R4, P2 ;  /* 0x000000010a1d7824 */ /* 0x000fca00010e0604 */
[----:B------:R0:W-:Y:S04]  /*cc2e0*/  STL.64 [R1+0x20b0], R28 ;  /* 0x0020b01c01007387 */ /* 0x0001e80000100a00 */
[----:B0-----:R-:W4:Y:S01]  /*cc2f0*/  LDL.LU.64 R28, [R1+0x5d20] ;  /* 0x005d2000011c7983 */ /* 0x001f220000300a00 */
[----:B------:R-:W-:Y:S02]  /*cc300*/  PRMT R11, R11, 0x5210, R15 ;  /* 0x000052100b0b7816 */ /* 0x000fe4000000000f */
[----:B------:R-:W-:-:S03]  /*cc310*/  PRMT R9, R9, 0x5210, R13 ;  /* 0x0000521009097816 */ /* 0x000fc6000000000d */
[----:B------:R-:W-:Y:S02]  /*cc320*/  IMAD.MOV.U32 R13, RZ, RZ, R11 ;  /* 0x000000ffff0d7224 */ /* 0x000fe400078e000b */
[----:B------:R-:W-:-:S05]  /*cc330*/  IMAD.MOV.U32 R15, RZ, RZ, R9 ;  /* 0x000000ffff0f7224 */ /* 0x000fca00078e0009 */
[----:B----4-:R0:W-:Y:S04]  /*cc340*/  STSM.16.M88.4 [R28+0x200], R12 ;  /* 0x0002000c1c007844 */ /* 0x0101e80000000200 */
[----:B0-----:R-:W2:Y:S04]  /*cc350*/  LDL.LU R14, [R1+0x5d18] ;  /* 0x005d1800010e7983 */ /* 0x001ea80000300800 */
[----:B------:R-:W4:Y:S04]  /*cc360*/  LDL.LU R9, [R1+0x204c] ;  /* 0x00204c0001097983 */ /* 0x000f280000300800 */
[----:B------:R-:W3:Y:S04]  /*cc370*/  LDL.LU R12, [R1+0x2038] ;  /* 0x00203800010c7983 */ /* 0x000ee80000300800 */
[----:B------:R-:W3:Y:S01]  /*cc380*/  LDL.LU R13, [R1+0x203c] ;  /* 0x00203c00010d7983 */ /* 0x000ee20000300800 */
[----:B------:R-:W-:Y:S06]  /*cc390*/  BAR.SYNC.DEFER_BLOCKING 0x0 ;  /* 0x0000000000007b1d */ /* 0x000fec0000010000 */
[----:B---3--:R0:W-:Y:S04]  /*cc3a0*/  STL.64 [R1+0x5d10], R12 ;  /* 0x005d100c01007387 */ /* 0x0081e80000100a00 */
[----:B0-----:R-:W4:Y:S04]  /*cc3b0*/  LDL.LU R13, [R1+0x2048] ;  /* 0x00204800010d7983 */ /* 0x001f280000300800 */
[----:B------:R-:W3:Y:S04]  /*cc3c0*/  LDL.LU R15, [R1+0x2020] ;  /* 0x00202000010f7983 */ /* 0x000ee80000300800 */
[----:B------:R-:W3:Y:S04]  /*cc3d0*/  LDL.LU R18, [R1+0x2024] ;  /* 0x0020240001127983 */ /* 0x000ee80000300800 */
[----:B------:R0:W-:Y:S04]  /*cc3e0*/  STL.64 [R1+0x53d0], R28 ;  /* 0x0053d01c01007387 */ /* 0x0001e80000100a00 */
[----:B0-----:R-:W3:Y:S01]  /*cc3f0*/  LDL.LU R29, [R1+0xf4] ;  /* 0x0000f400011d7983 */ /* 0x001ee20000300800 */
[----:B------:R-:W-:Y:S01]  /*cc400*/  IMAD.MOV.U32 R12, RZ, RZ, R10 ;  /* 0x000000ffff0c7224 */ /* 0x000fe200078e000a */
[----:B------:R-:W-:-:S05]  /*cc410*/  IADD3 R10, P2, R16, R5, RZ ;  /* 0x00000005100a7210 */ /* 0x000fca0007f5e0ff */
[----:B------:R-:W-:-:S05]  /*cc420*/  IMAD.X R11, R12, 0x1, R7, P2 ;  /* 0x000000010c0b7824 */ /* 0x000fca00010e0607 */
[----:B------:R0:W-:Y:S04]  /*cc430*/  STL.64 [R1+0x2078], R10 ;  /* 0x0020780a01007387 */ /* 0x0001e80000100a00 */
[----:B------:R-:W3:Y:S01]  /*cc440*/  LDL.LU R28, [R1+0x2028] ;  /* 0x00202800011c7983 */ /* 0x000ee20000300800 */
[----:B0-----:R-:W-:-:S03]  /*cc450*/  IADD3 R10, P2, R16, R6, RZ ;  /* 0x00000006100a7210 */ /* 0x001fc60007f5e0ff */
[----:B------:R-:W3:Y:S02]  /*cc460*/  LDL.LU R16, [R1+0x202c] ;  /* 0x00202c0001107983 */ /* 0x000ee40000300800 */
[----:B------:R-:W-:-:S05]  /*cc470*/  IMAD.X R11, R12, 0x1, R27, P2 ;  /* 0x000000010c0b7824 */ /* 0x000fca00010e061b */
[----:B------:R2:W-:Y:S02]  /*cc480*/  STL.64 [R1+0x2070], R10 ;  /* 0x0020700a01007387 */ /* 0x0005e40000100a00 */
[----:B--2---:R-:W-:Y:S02]  /*cc490*/  F2FP.SATFINITE.E5M2.F32.PACK_AB_MERGE_C R10, R17, R14, RZ ;  /* 0x0000000e110a723e */ /* 0x004fe400048060ff */
[----:B------:R-:W-:-:S03]  /*cc4a0*/  F2FP.SATFINITE.E5M2.F32.PACK_AB_MERGE_C R11, R23, R19, RZ ;  /* 0x00000013170b723e */ /* 0x000fc600048060ff */
[----:B------:R-:W-:Y:S04]  /*cc4b0*/  STL [R1+0x60c], R10 ;  /* 0x00060c0a01007387 */ /* 0x000fe80000100800 */
[----:B------:R0:W-:Y:S04]  /*cc4c0*/  STL.64 [R1+0x5d08], R20 ;  /* 0x005d081401007387 */ /* 0x0001e80000100a00 */
[----:B0-----:R-:W2:Y:S04]  /*cc4d0*/  LDL.LU R20, [R1+0x2030] ;  /* 0x0020300001147983 */ /* 0x001ea80000300800 */
[----:B------:R-:W2:Y:S04]  /*cc4e0*/  LDL.LU R21, [R1+0x2034] ;  /* 0x0020340001157983 */ /* 0x000ea80000300800 */
[----:B------:R-:W2:Y:S04]  /*cc4f0*/  LDL.LU R10, [R1+0x2010] ;  /* 0x00201000010a7983 */ /* 0x000ea80000300800 */
[----:B------:R0:W-:Y:S04]  /*cc500*/  STL [R1+0x5f8], R11 ;  /* 0x0005f80b01007387 */ /* 0x0001e80000100800 */
[----:B0-----:R-:W2:Y:S04]  /*cc510*/  LDL.LU R11, [R1+0x2014] ;  /* 0x00201400010b7983 */ /* 0x001ea80000300800 */
[----:B------:R-:W2:Y:S04]  /*cc520*/  LDL.LU R14, [R1+0x2018] ;  /* 0x00201800010e7983 */ /* 0x000ea80000300800 */
[----:B------:R-:W2:Y:S04]  /*cc530*/  LDL.LU R17, [R1+0x201c] ;  /* 0x00201c0001117983 */ /* 0x000ea80000300800 */
[----:B------:R-:W2:Y:S04]  /*cc540*/  LDL.LU R19, [R1+0x2000] ;  /* 0x0020000001137983 */ /* 0x000ea80000300800 */
[----:B------:R-:W2:Y:S01]  /*cc550*/  LDL.LU R23, [R1+0x2004] ;  /* 0x0020040001177983 */ /* 0x000ea20000300800 */
[----:B----4-:R-:W-:-:S05]  /*cc560*/  F2FP.SATFINITE.E5M2.F32.PACK_AB_MERGE_C R13, R9, R13, RZ ;  /* 0x0000000d090d723e */ /* 0x010fca00048060ff */
[----:B------:R0:W-:Y:S01]  /*cc570*/  STL [R1+0x5fc], R13 ;  /* 0x0005fc0d01007387 */ /* 0x0001e20000100800 */
[----:B---3--:R-:W-:Y:S02]  /*cc580*/  SHF.R.S32.HI R9, RZ, 0x1f, R29 ;  /* 0x0000001fff097819 */ /* 0x008fe4000001141d */
[----:B------:R-:W-:-:S05]  /*cc590*/  IADD3 R12, P2, R29, R0, RZ ;  /* 0x000000001d0c7210 */ /* 0x000fca0007f5e0ff */
[----:B0-----:R-:W-:-:S05]  /*cc5a0*/  IMAD.X R13, R9, 0x1, R2, P2 ;  /* 0x00000001090d7824 */ /* 0x001fca00010e0602 */
[----:B------:R0:W-:Y:S04]  /*cc5b0*/  STL.64 [R1+0x2040], R12 ;  /* 0x0020400c01007387 */ /* 0x0001e80000100a00 */
[----:B0-----:R-:W3:Y:S01]  /*cc5c0*/  LDL.LU.64 R12, [R1+0x5d10] ;  /* 0x005d1000010c7983 */ /* 0x001ee20000300a00 */
[----:B------:R-:W-:Y:S02]  /*cc5d0*/  F2FP.SATFINITE.E5M2.F32.PACK_AB_MERGE_C R15, R18, R15, RZ ;  /* 0x0000000f120f723e */ /* 0x000fe400048060ff */
[----:B------:R-:W-:Y:S02]  /*cc5e0*/  F2FP.SATFINITE.E5M2.F32.PACK_AB_MERGE_C R16, R16, R28, RZ ;  /* 0x0000001c1010723e */ /* 0x000fe400048060ff */
[----:B--2---:R-:W-:-:S05]  /*cc5f0*/  F2FP.SATFINITE.E5M2.F32.PACK_AB_MERGE_C R21, R21, R20, RZ ;  /* 0x000000141515723e */ /* 0x004fca00048060ff */
[----:B------:R-:W-:Y:S01]  /*cc600*/  STL [R1+0x5e0], R21 ;  /* 0x0005e01501007387 */ /* 0x000fe20000100800 */
[----:B---3--:R-:W-:Y:S02]  /*cc610*/  F2FP.SATFINITE.E5M2.F32.PACK_AB_MERGE_C R20, R13, R12, RZ ;  /* 0x0000000c0d14723e */ /* 0x008fe400048060ff */
[----:B------:R-:W-:-:S03]  /*cc620*/  IADD3 R12, P2, R29, R3, RZ ;  /* 0x000000031d0c7210 */ /* 0x000fc60007f5e0ff */
[----:B------:R0:W-:Y:S02]  /*cc630*/  STL [R1+0x5e8], R20 ;  /* 0x0005e81401007387 */ /* 0x0001e40000100800 */
[----:B------:R-:W-:-:S05]  /*cc640*/  IMAD.X R13, R9, 0x1, R4, P2 ;  /* 0x00000001090d7824 */ /* 0x000fca00010e0604 */
[----:B------:R1:W-:Y:S01]  /*cc650*/  STL.64 [R1+0x2030], R12 ;  /* 0x0020300c01007387 */ /* 0x0003e20000100a00 */
[----:B0-----:R-:W-:-:S05]  /*cc660*/  IADD3 R20, P2, R29, R5, RZ ;  /* 0x000000051d147210 */ /* 0x001fca0007f5e0ff */
[----:B------:R-:W-:Y:S01]  /*cc670*/  IMAD.X R21, R9, 0x1, R7, P2 ;  /* 0x0000000109157824 */ /* 0x000fe200010e0607 */
[----:B-1----:R-:W2:Y:S04]  /*cc680*/  LDL.LU R12, [R1+0x2008] ;  /* 0x00200800010c7983 */ /* 0x002ea80000300800 */
[----:B------:R-:W2:Y:S01]  /*cc690*/  LDL.LU R13, [R1+0x200c] ;  /* 0x00200c00010d7983 */ /* 0x000ea20000300800 */
[----:B------:R-:W-:-:S03]  /*cc6a0*/  IADD3 R28, P2, R29, R6, RZ ;  /* 0x000000061d1c7210 */ /* 0x000fc60007f5e0ff */
[----:B------:R0:W-:Y:S02]  /*cc6b0*/  STL [R1+0x5d4], R15 ;  /* 0x0005d40f01007387 */ /* 0x0001e40000100800 */
[----:B------:R-:W-:Y:S02]  /*cc6c0*/  IMAD.X R29, R9, 0x1, R27, P2 ;  /* 0x00000001091d7824 */ /* 0x000fe400010e061b */
[----:B0-----:R-:W3:Y:S04]  /*cc6d0*/  LDL.LU R15, [R1+0x1ff0] ;  /* 0x001ff000010f7983 */ /* 0x001ee80000300800 */
[----:B------:R-:W3:Y:S04]  /*cc6e0*/  LDL.LU R18, [R1+0x1ff4] ;  /* 0x001ff40001127983 */ /* 0x000ee80000300800 */
[----:B------:R0:W-:Y:S04]  /*cc6f0*/  STL [R1+0x5cf8], R5 ;  /* 0x005cf80501007387 */ /* 0x0001e80000100800 */
[----:B------:R-:W-:Y:S04]  /*cc700*/  STL [R1+0x5d0], R16 ;  /* 0x0005d01001007387 */ /* 0x000fe80000100800 */
[----:B------:R1:W-:Y:S01]  /*cc710*/  STL.64 [R1+0x2028], R20 ;  /* 0x0020281401007387 */ /* 0x0003e20000100a00 */
[----:B0-----:R-:W-:-:S03]  /*cc720*/  F2FP.SATFINITE.E5M2.F32.PACK_AB_MERGE_C R5, R17, R14, RZ ;  /* 0x0000000e1105723e */ /* 0x001fc600048060ff */
[----:B-1----:R-:W4:Y:S04]  /*cc730*/  LDL.LU.64 R20, [R1+0x5d08] ;  /* 0x005d080001147983 */ /* 0x002f280000300a00 */
[----:B------:R-:W2:Y:S04]  /*cc740*/  LDL.LU R16, [R1+0xdc] ;  /* 0x0000dc0001107983 */ /* 0x000ea80000300800 */
[----:B------:R0:W-:Y:S04]  /*cc750*/  STL.64 [R1+0x5d00], R6 ;  /* 0x005d000601007387 */ /* 0x0001e80000100a00 */
[----:B------:R-:W-:Y:S01]  /*cc760*/  STL.64 [R1+0x2020], R28 ;  /* 0x0020201c01007387 */ /* 0x000fe20000100a00 */
[----:B0-----:R-:W-:-:S05]  /*cc770*/  F2FP.SATFINITE.E5M2.F32.PACK_AB_MERGE_C R6, R11, R10, RZ ;  /* 0x0000000a0b06723e */ /* 0x001fca00048060ff */
[----:B------:R0:W-:Y:S04]  /*cc780*/  STL [R1+0x5a4], R6 ;  /* 0x0005a40601007387 */ /* 0x0001e80000100800 */
[----:B------:R1:W-:Y:S01]  /*cc790*/  STL [R1+0x5ac], R5 ;  /* 0x0005ac0501007387 */ /* 0x0003e20000100800 */
[----:B0-----:R-:W-:-:S03]  /*cc7a0*/  F2FP.SATFINITE.E5M2.F32.PACK_AB_MERGE_C R6, R23, R19, RZ ;  /* 0x000000131706723e */ /* 0x001fc600048060ff */
[----:B-1----:R-:W4:Y:S04]  /*cc7b0*/  LDL.LU R5, [R1+0x1ff8] ;  /* 0x001ff80001057983 */ /* 0x002f280000300800 */
[----:B------:R-:W-:Y:S04]  /*cc7c0*/  STL [R1+0x58c], R6 ;  /* 0x00058c0601007387 */ /* 0x000fe80000100800 */
[----:B------:R-:W4:Y:S04]  /*cc7d0*/  LDL.LU R14, [R1+0x1fe8] ;  /* 0x001fe800010e7983 */ /* 0x000f280000300800 */
[----:B------:R-:W2:Y:S04]  /*cc7e0*/  LDL.LU R17, [R1+0x1fec] ;  /* 0x001fec0001117983 */ /* 0x000ea80000300800 */
[----:B--2---:R0:W-:Y:S04]  /*cc7f0*/  STL.64 [R1+0x5ce8], R16 ;  /* 0x005ce81001007387 */ /* 0x0041e80000100a00 */
[----:B0-----:R-:W2:Y:S04]  /*cc800*/  LDL.LU R16, [R1+0x1fe4] ;  /* 0x001fe40001107983 */ /* 0x001ea80000300800 */
[----:B------:R-:W3:Y:S04]  /*cc810*/  LDL.LU R17, [R1+0xf0] ;  /* 0x0000f00001117983 */ /* 0x000ee80000300800 */
[----:B------:R-:W2:Y:S04]  /*cc820*/  LDL.LU R19, [R1+0x1fd0] ;  /* 0x001fd00001137983 */ /* 0x000ea80000300800 */
[----:B------:R-:W4:Y:S01]  /*cc830*/  LDL.LU R23, [R1+0x1fd4] ;  /* 0x001fd40001177983 */ /* 0x000f220000300800 */
[----:B---3--:R-:W-:-:S02]  /*cc840*/  SHF.R.S32.HI R9, RZ, 0x1f, R17 ;  /* 0x0000001fff097819 */ /* 0x008fc40000011411 */
[----:B------:R-:W-:-:S05]  /*cc850*/  IADD3 R6, P2, R17, R0, RZ ;  /* 0x0000000011067210 */ /* 0x000fca0007f5e0ff */
[----:B------:R-:W-:Y:S01]  /*cc860*/  IMAD.X R7, R9, 0x1, R2, P2 ;  /* 0x0000000109077824 */ /* 0x000fe200010e0602 */
[----:B------:R-:W-:Y:S04]  /*cc870*/  STL [R1], R9 ;  /* 0x0000000901007387 */ /* 0x000fe80000100800 */
[----:B------:R0:W-:Y:S02]  /*cc880*/  STL.64 [R1+0x2010], R6 ;  /* 0x0020100601007387 */ /* 0x0001e40000100a00 */
[----:B0-----:R-:W-:Y:S02]  /*cc890*/  F2FP.SATFINITE.E5M2.F32.PACK_AB_MERGE_C R7, R13, R12, RZ ;  /* 0x0000000c0d07723e */ /* 0x001fe400048060ff */
[----:B------:R-:W-:-:S03]  /*cc8a0*/  F2FP.SATFINITE.E5M2.F32.PACK_AB_MERGE_C R6, R18, R15, RZ ;  /* 0x0000000f1206723e */ /* 0x000fc600048060ff */
[----:B------:R-:W-:Y:S04]  /*cc8b0*/  STL [R1+0x590], R7 ;  /* 0x0005900701007387 */ /* 0x000fe80000100800 */
[----:B----4-:R0:W-:Y:S04]  /*cc8c0*/  STL.64 [R1+0x5cf0], R22 ;  /* 0x005cf01601007387 */ /* 0x0101e80000100a00 */
[----:B------:R1:W-:Y:S04]  /*cc8d0*/  STL [R1+0x570], R6 ;  /* 0x0005700601007387 */ /* 0x0003e80000100800 */
[----:B0-----:R-:W3:Y:S04]  /*cc8e0*/  LDL.LU R22, [R1+0x1ffc] ;  /* 0x001ffc0001167983 */ /* 0x001ee80000300800 */
[----:B------:R-:W2:Y:S04]  /*cc8f0*/  LDL.LU R23, [R1+0x1fe0] ;  /* 0x001fe00001177983 */ /* 0x000ea80000300800 */
[----:B------:R-:W4:Y:S04]  /*cc900*/  LDL.LU R12, [R1+0x1fdc] ;  /* 0x001fdc00010c7983 */ /* 0x000f280000300800 */
[----:B------:R-:W3:Y:S04]  /*cc910*/  LDL.LU R28, [R1+0x1fc0] ;  /* 0x001fc000011c7983 */ /* 0x000ee80000300800 */
[----:B------:R-:W3:Y:S01]  /*cc920*/  LDL.LU R29, [R1+0x1fc4] ;  /* 0x001fc400011d7983 */ /* 0x000ee20000300800 */
[----:B-1----:R-:W-:-:S03]  /*cc930*/  IADD3 R6, P2, R17, R3, RZ ;  /* 0x0000000311067210 */ /* 0x002fc60007f5e0ff */
[----:B---3--:R0:W-:Y:S04]  /*cc940*/  STL.64 [R1+0x5ce0], R28 ;  /* 0x005ce01c01007387 */ /* 0x0081e80000100a00 */
[----:B0-----:R-:W3:Y:S04]  /*cc950*/  LDL.LU R28, [R1] ;  /* 0x00000000011c7983 */ /* 0x001ee80000300800 */
[----:B------:R-:W4:Y:S04]  /*cc960*/  LDL.LU R29, [R1+0x1fd8] ;  /* 0x001fd800011d7983 */ /* 0x000f280000300800 */
[----:B------:R-:W4:Y:S01]  /*cc970*/  LDL.LU R9, [R1+0x1fc8] ;  /* 0x001fc80001097983 */ /* 0x000f220000300800 */
[----:B------:R-:W-:-:S03]  /*cc980*/  IMAD.MOV.U32 R18, RZ, RZ, R26 ;  /* 0x000000ffff127224 */ /* 0x000fc600078e001a */
[----:B------:R-:W4:Y:S04]  /*cc990*/  LDL.LU R10, [R1+0x1fcc] ;  /* 0x001fcc00010a7983 */ /* 0x000f280000300800 */
[----:B------:R-:W4:Y:S04]  /*cc9a0*/  LDL.LU R11, [R1+0x11a0] ;  /* 0x0011a000010b7983 */ /* 0x000f280000300800 */
[----:B------:R-:W4:Y:S01]  /*cc9b0*/  LDL.LU R13, [R1+0x11a4] ;  /* 0x0011a400010d7983 */ /* 0x000f220000300800 */
[----:B------:R-:W-:-:S03]  /*cc9c0*/  F2FP.SATFINITE.E5M2.F32.PACK_AB_MERGE_C R22, R22, R5, RZ ;  /* 0x000000051616723e */ /* 0x000fc600048060ff */
[----:B------:R-:W4:Y:S04]  /*cc9d0*/  LDL.LU R15, [R1+0x11a8] ;  /* 0x0011a800010f7983 */ /* 0x000f280000300800 */
[----:B------:R-:W4:Y:S01]  /*cc9e0*/  LDL.LU R26, [R1+0x11ac] ;  /* 0x0011ac00011a7983 */ /* 0x000f220000300800 */
[----:B---3--:R-:W-:-:S05]  /*cc9f0*/  IMAD.X R7, R28, 0x1, R4, P2 ;  /* 0x000000011c077824 */ /* 0x008fca00010e0604 */
[----:B------:R0:W-:Y:S04]  /*cca00*/  STL.64 [R1+0x2000], R6 ;  /* 0x0020000601007387 */ /* 0x0001e80000100a00 */
[----:B0-----:R-:W3:Y:S04]  /*cca10*/  LDL.LU.64 R6, [R1+0x5d00] ;  /* 0x005d000001067983 */ /* 0x001ee80000300a00 */
[----:B------:R-:W4:Y:S01]  /*cca20*/  LDL.LU R5, [R1+0x5cf8] ;  /* 0x005cf80001057983 */ /* 0x000f220000300800 */
[----:B--2---:R-:W-:-:S03]  /*cca30*/  F2FP.SATFINITE.E5M2.F32.PACK_AB_MERGE_C R16, R16, R23, RZ ;  /* 0x000000171010723e */ /* 0x004fc600048060ff */
[----:B------:R4:W-:Y:S04]  /*cca40*/  STL [R1+0x568], R22 ;  /* 0x0005681601007387 */ /* 0x0009e80000100800 */
[----:B------:R0:W-:Y:S01]  /*cca50*/  STL [R1+0x544], R16 ;  /* 0x0005441001007387 */ /* 0x0001e20000100800 */
[----:B----4-:R-:W-:-:S05]  /*cca60*/  IADD3 R22, P2, R17, R5, RZ ;  /* 0x0000000511167210 */ /* 0x010fca0007f5e0ff */
[----:B---3--:R-:W-:Y:S01]  /*cca70*/  IMAD.X R23, R28, 0x1, R7, P2 ;  /* 0x000000011c177824 */ /* 0x008fe200010e0607 */
[----:B0-----:R-:W-:-:S05]  /*cca80*/  IADD3 R16, P2, R17, R6, RZ ;  /* 0x0000000611107210 */ /* 0x001fca0007f5e0ff */
[----:B------:R-:W-:Y:S01]  /*cca90*/  IMAD.X R17, R28, 0x1, R27, P2 ;  /* 0x000000011c117824 */ /* 0x000fe200010e061b */
[----:B------:R0:W-:Y:S04]  /*ccaa0*/  STL.64 [R1+0x1ff0], R22 ;  /* 0x001ff01601007387 */ /* 0x0001e80000100a00 */
[----:B0-----:R-:W2:Y:S04]  /*ccab0*/  LDL.LU.64 R22, [R1+0x5cf0] ;  /* 0x005cf00001167983 */ /* 0x001ea80000300a00 */
[----:B------:R0:W-:Y:S04]  /*ccac0*/  STL.64 [R1+0x1fe0], R16 ;  /* 0x001fe01001007387 */ /* 0x0001e80000100a00 */
[----:B0-----:R-:W3:Y:S01]  /*ccad0*/  LDL.LU.64 R16, [R1+0x5ce8] ;  /* 0x005ce80001107983 */ /* 0x001ee20000300a00 */
[----:B------:R-:W-:-:S02]  /*ccae0*/  F2FP.SATFINITE.E5M2.F32.PACK_AB_MERGE_C R12, R12, R29, RZ ;  /* 0x0000001d0c0c723e */ /* 0x000fc400048060ff */
[----:B--2---:R-:W-:Y:S02]  /*ccaf0*/  F2FP.SATFINITE.E5M2.F32.PACK_AB_MERGE_C R19, R23, R19, RZ ;  /* 0x000000131713723e */ /* 0x004fe400048060ff */
[----:B---3--:R-:W-:-:S05]  /*ccb00*/  F2FP.SATFINITE.E5M2.F32.PACK_AB_MERGE_C R14, R17, R14, RZ ;  /* 0x0000000e110e723e */ /* 0x008fca00048060ff */
[----:B------:R0:W-:Y:S01]  /*ccb10*/  STL [R1+0x538], R14 ;  /* 0x0005380e01007387 */ /* 0x0001e20000100800 */
[----:B------:R-:W-:-:S03]  /*ccb20*/  IADD3 R28, P2, R16, R0, RZ ;  /* 0x00000000101c7210 */ /* 0x000fc60007f5e0ff */
[----:B0-----:R-:W2:Y:S04]  /*ccb30*/  LDL.LU R14, [R1+0x1fb0] ;  /* 0x001fb000010e7983 */ /* 0x001ea80000300800 */
[----:B------:R-:W2:Y:S04]  /*ccb40*/  LDL.LU R17, [R1+0x1fb4] ;  /* 0x001fb40001117983 */ /* 0x000ea80000300800 */
[----:B------:R0:W-:Y:S04]  /*ccb50*/  STL [R1+0x504], R19 ;  /* 0x0005041301007387 */ /* 0x0001e80000100800 */
[----:B0-----:R-:W3:Y:S04]  /*ccb60*/  LDL.LU R19, [R1+0x1fb8] ;  /* 0x001fb80001137983 */ /* 0x001ee80000300800 */
[----:B------:R-:W3:Y:S04]  /*ccb70*/  LDL.LU R23, [R1+0x1fbc] ;  /* 0x001fbc0001177983 */ /* 0x000ee80000300800 */
[----:B------:R0:W-:Y:S02]  /*ccb80*/  STL [R1+0x520], R12 ;  /* 0x0005200c01007387 */ /* 0x0001e40000100800 */
[----:B0-----:R-:W-:-:S05]  /*ccb90*/  SHF.R.S32.HI R12, RZ, 0x1f, R16 ;  /* 0x0000001fff0c7819 */ /* 0x001fca0000011410 */
[----:B------:R-:W-:-:S05]  /*ccba0*/  IMAD.X R29, R12, 0x1, R2, P2 ;  /* 0x000000010c1d7824 */ /* 0x000fca00010e0602 */
[----:B------:R0:W-:Y:S04]  /*ccbb0*/  STL.64 [R1+0x1fd8], R28 ;  /* 0x001fd81c01007387 */ /* 0x0001e80000100a00 */
[----:B0-----:R-:W4:Y:S01]  /*ccbc0*/  LDL.LU.64 R28, [R1+0x5ce0] ;  /* 0x005ce000011c7983 */ /* 0x001f220000300a00 */
[----:B------:R-:W-:Y:S02]  /*ccbd0*/  F2FP.SATFINITE.E5M2.F32.PACK_AB_MERGE_C R9, R10, R9, RZ ;  /* 0x000000090a09723e */ /* 0x000fe400048060ff */
[----:B------:R-:W-:Y:S02]  /*ccbe0*/  F2FP.SATFINITE.E5M2.F32.PACK_AB_MERGE_C R11, R13, R11, RZ ;  /* 0x0000000b0d0b723e */ /* 0x000fe400048060ff */
[----:B------:R-:W-:Y:S02]  /*ccbf0*/  F2FP.SATFINITE.E5M2.F32.PACK_AB_MERGE_C R10, R26, R15, RZ ;  /* 0x0000000f1a0a723e */ /* 0x000fe400048060ff */
[----:B--2---:R-:W-:Y:S01]  /*ccc00*/  F2FP.SATFINITE.E5M2.F32.PACK_AB_MERGE_C R13, R17, R14, RZ ;  /* 0x0000000e110d723e */ /* 0x004fe200048060ff */
[----:B------:R-:W-:-:S02]  /*ccc10*/  IMAD.MOV.U32 R17, RZ, RZ, R20 ;  /* 0x000000ffff117224 */ /* 0x000fc400078e0014 */
[----:B------:R-:W-:Y:S01]  /*ccc20*/  IMAD.MOV.U32 R20, RZ, RZ, R21 ;  /* 0x000000ffff147224 */ /* 0x000fe200078e0015 */
[----:B----4-:R-:W-:-:S05]  /*ccc30*/  F2FP.SATFINITE.E5M2.F32.PACK_AB_MERGE_C R28, R29, R28, RZ ;  /* 0x0000001c1d1c723e */ /* 0x010fca00048060ff */
[----:B------:R0:W-:Y:S02]  /*ccc40*/  STL [R1+0x4dc], R28 ;  /* 0x0004dc1c01007387 */ /* 0x0001e40000100800 */
[----:B0-----:R-:W-:Y:S02]  /*ccc50*/  IADD3 R28, P2, R16, R3, RZ ;  /* 0x00000003101c7210 */ /* 0x001fe40007f5e0ff */
[----:B------:R0:W-:Y:S03]  /*ccc60*/  STL [R1+0x4d8], R9 ;  /* 0x0004d80901007387 */ /* 0x0001e60000100800 */
[----:B------:R-:W-:Y:S01]  /*ccc70*/  IMAD.X R29, R12, 0x1, R4, P2 ;  /* 0x000000010c1d7824 */ /* 0x000fe200010e0604 */
[----:B0-----:R-:W2:Y:S04]  /*ccc80*/  LDL.LU R9, [R1+0x1fa0] ;  /* 0x001fa00001097983 */ /* 0x001ea80000300800 */
[----:B------:R-:W-:Y:S04]  /*ccc90*/  STL.64 [R1+0x1fd0], R28 ;  /* 0x001fd01c01007387 */ /* 0x000fe80000100a00 */
[----:B------:R-:W-:Y:S04]  /*ccca0*/  STL [R1+0x4b4], R11 ;  /* 0x0004b40b01007387 */ /* 0x000fe80000100800 */
[----:B------:R-:W2:Y:S04]  /*cccb0*/  LDL.LU R26, [R1+0x1fa4] ;  /* 0x001fa400011a7983 */ /* 0x000ea80000300800 */
[----:B------:R0:W-:Y:S02]  /*cccc0*/  STL [R1+0x4b0], R10 ;  /* 0x0004b00a01007387 */ /* 0x0001e40000100800 */
[----:B0-----:R-:W-:-:S05]  /*cccd0*/  IADD3 R10, P2, R16, R5, RZ ;  /* 0x00000005100a7210 */ /* 0x001fca0007f5e0ff */
[----:B------:R-:W-:-:S05]  /*ccce0*/  IMAD.X R11, R12, 0x1, R7, P2 ;  /* 0x000000010c0b7824 */ /* 0x000fca00010e0607 */
[----:B------:R0:W-:Y:S02]  /*cccf0*/  STL.64 [R1+0x1fc8], R10 ;  /* 0x001fc80a01007387 */ /* 0x0001e40000100a00 */
[----:B0-----:R-:W-:Y:S02]  /*ccd00*/  IADD3 R10, P2, R16, R6, RZ ;  /* 0x00000006100a7210 */ /* 0x001fe40007f5e0ff */
[----:B------:R-:W-:Y:S03]  /*ccd10*/  STL.64 [R1+0x5cd8], R6 ;  /* 0x005cd80601007387 */ /* 0x000fe60000100a00 */
[----:B------:R-:W-:-:S05]  /*ccd20*/  IMAD.X R11, R12, 0x1, R27, P2 ;  /* 0x000000010c0b7824 */ /* 0x000fca00010e061b */
[----:B------:R0:W-:Y:S01]  /*ccd30*/  STL.64 [R1+0x1fc0], R10 ;  /* 0x001fc00a01007387 */ /* 0x0001e20000100a00 */
[----:B---3--:R-:W-:-:S03]  /*ccd40*/  F2FP.SATFINITE.E5M2.F32.PACK_AB_MERGE_C R23, R23, R19, RZ ;  /* 0x000000131717723e */ /* 0x008fc600048060ff */
[----:B0-----:R-:W3:Y:S04]  /*ccd50*/  LDL.LU R10, [R1+0x1fa8] ;  /* 0x001fa800010a7983 */ /* 0x001ee80000300800 */
[----:B------:R-:W3:Y:S04]  /*ccd60*/  LDL.LU R11, [R1+0x1fac] ;  /* 0x001fac00010b7983 */ /* 0x000ee80000300800 */
[----:B------:R-:W4:Y:S04]  /*ccd70*/  LDL.LU R15, [R1+0x1f90] ;  /* 0x001f9000010f7983 */ /* 0x000f280000300800 */
[----:B------:R-:W4:Y:S04]  /*ccd80*/  LDL.LU R16, [R1+0x1f94] ;  /* 0x001f940001107983 */ /* 0x000f280000300800 */
[----:B------:R-:W-:Y:S04]  /*ccd90*/  STL [R1+0x5aa8], R13 ;  /* 0x005aa80d01007387 */ /* 0x000fe80000100800 */
[----:B------:R-:W-:Y:S04]  /*ccda0*/  STL [R1+0x5cd0], R22 ;  /* 0x005cd01601007387 */ /* 0x000fe80000100800 */
[----:B------:R-:W4:Y:S04]  /*ccdb0*/  LDL.LU R19, [R1+0x1f9c] ;  /* 0x001f9c0001137983 */ /* 0x000f280000300800 */
[----:B------:R-:W4:Y:S04]  /*ccdc0*/  LDL.LU R21, [R1+0x1f84] ;  /* 0x001f840001157983 */ /* 0x000f280000300800 */
[----:B------:R0:W-:Y:S04]  /*ccdd0*/  STL [R1+0x5cd4], R24 ;  /* 0x005cd41801007387 */ /* 0x0001e80000100800 */
[----:B0-----:R-:W3:Y:S04]  /*ccde0*/  LDL.LU R24, [R1+0xd8] ;  /* 0x0000d80001187983 */ /* 0x001ee80000300800 */
[----:B------:R-:W4:Y:S04]  /*ccdf0*/  LDL.LU R13, [R1+0x1f70] ;  /* 0x001f7000010d7983 */ /* 0x000f280000300800 */
[----:B------:R-:W4:Y:S04]  /*cce00*/  LDL.LU R28, [R1+0x1f74] ;  /* 0x001f7400011c7983 */ /* 0x000f280000300800 */
[----:B------:R-:W4:Y:S04]  /*cce10*/  LDL.LU R29, [R1+0x1f78] ;  /* 0x001f7800011d7983 */ /* 0x000f280000300800 */
[----:B------:R-:W4:Y:S04]  /*cce20*/  LDL.LU R12, [R1+0x1f7c] ;  /* 0x001f7c00010c7983 */ /* 0x000f280000300800 */
[----:B------:R-:W4:Y:S04]  /*cce30*/  LDL R14, [R1+0xd4] ;  /* 0x0000d400010e7983 */ /* 0x000f280000100800 */
[----:B------:R0:W-:Y:S04]  /*cce40*/  STL [R1+0x53e4], R23 ;  /* 0x0053e41701007387 */ /* 0x0001e80000100800 */
[----:B0-----:R-:W4:Y:S01]  /*cce50*/  LDL.LU R23, [R1+0x1f8c] ;  /* 0x001f8c0001177983 */ /* 0x001f220000300800 */
[----:B--2---:R-:W-:-:S05]  /*cce60*/  F2FP.SATFINITE.E5M2.F32.PACK_AB_MERGE_C R26, R26, R9, RZ ;  /* 0x000000091a1a723e */ /* 0x004fca00048060ff */
[----:B------:R0:W-:Y:S04]  /*cce70*/  STL [R1+0x5568], R26 ;  /* 0x0055681a01007387 */ /* 0x0001e80000100800 */
[----:B0-----:R-:W2:Y:S01]  /*cce80*/  LDL.LU R26, [R1+0x1f88] ;  /* 0x001f8800011a7983 */ /* 0x001ea20000300800 */
[----:B---3--:R-:W-:Y:S02]  /*cce90*/  SHF.R.S32.HI R22, RZ, 0x1f, R24 ;  /* 0x0000001fff167819 */ /* 0x008fe40000011418 */
[----:B------:R-:W-:-:S05]  /*ccea0*/  IADD3 R6, P2, R24, R0, RZ ;  /* 0x0000000018067210 */ /* 0x000fca0007f5e0ff */
[----:B------:R-:W-:-:S05]  /*cceb0*/  IMAD.X R7, R22, 0x1, R2, P2 ;  /* 0x0000000116077824 */ /* 0x000fca00010e0602 */
[----:B------:R0:W-:Y:S04]  /*ccec0*/  STL.64 [R1+0x1fb0], R6 ;  /* 0x001fb00601007387 */ /* 0x0001e80000100a00 */
[----:B------:R-:W3:Y:S01]  /*cced0*/  LDL.LU R9, [R1+0x1f60] ;  /* 0x001f600001097983 */ /* 0x000ee20000300800 */
[----:B0-----:R-:W-:-:S03]  /*ccee0*/  F2FP.SATFINITE.E5M2.F32.PACK_AB_MERGE_C R6, R11, R10, RZ ;  /* 0x0000000a0b06723e */ /* 0x001fc600048060ff */
[----:B------:R-:W2:Y:S04]  /*ccef0*/  LDL.LU R10, [R1+0x1f64] ;  /* 0x001f6400010a7983 */ /* 0x000ea80000300800 */
[----:B------:R4:W-:Y:S04]  /*ccf00*/  STL [R1+0x97c], R6 ;  /* 0x00097c0601007387 */ /* 0x0009e80000100800 */
[----:B------:R-:W2:Y:S01]  /*ccf10*/  LDL.LU R11, [R1+0x1f68] ;  /* 0x001f6800010b7983 */ /* 0x000ea20000300800 */
[----:B----4-:R-:W-:-:S05]  /*ccf20*/  F2FP.SATFINITE.E5M2.F32.PACK_AB_MERGE_C R6, R16, R15, RZ ;  /* 0x0000000f1006723e */ /* 0x010fca00048060ff */
[----:B------:R0:W-:Y:S01]  /*ccf30*/  STL [R1+0x92c], R6 ;  /* 0x00092c0601007387 */ /* 0x0001e20000100800 */
[----:B------:R-:W-:Y:S01]  /*ccf40*/  IMAD.MOV.U32 R16, RZ, RZ, R25 ;  /* 0x000000ffff107224 */ /* 0x000fe200078e0019 */
[----:B0-----:R-:W-:-:S05]  /*ccf50*/  IADD3 R6, P2, R24, R3, RZ ;  /* 0x0000000318067210 */ /* 0x001fca0007f5e0ff */
[----:B------:R-:W-:Y:S01]  /*ccf60*/  IMAD.X R7, R22, 0x1, R4, P2 ;  /* 0x0000000116077824 */ /* 0x000fe200010e0604 */
[----:B--2---:R0:W-:Y:S04]  /*ccf70*/  STL.64 [R1+0x5cc8], R10 ;  /* 0x005cc80a01007387 */ /* 0x0041e80000100a00 */
[----:B0-----:R-:W2:Y:S04]  /*ccf80*/  LDL.LU R10, [R1+0x1f98] ;  /* 0x001f9800010a7983 */ /* 0x001ea80000300800 */
[----:B------:R-:W4:Y:S04]  /*ccf90*/  LDL.LU R11, [R1+0x1f80] ;  /* 0x001f8000010b7983 */ /* 0x000f280000300800 */
[----:B------:R-:W3:Y:S04]  /*ccfa0*/  LDL.LU R25, [R1+0x1f6c] ;  /* 0x001f6c0001197983 */ /* 0x000ee80000300800 */
[----:B------:R0:W-:Y:S04]  /*ccfb0*/  STL.64 [R1+0x1fa0], R6 ;  /* 0x001fa00601007387 */ /* 0x0001e80000100a00 */
[----:B0-----:R-:W3:Y:S04]  /*ccfc0*/  LDL.LU.64 R6, [R1+0x5cd8] ;  /* 0x005cd80001067983 */ /* 0x001ee80000300a00 */
[----:B------:R-:W3:Y:S01]  /*ccfd0*/  LDL.LU R15, [R1+0xd0] ;  /* 0x0000d000010f7983 */ /* 0x000ee20000300800 */
[----:B--2---:R-:W-:-:S02]  /*ccfe0*/  F2FP.SATFINITE.E5M2.F32.PACK_AB_MERGE_C R19, R19, R10, RZ ;  /* 0x0000000a1313723e */ /* 0x004fc400048060ff */
[----:B------:R-:W-:Y:S02]  /*ccff0*/  IADD3 R10, P2, R24, R5, RZ ;  /* 0x00000005180a7210 */ /* 0x000fe40007f5e0ff */
[----:B----4-:R-:W-:Y:S01]  /*cd000*/  F2FP.SATFINITE.E5M2.F32.PACK_AB_MERGE_C R21, R21, R11, RZ ;  /* 0x0000000b1515723e */ /* 0x010fe200048060ff */
[----:B------:R-:W-:Y:S04]  /*cd010*/  STL [R1+0x5578], R19 ;  /* 0x0055781301007387 */ /* 0x000fe80000100800 */
[----:B------:R-:W-:Y:S01]  /*cd020*/  STL [R1+0x5598], R21 ;  /* 0x0055981501007387 */ /* 0x000fe20000100800 */
[----:B---3--:R-:W-:-:S05]  /*cd030*/  IMAD.X R11, R22, 0x1, R7, P2 ;  /* 0x00000001160b7824 */ /* 0x008fca00010e0607 */
[----:B------:R0:W-:Y:S02]  /*cd040*/  STL.64 [R1+0x1f90], R10 ;  /* 0x001f900a01007387 */ /* 0x0001e40000100a00 */
[----:B0-----:R-:W-:Y:S02]  /*cd050*/  IADD3 R10, P2, R24, R6, RZ ;  /* 0x00000006180a7210 */ /* 0x001fe40007f5e0ff */
[----:B------:R-:W2:Y:S03]  /*cd060*/  LDL.LU R24, [R1+0x5cd4] ;  /* 0x005cd40001187983 */ /* 0x000ea60000300800 */
[----:B------:R-:W-:Y:S01]  /*cd070*/  IMAD.X R11, R22, 0x1, R27, P2 ;  /* 0x00000001160b7824 */ /* 0x000fe200010e061b */
[----:B------:R-:W-:Y:S04]  /*cd080*/  STL.64 [R1+0x5cc0], R6 ;  /* 0x005cc00601007387 */ /* 0x000fe80000100a00 */
[----:B------:R-:W3:Y:S04]  /*cd090*/  LDL.LU R22, [R1+0x5cd0] ;  /* 0x005cd00001167983 */ /* 0x000ee80000300800 */
[----:B------:R0:W-:Y:S04]  /*cd0a0*/  STL.64 [R1+0x1f80], R10 ;  /* 0x001f800a01007387 */ /* 0x0001e80000100a00 */
[----:B0-----:R-:W4:Y:S01]  /*cd0b0*/  LDL.LU.64 R10, [R1+0x5cc8] ;  /* 0x005cc800010a7983 */ /* 0x001f220000300a00 */
[----:B------:R-:W-:-:S02]  /*cd0c0*/  F2FP.SATFINITE.E5M2.F32.PACK_AB_MERGE_C R7, R23, R26, RZ ;  /* 0x0000001a1707723e */ /* 0x000fc400048060ff */
[----:B------:R-:W-:-:S03]  /*cd0d0*/  F2FP.SATFINITE.E5M2.F32.PACK_AB_MERGE_C R6, R28, R13, RZ ;  /* 0x0000000d1c06723e */ /* 0x000fc600048060ff */
[----:B------:R-:W-:Y:S01]  /*cd0e0*/  STL [R1+0x1f88], R7 ;  /* 0x001f880701007387 */ /* 0x000fe20000100800 */
[----:B------:R-:W-:-:S03]  /*cd0f0*/  SHF.R.S32.HI R23, RZ, 0x1f, R14 ;  /* 0x0000001fff177819 */ /* 0x000fc6000001140e */
[----:B------:R0:W-:Y:S01]  /*cd100*/  STL [R1+0x89c], R6 ;  /* 0x00089c0601007387 */ /* 0x0001e20000100800 */
[----:B------:R-:W-:Y:S02]  /*cd110*/  F2FP.SATFINITE.E5M2.F32.PACK_AB_MERGE_C R12, R12, R29, RZ ;  /* 0x0000001d0c0c723e */ /* 0x000fe400048060ff */
[----:B0-----:R-:W-:-:S03]  /*cd120*/  IADD3 R6, P2, R14, R0, RZ ;  /* 0x000000000e067210 */ /* 0x001fc60007f5e0ff */
[----:B------:R0:W-:Y:S02]  /*cd130*/  STL [R1+0x8a8], R12 ;  /* 0x0008a80c01007387 */ /* 0x0001e40000100800 */
[----:B------:R-:W-:Y:S02]  /*cd140*/  IMAD.X R7, R23, 0x1, R2, P2 ;  /* 0x0000000117077824 */ /* 0x000fe400010e0602 */
[----:B0-----:R-:W2:Y:S04]  /*cd150*/  LDL.LU R12, [R1+0x1f58] ;  /* 0x001f5800010c7983 */ /* 0x001ea80000300800 */
[----:B------:R-:W2:Y:S04]  /*cd160*/  LDL.LU R14, [R1+0x1f5c] ;  /* 0x001f5c00010e7983 */ /* 0x000ea80000300800 */
[----:B------:R4:W-:Y:S04]  /*cd170*/  STL.64 [R1+0x1f70], R6 ;  /* 0x001f700601007387 */ /* 0x0009e80000100a00 */
[----:B------:R-:W3:Y:S04]  /*cd180*/  LDL.LU R21, [R1+0x1f4c] ;  /* 0x001f4c0001157983 */ /* 0x000ee80000300800 */
[----:B------:R-:W2:Y:S01]  /*cd190*/  LDL.LU R19, [R1+0x1f30] ;  /* 0x001f300001137983 */ /* 0x000ea20000300800 */
[----:B----4-:R-:W-:-:S05]  /*cd1a0*/  F2FP.SATFINITE.E5M2.F32.PACK_AB_MERGE_C R6, R10, R9, RZ ;  /* 0x000000090a06723e */ /* 0x010fca00048060ff */
[----:B------:R-:W-:Y:S04]  /*cd1b0*/  STL [R1+0x7c0], R6 ;  /* 0x0007c00601007387 */ /* 0x000fe80000100800 */
[----:B------:R-:W4:Y:S04]  /*cd1c0*/  LDL.LU R9, [R1+0x1f34] ;  /* 0x001f340001097983 */ /* 0x000f280000300800 */
[----:B------:R0:W-:Y:S04]  /*cd1d0*/  STL.64 [R1+0x5ca8], R16 ;  /* 0x005ca81001007387 */ /* 0x0001e80000100a00 */
[----:B0-----:R-:W3:Y:S04]  /*cd1e0*/  LDL.LU R16, [R1+0x1f44] ;  /* 0x001f440001107983 */ /* 0x001ee80000300800 */
[----:B------:R-:W3:Y:S04]  /*cd1f0*/  LDL.LU R17, [R1+0x1f48] ;  /* 0x001f480001117983 */ /* 0x000ee80000300800 */
[----:B---3--:R0:W-:Y:S04]  /*cd200*/  STL.64 [R1+0x5cb0], R16 ;  /* 0x005cb01001007387 */ /* 0x0081e80000100a00 */
[----:B0-----:R-:W3:Y:S04]  /*cd210*/  LDL.LU R16, [R1+0x1f54] ;  /* 0x001f540001107983 */ /* 0x001ee80000300800 */
[----:B------:R-:W2:Y:S04]  /*cd220*/  LDL.LU R17, [R1+0xd4] ;  /* 0x0000d40001117983 */ /* 0x000ea80000300800 */
[----:B------:R0:W-:Y:S01]  /*cd230*/  STL.64 [R1+0x5cb8], R20 ;  /* 0x005cb81401007387 */ /* 0x0001e20000100a00 */
[----:B------:R-:W-:-:S03]  /*cd240*/  F2FP.SATFINITE.E5M2.F32.PACK_AB_MERGE_C R25, R25, R11, RZ ;  /* 0x0000000b1919723e */ /* 0x000fc600048060ff */
[----:B0-----:R-:W3:Y:S04]  /*cd250*/  LDL.LU R21, [R1+0x1f50] ;  /* 0x001f500001157983 */ /* 0x001ee80000300800 */
[----:B------:R-:W4:Y:S04]  /*cd260*/  LDL.LU R26, [R1+0x1f38] ;  /* 0x001f3800011a7983 */ /* 0x000f280000300800 */
[----:B------:R-:W4:Y:S04]  /*cd270*/  LDL.LU R13, [R1+0x1f3c] ;  /* 0x001f3c00010d7983 */ /* 0x000f280000300800 */
[----:B------:R-:W4:Y:S04]  /*cd280*/  LDL.LU R28, [R1+0x1f20] ;  /* 0x001f2000011c7983 */ /* 0x000f280000300800 */
[----:B------:R-:W4:Y:S04]  /*cd290*/  LDL.LU R29, [R1+0x1f24] ;  /* 0x001f2400011d7983 */ /* 0x000f280000300800 */
[----:B------:R-:W4:Y:S04]  /*cd2a0*/  LDL.LU R10, [R1+0x1f28] ;  /* 0x001f2800010a7983 */ /* 0x000f280000300800 */
[----:B------:R-:W4:Y:S04]  /*cd2b0*/  LDL.LU R11, [R1+0x1f2c] ;  /* 0x001f2c00010b7983 */ /* 0x000f280000300800 */
[----:B------:R0:W-:Y:S04]  /*cd2c0*/  STL [R1+0x55c0], R25 ;  /* 0x0055c01901007387 */ /* 0x0001e80000100800 */
[----:B0-----:R-:W4:Y:S01]  /*cd2d0*/  LDL.LU R25, [R1+0x1f40] ;  /* 0x001f400001197983 */ /* 0x001f220000300800 */
[----:B--2---:R-:W-:-:S05]  /*cd2e0*/  IADD3 R6, P2, R17, R3, RZ ;  /* 0x0000000311067210 */ /* 0x004fca0007f5e0ff */
[----:B------:R-:W-:-:S05]  /*cd2f0*/  IMAD.X R7, R23, 0x1, R4, P2 ;  /* 0x0000000117077824 */ /* 0x000fca00010e0604 */
[----:B------:R0:W-:Y:S04]  /*cd300*/  STL.64 [R1+0x1f60], R6 ;  /* 0x001f600601007387 */ /* 0x0001e80000100a00 */
[----:B0-----:R-:W2:Y:S01]  /*cd310*/  LDL.LU.64 R6, [R1+0x5cc0] ;  /* 0x005cc00001067983 */ /* 0x001ea20000300a00 */
[----:B---3--:R-:W-:Y:S02]  /*cd320*/  F2FP.SATFINITE.E5M2.F32.PACK_AB_MERGE_C R20, R16, R21, RZ ;  /* 0x000000151014723e */ /* 0x008fe400048060ff */
[----:B------:R-:W-:Y:S02]  /*cd330*/  F2FP.SATFINITE.E5M2.F32.PACK_AB_MERGE_C R16, R14, R12, RZ ;  /* 0x0000000c0e10723e */ /* 0x000fe400048060ff */
[----:B------:R-:W3:Y:S04]  /*cd340*/  LDL.LU R12, [R1+0x1f10] ;  /* 0x001f1000010c7983 */ /* 0x000ee80000300800 */
[----:B------:R0:W-:Y:S04]  /*cd350*/  STL [R1+0x748], R20 ;  /* 0x0007481401007387 */ /* 0x0001e80000100800 */
[----:B------:R-:W3:Y:S01]  /*cd360*/  LDL.LU R14, [R1+0x1f14] ;  /* 0x001f1400010e7983 */ /* 0x000ee20000300800 */
[----:B0-----:R-:W-:-:S03]  /*cd370*/  IADD3 R20, P2, R17, R5, RZ ;  /* 0x0000000511147210 */ /* 0x001fc60007f5e0ff */
[----:B------:R0:W-:Y:S02]  /*cd380*/  STL [R1+0x4f2c], R16 ;  /* 0x004f2c1001007387 */ /* 0x0001e40000100800 */
[----:B--2---:R-:W-:Y:S01]  /*cd390*/  IMAD.X R21, R23, 0x1, R7, P2 ;  /* 0x0000000117157824 */ /* 0x004fe200010e0607 */
[----:B0-----:R-:W-:-:S05]  /*cd3a0*/  IADD3 R16, P2, R17, R6, RZ ;  /* 0x0000000611107210 */ /* 0x001fca0007f5e0ff */
[----:B------:R-:W-:Y:S01]  /*cd3b0*/  IMAD.X R17, R23, 0x1, R27, P2 ;  /* 0x0000000117117824 */ /* 0x000fe200010e061b */
[----:B------:R0:W-:Y:S04]  /*cd3c0*/  STL.64 [R1+0x1f58], R20 ;  /* 0x001f581401007387 */ /* 0x0001e80000100a00 */
[----:B0-----:R-:W2:Y:S04]  /*cd3d0*/  LDL.LU.64 R20, [R1+0x5cb8] ;  /* 0x005cb80001147983 */ /* 0x001ea80000300a00 */
[----:B------:R0:W-:Y:S04]  /*cd3e0*/  STL.64 [R1+0x1f50], R16 ;  /* 0x001f501001007387 */ /* 0x0001e80000100a00 */
[----:B0-----:R-:W3:Y:S04]  /*cd3f0*/  LDL.LU.64 R16, [R1+0x5cb0] ;  /* 0x005cb00001107983 */ /* 0x001ee80000300a00 */
[----:B------:R-:W2:Y:S01]  /*cd400*/  LDL.LU R23, [R1+0xcc] ;  /* 0x0000cc0001177983 */ /* 0x000ea20000300800 */
[----:B----4-:R-:W-:-:S02]  /*cd410*/  F2FP.SATFINITE.E5M2.F32.PACK_AB_MERGE_C R19, R9, R19, RZ ;  /* 0x000000130913723e */ /* 0x010fc400048060ff */
[----:B------:R-:W-:Y:S01]  /*cd420*/  SHF.R.S32.HI R9, RZ, 0x1f, R15 ;  /* 0x0000001fff097819 */ /* 0x000fe2000001140f */
[----:B--2---:R3:W-:Y:S02]  /*cd430*/  STL [R1+0x5c90], R23 ;  /* 0x005c901701007387 */ /* 0x0047e40000100800 */
[----:B---3--:R-:W-:Y:S02]  /*cd440*/  F2FP.SATFINITE.E5M2.F32.PACK_AB_MERGE_C R23, R16, R25, RZ ;  /* 0x000000191017723e */ /* 0x008fe400048060ff */
[----:B------:R-:W-:-:S03]  /*cd450*/  F2FP.SATFINITE.E5M2.F32.PACK_AB_MERGE_C R16, R21, R17, RZ ;  /* 0x000000111510723e */ /* 0x000fc600048060ff */
[----:B------:R-:W-:Y:S04]  /*cd460*/  STL [R1+0x6e4], R23 ;  /* 0x0006e41701007387 */ /* 0x000fe80000100800 */
[----:B------:R0:W-:Y:S02]  /*cd470*/  STL [R1+0x6ec], R16 ;  /* 0x0006ec1001007387 */ /* 0x0001e40000100800 */
[----:B0-----:R-:W-:Y:S02]  /*cd480*/  IADD3 R16, P2, R15, R0, RZ ;  /* 0x000000000f107210 */ /* 0x001fe40007f5e0ff */
[----:B------:R-:W-:Y:S03]  /*cd490*/  STL [R1+0x6c8], R19 ;  /* 0x0006c81301007387 */ /* 0x000fe60000100800 */
[----:B------:R-:W-:Y:S01]  /*cd4a0*/  IMAD.X R17, R9, 0x1, R2, P2 ;  /* 0x0000000109117824 */ /* 0x000fe200010e0602 */
[----:B------:R0:W-:Y:S04]  /*cd4b0*/  STL [R1+0x5c94], R0 ;  /* 0x005c940001007387 */ /* 0x0001e80000100800 */
[----:B------:R1:W-:Y:S01]  /*cd4c0*/  STL.64 [R1+0x1f40], R16 ;  /* 0x001f401001007387 */ /* 0x0003e20000100a00 */
[----:B0-----:R-:W-:-:S02]  /*cd4d0*/  F2FP.SATFINITE.E5M2.F32.PACK_AB_MERGE_C R0, R29, R28, RZ ;  /* 0x0000001c1d00723e */ /* 0x001fc400048060ff */
[----:B------:R-:W-:Y:S01]  /*cd4e0*/  IADD3 R28, P2, R15, R3, RZ ;  /* 0x000000030f1c7210 */ /* 0x000fe20007f5e0ff */
[----:B-1----:R-:W2:Y:S04]  /*cd4f0*/  LDL.LU.64 R16, [R1+0x5ca8] ;  /* 0x005ca80001107983 */ /* 0x002ea80000300a00 */
[----:B------:R0:W-:Y:S01]  /*cd500*/  STL [R1+0x5c98], R2 ;  /* 0x005c980201007387 */ /* 0x0001e20000100800 */
[----:B------:R-:W-:Y:S01]  /*cd510*/  IMAD.X R29, R9, 0x1, R4, P2 ;  /* 0x00000001091d7824 */ /* 0x000fe200010e0604 */
[----:B0-----:R-:W-:-:S05]  /*cd520*/  F2FP.SATFINITE.E5M2.F32.PACK_AB_MERGE_C R2, R13, R26, RZ ;  /* 0x0000001a0d02723e */ /* 0x001fca00048060ff */
[----:B------:R-:W-:Y:S04]  /*cd530*/  STL [R1+0x6b8], R2 ;  /* 0x0006b80201007387 */ /* 0x000fe80000100800 */
[----:B------:R0:W-:Y:S04]  /*cd540*/  STL [R1+0x694], R0 ;  /* 0x0006940001007387 */ /* 0x0001e80000100800 */
[----:B------:R-:W3:Y:S01]  /*cd550*/  LDL.LU R19, [R1+0x1f0c] ;  /* 0x001f0c0001137983 */ /* 0x000ee20000300800 */
[----:B0-----:R-:W-:-:S03]  /*cd560*/  F2FP.SATFINITE.E5M2.F32.PACK_AB_MERGE_C R0, R11, R10, RZ ;  /* 0x0000000a0b00723e */ /* 0x001fc600048060ff */
[----:B------:R-:W-:Y:S04]  /*cd570*/  STL.64 [R1+0x1f30], R28 ;  /* 0x001f301c01007387 */ /* 0x000fe80000100a00 */
[----:B------:R0:W-:Y:S04]  /*cd580*/  STL [R1+0x4f3c], R0 ;  /* 0x004f3c0001007387 */ /* 0x0001e80000100800 */
[----:B------:R-:W4:Y:S04]  /*cd590*/  LDL.LU R2, [R1+0x1f18] ;  /* 0x001f180001027983 */ /* 0x000f280000300800 */
[----:B----4-:R1:W-:Y:S04]  /*cd5a0*/  STL.64 [R1+0x5ca0], R2 ;  /* 0x005ca00201007387 */ /* 0x0103e80000100a00 */
[----:B0-----:R-:W4:Y:S04]  /*cd5b0*/  LDL.LU R0, [R1+0x1f1c] ;  /* 0x001f1c0001007983 */ /* 0x001f280000300800 */
[----:B------:R-:W2:Y:S01]  /*cd5c0*/  LDL.LU R23, [R1+0x1f00] ;  /* 0x001f000001177983 */ /* 0x000ea20000300800 */
[----:B-1----:R-:W-:-:S03]  /*cd5d0*/  F2FP.SATFINITE.E5M2.F32.PACK_AB_MERGE_C R2, R14, R12, RZ ;  /* 0x0000000c0e02723e */ /* 0x002fc600048060ff */
[----:B------:R-:W3:Y:S04]  /*cd5e0*/  LDL.LU R21, [R1+0x1ef4] ;  /* 0x001ef40001157983 */ /* 0x000ee80000300800 */
[----:B------:R-:W3:Y:S04]  /*cd5f0*/  LDL.LU R25, [R1+0x1efc] ;  /* 0x001efc0001197983 */ /* 0x000ee80000300800 */
        /* <DEDUP_REMOVED lines=8> */
[----:B0-----:R-:W2:Y:S04]  /*cd680*/  LDL.LU R4, [R1+0x1f04] ;  /* 0x001f040001047983 */ /* 0x001ea80000300800 */
[----:B------:R-:W3:Y:S04]  /*cd690*/  LDL.LU R5, [R1+0x1f08] ;  /* 0x001f080001057983 */ /* 0x000ee80000300800 */
[----:B------:R0:W-:Y:S04]  /*cd6a0*/  STL.64 [R1+0x1f20], R2 ;  /* 0x001f200201007387 */ /* 0x0001e80000100a00 */
[----:B------:R-:W3:Y:S01]  /*cd6b0*/  LDL.LU R29, [R1+0x1ed0] ;  /* 0x001ed000011d7983 */ /* 0x000ee20000300800 */
[----:B0-----:R-:W-:-:S03]  /*cd6c0*/  IMAD.MOV.U32 R3, RZ, RZ, R9 ;  /* 0x000000ffff037224 */ /* 0x001fc600078e0009 */
[----:B------:R-:W3:Y:S01]  /*cd6d0*/  LDL.LU R9, [R1+0x1ed4] ;  /* 0x001ed40001097983 */ /* 0x000ee20000300800 */
[----:B------:R-:W-:-:S03]  /*cd6e0*/  IADD3 R2, P2, R15, R6, RZ ;  /* 0x000000060f027210 */ /* 0x000fc60007f5e0ff */
[----:B------:R-:W3:Y:S04]  /*cd6f0*/  LDL.LU R10, [R1+0x1ed8] ;  /* 0x001ed800010a7983 */ /* 0x000ee80000300800 */
[----:B------:R-:W3:Y:S04]  /*cd700*/  LDL.LU R12, [R1+0x1edc] ;  /* 0x001edc00010c7983 */ /* 0x000ee80000300800 */
[----:B------:R-:W4:Y:S04]  /*cd710*/  LDL.LU R14, [R1+0x1ec0] ;  /* 0x001ec000010e7983 */ /* 0x000f280000300800 */
[----:B------:R-:W4:Y:S01]  /*cd720*/  LDL.LU R15, [R1+0x1ec4] ;  /* 0x001ec400010f7983 */ /* 0x000f220000300800 */
[----:B------:R-:W-:-:S03]  /*cd730*/  IMAD.X R3, R3, 0x1, R27, P2 ;  /* 0x0000000103037824 */ /* 0x000fc600010e061b */
[----:B----4-:R0:W-:Y:S04]  /*cd740*/  STL.64 [R1+0x5c80], R14 ;  /* 0x005c800e01007387 */ /* 0x0101e80000100a00 */
[----:B0-----:R-:W4:Y:S04]  /*cd750*/  LDL.LU R14, [R1+0x1ef0] ;  /* 0x001ef000010e7983 */ /* 0x001f280000300800 */
[----:B------:R-:W4:Y:S04]  /*cd760*/  LDL.LU R15, [R1+0x1ef8] ;  /* 0x001ef800010f7983 */ /* 0x000f280000300800 */
[----:B------:R0:W-:Y:S04]  /*cd770*/  STL.64 [R1+0x1f10], R2 ;  /* 0x001f100201007387 */ /* 0x0001e80000100a00 */
[----:B0-----:R-:W3:Y:S01]  /*cd780*/  LDL.LU.64 R2, [R1+0x5ca0] ;  /* 0x005ca00001027983 */ /* 0x001ee20000300a00 */
[----:B--2---:R-:W-:-:S02]  /*cd790*/  F2FP.SATFINITE.E5M2.F32.PACK_AB_MERGE_C R4, R4, R23, RZ ;  /* 0x000000170404723e */ /* 0x004fc400048060ff */
[----:B---3--:R-:W-:Y:S02]  /*cd7a0*/  F2FP.SATFINITE.E5M2.F32.PACK_AB_MERGE_C R0, R0, R2, RZ ;  /* 0x000000020000723e */ /* 0x008fe400048060ff */
[----:B------:R-:W2:Y:S04]  /*cd7b0*/  LDL.LU R2, [R1+0x5c98] ;  /* 0x005c980001027983 */ /* 0x000ea80000300800 */
[----:B------:R0:W-:Y:S04]  /*cd7c0*/  STL [R1+0x65c], R0 ;  /* 0x00065c0001007387 */ /* 0x0001e80000100800 */
[----:B0-----:R-:W3:Y:S04]  /*cd7d0*/  LDL.LU R0, [R1+0x5c94] ;  /* 0x005c940001007983 */ /* 0x001ee80000300800 */
[----:B------:R-:W4:Y:S04]  /*cd7e0*/  LDL.LU R23, [R1+0x5c90] ;  /* 0x005c900001177983 */ /* 0x000f280000300800 */
[----:B------:R0:W-:Y:S02]  /*cd7f0*/  STL [R1+0x648], R4 ;  /* 0x0006480401007387 */ /* 0x0001e40000100800 */
[----:B0-----:R-:W-:-:S05]  /*cd800*/  F2FP.SATFINITE.E5M2.F32.PACK_AB_MERGE_C R4, R19, R5, RZ ;  /* 0x000000051304723e */ /* 0x001fca00048060ff */
[----:B------:R3:W-:Y:S01]  /*cd810*/  STL [R1+0x64c], R4 ;  /* 0x00064c0401007387 */ /* 0x0007e20000100800 */
[----:B----4-:R-:W-:Y:S02]  /*cd820*/  SHF.R.S32.HI R19, RZ, 0x1f, R23 ;  /* 0x0000001fff137819 */ /* 0x010fe40000011417 */
[----:B---3--:R-:W-:-:S05]  /*cd830*/  IADD3 R4, P2, R23, R0, RZ ;  /* 0x0000000017047210 */ /* 0x008fca0007f5e0ff */
[----:B--2---:R-:W-:-:S05]  /*cd840*/  IMAD.X R5, R19, 0x1, R2, P2 ;  /* 0x0000000113057824 */ /* 0x004fca00010e0602 */
[----:B------:R0:W-:Y:S04]  /*cd850*/  STL.64 [R1+0x1f00], R4 ;  /* 0x001f000401007387 */ /* 0x0001e80000100a00 */
[----:B0-----:R-:W2:Y:S01]  /*cd860*/  LDL.LU.64 R4, [R1+0x5c88] ;  /* 0x005c880001047983 */ /* 0x001ea20000300a00 */
[----:B------:R-:W-:-:S03]  /*cd870*/  F2FP.SATFINITE.E5M2.F32.PACK_AB_MERGE_C R14, R21, R14, RZ ;  /* 0x0000000e150e723e */ /* 0x000fc600048060ff */
[----:B------:R-:W3:Y:S04]  /*cd880*/  LDL.LU R21, [R1+0xc4] ;  /* 0x0000c40001157983 */ /* 0x000ee80000300800 */
[----:B------:R0:W-:Y:S01]  /*cd890*/  STL [R1+0x63c], R14 ;  /* 0x00063c0e01007387 */ /* 0x0001e20000100800 */
[----:B------:R-:W-:Y:S02]  /*cd8a0*/  F2FP.SATFINITE.E5M2.F32.PACK_AB_MERGE_C R25, R25, R15, RZ ;  /* 0x0000000f1919723e */ /* 0x000fe400048060ff */
[----:B0-----:R-:W-:-:S03]  /*cd8b0*/  IADD3 R14, P2, R23, R3, RZ ;  /* 0x00000003170e7210 */ /* 0x001fc60007f5e0ff */
[----:B------:R-:W-:Y:S01]  /*cd8c0*/  STL [R1+0x4f50], R25 ;  /* 0x004f501901007387 */ /* 0x000fe20000100800 */
[----:B------:R-:W-:Y:S01]  /*cd8d0*/  F2FP.SATFINITE.E5M2.F32.PACK_AB_MERGE_C R11, R11, R28, RZ ;  /* 0x0000001c0b0b723e */ /* 0x000fe200048060ff */
[----:B--2---:R-:W-:-:S05]  /*cd8e0*/  IMAD.X R15, R19, 0x1, R4, P2 ;  /* 0x00000001130f7824 */ /* 0x004fca00010e0604 */
[----:B------:R0:W-:Y:S02]  /*cd8f0*/  STL.64 [R1+0x1ef0], R14 ;  /* 0x001ef00e01007387 */ /* 0x0001e40000100a00 */
[----:B0-----:R-:W-:Y:S02]  /*cd900*/  F2FP.SATFINITE.E5M2.F32.PACK_AB_MERGE_C R14, R13, R26, RZ ;  /* 0x0000001a0d0e723e */ /* 0x001fe400048060ff */
[----:B------:R-:W2:Y:S04]  /*cd910*/  LDL.LU R13, [R1+0x1ec8] ;  /* 0x001ec800010d7983 */ /* 0x000ea80000300800 */
[----:B------:R0:W-:Y:S04]  /*cd920*/  STL [R1+0x62c], R14 ;  /* 0x00062c0e01007387 */ /* 0x0001e80000100800 */
[----:B------:R-:W2:Y:S01]  /*cd930*/  LDL.LU R28, [R1+0x1ecc] ;  /* 0x001ecc00011c7983 */ /* 0x000ea20000300800 */
[----:B0-----:R-:W-:-:S03]  /*cd940*/  IADD3 R14, P2, R23, R5, RZ ;  /* 0x00000005170e7210 */ /* 0x001fc60007f5e0ff */
[----:B------:R0:W-:Y:S02]  /*cd950*/  STL [R1+0x624], R11 ;  /* 0x0006240b01007387 */ /* 0x0001e40000100800 */
[----:B------:R-:W-:Y:S02]  /*cd960*/  IMAD.X R15, R19, 0x1, R7, P2 ;  /* 0x00000001130f7824 */ /* 0x000fe400010e0607 */
[----:B0-----:R-:W4:Y:S04]  /*cd970*/  LDL.LU R11, [R1+0x1eb4] ;  /* 0x001eb400010b7983 */ /* 0x001f280000300800 */
[----:B------:R0:W-:Y:S02]  /*cd980*/  STL.64 [R1+0x1ee8], R14 ;  /* 0x001ee80e01007387 */ /* 0x0001e40000100a00 */
[----:B0-----:R-:W-:-:S05]  /*cd990*/  IADD3 R14, P2, R23, R6, RZ ;  /* 0x00000006170e7210 */ /* 0x001fca0007f5e0ff */
[----:B------:R-:W-:-:S05]  /*cd9a0*/  IMAD.X R15, R19, 0x1, R27, P2 ;  /* 0x00000001130f7824 */ /* 0x000fca00010e061b */
[----:B------:R0:W-:Y:S04]  /*cd9b0*/  STL.64 [R1+0x1ee0], R14 ;  /* 0x001ee00e01007387 */ /* 0x0001e80000100a00 */
[----:B0-----:R-:W3:Y:S01]  /*cd9c0*/  LDL.LU.64 R14, [R1+0x5c80] ;  /* 0x005c8000010e7983 */ /* 0x001ee20000300a00 */
[----:B------:R-:W-:Y:S02]  /*cd9d0*/  F2FP.SATFINITE.E5M2.F32.PACK_AB_MERGE_C R19, R9, R29, RZ ;  /* 0x0000001d0913723e */ /* 0x000fe400048060ff */
[----:B------:R-:W-:-:S03]  /*cd9e0*/  F2FP.SATFINITE.E5M2.F32.PACK_AB_MERGE_C R10, R12, R10, RZ ;  /* 0x0000000a0c0a723e */ /* 0x000fc600048060ff */
[----:B------:R-:W-:Y:S04]  /*cd9f0*/  STL [R1+0x614], R19 ;  /* 0x0006141301007387 */ /* 0x000fe80000100800 */
[----:B------:R0:W-:Y:S01]  /*cda00*/  STL [R1+0x610], R10 ;  /* 0x0006100a01007387 */ /* 0x0001e20000100800 */
[----:B---3--:R-:W-:-:S05]  /*cda10*/  F2FP.SATFINITE.E5M2.F32.PACK_AB_MERGE_C R9, R15, R14, RZ ;  /* 0x0000000e0f09723e */ /* 0x008fca00048060ff */
[----:B------:R-:W-:Y:S04]  /*cda20*/  STL [R1+0x604], R9 ;  /* 0x0006040901007387 */ /* 0x000fe80000100800 */
[----:B0-----:R-:W3:Y:S04]  /*cda30*/  LDL.LU R10, [R1+0x1eb8] ;  /* 0x001eb800010a7983 */ /* 0x001ee80000300800 */
[----:B------:R-:W3:Y:S04]  /*cda40*/  LDL.LU R12, [R1+0x1ebc] ;  /* 0x001ebc00010c7983 */ /* 0x000ee80000300800 */
[----:B------:R-:W2:Y:S04]  /*cda50*/  LDL.LU R14, [R1+0x1ea0] ;  /* 0x001ea000010e7983 */ /* 0x000ea80000300800 */
[----:B------:R-:W2:Y:S04]  /*cda60*/  LDL.LU R15, [R1+0x1ea4] ;  /* 0x001ea400010f7983 */ /* 0x000ea80000300800 */
[----:B------:R-:W4:Y:S04]  /*cda70*/  LDL.LU R25, [R1+0x1eac] ;  /* 0x001eac0001197983 */ /* 0x000f280000300800 */
[----:B----4-:R0:W-:Y:S04]  /*cda80*/  STL.64 [R1+0x5c70], R24 ;  /* 0x005c701801007387 */ /* 0x0101e80000100a00 */
[----:B0-----:R-:W4:Y:S04]  /*cda90*/  LDL.LU R24, [R1+0x1eb0] ;  /* 0x001eb00001187983 */ /* 0x001f280000300800 */
[----:B------:R-:W4:Y:S04]  /*cdaa0*/  LDL.LU R25, [R1+0xc8] ;  /* 0x0000c80001197983 */ /* 0x000f280000300800 */
[----:B------:R-:W4:Y:S04]  /*cdab0*/  LDL.LU R19, [R1+0x1e90] ;  /* 0x001e900001137983 */ /* 0x000f280000300800 */
[----:B------:R-:W4:Y:S01]  /*cdac0*/  LDL.LU R26, [R1+0x1e94] ;  /* 0x001e9400011a7983 */ /* 0x000f220000300800 */
[----:B---3--:R-:W-:-:S02]  /*cdad0*/  F2FP.SATFINITE.E5M2.F32.PACK_AB_MERGE_C R10, R12, R10, RZ ;  /* 0x0000000a0c0a723e */ /* 0x008fc400048060ff */
[----:B--2---:R-:W-:Y:S02]  /*cdae0*/  F2FP.SATFINITE.E5M2.F32.PACK_AB_MERGE_C R14, R15, R14, RZ ;  /* 0x0000000e0f0e723e */ /* 0x004fe400048060ff */
[----:B----4-:R-:W-:Y:S01]  /*cdaf0*/  SHF.R.S32.HI R9, RZ, 0x1f, R25 ;  /* 0x0000001fff097819 */ /* 0x010fe20000011419 */
[----:B------:R0:W-:Y:S04]  /*cdb00*/  STL.64 [R1+0x5c78], R26 ;  /* 0x005c781a01007387 */ /* 0x0001e80000100a00 */
[----:B------:R-:W2:Y:S01]  /*cdb10*/  LDL.LU R23, [R1+0x1e98] ;  /* 0x001e980001177983 */ /* 0x000ea20000300800 */
[----:B------:R-:W-:-:S03]  /*cdb20*/  F2FP.SATFINITE.E5M2.F32.PACK_AB_MERGE_C R11, R11, R24, RZ ;  /* 0x000000180b0b723e */ /* 0x000fc600048060ff */
[----:B------:R-:W2:Y:S01]  /*cdb30*/  LDL.LU R29, [R1+0x1e9c] ;  /* 0x001e9c00011d7983 */ /* 0x000ea20000300800 */
[----:B0-----:R-:W-:-:S05]  /*cdb40*/  IADD3 R26, P2, R25, R0, RZ ;  /* 0x00000000191a7210 */ /* 0x001fca0007f5e0ff */
[----:B------:R-:W-:-:S05]  /*cdb50*/  IMAD.X R27, R9, 0x1, R2, P2 ;  /* 0x00000001091b7824 */ /* 0x000fca00010e0602 */
[----:B------:R0:W-:Y:S02]  /*cdb60*/  STL.64 [R1+0x1ed0], R26 ;  /* 0x001ed01a01007387 */ /* 0x0001e40000100a00 */
[----:B0-----:R-:W-:Y:S02]  /*cdb70*/  F2FP.SATFINITE.E5M2.F32.PACK_AB_MERGE_C R26, R28, R13, RZ ;  /* 0x0000000d1c1a723e */ /* 0x001fe400048060ff */
[----:B------:R-:W3:Y:S04]  /*cdb80*/  LDL.LU R13, [R1+0x1e80] ;  /* 0x001e8000010d7983 */ /* 0x000ee80000300800 */
[----:B------:R-:W3:Y:S04]  /*cdb90*/  LDL.LU R28, [R1+0x1e84] ;  /* 0x001e8400011c7983 */ /* 0x000ee80000300800 */
[----:B------:R0:W-:Y:S04]  /*cdba0*/  STL [R1+0x4f64], R26 ;  /* 0x004f641a01007387 */ /* 0x0001e80000100800 */
[----:B------:R-:W-:Y:S04]  /*cdbb0*/  STL [R1+0x5e4], R11 ;  /* 0x0005e40b01007387 */ /* 0x000fe80000100800 */
[----:B------:R1:W-:Y:S01]  /*cdbc0*/  STL.64 [R1+0x5c68], R16 ;  /* 0x005c681001007387 */ /* 0x0003e20000100a00 */
[----:B0-----:R-:W-:Y:S01]  /*cdbd0*/  IADD3 R26, P2, R25, R3, RZ ;  /* 0x00000003191a7210 */ /* 0x001fe20007f5e0ff */
[----:B-1----:R-:W-:-:S02]  /*cdbe0*/  IMAD.MOV.U32 R16, RZ, RZ, R9 ;  /* 0x000000ffff107224 */ /* 0x002fc400078e0009 */
[----:B------:R-:W4:Y:S02]  /*cdbf0*/  LDL.LU R17, [R1+0x1ea8] ;  /* 0x001ea80001117983 */ /* 0x000f240000300800 */
[----:B------:R-:W-:Y:S02]  /*cdc00*/  IMAD.X R27, R16, 0x1, R4, P2 ;  /* 0x00000001101b7824 */ /* 0x000fe400010e0604 */
[----:B------:R-:W3:Y:S04]  /*cdc10*/  LDL.LU R9, [R1+0x1e88] ;  /* 0x001e880001097983 */ /* 0x000ee80000300800 */
[----:B------:R-:W3:Y:S04]  /*cdc20*/  LDL.LU R11, [R1+0x1e8c] ;  /* 0x001e8c00010b7983 */ /* 0x000ee80000300800 */
[----:B------:R0:W-:Y:S04]  /*cdc30*/  STL.64 [R1+0x1ec0], R26 ;  /* 0x001ec01a01007387 */ /* 0x0001e80000100a00 */
[----:B------:R1:W-:Y:S01]  /*cdc40*/  STL [R1+0x5f0], R10 ;  /* 0x0005f00a01007387 */ /* 0x0003e20000100800 */
[----:B0-----:R-:W-:-:S03]  /*cdc50*/  IADD3 R26, P2, R25, R5, RZ ;  /* 0x00000005191a7210 */ /* 0x001fc60007f5e0ff */
[----:B-1----:R-:W3:Y:S02]  /*cdc60*/  LDL.LU R10, [R1+0x1e70] ;  /* 0x001e7000010a7983 */ /* 0x002ee40000300800 */
[----:B------:R-:W-:Y:S02]  /*cdc70*/  IMAD.X R27, R16, 0x1, R7, P2 ;  /* 0x00000001101b7824 */ /* 0x000fe400010e0607 */
[----:B------:R-:W3:Y:S04]  /*cdc80*/  LDL.LU R12, [R1+0x1e74] ;  /* 0x001e7400010c7983 */ /* 0x000ee80000300800 */
[----:B------:R0:W-:Y:S04]  /*cdc90*/  STL [R1+0x5c4], R14 ;  /* 0x0005c40e01007387 */ /* 0x0001e80000100800 */
[----:B0-----:R-:W3:Y:S04]  /*cdca0*/  LDL.LU R14, [R1+0x1e78] ;  /* 0x001e7800010e7983 */ /* 0x001ee80000300800 */
[----:B------:R-:W3:Y:S04]  /*cdcb0*/  LDL.LU R15, [R1+0x1e7c] ;  /* 0x001e7c00010f7983 */ /* 0x000ee80000300800 */
[----:B------:R0:W-:Y:S04]  /*cdcc0*/  STL.64 [R1+0x1eb0], R26 ;  /* 0x001eb01a01007387 */ /* 0x0001e80000100a00 */
[----:B0-----:R-:W2:Y:S01]  /*cdcd0*/  LDL.LU.64 R26, [R1+0x5c78] ;  /* 0x005c7800011a7983 */ /* 0x001ea20000300a00 */
[----:B------:R-:W-:-:S05]  /*cdce0*/  IADD3 R24, P2, R25, R6, RZ ;  /* 0x0000000619187210 */ /* 0x000fca0007f5e0ff */
[----:B--2---:R-:W-:-:S05]  /*cdcf0*/  IMAD.X R25, R16, 0x1, R27, P2 ;  /* 0x0000000110197824 */ /* 0x004fca00010e061b */
[----:B------:R0:W-:Y:S04]  /*cdd00*/  STL.64 [R1+0x1ea0], R24 ;  /* 0x001ea01801007387 */ /* 0x0001e80000100a00 */
[----:B0-----:R-:W4:Y:S01]  /*cdd10*/  LDL.LU.64 R24, [R1+0x5c70] ;  /* 0x005c700001187983 */ /* 0x001f220000300a00 */
[----:B------:R-:W-:Y:S02]  /*cdd20*/  F2FP.SATFINITE.E5M2.F32.PACK_AB_MERGE_C R16, R29, R23, RZ ;  /* 0x000000171d10723e */ /* 0x000fe400048060ff */
[----:B----4-:R-:W-:Y:S02]  /*cdd30*/  F2FP.SATFINITE.E5M2.F32.PACK_AB_MERGE_C R25, R25, R17, RZ ;  /* 0x000000111919723e */ /* 0x010fe400048060ff */
[----:B------:R-:W-:-:S03]  /*cdd40*/  F2FP.SATFINITE.E5M2.F32.PACK_AB_MERGE_C R17, R26, R19, RZ ;  /* 0x000000131a11723e */ /* 0x000fc600048060ff */
[----:B------:R3:W-:Y:S01]  /*cdd50*/  STL [R1+0x5c0], R25 ;  /* 0x0005c01901007387 */ /* 0x0007e20000100800 */
[----:B------:R-:W-:-:S03]  /*cdd60*/  SHF.R.S32.HI R19, RZ, 0x1f, R21 ;  /* 0x0000001fff137819 */ /* 0x000fc60000011415 */
[----:B------:R-:W-:Y:S04]  /*cdd70*/  STL [R1+0x5a8], R17 ;  /* 0x0005a81101007387 */ /* 0x000fe80000100800 */
[----:B------:R-:W2:Y:S04]  /*cdd80*/  LDL.LU R23, [R1+0x1e60] ;  /* 0x001e600001177983 */ /* 0x000ea80000300800 */
[----:B------:R0:W-:Y:S01]  /*cdd90*/  STL [R1+0x4f7c], R16 ;  /* 0x004f7c1001007387 */ /* 0x0001e20000100800 */
[----:B---3--:R-:W-:-:S03]  /*cdda0*/  F2FP.SATFINITE.E5M2.F32.PACK_AB_MERGE_C R25, R28, R13, RZ ;  /* 0x0000000d1c19723e */ /* 0x008fc600048060ff */
[----:B------:R-:W3:Y:S01]  /*cddb0*/  LDL.LU R29, [R1+0x1e64] ;  /* 0x001e6400011d7983 */ /* 0x000ee20000300800 */
[----:B0-----:R-:W-:-:S05]  /*cddc0*/  IADD3 R16, P2, R21, R0, RZ ;  /* 0x0000000015107210 */ /* 0x001fca0007f5e0ff */
[----:B------:R-:W-:-:S05]  /*cddd0*/  IMAD.X R17, R19, 0x1, R2, P2 ;  /* 0x0000000113117824 */ /* 0x000fca00010e0602 */
[----:B------:R0:W-:Y:S04]  /*cdde0*/  STL.64 [R1+0x1e90], R16 ;  /* 0x001e901001007387 */ /* 0x0001e80000100a00 */
[----:B0-----:R-:W4:Y:S04]  /*cddf0*/  LDL.LU.64 R16, [R1+0x5c68] ;  /* 0x005c680001107983 */ /* 0x001f280000300a00 */
[----:B------:R-:W4:Y:S04]  /*cde00*/  LDL.LU R13, [R1+0x1e68] ;  /* 0x001e6800010d7983 */ /* 0x000f280000300800 */
[----:B------:R-:W3:Y:S01]  /*cde10*/  LDL.LU R28, [R1+0x1e6c] ;  /* 0x001e6c00011c7983 */ /* 0x000ee20000300800 */
[----:B------:R-:W-:-:S03]  /*cde20*/  F2FP.SATFINITE.E5M2.F32.PACK_AB_MERGE_C R9, R11, R9, RZ ;  /* 0x000000090b09723e */ /* 0x000fc600048060ff */
[----:B------:R-:W-:Y:S04]  /*cde30*/  STL [R1+0x588], R25 ;  /* 0x0005881901007387 */ /* 0x000fe80000100800 */
[----:B---3--:R-:W-:Y:S04]  /*cde40*/  STL.64 [R1+0x5c60], R28 ;  /* 0x005c601c01007387 */ /* 0x008fe80000100a00 */
[----:B------:R0:W-:Y:S04]  /*cde50*/  STL [R1+0x584], R9 ;  /* 0x0005840901007387 */ /* 0x0001e80000100800 */
[----:B0-----:R-:W3:Y:S04]  /*cde60*/  LDL.LU R9, [R1+0x1e50] ;  /* 0x001e500001097983 */ /* 0x001ee80000300800 */
[----:B------:R-:W3:Y:S04]  /*cde70*/  LDL.LU R11, [R1+0x1e54] ;  /* 0x001e5400010b7983 */ /* 0x000ee80000300800 */
[----:B------:R-:W2:Y:S01]  /*cde80*/  LDL.LU R26, [R1+0xac] ;  /* 0x0000ac00011a7983 */ /* 0x000ea20000300800 */
[----:B------:R-:W-:-:S02]  /*cde90*/  IADD3 R28, P2, R21, R3, RZ ;  /* 0x00000003151c7210 */ /* 0x000fc40007f5e0ff */
[----:B------:R-:W-:-:S03]  /*cdea0*/  F2FP.SATFINITE.E5M2.F32.PACK_AB_MERGE_C R12, R12, R10, RZ ;  /* 0x0000000a0c0c723e */ /* 0x000fc600048060ff */
[----:B------:R-:W-:Y:S01]  /*cdeb0*/  IMAD.X R29, R19, 0x1, R4, P2 ;  /* 0x00000001131d7824 */ /* 0x000fe200010e0604 */
[----:B------:R-:W-:Y:S01]  /*cdec0*/  F2FP.SATFINITE.E5M2.F32.PACK_AB_MERGE_C R14, R15, R14, RZ ;  /* 0x0000000e0f0e723e */ /* 0x000fe200048060ff */
[----:B--2---:R-:W-:Y:S04]  /*cded0*/  STL [R1+0x5c48], R26 ;  /* 0x005c481a01007387 */ /* 0x004fe80000100800 */
[----:B------:R-:W2:Y:S04]  /*cdee0*/  LDL.LU R10, [R1+0x1e58] ;  /* 0x001e5800010a7983 */ /* 0x000ea80000300800 */
[----:B------:R0:W-:Y:S04]  /*cdef0*/  STL.64 [R1+0x1e80], R28 ;  /* 0x001e801c01007387 */ /* 0x0001e80000100a00 */
[----:B------:R1:W-:Y:S01]  /*cdf00*/  STL [R1+0x564], R12 ;  /* 0x0005640c01007387 */ /* 0x0003e20000100800 */
[----:B0-----:R-:W-:-:S03]  /*cdf10*/  IADD3 R28, P2, R21, R5, RZ ;  /* 0x00000005151c7210 */ /* 0x001fc60007f5e0ff */
[----:B-1----:R-:W2:Y:S02]  /*cdf20*/  LDL.LU R12, [R1+0x1e5c] ;  /* 0x001e5c00010c7983 */ /* 0x002ea40000300800 */
[----:B------:R-:W-:Y:S02]  /*cdf30*/  IMAD.X R29, R19, 0x1, R7, P2 ;  /* 0x00000001131d7824 */ /* 0x000fe400010e0607 */
[----:B------:R0:W-:Y:S04]  /*cdf40*/  STL [R1+0x55c], R14 ;  /* 0x00055c0e01007387 */ /* 0x0001e80000100800 */
[----:B0-----:R-:W2:Y:S04]  /*cdf50*/  LDL.LU R14, [R1+0x1e40] ;  /* 0x001e4000010e7983 */ /* 0x001ea80000300800 */
[----:B------:R-:W2:Y:S04]  /*cdf60*/  LDL.LU R15, [R1+0x1e44] ;  /* 0x001e4400010f7983 */ /* 0x000ea80000300800 */
[----:B------:R0:W-:Y:S04]  /*cdf70*/  STL.64 [R1+0x1e78], R28 ;  /* 0x001e781c01007387 */ /* 0x0001e80000100a00 */
[----:B------:R1:W-:Y:S01]  /*cdf80*/  STL.64 [R1+0x5c58], R6 ;  /* 0x005c580601007387 */ /* 0x0003e20000100a00 */
[----:B0-----:R-:W-:-:S03]  /*cdf90*/  IADD3 R28, P2, R21, R6, RZ ;  /* 0x00000006151c7210 */ /* 0x001fc60007f5e0ff */
[----:B-1----:R-:W4:Y:S02]  /*cdfa0*/  LDL R7, [R1+0xc0] ;  /* 0x0000c00001077983 */ /* 0x002f240000100800 */
[----:B------:R-:W-:-:S05]  /*cdfb0*/  IMAD.X R29, R19, 0x1, R27, P2 ;  /* 0x00000001131d7824 */ /* 0x000fca00010e061b */
[----:B------:R0:W-:Y:S04]  /*cdfc0*/  STL.64 [R1+0x1e70], R28 ;  /* 0x001e701c01007387 */ /* 0x0001e80000100a00 */
[----:B0-----:R-:W3:Y:S04]  /*cdfd0*/  LDL.LU.64 R28, [R1+0x5c60] ;  /* 0x005c6000011c7983 */ /* 0x001ee80000300a00 */
[----:B------:R-:W2:Y:S04]  /*cdfe0*/  LDL.LU R25, [R1+0x1e4c] ;  /* 0x001e4c0001197983 */ /* 0x000ea80000300800 */
[----:B------:R-:W2:Y:S01]  /*cdff0*/  LDL.LU R21, [R1+0x1e30] ;  /* 0x001e300001157983 */ /* 0x000ea20000300800 */
[----:B----4-:R-:W-:-:S02]  /*ce000*/  SHF.R.S32.HI R26, RZ, 0x1f, R7 ;  /* 0x0000001fff1a7819 */ /* 0x010fc40000011407 */
[----:B---3--:R-:W-:-:S05]  /*ce010*/  F2FP.SATFINITE.E5M2.F32.PACK_AB_MERGE_C R6, R29, R23, RZ ;  /* 0x000000171d06723e */ /* 0x008fca00048060ff */
[----:B------:R0:W-:Y:S04]  /*ce020*/  STL [R1+0x53c], R6 ;  /* 0x00053c0601007387 */ /* 0x0001e80000100800 */
[----:B------:R-:W3:Y:S01]  /*ce030*/  LDL.LU R29, [R1+0x1e34] ;  /* 0x001e3400011d7983 */ /* 0x000ee20000300800 */
[----:B0-----:R-:W-:-:S05]  /*ce040*/  F2FP.SATFINITE.E5M2.F32.PACK_AB_MERGE_C R6, R28, R13, RZ ;  /* 0x0000000d1c06723e */ /* 0x001fca00048060ff */
[----:B------:R0:W-:Y:S04]  /*ce050*/  STL [R1+0x4fb0], R6 ;  /* 0x004fb00601007387 */ /* 0x0001e80000100800 */
[----:B------:R1:W-:Y:S01]  /*ce060*/  STL.64 [R1+0x5c50], R16 ;  /* 0x005c501001007387 */ /* 0x0003e20000100a00 */
[----:B0-----:R-:W-:-:S03]  /*ce070*/  F2FP.SATFINITE.E5M2.F32.PACK_AB_MERGE_C R6, R11, R9, RZ ;  /* 0x000000090b06723e */ /* 0x001fc600048060ff */
[----:B-1----:R-:W4:Y:S04]  /*ce080*/  LDL.LU R17, [R1+0x1e48] ;  /* 0x001e480001117983 */ /* 0x002f280000300800 */
        /* <DEDUP_REMOVED lines=9> */
[----:B------:R2:W-:Y:S02]  /*ce120*/  STL.64 [R1+0x1e60], R6 ;  /* 0x001e600601007387 */ /* 0x0005e40000100a00 */
[----:B--2---:R-:W-:-:S02]  /*ce130*/  F2FP.SATFINITE.E5M2.F32.PACK_AB_MERGE_C R7, R12, R10, RZ ;  /* 0x0000000a0c07723e */ /* 0x004fc400048060ff */
[----:B------:R-:W-:Y:S01]  /*ce140*/  F2FP.SATFINITE.E5M2.F32.PACK_AB_MERGE_C R6, R15, R14, RZ ;  /* 0x0000000e0f06723e */ /* 0x000fe200048060ff */
[----:B------:R-:W2:Y:S04]  /*ce150*/  LDL.LU R10, [R1+0x1e10] ;  /* 0x001e1000010a7983 */ /* 0x000ea80000300800 */
[----:B------:R-:W-:Y:S04]  /*ce160*/  STL [R1+0x524], R7 ;  /* 0x0005240701007387 */ /* 0x000fe80000100800 */
[----:B------:R-:W2:Y:S04]  /*ce170*/  LDL.LU R12, [R1+0x1e14] ;  /* 0x001e1400010c7983 */ /* 0x000ea80000300800 */
[----:B------:R-:W-:Y:S04]  /*ce180*/  STL [R1+0x9d8], R6 ;  /* 0x0009d80601007387 */ /* 0x000fe80000100800 */
[----:B------:R-:W4:Y:S04]  /*ce190*/  LDL.LU R14, [R1+0x1e18] ;  /* 0x001e1800010e7983 */ /* 0x000f280000300800 */
[----:B------:R-:W4:Y:S04]  /*ce1a0*/  LDL.LU R15, [R1+0x1e1c] ;  /* 0x001e1c00010f7983 */ /* 0x000f280000300800 */
[----:B----4-:R0:W-:Y:S04]  /*ce1b0*/  STL.64 [R1+0x5c40], R14 ;  /* 0x005c400e01007387 */ /* 0x0101e80000100a00 */
[----:B0-----:R-:W4:Y:S02]  /*ce1c0*/  LDL.LU R15, [R1+0xc0] ;  /* 0x0000c000010f7983 */ /* 0x001f240000300800 */
[----:B----4-:R-:W-:-:S05]  /*ce1d0*/  IADD3 R6, P2, R15, R3, RZ ;  /* 0x000000030f067210 */ /* 0x010fca0007f5e0ff */
[----:B------:R-:W-:-:S05]  /*ce1e0*/  IMAD.X R7, R26, 0x1, R4, P2 ;  /* 0x000000011a077824 */ /* 0x000fca00010e0604 */
[----:B------:R0:W-:Y:S04]  /*ce1f0*/  STL.64 [R1+0x1e50], R6 ;  /* 0x001e500601007387 */ /* 0x0001e80000100a00 */
[----:B0-----:R-:W4:Y:S01]  /*ce200*/  LDL.LU.64 R6, [R1+0x5c58] ;  /* 0x005c580001067983 */ /* 0x001f220000300a00 */
[----:B------:R-:W-:Y:S02]  /*ce210*/  IADD3 R16, P2, R15, R5, RZ ;  /* 0x000000050f107210 */ /* 0x000fe40007f5e0ff */
[----:B------:R-:W-:Y:S02]  /*ce220*/  F2FP.SATFINITE.E5M2.F32.PACK_AB_MERGE_C R25, R25, R17, RZ ;  /* 0x000000111919723e */ /* 0x000fe400048060ff */
[----:B---3--:R-:W-:-:S03]  /*ce230*/  F2FP.SATFINITE.E5M2.F32.PACK_AB_MERGE_C R14, R29, R21, RZ ;  /* 0x000000151d0e723e */ /* 0x008fc600048060ff */
[----:B------:R-:W-:Y:S04]  /*ce240*/  STL [R1+0x4f0], R25 ;  /* 0x0004f01901007387 */ /* 0x000fe80000100800 */
[----:B------:R0:W-:Y:S01]  /*ce250*/  STL [R1+0x4c0], R14 ;  /* 0x0004c00e01007387 */ /* 0x0001e20000100800 */
[----:B----4-:R-:W-:Y:S01]  /*ce260*/  IMAD.X R17, R26, 0x1, R7, P2 ;  /* 0x000000011a117824 */ /* 0x010fe200010e0607 */
[----:B0-----:R-:W-:-:S04]  /*ce270*/  IADD3 R14, P2, R15, R6, RZ ;  /* 0x000000060f0e7210 */ /* 0x001fc80007f5e0ff */
[----:B------:R0:W-:Y:S01]  /*ce280*/  STL.64 [R1+0x1e40], R16 ;  /* 0x001e401001007387 */ /* 0x0001e20000100a00 */
[----:B------:R-:W-:-:S03]  /*ce290*/  IMAD.X R15, R26, 0x1, R27, P2 ;  /* 0x000000011a0f7824 */ /* 0x000fc600010e061b */
[----:B0-----:R-:W3:Y:S04]  /*ce2a0*/  LDL.LU.64 R16, [R1+0x5c50] ;  /* 0x005c500001107983 */ /* 0x001ee80000300a00 */
[----:B------:R-:W4:Y:S04]  /*ce2b0*/  LDL.LU R25, [R1+0x1e04] ;  /* 0x001e040001197983 */ /* 0x000f280000300800 */
[----:B------:R-:W3:Y:S04]  /*ce2c0*/  LDL.LU R21, [R1+0x1e08] ;  /* 0x001e080001157983 */ /* 0x000ee80000300800 */
[----:B------:R-:W3:Y:S04]  /*ce2d0*/  LDL.LU R29, [R1+0x1e0c] ;  /* 0x001e0c00011d7983 */ /* 0x000ee80000300800 */
[----:B------:R-:W4:Y:S04]  /*ce2e0*/  LDL.LU R26, [R1+0x5c48] ;  /* 0x005c4800011a7983 */ /* 0x000f280000300800 */
[----:B------:R0:W-:Y:S01]  /*ce2f0*/  STL.64 [R1+0x1e30], R14 ;  /* 0x001e300e01007387 */ /* 0x0001e20000100a00 */
[----:B------:R-:W-:-:S02]  /*ce300*/  F2FP.SATFINITE.E5M2.F32.PACK_AB_MERGE_C R13, R28, R13, RZ ;  /* 0x0000000d1c0d723e */ /* 0x000fc400048060ff */
[----:B------:R-:W-:Y:S02]  /*ce310*/  F2FP.SATFINITE.E5M2.F32.PACK_AB_MERGE_C R9, R11, R9, RZ ;  /* 0x000000090b09723e */ /* 0x000fe400048060ff */
[----:B0-----:R-:W-:-:S05]  /*ce320*/  F2FP.SATFINITE.E5M2.F32.PACK_AB_MERGE_C R14, R23, R19, RZ ;  /* 0x00000013170e723e */ /* 0x001fca00048060ff */
[----:B------:R-:W-:Y:S04]  /*ce330*/  STL [R1+0x4fe0], R14 ;  /* 0x004fe00e01007387 */ /* 0x000fe80000100800 */
[----:B------:R-:W3:Y:S04]  /*ce340*/  LDL.LU R23, [R1+0x1190] ;  /* 0x0011900001177983 */ /* 0x000ee80000300800 */
[----:B------:R0:W-:Y:S04]  /*ce350*/  STL [R1+0x47c], R13 ;  /* 0x00047c0d01007387 */ /* 0x0001e80000100800 */
[----:B0-----:R-:W3:Y:S04]  /*ce360*/  LDL.LU R13, [R1+0x1194] ;  /* 0x00119400010d7983 */ /* 0x001ee80000300800 */
[----:B------:R2:W-:Y:S04]  /*ce370*/  STL [R1+0x494], R9 ;  /* 0x0004940901007387 */ /* 0x0005e80000100800 */
[----:B------:R-:W3:Y:S04]  /*ce380*/  LDL.LU R28, [R1+0x1198] ;  /* 0x00119800011c7983 */ /* 0x000ee80000300800 */
[----:B------:R-:W3:Y:S01]  /*ce390*/  LDL.LU R11, [R1+0x119c] ;  /* 0x00119c00010b7983 */ /* 0x000ee20000300800 */
[----:B--2---:R-:W-:-:S02]  /*ce3a0*/  F2FP.SATFINITE.E5M2.F32.PACK_AB_MERGE_C R9, R12, R10, RZ ;  /* 0x0000000a0c09723e */ /* 0x004fc400048060ff */
[----:B----4-:R-:W-:Y:S02]  /*ce3b0*/  SHF.R.S32.HI R19, RZ, 0x1f, R26 ;  /* 0x0000001fff137819 */ /* 0x010fe4000001141a */
[----:B------:R-:W-:-:S05]  /*ce3c0*/  IADD3 R14, P2, R26, R0, RZ ;  /* 0x000000001a0e7210 */ /* 0x000fca0007f5e0ff */
[----:B------:R-:W-:-:S05]  /*ce3d0*/  IMAD.X R15, R19, 0x1, R2, P2 ;  /* 0x00000001130f7824 */ /* 0x000fca00010e0602 */
[----:B------:R0:W-:Y:S04]  /*ce3e0*/  STL.64 [R1+0x1e20], R14 ;  /* 0x001e200e01007387 */ /* 0x0001e80000100a00 */
[----:B0-----:R-:W2:Y:S04]  /*ce3f0*/  LDL.LU.64 R14, [R1+0x5c40] ;  /* 0x005c4000010e7983 */ /* 0x001ea80000300a00 */
[----:B------:R0:W-:Y:S04]  /*ce400*/  STL [R1+0x5c38], R24 ;  /* 0x005c381801007387 */ /* 0x0001e80000100800 */
[----:B------:R1:W-:Y:S04]  /*ce410*/  STL [R1+0xf4], R9 ;  /* 0x0000f40901007387 */ /* 0x0003e80000100800 */
[----:B0-----:R-:W4:Y:S04]  /*ce420*/  LDL.LU R24, [R1+0x1e00] ;  /* 0x001e000001187983 */ /* 0x001f280000300800 */
[----:B-1----:R-:W4:Y:S04]  /*ce430*/  LDL.LU R9, [R1+0x1de0] ;  /* 0x001de00001097983 */ /* 0x002f280000300800 */
[----:B------:R-:W4:Y:S01]  /*ce440*/  LDL.LU R10, [R1+0x1de4] ;  /* 0x001de400010a7983 */ /* 0x000f220000300800 */
[----:B---3--:R-:W-:-:S02]  /*ce450*/  F2FP.SATFINITE.E5M2.F32.PACK_AB_MERGE_C R21, R29, R21, RZ ;  /* 0x000000151d15723e */ /* 0x008fc400048060ff */
[----:B--2---:R-:W-:Y:S02]  /*ce460*/  F2FP.SATFINITE.E5M2.F32.PACK_AB_MERGE_C R12, R15, R14, RZ ;  /* 0x0000000e0f0c723e */ /* 0x004fe400048060ff */
[----:B------:R-:W-:-:S05]  /*ce470*/  IADD3 R14, P2, R26, R3, RZ ;  /* 0x000000031a0e7210 */ /* 0x000fca0007f5e0ff */
[----:B------:R-:W-:Y:S01]  /*ce480*/  IMAD.X R15, R19, 0x1, R4, P2 ;  /* 0x00000001130f7824 */ /* 0x000fe200010e0604 */
[----:B------:R0:W-:Y:S01]  /*ce490*/  STL [R1+0xf8], R12 ;  /* 0x0000f80c01007387 */ /* 0x0001e20000100800 */
[----:B----4-:R-:W-:-:S03]  /*ce4a0*/  F2FP.SATFINITE.E5M2.F32.PACK_AB_MERGE_C R24, R25, R24, RZ ;  /* 0x000000181918723e */ /* 0x010fc600048060ff */
[----:B0-----:R-:W2:Y:S04]  /*ce4b0*/  LDL R12, [R1+0xa8] ;  /* 0x0000a800010c7983 */ /* 0x001ea80000100800 */
[----:B------:R0:W-:Y:S04]  /*ce4c0*/  STL.64 [R1+0x1e10], R14 ;  /* 0x001e100e01007387 */ /* 0x0001e80000100a00 */
[----:B0-----:R-:W3:Y:S04]  /*ce4d0*/  LDL.LU R14, [R1+0x1de8] ;  /* 0x001de800010e7983 */ /* 0x001ee80000300800 */
[----:B------:R-:W3:Y:S04]  /*ce4e0*/  LDL.LU R15, [R1+0x1dec] ;  /* 0x001dec00010f7983 */ /* 0x000ee80000300800 */
[----:B------:R0:W-:Y:S04]  /*ce4f0*/  STL [R1+0xf0], R24 ;  /* 0x0000f01801007387 */ /* 0x0001e80000100800 */
[----:B------:R-:W4:Y:S01]  /*ce500*/  LDL.LU R29, [R1+0xa4] ;  /* 0x0000a400011d7983 */ /* 0x000f220000300800 */
[----:B0-----:R-:W-:-:S03]  /*ce510*/  IADD3 R24, P2, R26, R5, RZ ;  /* 0x000000051a187210 */ /* 0x001fc60007f5e0ff */
[----:B------:R-:W-:Y:S02]  /*ce520*/  STL [R1+0x5004], R21 ;  /* 0x0050041501007387 */ /* 0x000fe40000100800 */
[----:B------:R-:W-:Y:S01]  /*ce530*/  IMAD.X R25, R19, 0x1, R7, P2 ;  /* 0x0000000113197824 */ /* 0x000fe200010e0607 */
[----:B------:R-:W-:Y:S01]  /*ce540*/  F2FP.SATFINITE.E5M2.F32.PACK_AB_MERGE_C R9, R10, R9, RZ ;  /* 0x000000090a09723e */ /* 0x000fe200048060ff */
[----:B----4-:R-:W-:Y:S04]  /*ce550*/  STL [R1+0x5c28], R29 ;  /* 0x005c281d01007387 */ /* 0x010fe80000100800 */
[----:B------:R-:W-:Y:S04]  /*ce560*/  STL [R1+0x5c2c], R5 ;  /* 0x005c2c0501007387 */ /* 0x000fe80000100800 */
[----:B------:R0:W-:Y:S04]  /*ce570*/  STL.64 [R1+0x1e00], R24 ;  /* 0x001e001801007387 */ /* 0x0001e80000100a00 */
[----:B------:R1:W-:Y:S01]  /*ce580*/  STL.64 [R1+0x5c30], R6 ;  /* 0x005c300601007387 */ /* 0x0003e20000100a00 */
[----:B0-----:R-:W-:-:S02]  /*ce590*/  IADD3 R24, P2, R26, R6, RZ ;  /* 0x000000061a187210 */ /* 0x001fc40007f5e0ff */
[----:B--2---:R-:W-:Y:S01]  /*ce5a0*/  SHF.R.S32.HI R29, RZ, 0x1f, R12 ;  /* 0x0000001fff1d7819 */ /* 0x004fe2000001140c */
[----:B-1----:R-:W2:Y:S02]  /*ce5b0*/  LDL.LU R6, [R1+0x1dd0] ;  /* 0x001dd00001067983 */ /* 0x002ea40000300800 */
[----:B------:R-:W-:Y:S01]  /*ce5c0*/  IMAD.X R25, R19, 0x1, R27, P2 ;  /* 0x0000000113197824 */ /* 0x000fe200010e061b */
[----:B------:R-:W-:Y:S01]  /*ce5d0*/  F2FP.SATFINITE.E5M2.F32.PACK_AB_MERGE_C R19, R13, R23, RZ ;  /* 0x000000170d13723e */ /* 0x000fe200048060ff */
[----:B------:R-:W2:Y:S01]  /*ce5e0*/  LDL.LU R7, [R1+0x1dd4] ;  /* 0x001dd40001077983 */ /* 0x000ea20000300800 */
[----:B------:R-:W-:Y:S02]  /*ce5f0*/  F2FP.SATFINITE.E5M2.F32.PACK_AB_MERGE_C R13, R11, R28, RZ ;  /* 0x0000001c0b0d723e */ /* 0x000fe400048060ff */
[----:B------:R-:W-:Y:S01]  /*ce600*/  IADD3 R12, P2, R12, R0, RZ ;  /* 0x000000000c0c7210 */ /* 0x000fe20007f5e0ff */
[----:B------:R0:W-:Y:S04]  /*ce610*/  STL.64 [R1+0x1df8], R24 ;  /* 0x001df81801007387 */ /* 0x0001e80000100a00 */
[----:B0-----:R-:W4:Y:S04]  /*ce620*/  LDL.LU R24, [R1+0x5c38] ;  /* 0x005c380001187983 */ /* 0x001f280000300800 */
[----:B------:R-:W4:Y:S04]  /*ce630*/  LDL.LU R5, [R1+0x1dd8] ;  /* 0x001dd80001057983 */ /* 0x000f280000300800 */
[----:B------:R0:W-:Y:S04]  /*ce640*/  STL [R1+0xdc], R19 ;  /* 0x0000dc1301007387 */ /* 0x0001e80000100800 */
[----:B------:R-:W4:Y:S04]  /*ce650*/  LDL.LU R11, [R1+0x1ddc] ;  /* 0x001ddc00010b7983 */ /* 0x000f280000300800 */
[----:B------:R1:W-:Y:S04]  /*ce660*/  STL [R1+0xd8], R13 ;  /* 0x0000d80d01007387 */ /* 0x0003e80000100800 */
[----:B0-----:R-:W4:Y:S04]  /*ce670*/  LDL.LU R19, [R1+0x1dc0] ;  /* 0x001dc00001137983 */ /* 0x001f280000300800 */
[----:B------:R-:W4:Y:S01]  /*ce680*/  LDL.LU R23, [R1+0x1dc4] ;  /* 0x001dc40001177983 */ /* 0x000f220000300800 */
[----:B-1----:R-:W-:-:S03]  /*ce690*/  IMAD.X R13, R29, 0x1, R2, P2 ;  /* 0x000000011d0d7824 */ /* 0x002fc600010e0602 */
[----:B------:R-:W-:Y:S04]  /*ce6a0*/  STL [R1+0x5544], R9 ;  /* 0x0055440901007387 */ /* 0x000fe80000100800 */
[----:B------:R0:W-:Y:S01]  /*ce6b0*/  STL.64 [R1+0x1df0], R12 ;  /* 0x001df00c01007387 */ /* 0x0001e20000100a00 */
[----:B---3--:R-:W-:-:S03]  /*ce6c0*/  F2FP.SATFINITE.E5M2.F32.PACK_AB_MERGE_C R15, R15, R14, RZ ;  /* 0x0000000e0f0f723e */ /* 0x008fc600048060ff */
        /* <DEDUP_REMOVED lines=8> */
[----:B------:R0:W-:Y:S04]  /*ce750*/  STL [R1+0x5548], R15 ;  /* 0x0055480f01007387 */ /* 0x0001e80000100800 */
[----:B0-----:R-:W3:Y:S01]  /*ce760*/  LDL.LU R15, [R1+0xa8] ;  /* 0x0000a800010f7983 */ /* 0x001ee20000300800 */
[----:B--2---:R-:W-:-:S05]  /*ce770*/  F2FP.SATFINITE.E5M2.F32.PACK_AB_MERGE_C R9, R7, R6, RZ ;  /* 0x000000060709723e */ /* 0x004fca00048060ff */
[----:B------:R0:W-:Y:S04]  /*ce780*/  STL [R1+0x5b58], R9 ;  /* 0x005b580901007387 */ /* 0x0001e80000100800 */
[----:B0-----:R-:W2:Y:S01]  /*ce790*/  LDL.LU R9, [R1+0x1db0] ;  /* 0x001db00001097983 */ /* 0x001ea20000300800 */
[----:B----4-:R-:W-:Y:S02]  /*ce7a0*/  F2FP.SATFINITE.E5M2.F32.PACK_AB_MERGE_C R11, R11, R5, RZ ;  /* 0x000000050b0b723e */ /* 0x010fe400048060ff */
[----:B---3--:R-:W-:-:S05]  /*ce7b0*/  IADD3 R6, P2, R15, R3, RZ ;  /* 0x000000030f067210 */ /* 0x008fca0007f5e0ff */
[----:B------:R-:W-:-:S05]  /*ce7c0*/  IMAD.X R7, R29, 0x1, R4, P2 ;  /* 0x000000011d077824 */ /* 0x000fca00010e0604 */
[----:B------:R0:W-:Y:S04]  /*ce7d0*/  STL.64 [R1+0x1de0], R6 ;  /* 0x001de00601007387 */ /* 0x0001e80000100a00 */
[----:B0-----:R-:W3:Y:S04]  /*ce7e0*/  LDL.LU.64 R6, [R1+0x5c30] ;  /* 0x005c300001067983 */ /* 0x001ee80000300a00 */
[----:B------:R-:W4:Y:S01]  /*ce7f0*/  LDL.LU R5, [R1+0x5c2c] ;  /* 0x005c2c0001057983 */ /* 0x000f220000300800 */
[----:B------:R-:W-:-:S03]  /*ce800*/  F2FP.SATFINITE.E5M2.F32.PACK_AB_MERGE_C R23, R23, R19, RZ ;  /* 0x000000131717723e */ /* 0x000fc600048060ff */
[----:B------:R0:W-:Y:S04]  /*ce810*/  STL [R1+0x5588], R11 ;  /* 0x0055880b01007387 */ /* 0x0001e80000100800 */
[----:B0-----:R-:W2:Y:S04]  /*ce820*/  LDL.LU R11, [R1+0x1dc8] ;  /* 0x001dc800010b7983 */ /* 0x001ea80000300800 */
[----:B------:R-:W2:Y:S04]  /*ce830*/  LDL.LU R19, [R1+0x1d90] ;  /* 0x001d900001137983 */ /* 0x000ea80000300800 */
[----:B------:R0:W-:Y:S04]  /*ce840*/  STL [R1+0x8f8], R23 ;  /* 0x0008f81701007387 */ /* 0x0001e80000100800 */
[----:B0-----:R-:W2:Y:S04]  /*ce850*/  LDL.LU R23, [R1+0x1d94] ;  /* 0x001d940001177983 */ /* 0x001ea80000300800 */
[----:B------:R4:W-:Y:S04]  /*ce860*/  STL [R1+0x5c20], R24 ;  /* 0x005c201801007387 */ /* 0x0009e80000100800 */
[----:B------:R3:W-:Y:S01]  /*ce870*/  STL [R1+0x5c24], R25 ;  /* 0x005c241901007387 */ /* 0x0007e20000100800 */
[----:B----4-:R-:W-:-:S05]  /*ce880*/  IADD3 R24, P2, R15, R5, RZ ;  /* 0x000000050f187210 */ /* 0x010fca0007f5e0ff */
[----:B---3--:R-:W-:-:S05]  /*ce890*/  IMAD.X R25, R29, 0x1, R7, P2 ;  /* 0x000000011d197824 */ /* 0x008fca00010e0607 */
[----:B------:R0:W-:Y:S02]  /*ce8a0*/  STL.64 [R1+0x1dd0], R24 ;  /* 0x001dd01801007387 */ /* 0x0001e40000100a00 */
[----:B0-----:R-:W-:-:S05]  /*ce8b0*/  IADD3 R24, P2, R15, R6, RZ ;  /* 0x000000060f187210 */ /* 0x001fca0007f5e0ff */
[----:B------:R-:W-:Y:S02]  /*ce8c0*/  IMAD.X R25, R29, 0x1, R27, P2 ;  /* 0x000000011d197824 */ /* 0x000fe400010e061b */
[----:B------:R-:W3:Y:S04]  /*ce8d0*/  LDL.LU R29, [R1+0x5c28] ;  /* 0x005c2800011d7983 */ /* 0x000ee80000300800 */
[----:B------:R-:W4:Y:S01]  /*ce8e0*/  LDL.LU R15, [R1+0xa0] ;  /* 0x0000a000010f7983 */ /* 0x000f220000300800 */
[----:B--2---:R-:W-:Y:S02]  /*ce8f0*/  F2FP.SATFINITE.E5M2.F32.PACK_AB_MERGE_C R26, R26, R11, RZ ;  /* 0x0000000b1a1a723e */ /* 0x004fe400048060ff */
[----:B------:R-:W-:Y:S02]  /*ce900*/  F2FP.SATFINITE.E5M2.F32.PACK_AB_MERGE_C R11, R13, R9, RZ ;  /* 0x000000090d0b723e */ /* 0x000fe400048060ff */
[----:B------:R-:W-:-:S02]  /*ce910*/  F2FP.SATFINITE.E5M2.F32.PACK_AB_MERGE_C R9, R10, R28, RZ ;  /* 0x0000001c0a09723e */ /* 0x000fc400048060ff */
[----:B---3--:R-:W-:Y:S01]  /*ce920*/  SHF.R.S32.HI R10, RZ, 0x1f, R29 ;  /* 0x0000001fff0a7819 */ /* 0x008fe2000001141d */
[----:B----4-:R-:W-:Y:S04]  /*ce930*/  STL [R1+0x5c18], R15 ;  /* 0x005c180f01007387 */ /* 0x010fe80000100800 */
[----:B------:R0:W-:Y:S04]  /*ce940*/  STL.64 [R1+0x1dc0], R24 ;  /* 0x001dc01801007387 */ /* 0x0001e80000100a00 */
[----:B------:R-:W-:Y:S04]  /*ce950*/  STL [R1+0x558c], R26 ;  /* 0x00558c1a01007387 */ /* 0x000fe80000100800 */
[----:B------:R-:W2:Y:S01]  /*ce960*/  LDL.LU R13, [R1+0x1d98] ;  /* 0x001d9800010d7983 */ /* 0x000ea20000300800 */
[----:B0-----:R-:W-:-:S03]  /*ce970*/  IADD3 R24, P2, R29, R0, RZ ;  /* 0x000000001d187210 */ /* 0x001fc60007f5e0ff */
[----:B------:R-:W-:Y:S02]  /*ce980*/  STL [R1+0x8a0], R11 ;  /* 0x0008a00b01007387 */ /* 0x000fe40000100800 */
[----:B------:R-:W-:Y:S02]  /*ce990*/  IMAD.X R25, R10, 0x1, R2, P2 ;  /* 0x000000010a197824 */ /* 0x000fe400010e0602 */
[----:B------:R-:W2:Y:S04]  /*ce9a0*/  LDL.LU R28, [R1+0x1d9c] ;  /* 0x001d9c00011c7983 */ /* 0x000ea80000300800 */
[----:B------:R-:W-:Y:S04]  /*ce9b0*/  STL [R1+0x8ac], R9 ;  /* 0x0008ac0901007387 */ /* 0x000fe80000100800 */
[----:B------:R0:W-:Y:S04]  /*ce9c0*/  STL.64 [R1+0x1db0], R24 ;  /* 0x001db01801007387 */ /* 0x0001e80000100a00 */
[----:B0-----:R-:W3:Y:S01]  /*ce9d0*/  LDL.LU R25, [R1+0x5c24] ;  /* 0x005c240001197983 */ /* 0x001ee20000300800 */
[----:B------:R-:W-:-:S02]  /*ce9e0*/  IADD3 R24, P2, R29, R3, RZ ;  /* 0x000000031d187210 */ /* 0x000fc40007f5e0ff */
[----:B------:R-:W-:Y:S02]  /*ce9f0*/  F2FP.SATFINITE.E5M2.F32.PACK_AB_MERGE_C R9, R14, R12, RZ ;  /* 0x0000000c0e09723e */ /* 0x000fe400048060ff */
[----:B------:R-:W4:Y:S01]  /*cea00*/  LDL.LU R12, [R1+0x1d80] ;  /* 0x001d8000010c7983 */ /* 0x000f220000300800 */
[----:B---3--:R-:W-:Y:S01]  /*cea10*/  F2FP.SATFINITE.E5M2.F32.PACK_AB_MERGE_C R11, R21, R25, RZ ;  /* 0x00000019150b723e */ /* 0x008fe200048060ff */
[----:B------:R-:W-:-:S04]  /*cea20*/  IMAD.X R25, R10, 0x1, R4, P2 ;  /* 0x000000010a197824 */ /* 0x000fc800010e0604 */
[----:B------:R-:W-:Y:S04]  /*cea30*/  STL [R1+0x7cc], R11 ;  /* 0x0007cc0b01007387 */ /* 0x000fe80000100800 */
[----:B------:R-:W4:Y:S04]  /*cea40*/  LDL.LU R14, [R1+0x1d84] ;  /* 0x001d8400010e7983 */ /* 0x000f280000300800 */
[----:B------:R-:W-:Y:S04]  /*cea50*/  STL [R1+0x874], R9 ;  /* 0x0008740901007387 */ /* 0x000fe80000100800 */
[----:B------:R-:W-:Y:S04]  /*cea60*/  STL [R1+0x5c04], R3 ;  /* 0x005c040301007387 */ /* 0x000fe80000100800 */
[----:B------:R0:W-:Y:S04]  /*cea70*/  STL.64 [R1+0x1da0], R24 ;  /* 0x001da01801007387 */ /* 0x0001e80000100a00 */
[----:B0-----:R-:W3:Y:S01]  /*cea80*/  LDL.LU R24, [R1+0x5c20] ;  /* 0x005c200001187983 */ /* 0x001ee20000300800 */
[----:B------:R-:W-:-:S03]  /*cea90*/  F2FP.SATFINITE.E5M2.F32.PACK_AB_MERGE_C R3, R23, R19, RZ ;  /* 0x000000131703723e */ /* 0x000fc600048060ff */
[----:B------:R0:W-:Y:S04]  /*ceaa0*/  STL [R1+0x5c08], R4 ;  /* 0x005c080401007387 */ /* 0x0001e80000100800 */
[----:B---3--:R-:W-:Y:S04]  /*ceab0*/  STL [R1+0x5c1c], R24 ;  /* 0x005c1c1801007387 */ /* 0x008fe80000100800 */
[----:B------:R1:W-:Y:S04]  /*ceac0*/  STL [R1+0x758], R3 ;  /* 0x0007580301007387 */ /* 0x0003e80000100800 */
[----:B------:R-:W3:Y:S04]  /*cead0*/  LDL.LU R15, [R1+0x1d88] ;  /* 0x001d8800010f7983 */ /* 0x000ee80000300800 */
[----:B------:R-:W3:Y:S04]  /*ceae0*/  LDL.LU R11, [R1+0x1d74] ;  /* 0x001d7400010b7983 */ /* 0x000ee80000300800 */
[----:B0-----:R-:W3:Y:S04]  /*ceaf0*/  LDL.LU R4, [R1+0x1d7c] ;  /* 0x001d7c0001047983 */ /* 0x001ee80000300800 */
[----:B-1----:R-:W2:Y:S04]  /*ceb00*/  LDL.LU R3, [R1+0x1d60] ;  /* 0x001d600001037983 */ /* 0x002ea80000300800 */
[----:B--2---:R0:W-:Y:S04]  /*ceb10*/  STL [R1+0x5c0c], R3 ;  /* 0x005c0c0301007387 */ /* 0x0041e80000100800 */
[----:B0-----:R-:W2:Y:S04]  /*ceb20*/  LDL.LU R3, [R1+0x1d78] ;  /* 0x001d780001037983 */ /* 0x001ea80000300800 */
[----:B------:R-:W4:Y:S01]  /*ceb30*/  LDL.LU R9, [R1+0x1d64] ;  /* 0x001d640001097983 */ /* 0x000f220000300800 */
[----:B------:R-:W-:-:S02]  /*ceb40*/  F2FP.SATFINITE.E5M2.F32.PACK_AB_MERGE_C R13, R28, R13, RZ ;  /* 0x0000000d1c0d723e */ /* 0x000fc400048060ff */
[----:B------:R-:W-:-:S05]  /*ceb50*/  IADD3 R24, P2, R29, R5, RZ ;  /* 0x000000051d187210 */ /* 0x000fca0007f5e0ff */
[----:B------:R-:W-:Y:S01]  /*ceb60*/  IMAD.X R25, R10, 0x1, R7, P2 ;  /* 0x000000010a197824 */ /* 0x000fe200010e0607 */
[----:B----4-:R0:W-:Y:S04]  /*ceb70*/  STL.64 [R1+0x5c10], R8 ;  /* 0x005c100801007387 */ /* 0x0101e80000100a00 */
[----:B0-----:R-:W3:Y:S04]  /*ceb80*/  LDL.LU R8, [R1+0x1d8c] ;  /* 0x001d8c0001087983 */ /* 0x001ee80000300800 */
[----:B------:R-:W4:Y:S04]  /*ceb90*/  LDL.LU R9, [R1+0x1d70] ;  /* 0x001d700001097983 */ /* 0x000f280000300800 */
[----:B------:R0:W-:Y:S04]  /*ceba0*/  STL [R1+0x768], R13 ;  /* 0x0007680d01007387 */ /* 0x0001e80000100800 */
[----:B------:R-:W2:Y:S04]  /*cebb0*/  LDL.LU R21, [R1+0x1d68] ;  /* 0x001d680001157983 */ /* 0x000ea80000300800 */
[----:B------:R-:W2:Y:S04]  /*cebc0*/  LDL.LU R23, [R1+0x1d6c] ;  /* 0x001d6c0001177983 */ /* 0x000ea80000300800 */
[----:B0-----:R-:W2:Y:S04]  /*cebd0*/  LDL.LU R13, [R1+0x1d50] ;  /* 0x001d5000010d7983 */ /* 0x001ea80000300800 */
[----:B------:R-:W2:Y:S04]  /*cebe0*/  LDL.LU R28, [R1+0x1d54] ;  /* 0x001d5400011c7983 */ /* 0x000ea80000300800 */
[----:B------:R0:W-:Y:S02]  /*cebf0*/  STL.64 [R1+0x1d98], R24 ;  /* 0x001d981801007387 */ /* 0x0001e40000100a00 */
[----:B0-----:R-:W-:-:S05]  /*cec00*/  IADD3 R24, P2, R29, R6, RZ ;  /* 0x000000061d187210 */ /* 0x001fca0007f5e0ff */
[----:B------:R-:W-:Y:S01]  /*cec10*/  IMAD.X R25, R10, 0x1, R27, P2 ;  /* 0x000000010a197824 */ /* 0x000fe200010e061b */
[----:B------:R-:W-:-:S04]  /*cec20*/  F2FP.SATFINITE.E5M2.F32.PACK_AB_MERGE_C R10, R14, R12, RZ ;  /* 0x0000000c0e0a723e */ /* 0x000fc800048060ff */
[----:B------:R0:W-:Y:S04]  /*cec30*/  STL.64 [R1+0x1d90], R24 ;  /* 0x001d901801007387 */ /* 0x0001e80000100a00 */
[----:B0-----:R-:W2:Y:S04]  /*cec40*/  LDL.LU R24, [R1+0x5c1c] ;  /* 0x005c1c0001187983 */ /* 0x001ea80000300800 */
[----:B------:R-:W2:Y:S04]  /*cec50*/  LDL.LU R26, [R1+0x9c] ;  /* 0x00009c00011a7983 */ /* 0x000ea80000300800 */
[----:B------:R-:W2:Y:S04]  /*cec60*/  LDL.LU R25, [R1+0x1d58] ;  /* 0x001d580001197983 */ /* 0x000ea80000300800 */
[----:B------:R-:W2:Y:S04]  /*cec70*/  LDL.LU R19, [R1+0x1d5c] ;  /* 0x001d5c0001137983 */ /* 0x000ea80000300800 */
[----:B------:R0:W-:Y:S04]  /*cec80*/  STL [R1+0x6dc], R10 ;  /* 0x0006dc0a01007387 */ /* 0x0001e80000100800 */
[----:B------:R-:W2:Y:S04]  /*cec90*/  LDL.LU R29, [R1+0x1d40] ;  /* 0x001d4000011d7983 */ /* 0x000ea80000300800 */
[----:B0-----:R-:W2:Y:S04]  /*ceca0*/  LDL.LU R10, [R1+0x1d44] ;  /* 0x001d4400010a7983 */ /* 0x001ea80000300800 */
[----:B------:R-:W2:Y:S04]  /*cecb0*/  LDL.LU R12, [R1+0x1d48] ;  /* 0x001d4800010c7983 */ /* 0x000ea80000300800 */
[----:B------:R-:W2:Y:S01]  /*cecc0*/  LDL.LU R14, [R1+0x1d4c] ;  /* 0x001d4c00010e7983 */ /* 0x000ea20000300800 */
[----:B---3--:R-:W-:-:S03]  /*cecd0*/  F2FP.SATFINITE.E5M2.F32.PACK_AB_MERGE_C R8, R8, R15, RZ ;  /* 0x0000000f0808723e */ /* 0x008fc600048060ff */
[----:B------:R-:W3:Y:S01]  /*cece0*/  LDL.LU R15, [R1+0x5c18] ;  /* 0x005c1800010f7983 */ /* 0x000ee20000300800 */
[----:B----4-:R-:W-:-:S03]  /*cecf0*/  F2FP.SATFINITE.E5M2.F32.PACK_AB_MERGE_C R9, R11, R9, RZ ;  /* 0x000000090b09723e */ /* 0x010fc600048060ff */
[----:B------:R0:W-:Y:S04]  /*ced00*/  STL [R1+0x6f8], R8 ;  /* 0x0006f80801007387 */ /* 0x0001e80000100800 */
[----:B------:R1:W-:Y:S01]  /*ced10*/  STL [R1+0x6ac], R9 ;  /* 0x0006ac0901007387 */ /* 0x0003e20000100800 */
[----:B--2---:R-:W-:Y:S02]  /*ced20*/  F2FP.SATFINITE.E5M2.F32.PACK_AB_MERGE_C R4, R4, R3, RZ ;  /* 0x000000030404723e */ /* 0x004fe400048060ff */
[----:B---3--:R-:W-:Y:S02]  /*ced30*/  SHF.R.S32.HI R11, RZ, 0x1f, R15 ;  /* 0x0000001fff0b7819 */ /* 0x008fe4000001140f */
[----:B0-----:R-:W-:-:S05]  /*ced40*/  IADD3 R8, P2, R15, R0, RZ ;  /* 0x000000000f087210 */ /* 0x001fca0007f5e0ff */
[----:B-1----:R-:W-:-:S05]  /*ced50*/  IMAD.X R9, R11, 0x1, R2, P2 ;  /* 0x000000010b097824 */ /* 0x002fca00010e0602 */
[----:B------:R0:W-:Y:S04]  /*ced60*/  STL.64 [R1+0x1d80], R8 ;  /* 0x001d800801007387 */ /* 0x0001e80000100a00 */
[----:B0-----:R-:W2:Y:S04]  /*ced70*/  LDL.LU.64 R8, [R1+0x5c10] ;  /* 0x005c100001087983 */ /* 0x001ea80000300a00 */
[----:B------:R-:W2:Y:S04]  /*ced80*/  LDL.LU R3, [R1+0x5c0c] ;  /* 0x005c0c0001037983 */ /* 0x000ea80000300800 */
[----:B------:R0:W-:Y:S04]  /*ced90*/  STL [R1+0x6bc], R4 ;  /* 0x0006bc0401007387 */ /* 0x0001e80000100800 */
[----:B0-----:R-:W3:Y:S01]  /*ceda0*/  LDL.LU R4, [R1+0x5c08] ;  /* 0x005c080001047983 */ /* 0x001ee20000300800 */
[----:B--2---:R-:W-:-:S03]  /*cedb0*/  F2FP.SATFINITE.E5M2.F32.PACK_AB_MERGE_C R9, R9, R3, RZ ;  /* 0x000000030909723e */ /* 0x004fc600048060ff */
[----:B------:R-:W2:Y:S04]  /*cedc0*/  LDL.LU R3, [R1+0x5c04] ;  /* 0x005c040001037983 */ /* 0x000ea80000300800 */
[----:B------:R2:W-:Y:S04]  /*cedd0*/  STL [R1+0x5c00], R8 ;  /* 0x005c000801007387 */ /* 0x0005e80000100800 */
[----:B------:R3:W-:Y:S01]  /*cede0*/  STL [R1+0x6a0], R9 ;  /* 0x0006a00901007387 */ /* 0x0007e20000100800 */
[----:B--2---:R-:W-:-:S05]  /*cedf0*/  IADD3 R8, P2, R15, R3, RZ ;  /* 0x000000030f087210 */ /* 0x004fca0007f5e0ff */
[----:B---3--:R-:W-:-:S05]  /*cee00*/  IMAD.X R9, R11, 0x1, R4, P2 ;  /* 0x000000010b097824 */ /* 0x008fca00010e0604 */
[----:B------:R0:W-:Y:S02]  /*cee10*/  STL.64 [R1+0x1d70], R8 ;  /* 0x001d700801007387 */ /* 0x0001e40000100a00 */
[----:B0-----:R-:W-:Y:S02]  /*cee20*/  F2FP.SATFINITE.E5M2.F32.PACK_AB_MERGE_C R9, R23, R21, RZ ;  /* 0x000000151709723e */ /* 0x001fe400048060ff */
[----:B------:R-:W-:Y:S01]  /*cee30*/  F2FP.SATFINITE.E5M2.F32.PACK_AB_MERGE_C R8, R28, R13, RZ ;  /* 0x0000000d1c08723e */ /* 0x000fe200048060ff */
[----:B------:R-:W2:Y:S04]  /*cee40*/  LDL.LU R21, [R1+0x1d30] ;  /* 0x001d300001157983 */ /* 0x000ea80000300800 */
[----:B------:R-:W-:Y:S04]  /*cee50*/  STL [R1+0x690], R9 ;  /* 0x0006900901007387 */ /* 0x000fe80000100800 */
[----:B------:R-:W2:Y:S04]  /*cee60*/  LDL.LU R23, [R1+0x1d34] ;  /* 0x001d340001177983 */ /* 0x000ea80000300800 */
[----:B------:R0:W-:Y:S04]  /*cee70*/  STL [R1+0x630], R8 ;  /* 0x0006300801007387 */ /* 0x0001e80000100800 */
[----:B------:R-:W3:Y:S04]  /*cee80*/  LDL.LU R13, [R1+0x1d38] ;  /* 0x001d3800010d7983 */ /* 0x000ee80000300800 */
[----:B------:R-:W3:Y:S01]  /*cee90*/  LDL.LU R28, [R1+0x1d3c] ;  /* 0x001d3c00011c7983 */ /* 0x000ee20000300800 */
[----:B0-----:R-:W-:-:S05]  /*ceea0*/  IADD3 R8, P2, R15, R5, RZ ;  /* 0x000000050f087210 */ /* 0x001fca0007f5e0ff */
[----:B------:R-:W-:Y:S01]  /*ceeb0*/  IMAD.X R9, R11, 0x1, R7, P2 ;  /* 0x000000010b097824 */ /* 0x000fe200010e0607 */
[----:B------:R-:W-:Y:S04]  /*ceec0*/  STL [R1+0x5bf0], R5 ;  /* 0x005bf00501007387 */ /* 0x000fe80000100800 */
[----:B------:R0:W-:Y:S04]  /*ceed0*/  STL.64 [R1+0x1d60], R8 ;  /* 0x001d600801007387 */ /* 0x0001e80000100a00 */
[----:B------:R1:W-:Y:S01]  /*ceee0*/  STL.64 [R1+0x5bf8], R6 ;  /* 0x005bf80601007387 */ /* 0x0003e20000100a00 */
[----:B0-----:R-:W-:-:S05]  /*ceef0*/  IADD3 R8, P2, R15, R6, RZ ;  /* 0x000000060f087210 */ /* 0x001fca0007f5e0ff */
[----:B------:R-:W-:Y:S01]  /*cef00*/  IMAD.X R9, R11, 0x1, R27, P2 ;  /* 0x000000010b097824 */ /* 0x000fe200010e061b */
[----:B-1----:R-:W-:Y:S02]  /*cef10*/  F2FP.SATFINITE.E5M2.F32.PACK_AB_MERGE_C R7, R19, R25, RZ ;  /* 0x000000191307723e */ /* 0x002fe400048060ff */
[----:B------:R-:W-:Y:S02]  /*cef20*/  F2FP.SATFINITE.E5M2.F32.PACK_AB_MERGE_C R6, R10, R29, RZ ;  /* 0x0000001d0a06723e */ /* 0x000fe400048060ff */
[----:B------:R-:W-:Y:S01]  /*cef30*/  F2FP.SATFINITE.E5M2.F32.PACK_AB_MERGE_C R5, R14, R12, RZ ;  /* 0x0000000c0e05723e */ /* 0x000fe200048060ff */
[----:B------:R0:W-:Y:S04]  /*cef40*/  STL.64 [R1+0x1d50], R8 ;  /* 0x001d500801007387 */ /* 0x0001e80000100a00 */
[----:B0-----:R-:W4:Y:S04]  /*cef50*/  LDL.LU R8, [R1+0x5c00] ;  /* 0x005c000001087983 */ /* 0x001f280000300800 */
[----:B------:R-:W-:Y:S04]  /*cef60*/  STL [R1+0x628], R7 ;  /* 0x0006280701007387 */ /* 0x000fe80000100800 */
[----:B------:R-:W-:Y:S04]  /*cef70*/  STL [R1+0x618], R6 ;  /* 0x0006180601007387 */ /* 0x000fe80000100800 */
[----:B------:R0:W-:Y:S04]  /*cef80*/  STL [R1+0x61c], R5 ;  /* 0x00061c0501007387 */ /* 0x0001e80000100800 */
[----:B0-----:R-:W4:Y:S04]  /*cef90*/  LDL.LU R5, [R1+0x1d20] ;  /* 0x001d200001057983 */ /* 0x001f280000300800 */
[----:B------:R-:W4:Y:S04]  /*cefa0*/  LDL.LU R9, [R1+0x1d10] ;  /* 0x001d100001097983 */ /* 0x000f280000300800 */
[----:B------:R-:W4:Y:S04]  /*cefb0*/  LDL.LU R15, [R1+0x1d14] ;  /* 0x001d1400010f7983 */ /* 0x000f280000300800 */
[----:B------:R-:W4:Y:S04]  /*cefc0*/  LDL.LU R25, [R1+0x1d18] ;  /* 0x001d180001197983 */ /* 0x000f280000300800 */
[----:B------:R-:W4:Y:S04]  /*cefd0*/  LDL.LU R19, [R1+0x1d1c] ;  /* 0x001d1c0001137983 */ /* 0x000f280000300800 */
[----:B------:R-:W4:Y:S04]  /*cefe0*/  LDL.LU R10, [R1+0x1d00] ;  /* 0x001d0000010a7983 */ /* 0x000f280000300800 */
[----:B------:R-:W4:Y:S04]  /*ceff0*/  LDL.LU R12, [R1+0x1d04] ;  /* 0x001d0400010c7983 */ /* 0x000f280000300800 */
[----:B------:R-:W4:Y:S04]  /*cf000*/  LDL R14, [R1+0x98] ;  /* 0x00009800010e7983 */ /* 0x000f280000100800 */
[----:B------:R-:W4:Y:S01]  /*cf010*/  LDL.LU R29, [R1+0x94] ;  /* 0x00009400011d7983 */ /* 0x000f220000300800 */
[----:B------:R-:W-:-:S02]  /*cf020*/  SHF.R.S32.HI R11, RZ, 0x1f, R26 ;  /* 0x0000001fff0b7819 */ /* 0x000fc4000001141a */
[----:B------:R-:W-:-:S05]  /*cf030*/  IADD3 R6, P2, R26, R0, RZ ;  /* 0x000000001a067210 */ /* 0x000fca0007f5e0ff */
[----:B------:R-:W-:Y:S01]  /*cf040*/  IMAD.X R7, R11, 0x1, R2, P2 ;  /* 0x000000010b077824 */ /* 0x000fe200010e0602 */
[----:B--2---:R-:W-:Y:S02]  /*cf050*/  F2FP.SATFINITE.E5M2.F32.PACK_AB_MERGE_C R21, R23, R21, RZ ;  /* 0x000000151715723e */ /* 0x004fe400048060ff */
[----:B---3--:R-:W-:Y:S01]  /*cf060*/  F2FP.SATFINITE.E5M2.F32.PACK_AB_MERGE_C R13, R28, R13, RZ ;  /* 0x0000000d1c0d723e */ /* 0x008fe200048060ff */
[----:B----4-:R0:W-:Y:S04]  /*cf070*/  STL [R1+0x5bd8], R29 ;  /* 0x005bd81d01007387 */ /* 0x0101e80000100800 */
[----:B0-----:R-:W2:Y:S04]  /*cf080*/  LDL.LU R29, [R1+0x1d2c] ;  /* 0x001d2c00011d7983 */ /* 0x001ea80000300800 */
[----:B------:R0:W-:Y:S04]  /*cf090*/  STL.64 [R1+0x1d40], R6 ;  /* 0x001d400601007387 */ /* 0x0001e80000100a00 */
[----:B------:R-:W-:Y:S01]  /*cf0a0*/  STL [R1+0x600], R21 ;  /* 0x0006001501007387 */ /* 0x000fe20000100800 */
[----:B0-----:R-:W-:-:S03]  /*cf0b0*/  IADD3 R6, P2, R26, R3, RZ ;  /* 0x000000031a067210 */ /* 0x001fc60007f5e0ff */
[----:B------:R-:W-:Y:S02]  /*cf0c0*/  STL [R1+0x608], R13 ;  /* 0x0006080d01007387 */ /* 0x000fe40000100800 */
[----:B------:R-:W-:-:S05]  /*cf0d0*/  IMAD.X R7, R11, 0x1, R4, P2 ;  /* 0x000000010b077824 */ /* 0x000fca00010e0604 */
[----:B------:R0:W-:Y:S04]  /*cf0e0*/  STL.64 [R1+0x1d30], R6 ;  /* 0x001d300601007387 */ /* 0x0001e80000100a00 */
[----:B0-----:R-:W3:Y:S04]  /*cf0f0*/  LDL.LU.64 R6, [R1+0x5bf8] ;  /* 0x005bf80001067983 */ /* 0x001ee80000300a00 */
[----:B------:R-:W4:Y:S04]  /*cf100*/  LDL.LU R21, [R1+0x1d08] ;  /* 0x001d080001157983 */ /* 0x000f280000300800 */
[----:B----4-:R0:W-:Y:S04]  /*cf110*/  STL.64 [R1+0x5be8], R20 ;  /* 0x005be81401007387 */ /* 0x0101e80000100a00 */
[----:B0-----:R-:W4:Y:S04]  /*cf120*/  LDL.LU R20, [R1+0x1d24] ;  /* 0x001d240001147983 */ /* 0x001f280000300800 */
[----:B------:R-:W2:Y:S04]  /*cf130*/  LDL.LU R21, [R1+0x1d28] ;  /* 0x001d280001157983 */ /* 0x000ea80000300800 */
[----:B------:R-:W3:Y:S04]  /*cf140*/  LDL.LU R23, [R1+0x1d0c] ;  /* 0x001d0c0001177983 */ /* 0x000ee80000300800 */
[----:B------:R-:W3:Y:S04]  /*cf150*/  LDL.LU R13, [R1+0x1cf0] ;  /* 0x001cf000010d7983 */ /* 0x000ee80000300800 */
[----:B------:R-:W3:Y:S01]  /*cf160*/  LDL.LU R28, [R1+0x1cf4] ;  /* 0x001cf400011c7983 */ /* 0x000ee20000300800 */
[----:B----4-:R-:W-:-:S03]  /*cf170*/  F2FP.SATFINITE.E5M2.F32.PACK_AB_MERGE_C R20, R20, R5, RZ ;  /* 0x000000051414723e */ /* 0x010fc600048060ff */
[----:B------:R-:W4:Y:S04]  /*cf180*/  LDL.LU R5, [R1+0x5bf0] ;  /* 0x005bf00001057983 */ /* 0x000f280000300800 */
[----:B------:R4:W-:Y:S01]  /*cf190*/  STL [R1+0x5ec], R20 ;  /* 0x0005ec1401007387 */ /* 0x0009e20000100800 */
[----:B--2---:R-:W-:-:S05]  /*cf1a0*/  F2FP.SATFINITE.E5M2.F32.PACK_AB_MERGE_C R29, R29, R21, RZ ;  /* 0x000000151d1d723e */ /* 0x004fca00048060ff */
[----:B------:R-:W-:Y:S01]  /*cf1b0*/  STL [R1+0x5f4], R29 ;  /* 0x0005f41d01007387 */ /* 0x000fe20000100800 */
[----:B------:R-:W-:Y:S02]  /*cf1c0*/  F2FP.SATFINITE.E5M2.F32.PACK_AB_MERGE_C R10, R12, R10, RZ ;  /* 0x0000000a0c0a723e */ /* 0x000fe400048060ff */
[----:B----4-:R-:W-:-:S05]  /*cf1d0*/  IADD3 R20, P2, R26, R5, RZ ;  /* 0x000000051a147210 */ /* 0x010fca0007f5e0ff */
[----:B---3--:R-:W-:-:S05]  /*cf1e0*/  IMAD.X R21, R11, 0x1, R7, P2 ;  /* 0x000000010b157824 */ /* 0x008fca00010e0607 */
[----:B------:R0:W-:Y:S04]  /*cf1f0*/  STL.64 [R1+0x1d28], R20 ;  /* 0x001d281401007387 */ /* 0x0001e80000100a00 */
[----:B------:R1:W-:Y:S01]  /*cf200*/  STL.64 [R1+0x5be0], R6 ;  /* 0x005be00601007387 */ /* 0x0003e20000100a00 */
[----:B0-----:R-:W-:-:S05]  /*cf210*/  IADD3 R20, P2, R26, R6, RZ ;  /* 0x000000061a147210 */ /* 0x001fca0007f5e0ff */
[----:B------:R-:W-:Y:S01]  /*cf220*/  IMAD.X R21, R11, 0x1, R27, P2 ;  /* 0x000000010b157824 */ /* 0x000fe200010e061b */
[----:B-1----:R-:W-:Y:S02]  /*cf230*/  F2FP.SATFINITE.E5M2.F32.PACK_AB_MERGE_C R7, R15, R9, RZ ;  /* 0x000000090f07723e */ /* 0x002fe400048060ff */
[----:B------:R-:W-:Y:S02]  /*cf240*/  F2FP.SATFINITE.E5M2.F32.PACK_AB_MERGE_C R6, R19, R25, RZ ;  /* 0x000000191306723e */ /* 0x000fe400048060ff */
[----:B------:R0:W-:Y:S01]  /*cf250*/  STL.64 [R1+0x1d20], R20 ;  /* 0x001d201401007387 */ /* 0x0001e20000100a00 */
[----:B------:R-:W-:-:S03]  /*cf260*/  SHF.R.S32.HI R9, RZ, 0x1f, R14 ;  /* 0x0000001fff097819 */ /* 0x000fc6000001140e */
[----:B0-----:R-:W2:Y:S04]  /*cf270*/  LDL.LU.64 R20, [R1+0x5be8] ;  /* 0x005be80001147983 */ /* 0x001ea80000300a00 */
[----:B------:R-:W-:Y:S04]  /*cf280*/  STL [R1+0x5cc], R7 ;  /* 0x0005cc0701007387 */ /* 0x000fe80000100800 */
[----:B------:R0:W-:Y:S02]  /*cf290*/  STL [R1+0x5c8], R6 ;  /* 0x0005c80601007387 */ /* 0x0001e40000100800 */
[----:B0-----:R-:W-:-:S02]  /*cf2a0*/  IADD3 R6, P2, R14, R0, RZ ;  /* 0x000000000e067210 */ /* 0x001fc40007f5e0ff */
[----:B------:R-:W-:Y:S03]  /*cf2b0*/  STL [R1+0x5b4], R10 ;  /* 0x0005b40a01007387 */ /* 0x000fe60000100800 */
[----:B------:R-:W-:Y:S01]  /*cf2c0*/  IMAD.X R7, R9, 0x1, R2, P2 ;  /* 0x0000000109077824 */ /* 0x000fe200010e0602 */
[----:B------:R-:W-:Y:S04]  /*cf2d0*/  STL [R1], R9 ;  /* 0x0000000901007387 */ /* 0x000fe80000100800 */
[----:B------:R0:W-:Y:S04]  /*cf2e0*/  STL.64 [R1+0x1d10], R6 ;  /* 0x001d100601007387 */ /* 0x0001e80000100a00 */
[----:B------:R-:W3:Y:S04]  /*cf2f0*/  LDL.LU R29, [R1+0x1cf8] ;  /* 0x001cf800011d7983 */ /* 0x000ee80000300800 */
[----:B------:R-:W4:Y:S01]  /*cf300*/  LDL.LU R26, [R1+0x1cec] ;  /* 0x001cec00011a7983 */ /* 0x000f220000300800 */
[----:B0-----:R-:W-:-:S02]  /*cf310*/  F2FP.SATFINITE.E5M2.F32.PACK_AB_MERGE_C R6, R28, R13, RZ ;  /* 0x0000000d1c06723e */ /* 0x001fc400048060ff */
        /* <DEDUP_REMOVED lines=8> */
[----:B------:R-:W-:Y:S04]  /*cf3a0*/  STL [R1+0x5b8], R7 ;  /* 0x0005b80701007387 */ /* 0x000fe80000100800 */
[----:B------:R-:W-:Y:S04]  /*cf3b0*/  STL [R1+0x594], R6 ;  /* 0x0005940601007387 */ /* 0x000fe80000100800 */
[----:B------:R0:W-:Y:S04]  /*cf3c0*/  STL.64 [R1+0x5bc0], R16 ;  /* 0x005bc01001007387 */ /* 0x0001e80000100a00 */
[----:B0-----:R-:W3:Y:S04]  /*cf3d0*/  LDL.LU R16, [R1+0x98] ;  /* 0x0000980001107983 */ /* 0x001ee80000300800 */
[----:B------:R-:W2:Y:S04]  /*cf3e0*/  LDL.LU R17, [R1+0x1ce8] ;  /* 0x001ce80001117983 */ /* 0x000ea80000300800 */
        /* <DEDUP_REMOVED lines=10> */
[----:B------:R0:W-:Y:S04]  /*cf490*/  STL [R1+0x5bbc], R8 ;  /* 0x005bbc0801007387 */ /* 0x0001e80000100800 */
[----:B0-----:R-:W2:Y:S01]  /*cf4a0*/  LDL.LU R8, [R1] ;  /* 0x0000000001087983 */ /* 0x001ea20000300800 */
[----:B---3--:R-:W-:-:S05]  /*cf4b0*/  IADD3 R6, P2, R16, R3, RZ ;  /* 0x0000000310067210 */ /* 0x008fca0007f5e0ff */
[----:B--2---:R-:W-:-:S05]  /*cf4c0*/  IMAD.X R7, R8, 0x1, R4, P2 ;  /* 0x0000000108077824 */ /* 0x004fca00010e0604 */
[----:B------:R0:W-:Y:S04]  /*cf4d0*/  STL.64 [R1+0x1d00], R6 ;  /* 0x001d000601007387 */ /* 0x0001e80000100a00 */
[----:B0-----:R-:W2:Y:S01]  /*cf4e0*/  LDL.LU.64 R6, [R1+0x5be0] ;  /* 0x005be00001067983 */ /* 0x001ea20000300a00 */
[----:B------:R-:W-:-:S03]  /*cf4f0*/  F2FP.SATFINITE.E5M2.F32.PACK_AB_MERGE_C R17, R17, R29, RZ ;  /* 0x0000001d1111723e */ /* 0x000fc600048060ff */
[----:B------:R-:W3:Y:S04]  /*cf500*/  LDL.LU R29, [R1+0x5bd8] ;  /* 0x005bd800011d7983 */ /* 0x000ee80000300800 */
[----:B------:R0:W-:Y:S02]  /*cf510*/  STL [R1+0x598], R17 ;  /* 0x0005981101007387 */ /* 0x0001e40000100800 */
[----:B0-----:R-:W-:Y:S02]  /*cf520*/  F2FP.SATFINITE.E5M2.F32.PACK_AB_MERGE_C R17, R27, R26, RZ ;  /* 0x0000001a1b11723e */ /* 0x001fe400048060ff */
[----:B------:R-:W-:-:S03]  /*cf530*/  IADD3 R26, P2, R16, R5, RZ ;  /* 0x00000005101a7210 */ /* 0x000fc60007f5e0ff */
[----:B------:R-:W-:Y:S02]  /*cf540*/  STL [R1+0x56c], R17 ;  /* 0x00056c1101007387 */ /* 0x000fe40000100800 */
[----:B--2---:R-:W-:-:S05]  /*cf550*/  IMAD.X R27, R8, 0x1, R7, P2 ;  /* 0x00000001081b7824 */ /* 0x004fca00010e0607 */
[----:B------:R0:W-:Y:S04]  /*cf560*/  STL.64 [R1+0x1cf0], R26 ;  /* 0x001cf01a01007387 */ /* 0x0001e80000100a00 */
[----:B0-----:R-:W2:Y:S01]  /*cf570*/  LDL.LU.64 R26, [R1+0x5bd0] ;  /* 0x005bd000011a7983 */ /* 0x001ea20000300a00 */
[----:B------:R-:W-:-:S05]  /*cf580*/  IADD3 R16, P2, R16, R6, RZ ;  /* 0x0000000610107210 */ /* 0x000fca0007f5e0ff */
[----:B--2---:R-:W-:-:S05]  /*cf590*/  IMAD.X R17, R8, 0x1, R27, P2 ;  /* 0x0000000108117824 */ /* 0x004fca00010e061b */
[----:B------:R0:W-:Y:S04]  /*cf5a0*/  STL.64 [R1+0x1ce0], R16 ;  /* 0x001ce01001007387 */ /* 0x0001e80000100a00 */
[----:B0-----:R-:W2:Y:S01]  /*cf5b0*/  LDL.LU R17, [R1+0x5bc8] ;  /* 0x005bc80001117983 */ /* 0x001ea20000300800 */
[----:B----4-:R-:W-:-:S03]  /*cf5c0*/  F2FP.SATFINITE.E5M2.F32.PACK_AB_MERGE_C R10, R10, R19, RZ ;  /* 0x000000130a0a723e */ /* 0x010fc600048060ff */
[----:B------:R-:W4:Y:S01]  /*cf5d0*/  LDL.LU R19, [R1+0x90] ;  /* 0x0000900001137983 */ /* 0x000f220000300800 */
[----:B---3--:R-:W-:Y:S02]  /*cf5e0*/  IADD3 R16, P2, R29, R0, RZ ;  /* 0x000000001d107210 */ /* 0x008fe40007f5e0ff */
[----:B--2---:R-:W-:-:S05]  /*cf5f0*/  F2FP.SATFINITE.E5M2.F32.PACK_AB_MERGE_C R8, R26, R17, RZ ;  /* 0x000000111a08723e */ /* 0x004fca00048060ff */
[----:B------:R0:W-:Y:S04]  /*cf600*/  STL [R1+0x560], R8 ;  /* 0x0005600801007387 */ /* 0x0001e80000100800 */
[----:B------:R1:W-:Y:S01]  /*cf610*/  STL [R1+0x540], R10 ;  /* 0x0005400a01007387 */ /* 0x0003e20000100800 */
[----:B0-----:R-:W-:Y:S02]  /*cf620*/  F2FP.SATFINITE.E5M2.F32.PACK_AB_MERGE_C R8, R14, R12, RZ ;  /* 0x0000000c0e08723e */ /* 0x001fe400048060ff */
[----:B-1----:R-:W-:-:S03]  /*cf630*/  SHF.R.S32.HI R10, RZ, 0x1f, R29 ;  /* 0x0000001fff0a7819 */ /* 0x002fc6000001141d */
[----:B------:R-:W-:Y:S02]  /*cf640*/  STL [R1+0x548], R8 ;  /* 0x0005480801007387 */ /* 0x000fe40000100800 */
[----:B------:R-:W-:-:S05]  /*cf650*/  IMAD.X R17, R10, 0x1, R2, P2 ;  /* 0x000000010a117824 */ /* 0x000fca00010e0602 */
[----:B------:R0:W-:Y:S04]  /*cf660*/  STL.64 [R1+0x1cd0], R16 ;  /* 0x001cd01001007387 */ /* 0x0001e80000100a00 */
[----:B0-----:R-:W2:Y:S04]  /*cf670*/  LDL.LU.64 R16, [R1+0x5bc0] ;  /* 0x005bc00001107983 */ /* 0x001ea80000300a00 */
[----:B------:R-:W3:Y:S01]  /*cf680*/  LDL.LU R12, [R1+0x1ca0] ;  /* 0x001ca000010c7983 */ /* 0x000ee20000300800 */
[----:B------:R-:W-:-:S03]  /*cf690*/  IADD3 R8, P2, R29, R3, RZ ;  /* 0x000000031d087210 */ /* 0x000fc60007f5e0ff */
[----:B---3--:R0:W-:Y:S04]  /*cf6a0*/  STL [R1+0x5bb8], R12 ;  /* 0x005bb80c01007387 */ /* 0x0081e80000100800 */
[----:B------:R-:W3:Y:S01]  /*cf6b0*/  LDL.LU R14, [R1+0x1ca4] ;  /* 0x001ca400010e7983 */ /* 0x000ee20000300800 */
[----:B0-----:R-:W-:Y:S01]  /*cf6c0*/  F2FP.SATFINITE.E5M2.F32.PACK_AB_MERGE_C R12, R9, R11, RZ ;  /* 0x0000000b090c723e */ /* 0x001fe200048060ff */
[----:B------:R-:W-:Y:S01]  /*cf6d0*/  IMAD.X R9, R10, 0x1, R4, P2 ;  /* 0x000000010a097824 */ /* 0x000fe200010e0604 */
[----:B------:R-:W-:-:S03]  /*cf6e0*/  F2FP.SATFINITE.E5M2.F32.PACK_AB_MERGE_C R11, R25, R15, RZ ;  /* 0x0000000f190b723e */ /* 0x000fc600048060ff */
[----:B------:R0:W-:Y:S04]  /*cf6f0*/  STL [R1+0x500], R12 ;  /* 0x0005000c01007387 */ /* 0x0001e80000100800 */
[----:B------:R1:W-:Y:S04]  /*cf700*/  STL [R1+0x508], R11 ;  /* 0x0005080b01007387 */ /* 0x0003e80000100800 */
[----:B------:R4:W-:Y:S01]  /*cf710*/  STL.64 [R1+0x1cc0], R8 ;  /* 0x001cc00801007387 */ /* 0x0009e20000100a00 */
[----:B0-----:R-:W-:Y:S02]  /*cf720*/  IADD3 R12, P2, R29, R5, RZ ;  /* 0x000000051d0c7210 */ /* 0x001fe40007f5e0ff */
[----:B-1----:R-:W-:-:S02]  /*cf730*/  F2FP.SATFINITE.E5M2.F32.PACK_AB_MERGE_C R11, R23, R21, RZ ;  /* 0x00000015170b723e */ /* 0x002fc400048060ff */
[----:B----4-:R-:W-:Y:S01]  /*cf740*/  F2FP.SATFINITE.E5M2.F32.PACK_AB_MERGE_C R9, R28, R13, RZ ;  /* 0x0000000d1c09723e */ /* 0x010fe200048060ff */
[----:B------:R-:W4:Y:S01]  /*cf750*/  LDL.LU R8, [R1+0x5bbc] ;  /* 0x005bbc0001087983 */ /* 0x000f220000300800 */
[----:B------:R-:W-:-:S03]  /*cf760*/  IMAD.X R13, R10, 0x1, R7, P2 ;  /* 0x000000010a0d7824 */ /* 0x000fc600010e0607 */
[----:B------:R-:W-:Y:S04]  /*cf770*/  STL [R1+0x4e4], R11 ;  /* 0x0004e40b01007387 */ /* 0x000fe80000100800 */
[----:B------:R0:W-:Y:S04]  /*cf780*/  STL [R1+0x4e0], R9 ;  /* 0x0004e00901007387 */ /* 0x0001e80000100800 */
[----:B0-----:R-:W2:Y:S04]  /*cf790*/  LDL.LU R9, [R1+0x1c90] ;  /* 0x001c900001097983 */ /* 0x001ea80000300800 */
[----:B------:R-:W2:Y:S04]  /*cf7a0*/  LDL.LU R28, [R1+0x1c94] ;  /* 0x001c9400011c7983 */ /* 0x000ea80000300800 */
[----:B------:R0:W-:Y:S04]  /*cf7b0*/  STL.64 [R1+0x5bb0], R4 ;  /* 0x005bb00401007387 */ /* 0x0001e80000100a00 */
[----:B0-----:R-:W4:Y:S04]  /*cf7c0*/  LDL.LU R4, [R1+0x1ca8] ;  /* 0x001ca80001047983 */ /* 0x001f280000300800 */
[----:B------:R-:W4:Y:S04]  /*cf7d0*/  LDL.LU R5, [R1+0x1cac] ;  /* 0x001cac0001057983 */ /* 0x000f280000300800 */
[----:B------:R-:W2:Y:S04]  /*cf7e0*/  LDL.LU R26, [R1+0x1c84] ;  /* 0x001c8400011a7983 */ /* 0x000ea80000300800 */
[----:B------:R0:W-:Y:S04]  /*cf7f0*/  STL.64 [R1+0x1cb8], R12 ;  /* 0x001cb80c01007387 */ /* 0x0001e80000100a00 */
[----:B------:R1:W-:Y:S01]  /*cf800*/  STL.64 [R1+0x5ba8], R6 ;  /* 0x005ba80601007387 */ /* 0x0003e20000100a00 */
[----:B0-----:R-:W-:-:S03]  /*cf810*/  IADD3 R12, P2, R29, R6, RZ ;  /* 0x000000061d0c7210 */ /* 0x001fc60007f5e0ff */
[----:B-1----:R-:W2:Y:S02]  /*cf820*/  LDL.LU R6, [R1+0x1c9c] ;  /* 0x001c9c0001067983 */ /* 0x002ea40000300800 */
[----:B------:R-:W-:Y:S02]  /*cf830*/  IMAD.X R13, R10, 0x1, R27, P2 ;  /* 0x000000010a0d7824 */ /* 0x000fe400010e061b */
[----:B------:R-:W2:Y:S04]  /*cf840*/  LDL.LU R7, [R1+0x1c80] ;  /* 0x001c800001077983 */ /* 0x000ea80000300800 */
[----:B------:R-:W2:Y:S04]  /*cf850*/  LDL.LU R11, [R1+0x1c88] ;  /* 0x001c8800010b7983 */ /* 0x000ea80000300800 */
[----:B------:R-:W2:Y:S04]  /*cf860*/  LDL.LU R15, [R1+0x1c8c] ;  /* 0x001c8c00010f7983 */ /* 0x000ea80000300800 */
[----:B------:R-:W2:Y:S04]  /*cf870*/  LDL.LU R25, [R1+0x1c70] ;  /* 0x001c700001197983 */ /* 0x000ea80000300800 */
[----:B------:R-:W2:Y:S04]  /*cf880*/  LDL.LU R21, [R1+0x1c74] ;  /* 0x001c740001157983 */ /* 0x000ea80000300800 */
[----:B------:R0:W-:Y:S04]  /*cf890*/  STL.64 [R1+0x1cb0], R12 ;  /* 0x001cb00c01007387 */ /* 0x0001e80000100a00 */
[----:B0-----:R-:W3:Y:S02]  /*cf8a0*/  LDL.LU R12, [R1+0x5bb8] ;  /* 0x005bb800010c7983 */ /* 0x001ee40000300800 */
[----:B---3--:R-:W-:-:S05]  /*cf8b0*/  F2FP.SATFINITE.E5M2.F32.PACK_AB_MERGE_C R10, R14, R12, RZ ;  /* 0x0000000c0e0a723e */ /* 0x008fca00048060ff */
[----:B------:R0:W-:Y:S04]  /*cf8c0*/  STL [R1+0x4bc], R10 ;  /* 0x0004bc0a01007387 */ /* 0x0001e80000100800 */
[----:B------:R-:W3:Y:S04]  /*cf8d0*/  LDL.LU R23, [R1+0x1c78] ;  /* 0x001c780001177983 */ /* 0x000ee80000300800 */
[----:B------:R-:W3:Y:S04]  /*cf8e0*/  LDL.LU R13, [R1+0x1c7c] ;  /* 0x001c7c00010d7983 */ /* 0x000ee80000300800 */
[----:B------:R-:W3:Y:S04]  /*cf8f0*/  LDL.LU R29, [R1+0x1c60] ;  /* 0x001c6000011d7983 */ /* 0x000ee80000300800 */
[----:B0-----:R-:W3:Y:S04]  /*cf900*/  LDL.LU R10, [R1+0x1c64] ;  /* 0x001c6400010a7983 */ /* 0x001ee80000300800 */
[----:B------:R-:W3:Y:S04]  /*cf910*/  LDL.LU R12, [R1+0x1c68] ;  /* 0x001c6800010c7983 */ /* 0x000ee80000300800 */
[----:B------:R-:W3:Y:S01]  /*cf920*/  LDL.LU R14, [R1+0x1c6c] ;  /* 0x001c6c00010e7983 */ /* 0x000ee20000300800 */
[----:B----4-:R-:W-:-:S02]  /*cf930*/  F2FP.SATFINITE.E5M2.F32.PACK_AB_MERGE_C R4, R5, R4, RZ ;  /* 0x000000040504723e */ /* 0x010fc400048060ff */
[----:B--2---:R-:W-:Y:S02]  /*cf940*/  F2FP.SATFINITE.E5M2.F32.PACK_AB_MERGE_C R28, R28, R9, RZ ;  /* 0x000000091c1c723e */ /* 0x004fe400048060ff */
[----:B------:R-:W-:Y:S01]  /*cf950*/  SHF.R.S32.HI R9, RZ, 0x1f, R19 ;  /* 0x0000001fff097819 */ /* 0x000fe20000011413 */
[----:B---3--:R0:W-:Y:S04]  /*cf960*/  STL [R1+0x5ba0], R14 ;  /* 0x005ba00e01007387 */ /* 0x0081e80000100800 */
[----:B0-----:R-:W2:Y:S04]  /*cf970*/  LDL.LU R14, [R1+0x1c98] ;  /* 0x001c9800010e7983 */ /* 0x001ea80000300800 */
[----:B------:R0:W-:Y:S02]  /*cf980*/  STL [R1+0x4ac], R4 ;  /* 0x0004ac0401007387 */ /* 0x0001e40000100800 */
[----:B0-----:R-:W-:-:S02]  /*cf990*/  IADD3 R4, P2, R19, R0, RZ ;  /* 0x0000000013047210 */ /* 0x001fc40007f5e0ff */
[----:B------:R-:W-:Y:S03]  /*cf9a0*/  STL [R1+0x498], R28 ;  /* 0x0004981c01007387 */ /* 0x000fe60000100800 */
[----:B------:R-:W-:-:S05]  /*cf9b0*/  IMAD.X R5, R9, 0x1, R2, P2 ;  /* 0x0000000109057824 */ /* 0x000fca00010e0602 */
[----:B------:R0:W-:Y:S04]  /*cf9c0*/  STL.64 [R1+0x1ca0], R4 ;  /* 0x001ca00401007387 */ /* 0x0001e80000100a00 */
[----:B0-----:R-:W3:Y:S04]  /*cf9d0*/  LDL.LU.64 R4, [R1+0x5bb0] ;  /* 0x005bb00001047983 */ /* 0x001ee80000300a00 */
[----:B------:R-:W4:Y:S04]  /*cf9e0*/  LDL.LU R28, [R1+0x88] ;  /* 0x00008800011c7983 */ /* 0x000f280000300800 */
[----:B----4-:R2:W-:Y:S02]  /*cf9f0*/  STL [R1+0x5b78], R28 ;  /* 0x005b781c01007387 */ /* 0x0105e40000100800 */
[----:B--2---:R-:W-:-:S02]  /*cfa00*/  F2FP.SATFINITE.E5M2.F32.PACK_AB_MERGE_C R28, R6, R14, RZ ;  /* 0x0000000e061c723e */ /* 0x004fc400048060ff */
[----:B------:R-:W-:Y:S02]  /*cfa10*/  IADD3 R6, P2, R19, R3, RZ ;  /* 0x0000000313067210 */ /* 0x000fe40007f5e0ff */
[----:B------:R-:W-:Y:S01]  /*cfa20*/  F2FP.SATFINITE.E5M2.F32.PACK_AB_MERGE_C R14, R26, R7, RZ ;  /* 0x000000071a0e723e */ /* 0x000fe200048060ff */
[----:B------:R-:W-:Y:S02]  /*cfa30*/  STL [R1+0x490], R28 ;  /* 0x0004901c01007387 */ /* 0x000fe40000100800 */
[----:B---3--:R-:W-:Y:S02]  /*cfa40*/  IMAD.X R7, R9, 0x1, R4, P2 ;  /* 0x0000000109077824 */ /* 0x008fe400010e0604 */
[----:B------:R-:W-:Y:S04]  /*cfa50*/  STL [R1+0x5b98], R3 ;  /* 0x005b980301007387 */ /* 0x000fe80000100800 */
[----:B------:R-:W-:Y:S04]  /*cfa60*/  STL [R1+0x46c], R14 ;  /* 0x00046c0e01007387 */ /* 0x000fe80000100800 */
[----:B------:R0:W-:Y:S04]  /*cfa70*/  STL.64 [R1+0x1c90], R6 ;  /* 0x001c900601007387 */ /* 0x0001e80000100a00 */
[----:B0-----:R-:W2:Y:S01]  /*cfa80*/  LDL.LU.64 R6, [R1+0x5ba8] ;  /* 0x005ba80001067983 */ /* 0x001ea20000300a00 */
[----:B------:R-:W-:-:S03]  /*cfa90*/  IADD3 R14, P2, R19, R5, RZ ;  /* 0x00000005130e7210 */ /* 0x000fc60007f5e0ff */
[----:B------:R0:W-:Y:S01]  /*cfaa0*/  STL [R1+0x5b9c], R4 ;  /* 0x005b9c0401007387 */ /* 0x0001e20000100800 */
[----:B------:R-:W-:Y:S02]  /*cfab0*/  F2FP.SATFINITE.E5M2.F32.PACK_AB_MERGE_C R3, R21, R25, RZ ;  /* 0x000000191503723e */ /* 0x000fe400048060ff */
[----:B0-----:R-:W-:-:S05]  /*cfac0*/  F2FP.SATFINITE.E5M2.F32.PACK_AB_MERGE_C R4, R15, R11, RZ ;  /* 0x0000000b0f04723e */ /* 0x001fca00048060ff */
[----:B------:R-:W-:Y:S04]  /*cfad0*/  STL [R1+0x470], R4 ;  /* 0x0004700401007387 */ /* 0x000fe80000100800 */
[----:B------:R-:W-:Y:S04]  /*cfae0*/  STL [R1+0x5b88], R5 ;  /* 0x005b880501007387 */ /* 0x000fe80000100800 */
[----:B------:R-:W-:Y:S01]  /*cfaf0*/  STL [R1+0x444], R3 ;  /* 0x0004440301007387 */ /* 0x000fe20000100800 */
[----:B--2---:R-:W-:-:S05]  /*cfb00*/  IMAD.X R15, R9, 0x1, R7, P2 ;  /* 0x00000001090f7824 */ /* 0x004fca00010e0607 */
[----:B------:R0:W-:Y:S04]  /*cfb10*/  STL.64 [R1+0x1c80], R14 ;  /* 0x001c800e01007387 */ /* 0x0001e80000100a00 */
[----:B0-----:R-:W2:Y:S01]  /*cfb20*/  LDL.LU R14, [R1+0x5ba0] ;  /* 0x005ba000010e7983 */ /* 0x001ea20000300800 */
[----:B------:R-:W-:Y:S02]  /*cfb30*/  IADD3 R4, P2, R19, R6, RZ ;  /* 0x0000000613047210 */ /* 0x000fe40007f5e0ff */
[----:B------:R-:W-:-:S03]  /*cfb40*/  F2FP.SATFINITE.E5M2.F32.PACK_AB_MERGE_C R3, R13, R23, RZ ;  /* 0x000000170d03723e */ /* 0x000fc600048060ff */
[----:B------:R-:W-:Y:S01]  /*cfb50*/  IMAD.X R5, R9, 0x1, R27, P2 ;  /* 0x0000000109057824 */ /* 0x000fe200010e061b */
[----:B------:R-:W-:Y:S04]  /*cfb60*/  STL.64 [R1+0x5b90], R6 ;  /* 0x005b900601007387 */ /* 0x000fe80000100a00 */
[----:B------:R0:W-:Y:S04]  /*cfb70*/  STL.64 [R1+0x1c70], R4 ;  /* 0x001c700401007387 */ /* 0x0001e80000100a00 */
[----:B------:R2:W-:Y:S01]  /*cfb80*/  STL [R1+0x448], R3 ;  /* 0x0004480301007387 */ /* 0x0005e20000100800 */
[----:B0-----:R-:W-:-:S05]  /*cfb90*/  F2FP.SATFINITE.E5M2.F32.PACK_AB_MERGE_C R4, R10, R29, RZ ;  /* 0x0000001d0a04723e */ /* 0x001fca00048060ff */
[----:B------:R0:W-:Y:S01]  /*cfba0*/  STL [R1+0x40c], R4 ;  /* 0x00040c0401007387 */ /* 0x0001e20000100800 */
[----:B--2---:R-:W-:-:S05]  /*cfbb0*/  F2FP.SATFINITE.E5M2.F32.PACK_AB_MERGE_C R3, R14, R12, RZ ;  /* 0x0000000c0e03723e */ /* 0x004fca00048060ff */
[----:B------:R1:W-:Y:S04]  /*cfbc0*/  STL [R1+0x408], R3 ;  /* 0x0004080301007387 */ /* 0x0003e80000100800 */
[----:B0-----:R-:W2:Y:S04]  /*cfbd0*/  LDL.LU R4, [R1+0x1c50] ;  /* 0x001c500001047983 */ /* 0x001ea80000300800 */
[----:B-1----:R-:W2:Y:S04]  /*cfbe0*/  LDL.LU R3, [R1+0x1c54] ;  /* 0x001c540001037983 */ /* 0x002ea80000300800 */
[----:B------:R-:W3:Y:S04]  /*cfbf0*/  LDL.LU R6, [R1+0x1c58] ;  /* 0x001c580001067983 */ /* 0x000ee80000300800 */
[----:B------:R-:W3:Y:S04]  /*cfc00*/  LDL.LU R7, [R1+0x1c5c] ;  /* 0x001c5c0001077983 */ /* 0x000ee80000300800 */
[----:B------:R-:W4:Y:S04]  /*cfc10*/  LDL.LU R5, [R1+0x1c40] ;  /* 0x001c400001057983 */ /* 0x000f280000300800 */
[----:B------:R-:W2:Y:S04]  /*cfc20*/  LDL.LU R26, [R1+0x1c34] ;  /* 0x001c3400011a7983 */ /* 0x000ea80000300800 */
[----:B--2---:R0:W-:Y:S04]  /*cfc30*/  STL.64 [R1+0x5b80], R26 ;  /* 0x005b801a01007387 */ /* 0x0041e80000100a00 */
[----:B0-----:R-:W2:Y:S04]  /*cfc40*/  LDL.LU R26, [R1+0x1c48] ;  /* 0x001c4800011a7983 */ /* 0x001ea80000300800 */
[----:B------:R-:W2:Y:S04]  /*cfc50*/  LDL.LU R27, [R1+0x1c4c] ;  /* 0x001c4c00011b7983 */ /* 0x000ea80000300800 */
[----:B------:R-:W3:Y:S04]  /*cfc60*/  LDL.LU R11, [R1+0x1c38] ;  /* 0x001c3800010b7983 */ /* 0x000ee80000300800 */
[----:B------:R-:W2:Y:S04]  /*cfc70*/  LDL.LU R9, [R1+0x1c3c] ;  /* 0x001c3c0001097983 */ /* 0x000ea80000300800 */
[----:B------:R-:W2:Y:S04]  /*cfc80*/  LDL.LU R25, [R1+0x1180] ;  /* 0x0011800001197983 */ /* 0x000ea80000300800 */
[----:B------:R-:W3:Y:S04]  /*cfc90*/  LDL.LU R10, [R1+0x1184] ;  /* 0x00118400010a7983 */ /* 0x000ee80000300800 */
[----:B---3--:R0:W-:Y:S04]  /*cfca0*/  STL.64 [R1+0x5b70], R10 ;  /* 0x005b700a01007387 */ /* 0x0081e80000100a00 */
[----:B0-----:R-:W4:Y:S04]  /*cfcb0*/  LDL.LU R10, [R1+0x1c44] ;  /* 0x001c4400010a7983 */ /* 0x001f280000300800 */
[----:B------:R-:W3:Y:S04]  /*cfcc0*/  LDL.LU R11, [R1+0x8c] ;  /* 0x00008c00010b7983 */ /* 0x000ee80000300800 */
[----:B------:R-:W2:Y:S04]  /*cfcd0*/  LDL.LU R15, [R1+0x1188] ;  /* 0x00118800010f7983 */ /* 0x000ea80000300800 */
[----:B------:R-:W2:Y:S01]  /*cfce0*/  LDL.LU R21, [R1+0x118c] ;  /* 0x00118c0001157983 */ /* 0x000ea20000300800 */
[----:B------:R-:W-:-:S02]  /*cfcf0*/  F2FP.SATFINITE.E5M2.F32.PACK_AB_MERGE_C R3, R3, R4, RZ ;  /* 0x000000040303723e */ /* 0x000fc400048060ff */
[----:B---3--:R-:W-:Y:S02]  /*cfd00*/  SHF.R.S32.HI R28, RZ, 0x1f, R11 ;  /* 0x0000001fff1c7819 */ /* 0x008fe4000001140b */
[----:B------:R-:W-:-:S05]  /*cfd10*/  IADD3 R12, P2, R11, R0, RZ ;  /* 0x000000000b0c7210 */ /* 0x000fca0007f5e0ff */
[----:B------:R-:W-:-:S05]  /*cfd20*/  IMAD.X R13, R28, 0x1, R2, P2 ;  /* 0x000000011c0d7824 */ /* 0x000fca00010e0602 */
[----:B------:R0:W-:Y:S04]  /*cfd30*/  STL.64 [R1+0x1c60], R12 ;  /* 0x001c600c01007387 */ /* 0x0001e80000100a00 */
[----:B------:R-:W3:Y:S04]  /*cfd40*/  LDL.LU R19, [R1+0x1c10] ;  /* 0x001c100001137983 */ /* 0x000ee80000300800 */
[----:B------:R-:W3:Y:S04]  /*cfd50*/  LDL.LU R23, [R1+0x1c14] ;  /* 0x001c140001177983 */ /* 0x000ee80000300800 */
[----:B0-----:R-:W3:Y:S01]  /*cfd60*/  LDL.LU R13, [R1+0x1c18] ;  /* 0x001c1800010d7983 */ /* 0x001ee20000300800 */
[----:B------:R-:W-:-:S02]  /*cfd70*/  IMAD.MOV.U32 R12, RZ, RZ, R16 ;  /* 0x000000ffff0c7224 */ /* 0x000fc400078e0010 */
[----:B------:R-:W-:Y:S01]  /*cfd80*/  IMAD.MOV.U32 R16, RZ, RZ, R17 ;  /* 0x000000ffff107224 */ /* 0x000fe200078e0011 */
[----:B------:R-:W3:Y:S04]  /*cfd90*/  LDL.LU R29, [R1+0x1c1c] ;  /* 0x001c1c00011d7983 */ /* 0x000ee80000300800 */
[----:B------:R-:W3:Y:S04]  /*cfda0*/  LDL.LU R14, [R1+0x1c00] ;  /* 0x001c0000010e7983 */ /* 0x000ee80000300800 */
[----:B------:R-:W3:Y:S04]  /*cfdb0*/  LDL.LU R17, [R1+0x1c04] ;  /* 0x001c040001117983 */ /* 0x000ee80000300800 */
[----:B------:R-:W2:Y:S04]  /*cfdc0*/  LDL.LU R4, [R1+0x5b9c] ;  /* 0x005b9c0001047983 */ /* 0x000ea80000300800 */
[----:B------:R0:W-:Y:S04]  /*cfdd0*/  STL [R1+0xd4], R3 ;  /* 0x0000d40301007387 */ /* 0x0001e80000100800 */
[----:B0-----:R-:W3:Y:S01]  /*cfde0*/  LDL.LU R3, [R1+0x5b98] ;  /* 0x005b980001037983 */ /* 0x001ee20000300800 */
[----:B------:R-:W-:-:S05]  /*cfdf0*/  F2FP.SATFINITE.E5M2.F32.PACK_AB_MERGE_C R7, R7, R6, RZ ;  /* 0x000000060707723e */ /* 0x000fca00048060ff */
[----:B------:R2:W-:Y:S01]  /*cfe00*/  STL [R1+0xd0], R7 ;  /* 0x0000d00701007387 */ /* 0x0005e20000100800 */
[----:B----4-:R-:W-:Y:S02]  /*cfe10*/  F2FP.SATFINITE.E5M2.F32.PACK_AB_MERGE_C R10, R10, R5, RZ ;  /* 0x000000050a0a723e */ /* 0x010fe400048060ff */
[----:B---3--:R-:W-:-:S05]  /*cfe20*/  IADD3 R6, P2, R11, R3, RZ ;  /* 0x000000030b067210 */ /* 0x008fca0007f5e0ff */
[----:B--2---:R-:W-:-:S05]  /*cfe30*/  IMAD.X R7, R28, 0x1, R4, P2 ;  /* 0x000000011c077824 */ /* 0x004fca00010e0604 */
[----:B------:R0:W-:Y:S04]  /*cfe40*/  STL.64 [R1+0x1c50], R6 ;  /* 0x001c500601007387 */ /* 0x0001e80000100a00 */
[----:B0-----:R-:W2:Y:S04]  /*cfe50*/  LDL.LU.64 R6, [R1+0x5b90] ;  /* 0x005b900001067983 */ /* 0x001ea80000300a00 */
[----:B------:R-:W3:Y:S04]  /*cfe60*/  LDL.LU R5, [R1+0x5b88] ;  /* 0x005b880001057983 */ /* 0x000ee80000300800 */
[----:B------:R0:W-:Y:S02]  /*cfe70*/  STL [R1+0xc8], R10 ;  /* 0x0000c80a01007387 */ /* 0x0001e40000100800 */
[----:B0-----:R-:W-:-:S05]  /*cfe80*/  F2FP.SATFINITE.E5M2.F32.PACK_AB_MERGE_C R10, R27, R26, RZ ;  /* 0x0000001a1b0a723e */ /* 0x001fca00048060ff */
[----:B------:R-:W-:Y:S01]  /*cfe90*/  STL [R1+0xcc], R10 ;  /* 0x0000cc0a01007387 */ /* 0x000fe20000100800 */
[----:B---3--:R-:W-:-:S05]  /*cfea0*/  IADD3 R26, P2, R11, R5, RZ ;  /* 0x000000050b1a7210 */ /* 0x008fca0007f5e0ff */
[----:B--2---:R-:W-:-:S05]  /*cfeb0*/  IMAD.X R27, R28, 0x1, R7, P2 ;  /* 0x000000011c1b7824 */ /* 0x004fca00010e0607 */
[----:B------:R0:W-:Y:S04]  /*cfec0*/  STL.64 [R1+0x1c48], R26 ;  /* 0x001c481a01007387 */ /* 0x0001e80000100a00 */
[----:B0-----:R-:W2:Y:S01]  /*cfed0*/  LDL.LU.64 R26, [R1+0x5b80] ;  /* 0x005b8000011a7983 */ /* 0x001ea20000300a00 */
[----:B------:R-:W-:Y:S01]  /*cfee0*/  IADD3 R10, P2, R11, R6, RZ ;  /* 0x000000060b0a7210 */ /* 0x000fe20007f5e0ff */
[----:B------:R-:W-:Y:S02]  /*cfef0*/  IMAD.MOV.U32 R11, RZ, RZ, R28 ;  /* 0x000000ffff0b7224 */ /* 0x000fe400078e001c */
[----:B------:R-:W3:Y:S04]  /*cff00*/  LDL.LU R28, [R1+0x5b78] ;  /* 0x005b7800011c7983 */ /* 0x000ee80000300800 */
[----:B------:R0:W-:Y:S04]  /*cff10*/  STL.64 [R1+0x5b68], R6 ;  /* 0x005b680601007387 */ /* 0x0001e80000100a00 */
[----:B0-----:R-:W4:Y:S01]  /*cff20*/  LDL.LU R7, [R1+0x1c30] ;  /* 0x001c300001077983 */ /* 0x001f220000300800 */
[----:B--2---:R-:W-:-:S05]  /*cff30*/  IMAD.X R11, R11, 0x1, R27, P2 ;  /* 0x000000010b0b7824 */ /* 0x004fca00010e061b */
[----:B------:R0:W-:Y:S04]  /*cff40*/  STL.64 [R1+0x1c40], R10 ;  /* 0x001c400a01007387 */ /* 0x0001e80000100a00 */
[----:B0-----:R-:W2:Y:S01]  /*cff50*/  LDL.LU.64 R10, [R1+0x5b70] ;  /* 0x005b7000010a7983 */ /* 0x001ea20000300a00 */
[----:B----4-:R-:W-:-:S05]  /*cff60*/  F2FP.SATFINITE.E5M2.F32.PACK_AB_MERGE_C R26, R26, R7, RZ ;  /* 0x000000071a1a723e */ /* 0x010fca00048060ff */
[----:B------:R-:W-:Y:S01]  /*cff70*/  STL [R1+0xc4], R26 ;  /* 0x0000c41a01007387 */ /* 0x000fe20000100800 */
[----:B------:R-:W-:Y:S01]  /*cff80*/  F2FP.SATFINITE.E5M2.F32.PACK_AB_MERGE_C R17, R17, R14, RZ ;  /* 0x0000000e1111723e */ /* 0x000fe200048060ff */
[----:B------:R-:W-:Y:S01]  /*cff90*/  IMAD.MOV.U32 R14, RZ, RZ, R8 ;  /* 0x000000ffff0e7224 */ /* 0x000fe200078e0008 */
[----:B--2---:R-:W-:Y:S02]  /*cffa0*/  F2FP.SATFINITE.E5M2.F32.PACK_AB_MERGE_C R7, R9, R11, RZ ;  /* 0x0000000b0907723e */ /* 0x004fe400048060ff */
[----:B------:R-:W-:-:S03]  /*cffb0*/  F2FP.SATFINITE.E5M2.F32.PACK_AB_MERGE_C R6, R10, R25, RZ ;  /* 0x000000190a06723e */ /* 0x000fc600048060ff */
[----:B------:R-:W-:Y:S01]  /*cffc0*/  STL [R1+0xc0], R7 ;  /* 0x0000c00701007387 */ /* 0x000fe20000100800 */
[----:B---3--:R-:W-:-:S03]  /*cffd0*/  SHF.R.S32.HI R10, RZ, 0x1f, R28 ;  /* 0x0000001fff0a7819 */ /* 0x008fc6000001141c */
[----:B------:R-:W2:Y:S04]  /*cffe0*/  LDL.LU R25, [R1+0x84] ;  /* 0x0000840001197983 */ /* 0x000ea80000300800 */
[----:B------:R0:W-:Y:S02]  /*cfff0*/  STL [R1+0xa4], R6 ;  /* 0x0000a40601007387 */ /* 0x0001e40000100800 */
[----:B0-----:R-:W-:-:S05]  /*d0000*/  IADD3 R6, P2, R28, R0, RZ ;  /* 0x000000001c067210 */ /* 0x001fca0007f5e0ff */
[----:B------:R-:W-:-:S05]  /*d0010*/  IMAD.X R7, R10, 0x1, R2, P2 ;  /* 0x000000010a077824 */ /* 0x000fca00010e0602 */
[----:B------:R0:W-:Y:S01]  /*d0020*/  STL.64 [R1+0x1c28], R6 ;  /* 0x001c280601007387 */ /* 0x0001e20000100a00 */
[----:B------:R-:W-:Y:S02]  /*d0030*/  F2FP.SATFINITE.E5M2.F32.PACK_AB_MERGE_C R9, R23, R19, RZ ;  /* 0x000000131709723e */ /* 0x000fe400048060ff */
[----:B0-----:R-:W-:-:S05]  /*d0040*/  F2FP.SATFINITE.E5M2.F32.PACK_AB_MERGE_C R6, R21, R15, RZ ;  /* 0x0000000f1506723e */ /* 0x001fca00048060ff */
[----:B------:R0:W-:Y:S02]  /*d0050*/  STL [R1+0xa0], R6 ;  /* 0x0000a00601007387 */ /* 0x0001e40000100800 */
[----:B0-----:R-:W-:Y:S02]  /*d0060*/  IADD3 R6, P2, R28, R3, RZ ;  /* 0x000000031c067210 */ /* 0x001fe40007f5e0ff */
[----:B------:R-:W-:Y:S03]  /*d0070*/  STL.64 [R1+0x5b60], R2 ;  /* 0x005b600201007387 */ /* 0x000fe60000100a00 */
[----:B------:R-:W-:Y:S01]  /*d0080*/  IMAD.X R7, R10, 0x1, R4, P2 ;  /* 0x000000010a077824 */ /* 0x000fe200010e0604 */
[----:B------:R-:W-:Y:S04]  /*d0090*/  STL [R1+0x958], R9 ;  /* 0x0009580901007387 */ /* 0x000fe80000100800 */
[----:B------:R0:W-:Y:S04]  /*d00a0*/  STL.64 [R1+0x1c20], R6 ;  /* 0x001c200601007387 */ /* 0x0001e80000100a00 */
[----:B0-----:R-:W3:Y:S01]  /*d00b0*/  LDL.LU.64 R6, [R1+0x5b68] ;  /* 0x005b680001067983 */ /* 0x001ee20000300a00 */
[----:B------:R-:W-:-:S05]  /*d00c0*/  F2FP.SATFINITE.E5M2.F32.PACK_AB_MERGE_C R2, R29, R13, RZ ;  /* 0x0000000d1d02723e */ /* 0x000fca00048060ff */
[----:B------:R0:W-:Y:S04]  /*d00d0*/  STL [R1+0x948], R2 ;  /* 0x0009480201007387 */ /* 0x0001e80000100800 */
[----:B------:R-:W4:Y:S04]  /*d00e0*/  LDL.LU R9, [R1+0x1c08] ;  /* 0x001c080001097983 */ /* 0x000f280000300800 */
[----:B------:R-:W4:Y:S01]  /*d00f0*/  LDL.LU R8, [R1+0x1c0c] ;  /* 0x001c0c0001087983 */ /* 0x000f220000300800 */
[----:B0-----:R-:W-:-:S03]  /*d0100*/  IADD3 R2, P2, R28, R5, RZ ;  /* 0x000000051c027210 */ /* 0x001fc60007f5e0ff */
[----:B------:R-:W-:Y:S04]  /*d0110*/  STL [R1+0x5954], R17 ;  /* 0x0059541101007387 */ /* 0x000fe80000100800 */
[----:B------:R0:W-:Y:S04]  /*d0120*/  STL.64 [R1+0x5b50], R4 ;  /* 0x005b500401007387 */ /* 0x0001e80000100a00 */
[----:B0-----:R-:W2:Y:S04]  /*d0130*/  LDL.LU R4, [R1+0x1bf8] ;  /* 0x001bf80001047983 */ /* 0x001ea80000300800 */
[----:B------:R-:W2:Y:S04]  /*d0140*/  LDL.LU R5, [R1+0x1bfc] ;  /* 0x001bfc0001057983 */ /* 0x000ea80000300800 */
[----:B------:R-:W2:Y:S04]  /*d0150*/  LDL.LU R29, [R1+0x1be4] ;  /* 0x001be400011d7983 */ /* 0x000ea80000300800 */
[----:B------:R-:W2:Y:S04]  /*d0160*/  LDL.LU R26, [R1+0x1bec] ;  /* 0x001bec00011a7983 */ /* 0x000ea80000300800 */
[----:B------:R-:W2:Y:S01]  /*d0170*/  LDL.LU R17, [R1+0x1bd4] ;  /* 0x001bd40001117983 */ /* 0x000ea20000300800 */
[----:B---3--:R-:W-:-:S05]  /*d0180*/  IMAD.X R3, R10, 0x1, R7, P2 ;  /* 0x000000010a037824 */ /* 0x008fca00010e0607 */
[----:B------:R0:W-:Y:S04]  /*d0190*/  STL.64 [R1+0x1c10], R2 ;  /* 0x001c100201007387 */ /* 0x0001e80000100a00 */
[----:B------:R-:W3:Y:S04]  /*d01a0*/  LDL.LU R11, [R1+0x1bd8] ;  /* 0x001bd800010b7983 */ /* 0x000ee80000300800 */
[----:B------:R-:W3:Y:S01]  /*d01b0*/  LDL.LU R15, [R1+0x1bdc] ;  /* 0x001bdc00010f7983 */ /* 0x000ee20000300800 */
[----:B0-----:R-:W-:Y:S01]  /*d01c0*/  IADD3 R2, P2, R28, R6, RZ ;  /* 0x000000061c027210 */ /* 0x001fe20007f5e0ff */
[----:B------:R-:W-:-:S02]  /*d01d0*/  IMAD.MOV.U32 R3, RZ, RZ, R10 ;  /* 0x000000ffff037224 */ /* 0x000fc400078e000a */
[----:B------:R0:W-:Y:S02]  /*d01e0*/  STL.64 [R1+0x5b48], R6 ;  /* 0x005b480601007387 */ /* 0x0001e40000100a00 */
[----:B------:R-:W-:Y:S02]  /*d01f0*/  IMAD.X R3, R3, 0x1, R27, P2 ;  /* 0x0000000103037824 */ /* 0x000fe400010e061b */
[----:B0-----:R-:W3:Y:S04]  /*d0200*/  LDL.LU R6, [R1+0x1be0] ;  /* 0x001be00001067983 */ /* 0x001ee80000300800 */
[----:B------:R-:W3:Y:S04]  /*d0210*/  LDL.LU R7, [R1+0x1be8] ;  /* 0x001be80001077983 */ /* 0x000ee80000300800 */
[----:B------:R-:W3:Y:S04]  /*d0220*/  LDL.LU R21, [R1+0x1bc0] ;  /* 0x001bc00001157983 */ /* 0x000ee80000300800 */
[----:B------:R-:W3:Y:S04]  /*d0230*/  LDL.LU R19, [R1+0x1bc4] ;  /* 0x001bc40001137983 */ /* 0x000ee80000300800 */
[----:B------:R-:W3:Y:S04]  /*d0240*/  LDL.LU R23, [R1+0x1bc8] ;  /* 0x001bc80001177983 */ /* 0x000ee80000300800 */
[----:B------:R-:W3:Y:S04]  /*d0250*/  LDL.LU R13, [R1+0x1bcc] ;  /* 0x001bcc00010d7983 */ /* 0x000ee80000300800 */
[----:B------:R-:W3:Y:S04]  /*d0260*/  LDL.LU R28, [R1+0x1bb0] ;  /* 0x001bb000011c7983 */ /* 0x000ee80000300800 */
[----:B------:R-:W3:Y:S01]  /*d0270*/  LDL.LU R10, [R1+0x1bb4] ;  /* 0x001bb400010a7983 */ /* 0x000ee20000300800 */
[----:B----4-:R-:W-:-:S03]  /*d0280*/  F2FP.SATFINITE.E5M2.F32.PACK_AB_MERGE_C R8, R8, R9, RZ ;  /* 0x000000090808723e */ /* 0x010fc600048060ff */
[----:B------:R0:W-:Y:S04]  /*d0290*/  STL.64 [R1+0x1c00], R2 ;  /* 0x001c000201007387 */ /* 0x0001e80000100a00 */
[----:B0-----:R-:W4:Y:S04]  /*d02a0*/  LDL.LU.64 R2, [R1+0x5b60] ;  /* 0x005b600001027983 */ /* 0x001f280000300a00 */
[----:B------:R0:W-:Y:S04]  /*d02b0*/  STL [R1+0x5b40], R16 ;  /* 0x005b401001007387 */ /* 0x0001e80000100800 */
[----:B0-----:R-:W3:Y:S04]  /*d02c0*/  LDL.LU R16, [R1+0x1bd0] ;  /* 0x001bd00001107983 */ /* 0x001ee80000300800 */
[----:B------:R-:W2:Y:S04]  /*d02d0*/  LDL.LU R9, [R1+0x5b58] ;  /* 0x005b580001097983 */ /* 0x000ea80000300800 */
[----:B--2---:R0:W-:Y:S04]  /*d02e0*/  STL.64 [R1+0x5550], R8 ;  /* 0x0055500801007387 */ /* 0x0041e80000100a00 */
[----:B0-----:R-:W2:Y:S04]  /*d02f0*/  LDL.LU R8, [R1+0x1bf0] ;  /* 0x001bf00001087983 */ /* 0x001ea80000300800 */
[----:B------:R-:W2:Y:S02]  /*d0300*/  LDL.LU R9, [R1+0x1bf4] ;  /* 0x001bf40001097983 */ /* 0x000ea40000300800 */
[----:B--2---:R-:W-:-:S02]  /*d0310*/  F2FP.SATFINITE.E5M2.F32.PACK_AB_MERGE_C R8, R9, R8, RZ ;  /* 0x000000080908723e */ /* 0x004fc400048060ff */
[----:B------:R-:W-:Y:S02]  /*d0320*/  F2FP.SATFINITE.E5M2.F32.PACK_AB_MERGE_C R9, R5, R4, RZ ;  /* 0x000000040509723e */ /* 0x000fe400048060ff */
[----:B------:R-:W-:Y:S01]  /*d0330*/  IADD3 R4, P2, R25, R0, RZ ;  /* 0x0000000019047210 */ /* 0x000fe20007f5e0ff */
[----:B------:R0:W-:Y:S02]  /*d0340*/  STL [R1+0x1c3c], R8 ;  /* 0x001c3c0801007387 */ /* 0x0001e40000100800 */
[----:B0-----:R-:W-:Y:S02]  /*d0350*/  SHF.R.S32.HI R8, RZ, 0x1f, R25 ;  /* 0x0000001fff087819 */ /* 0x001fe40000011419 */
[----:B------:R-:W-:Y:S03]  /*d0360*/  STL [R1+0x1c58], R9 ;  /* 0x001c580901007387 */ /* 0x000fe60000100800 */
[----:B----4-:R-:W-:-:S05]  /*d0370*/  IMAD.X R5, R8, 0x1, R2, P2 ;  /* 0x0000000108057824 */ /* 0x010fca00010e0602 */
[----:B------:R0:W-:Y:S04]  /*d0380*/  STL.64 [R1+0x1bf0], R4 ;  /* 0x001bf00401007387 */ /* 0x0001e80000100a00 */
[----:B0-----:R-:W2:Y:S01]  /*d0390*/  LDL.LU.64 R4, [R1+0x5b50] ;  /* 0x005b500001047983 */ /* 0x001ea20000300a00 */
[----:B---3--:R-:W-:-:S03]  /*d03a0*/  F2FP.SATFINITE.E5M2.F32.PACK_AB_MERGE_C R6, R29, R6, RZ ;  /* 0x000000061d06723e */ /* 0x008fc600048060ff */
[----:B------:R-:W3:Y:S04]  /*d03b0*/  LDL.LU R29, [R1+0x7c] ;  /* 0x00007c00011d7983 */ /* 0x000ee80000300800 */
[----:B------:R0:W-:Y:S01]  /*d03c0*/  STL [R1+0x87c], R6 ;  /* 0x00087c0601007387 */ /* 0x0001e20000100800 */
[----:B------:R-:W-:Y:S02]  /*d03d0*/  F2FP.SATFINITE.E5M2.F32.PACK_AB_MERGE_C R26, R26, R7, RZ ;  /* 0x000000071a1a723e */ /* 0x000fe400048060ff */
[----:B0-----:R-:W-:-:S03]  /*d03e0*/  IADD3 R6, P2, R25, R3, RZ ;  /* 0x0000000319067210 */ /* 0x001fc60007f5e0ff */
[----:B------:R-:W-:Y:S02]  /*d03f0*/  STL [R1+0x559c], R26 ;  /* 0x00559c1a01007387 */ /* 0x000fe40000100800 */
[----:B--2---:R-:W-:-:S05]  /*d0400*/  IMAD.X R7, R8, 0x1, R4, P2 ;  /* 0x0000000108077824 */ /* 0x004fca00010e0604 */
[----:B------:R0:W-:Y:S04]  /*d0410*/  STL.64 [R1+0x1be0], R6 ;  /* 0x001be00601007387 */ /* 0x0001e80000100a00 */
[----:B0-----:R-:W2:Y:S01]  /*d0420*/  LDL.LU.64 R6, [R1+0x5b48] ;  /* 0x005b480001067983 */ /* 0x001ea20000300a00 */
[----:B------:R-:W-:Y:S02]  /*d0430*/  F2FP.SATFINITE.E5M2.F32.PACK_AB_MERGE_C R16, R17, R16, RZ ;  /* 0x000000101110723e */ /* 0x000fe400048060ff */
[----:B------:R-:W-:-:S03]  /*d0440*/  F2FP.SATFINITE.E5M2.F32.PACK_AB_MERGE_C R9, R15, R11, RZ ;  /* 0x0000000b0f09723e */ /* 0x000fc600048060ff */
[----:B------:R0:W-:Y:S04]  /*d0450*/  STL [R1+0x75c], R16 ;  /* 0x00075c1001007387 */ /* 0x0001e80000100800 */
[----:B------:R-:W-:Y:S01]  /*d0460*/  STL [R1+0x774], R9 ;  /* 0x0007740901007387 */ /* 0x000fe20000100800 */
[----:B0-----:R-:W-:-:S03]  /*d0470*/  IADD3 R16, P2, R25, R5, RZ ;  /* 0x0000000519107210 */ /* 0x001fc60007f5e0ff */
[----:B------:R0:W-:Y:S02]  /*d0480*/  STL.64 [R1+0x5b38], R4 ;  /* 0x005b380401007387 */ /* 0x0001e40000100a00 */
[----:B--2---:R-:W-:Y:S01]  /*d0490*/  IMAD.X R17, R8, 0x1, R7, P2 ;  /* 0x0000000108117824 */ /* 0x004fe200010e0607 */
[----:B0-----:R-:W-:-:S05]  /*d04a0*/  IADD3 R4, P2, R25, R6, RZ ;  /* 0x0000000619047210 */ /* 0x001fca0007f5e0ff */
[----:B------:R-:W-:Y:S01]  /*d04b0*/  IMAD.X R5, R8, 0x1, R27, P2 ;  /* 0x0000000108057824 */ /* 0x000fe200010e061b */
[----:B------:R0:W-:Y:S04]  /*d04c0*/  STL.64 [R1+0x1bd8], R16 ;  /* 0x001bd81001007387 */ /* 0x0001e80000100a00 */
[----:B0-----:R-:W2:Y:S04]  /*d04d0*/  LDL.LU R16, [R1+0x5b40] ;  /* 0x005b400001107983 */ /* 0x001ea80000300800 */
[----:B------:R0:W-:Y:S02]  /*d04e0*/  STL.64 [R1+0x1bd0], R4 ;  /* 0x001bd00401007387 */ /* 0x0001e40000100a00 */
[----:B0-----:R-:W-:-:S02]  /*d04f0*/  F2FP.SATFINITE.E5M2.F32.PACK_AB_MERGE_C R4, R19, R21, RZ ;  /* 0x000000151304723e */ /* 0x001fc400048060ff */
[----:B------:R-:W-:-:S03]  /*d0500*/  F2FP.SATFINITE.E5M2.F32.PACK_AB_MERGE_C R5, R13, R23, RZ ;  /* 0x000000170d05723e */ /* 0x000fc600048060ff */
[----:B------:R0:W-:Y:S04]  /*d0510*/  STL [R1+0x1d5c], R4 ;  /* 0x001d5c0401007387 */ /* 0x0001e80000100800 */
[----:B------:R-:W4:Y:S01]  /*d0520*/  LDL.LU R25, [R1+0x1bbc] ;  /* 0x001bbc0001197983 */ /* 0x000f220000300800 */
[----:B0-----:R-:W-:-:S03]  /*d0530*/  F2FP.SATFINITE.E5M2.F32.PACK_AB_MERGE_C R4, R10, R28, RZ ;  /* 0x0000001c0a04723e */ /* 0x001fc600048060ff */
[----:B------:R-:W-:Y:S04]  /*d0540*/  STL [R1+0x1d6c], R5 ;  /* 0x001d6c0501007387 */ /* 0x000fe80000100800 */
[----:B------:R-:W-:Y:S04]  /*d0550*/  STL [R1+0x6b0], R4 ;  /* 0x0006b00401007387 */ /* 0x000fe80000100800 */
[----:B------:R-:W3:Y:S04]  /*d0560*/  LDL.LU R8, [R1+0x1ba8] ;  /* 0x001ba80001087983 */ /* 0x000ee80000300800 */
[----:B------:R-:W3:Y:S04]  /*d0570*/  LDL.LU R11, [R1+0x1bac] ;  /* 0x001bac00010b7983 */ /* 0x000ee80000300800 */
[----:B------:R-:W3:Y:S04]  /*d0580*/  LDL.LU R15, [R1+0x1b90] ;  /* 0x001b9000010f7983 */ /* 0x000ee80000300800 */
[----:B------:R-:W3:Y:S04]  /*d0590*/  LDL.LU R21, [R1+0x1b94] ;  /* 0x001b940001157983 */ /* 0x000ee80000300800 */
[----:B------:R-:W2:Y:S04]  /*d05a0*/  LDL.LU R26, [R1+0x1b80] ;  /* 0x001b8000011a7983 */ /* 0x000ea80000300800 */
[----:B--2---:R0:W-:Y:S04]  /*d05b0*/  STL.64 [R1+0x5b30], R26 ;  /* 0x005b301a01007387 */ /* 0x0041e80000100a00 */
[----:B0-----:R-:W2:Y:S04]  /*d05c0*/  LDL.LU R26, [R1+0x1ba0] ;  /* 0x001ba000011a7983 */ /* 0x001ea80000300800 */
[----:B------:R-:W2:Y:S04]  /*d05d0*/  LDL.LU R27, [R1+0x1ba4] ;  /* 0x001ba400011b7983 */ /* 0x000ea80000300800 */
[----:B------:R-:W3:Y:S04]  /*d05e0*/  LDL.LU R9, [R1+0x1b84] ;  /* 0x001b840001097983 */ /* 0x000ee80000300800 */
[----:B------:R-:W4:Y:S04]  /*d05f0*/  LDL.LU R17, [R1+0x1b88] ;  /* 0x001b880001117983 */ /* 0x000f280000300800 */
[----:B------:R-:W3:Y:S04]  /*d0600*/  LDL.LU R19, [R1+0x1b8c] ;  /* 0x001b8c0001137983 */ /* 0x000ee80000300800 */
[----:B------:R0:W-:Y:S04]  /*d0610*/  STL [R1+0x5b18], R16 ;  /* 0x005b181001007387 */ /* 0x0001e80000100800 */
[----:B0-----:R-:W4:Y:S04]  /*d0620*/  LDL.LU R16, [R1+0x1b9c] ;  /* 0x001b9c0001107983 */ /* 0x001f280000300800 */
[----:B----4-:R0:W-:Y:S04]  /*d0630*/  STL.64 [R1+0x5b20], R16 ;  /* 0x005b201001007387 */ /* 0x0101e80000100a00 */
[----:B0-----:R-:W4:Y:S04]  /*d0640*/  LDL.LU R16, [R1+0x1bb8] ;  /* 0x001bb80001107983 */ /* 0x001f280000300800 */
[----:B------:R-:W2:Y:S04]  /*d0650*/  LDL.LU R17, [R1+0x80] ;  /* 0x0000800001117983 */ /* 0x000ea80000300800 */
[----:B------:R2:W-:Y:S04]  /*d0660*/  STL [R1+0x5b28], R22 ;  /* 0x005b281601007387 */ /* 0x0005e80000100800 */
[----:B------:R-:W3:Y:S04]  /*d0670*/  LDL.LU R23, [R1+0x1b70] ;  /* 0x001b700001177983 */ /* 0x000ee80000300800 */
[----:B------:R-:W3:Y:S04]  /*d0680*/  LDL.LU R13, [R1+0x1b74] ;  /* 0x001b7400010d7983 */ /* 0x000ee80000300800 */
[----:B------:R-:W3:Y:S04]  /*d0690*/  LDL.LU R28, [R1+0x1b78] ;  /* 0x001b7800011c7983 */ /* 0x000ee80000300800 */
[----:B------:R-:W3:Y:S01]  /*d06a0*/  LDL.LU R10, [R1+0x1b7c] ;  /* 0x001b7c00010a7983 */ /* 0x000ee20000300800 */
[----:B--2---:R-:W-:-:S02]  /*d06b0*/  SHF.R.S32.HI R22, RZ, 0x1f, R17 ;  /* 0x0000001fff167819 */ /* 0x004fc40000011411 */
[----:B------:R-:W-:-:S05]  /*d06c0*/  IADD3 R4, P2, R17, R0, RZ ;  /* 0x0000000011047210 */ /* 0x000fca0007f5e0ff */
[----:B------:R-:W-:-:S05]  /*d06d0*/  IMAD.X R5, R22, 0x1, R2, P2 ;  /* 0x0000000116057824 */ /* 0x000fca00010e0602 */
[----:B------:R0:W-:Y:S04]  /*d06e0*/  STL.64 [R1+0x1bc0], R4 ;  /* 0x001bc00401007387 */ /* 0x0001e80000100a00 */
[----:B0-----:R-:W2:Y:S01]  /*d06f0*/  LDL.LU.64 R4, [R1+0x5b38] ;  /* 0x005b380001047983 */ /* 0x001ea20000300a00 */
[----:B----4-:R-:W-:Y:S02]  /*d0700*/  F2FP.SATFINITE.E5M2.F32.PACK_AB_MERGE_C R25, R25, R16, RZ ;  /* 0x000000101919723e */ /* 0x010fe400048060ff */
[----:B------:R-:W-:Y:S02]  /*d0710*/  F2FP.SATFINITE.E5M2.F32.PACK_AB_MERGE_C R16, R27, R26, RZ ;  /* 0x0000001a1b10723e */ /* 0x000fe400048060ff */
[----:B------:R-:W-:Y:S01]  /*d0720*/  IADD3 R26, P2, R17, R3, RZ ;  /* 0x00000003111a7210 */ /* 0x000fe20007f5e0ff */
[----:B------:R0:W-:Y:S01]  /*d0730*/  STL [R1+0x55c8], R25 ;  /* 0x0055c81901007387 */ /* 0x0001e20000100800 */
[----:B---3--:R-:W-:-:S03]  /*d0740*/  F2FP.SATFINITE.E5M2.F32.PACK_AB_MERGE_C R8, R11, R8, RZ ;  /* 0x000000080b08723e */ /* 0x008fc600048060ff */
[----:B0-----:R-:W3:Y:S04]  /*d0750*/  LDL.LU R25, [R1+0x1b98] ;  /* 0x001b980001197983 */ /* 0x001ee80000300800 */
[----:B------:R-:W-:Y:S01]  /*d0760*/  STL [R1+0x684], R16 ;  /* 0x0006841001007387 */ /* 0x000fe20000100800 */
[----:B--2---:R-:W-:-:S05]  /*d0770*/  IMAD.X R27, R22, 0x1, R4, P2 ;  /* 0x00000001161b7824 */ /* 0x004fca00010e0604 */
[----:B------:R0:W-:Y:S04]  /*d0780*/  STL.64 [R1+0x1bb0], R26 ;  /* 0x001bb01a01007387 */ /* 0x0001e80000100a00 */
[----:B------:R1:W-:Y:S01]  /*d0790*/  STL [R1+0x698], R8 ;  /* 0x0006980801007387 */ /* 0x0003e20000100800 */
[----:B0-----:R-:W-:Y:S02]  /*d07a0*/  IADD3 R26, P2, R17, R5, RZ ;  /* 0x00000005111a7210 */ /* 0x001fe40007f5e0ff */
[----:B-1----:R-:W-:-:S03]  /*d07b0*/  F2FP.SATFINITE.E5M2.F32.PACK_AB_MERGE_C R8, R21, R15, RZ ;  /* 0x0000000f1508723e */ /* 0x002fc600048060ff */
[----:B------:R-:W-:Y:S02]  /*d07c0*/  IMAD.X R27, R22, 0x1, R7, P2 ;  /* 0x00000001161b7824 */ /* 0x000fe400010e0607 */
[----:B------:R-:W-:Y:S04]  /*d07d0*/  STL [R1+0x1de8], R8 ;  /* 0x001de80801007387 */ /* 0x000fe80000100800 */
[----:B------:R0:W-:Y:S04]  /*d07e0*/  STL.64 [R1+0x1ba0], R26 ;  /* 0x001ba01a01007387 */ /* 0x0001e80000100a00 */
[----:B0-----:R-:W2:Y:S01]  /*d07f0*/  LDL.LU.64 R26, [R1+0x5b30] ;  /* 0x005b3000011a7983 */ /* 0x001ea20000300a00 */
[----:B------:R-:W-:-:S03]  /*d0800*/  IADD3 R16, P2, R17, R6, RZ ;  /* 0x0000000611107210 */ /* 0x000fc60007f5e0ff */
[----:B------:R-:W4:Y:S04]  /*d0810*/  LDL.LU R8, [R1+0x1b60] ;  /* 0x001b600001087983 */ /* 0x000f280000300800 */
[----:B------:R-:W4:Y:S04]  /*d0820*/  LDL.LU R11, [R1+0x1b64] ;  /* 0x001b6400010b7983 */ /* 0x000f280000300800 */
[----:B------:R-:W4:Y:S04]  /*d0830*/  LDL.LU R15, [R1+0x1b68] ;  /* 0x001b6800010f7983 */ /* 0x000f280000300800 */
[----:B------:R-:W4:Y:S01]  /*d0840*/  LDL.LU R21, [R1+0x1b6c] ;  /* 0x001b6c0001157983 */ /* 0x000f220000300800 */
[----:B--2---:R-:W-:-:S03]  /*d0850*/  IMAD.X R17, R22, 0x1, R27, P2 ;  /* 0x0000000116117824 */ /* 0x004fc600010e061b */
[----:B------:R-:W2:Y:S04]  /*d0860*/  LDL.LU R22, [R1+0x5b28] ;  /* 0x005b280001167983 */ /* 0x000ea80000300800 */
[----:B------:R0:W-:Y:S04]  /*d0870*/  STL.64 [R1+0x1b90], R16 ;  /* 0x001b901001007387 */ /* 0x0001e80000100a00 */
[----:B0-----:R-:W3:Y:S01]  /*d0880*/  LDL.LU.64 R16, [R1+0x5b20] ;  /* 0x005b200001107983 */ /* 0x001ee20000300a00 */
[----:B------:R-:W-:Y:S02]  /*d0890*/  F2FP.SATFINITE.E5M2.F32.PACK_AB_MERGE_C R13, R13, R23, RZ ;  /* 0x000000170d0d723e */ /* 0x000fe400048060ff */
[----:B---3--:R-:W-:-:S02]  /*d08a0*/  F2FP.SATFINITE.E5M2.F32.PACK_AB_MERGE_C R25, R16, R25, RZ ;  /* 0x000000191019723e */ /* 0x008fc400048060ff */
[----:B------:R-:W-:-:S03]  /*d08b0*/  F2FP.SATFINITE.E5M2.F32.PACK_AB_MERGE_C R16, R9, R26, RZ ;  /* 0x0000001a0910723e */ /* 0x000fc600048060ff */
[----:B------:R0:W-:Y:S01]  /*d08c0*/  STL [R1+0x1e8c], R25 ;  /* 0x001e8c1901007387 */ /* 0x0001e20000100800 */
[----:B------:R-:W-:-:S03]  /*d08d0*/  F2FP.SATFINITE.E5M2.F32.PACK_AB_MERGE_C R9, R19, R17, RZ ;  /* 0x000000111309723e */ /* 0x000fc600048060ff */
[----:B------:R1:W-:Y:S01]  /*d08e0*/  STL [R1+0x5d8], R16 ;  /* 0x0005d81001007387 */ /* 0x0003e20000100800 */
[----:B0-----:R-:W-:Y:S02]  /*d08f0*/  SHF.R.S32.HI R25, RZ, 0x1f, R29 ;  /* 0x0000001fff197819 */ /* 0x001fe4000001141d */
[----:B-1----:R-:W-:Y:S01]  /*d0900*/  IADD3 R16, P2, R29, R0, RZ ;  /* 0x000000001d107210 */ /* 0x002fe20007f5e0ff */
[----:B------:R0:W-:Y:S04]  /*d0910*/  STL [R1+0x5dc], R9 ;  /* 0x0005dc0901007387 */ /* 0x0001e80000100800 */
[----:B------:R-:W-:Y:S01]  /*d0920*/  IMAD.X R17, R25, 0x1, R2, P2 ;  /* 0x0000000119117824 */ /* 0x000fe200010e0602 */
[----:B0-----:R-:W-:-:S04]  /*d0930*/  F2FP.SATFINITE.E5M2.F32.PACK_AB_MERGE_C R9, R10, R28, RZ ;  /* 0x0000001c0a09723e */ /* 0x001fc800048060ff */
[----:B------:R0:W-:Y:S04]  /*d0940*/  STL.64 [R1+0x1b80], R16 ;  /* 0x001b801001007387 */ /* 0x0001e80000100a00 */
[----:B0-----:R-:W3:Y:S04]  /*d0950*/  LDL.LU R16, [R1+0x5b18] ;  /* 0x005b180001107983 */ /* 0x001ee80000300800 */
[----:B------:R-:W-:Y:S04]  /*d0960*/  STL [R1+0x5b0], R13 ;  /* 0x0005b00d01007387 */ /* 0x000fe80000100800 */
[----:B------:R0:W-:Y:S04]  /*d0970*/  STL [R1+0x5bc], R9 ;  /* 0x0005bc0901007387 */ /* 0x0001e80000100800 */
[----:B0-----:R-:W2:Y:S04]  /*d0980*/  LDL.LU R9, [R1+0x1b50] ;  /* 0x001b500001097983 */ /* 0x001ea80000300800 */
[----:B------:R-:W4:Y:S04]  /*d0990*/  LDL.LU R19, [R1+0x1b54] ;  /* 0x001b540001137983 */ /* 0x000f280000300800 */
[----:B------:R-:W3:Y:S04]  /*d09a0*/  LDL.LU R23, [R1+0x1b58] ;  /* 0x001b580001177983 */ /* 0x000ee80000300800 */
[----:B------:R-:W3:Y:S04]  /*d09b0*/  LDL.LU R13, [R1+0x1b5c] ;  /* 0x001b5c00010d7983 */ /* 0x000ee80000300800 */
[----:B------:R-:W2:Y:S04]  /*d09c0*/  LDL.LU R28, [R1+0x1b40] ;  /* 0x001b4000011c7983 */ /* 0x000ea80000300800 */
[----:B------:R-:W2:Y:S04]  /*d09d0*/  LDL.LU R10, [R1+0x1b44] ;  /* 0x001b4400010a7983 */ /* 0x000ea80000300800 */
[----:B----4-:R0:W-:Y:S04]  /*d09e0*/  STL.64 [R1+0x5b10], R18 ;  /* 0x005b101201007387 */ /* 0x0101e80000100a00 */
[----:B------:R-:W4:Y:S01]  /*d09f0*/  LDL.LU R17, [R1+0xfc] ;  /* 0x0000fc0001117983 */ /* 0x000f220000300800 */
[----:B0-----:R-:W-:-:S05]  /*d0a00*/  IADD3 R18, P2, R29, R3, RZ ;  /* 0x000000031d127210 */ /* 0x001fca0007f5e0ff */
[----:B------:R-:W-:Y:S01]  /*d0a10*/  IMAD.X R19, R25, 0x1, R4, P2 ;  /* 0x0000000119137824 */ /* 0x000fe200010e0604 */
[----:B------:R-:W-:Y:S02]  /*d0a20*/  F2FP.SATFINITE.E5M2.F32.PACK_AB_MERGE_C R11, R11, R8, RZ ;  /* 0x000000080b0b723e */ /* 0x000fe400048060ff */
[----:B------:R-:W-:Y:S01]  /*d0a30*/  F2FP.SATFINITE.E5M2.F32.PACK_AB_MERGE_C R8, R21, R15, RZ ;  /* 0x0000000f1508723e */ /* 0x000fe200048060ff */
[----:B----4-:R0:W-:Y:S04]  /*d0a40*/  STL [R1+0x5af8], R17 ;  /* 0x005af81101007387 */ /* 0x0101e80000100800 */
[----:B------:R1:W-:Y:S01]  /*d0a50*/  STL.64 [R1+0x1b70], R18 ;  /* 0x001b701201007387 */ /* 0x0003e20000100a00 */
[----:B0-----:R-:W-:-:S03]  /*d0a60*/  IMAD.MOV.U32 R17, RZ, RZ, R25 ;  /* 0x000000ffff117224 */ /* 0x001fc600078e0019 */
[----:B------:R-:W4:Y:S01]  /*d0a70*/  LDL.LU R25, [R1+0x1b4c] ;  /* 0x001b4c0001197983 */ /* 0x000f220000300800 */
[----:B-1----:R-:W-:-:S03]  /*d0a80*/  IADD3 R18, P2, R29, R5, RZ ;  /* 0x000000051d127210 */ /* 0x002fc60007f5e0ff */
[----:B------:R-:W-:Y:S04]  /*d0a90*/  STL [R1+0x1dc8], R11 ;  /* 0x001dc80b01007387 */ /* 0x000fe80000100800 */
[----:B------:R-:W4:Y:S01]  /*d0aa0*/  LDL.LU R26, [R1+0x1b30] ;  /* 0x001b3000011a7983 */ /* 0x000f220000300800 */
[----:B------:R-:W-:-:S03]  /*d0ab0*/  IMAD.X R19, R17, 0x1, R7, P2 ;  /* 0x0000000111137824 */ /* 0x000fc600010e0607 */
[----:B------:R0:W-:Y:S04]  /*d0ac0*/  STL [R1+0x1edc], R8 ;  /* 0x001edc0801007387 */ /* 0x0001e80000100800 */
[----:B0-----:R-:W4:Y:S04]  /*d0ad0*/  LDL.LU R8, [R1+0x1b34] ;  /* 0x001b340001087983 */ /* 0x001f280000300800 */
[----:B------:R0:W-:Y:S04]  /*d0ae0*/  STL.64 [R1+0x5b08], R4 ;  /* 0x005b080401007387 */ /* 0x0001e80000100a00 */
[----:B0-----:R-:W4:Y:S04]  /*d0af0*/  LDL R5, [R1+0x78] ;  /* 0x0000780001057983 */ /* 0x001f280000100800 */
[----:B------:R0:W-:Y:S04]  /*d0b00*/  STL.64 [R1+0x1b68], R18 ;  /* 0x001b681201007387 */ /* 0x0001e80000100a00 */
        /* <DEDUP_REMOVED lines=8> */
[----:B------:R0:W-:Y:S04]  /*d0b90*/  STL.64 [R1+0x1b60], R18 ;  /* 0x001b601201007387 */ /* 0x0001e80000100a00 */
[----:B0-----:R-:W4:Y:S01]  /*d0ba0*/  LDL.LU.64 R18, [R1+0x5b10] ;  /* 0x005b100001127983 */ /* 0x001f220000300a00 */
[----:B---3--:R-:W-:-:S02]  /*d0bb0*/  F2FP.SATFINITE.E5M2.F32.PACK_AB_MERGE_C R6, R13, R23, RZ ;  /* 0x000000170d06723e */ /* 0x008fc400048060ff */
[----:B--2---:R-:W-:Y:S02]  /*d0bc0*/  F2FP.SATFINITE.E5M2.F32.PACK_AB_MERGE_C R4, R10, R28, RZ ;  /* 0x0000001c0a04723e */ /* 0x004fe400048060ff */
[----:B----4-:R-:W-:Y:S02]  /*d0bd0*/  SHF.R.S32.HI R17, RZ, 0x1f, R5 ;  /* 0x0000001fff117819 */ /* 0x010fe40000011405 */
[----:B------:R-:W-:-:S05]  /*d0be0*/  F2FP.SATFINITE.E5M2.F32.PACK_AB_MERGE_C R9, R19, R9, RZ ;  /* 0x000000091309723e */ /* 0x000fca00048060ff */
[----:B------:R0:W-:Y:S04]  /*d0bf0*/  STL [R1+0x574], R9 ;  /* 0x0005740901007387 */ /* 0x0001e80000100800 */
[----:B------:R-:W-:Y:S04]  /*d0c00*/  STL [R1+0x578], R6 ;  /* 0x0005780601007387 */ /* 0x000fe80000100800 */
[----:B------:R1:W-:Y:S04]  /*d0c10*/  STL [R1+0x54c], R4 ;  /* 0x00054c0401007387 */ /* 0x0003e80000100800 */
[----:B0-----:R-:W2:Y:S04]  /*d0c20*/  LDL.LU R9, [R1+0x1b28] ;  /* 0x001b280001097983 */ /* 0x001ea80000300800 */
[----:B------:R-:W2:Y:S01]  /*d0c30*/  LDL.LU R19, [R1+0x1b2c] ;  /* 0x001b2c0001137983 */ /* 0x000ea20000300800 */
[----:B-1----:R-:W-:-:S03]  /*d0c40*/  IADD3 R4, P2, R5, R0, RZ ;  /* 0x0000000005047210 */ /* 0x002fc60007f5e0ff */
[----:B------:R-:W3:Y:S04]  /*d0c50*/  LDL.LU R23, [R1+0x1b10] ;  /* 0x001b100001177983 */ /* 0x000ee80000300800 */
[----:B------:R-:W3:Y:S01]  /*d0c60*/  LDL.LU R13, [R1+0x1b14] ;  /* 0x001b1400010d7983 */ /* 0x000ee20000300800 */
[----:B------:R-:W-:-:S03]  /*d0c70*/  IMAD.X R5, R17, 0x1, R2, P2 ;  /* 0x0000000111057824 */ /* 0x000fc600010e0602 */
[----:B------:R-:W4:Y:S04]  /*d0c80*/  LDL.LU R28, [R1+0x1b18] ;  /* 0x001b1800011c7983 */ /* 0x000f280000300800 */
[----:B------:R-:W4:Y:S04]  /*d0c90*/  LDL.LU R10, [R1+0x1b1c] ;  /* 0x001b1c00010a7983 */ /* 0x000f280000300800 */
[----:B------:R0:W-:Y:S04]  /*d0ca0*/  STL [R1+0x5afc], R0 ;  /* 0x005afc0001007387 */ /* 0x0001e80000100800 */
[----:B0-----:R-:W2:Y:S04]  /*d0cb0*/  LDL.LU R0, [R1+0x78] ;  /* 0x0000780001007983 */ /* 0x001ea80000300800 */
[----:B------:R0:W-:Y:S04]  /*d0cc0*/  STL.64 [R1+0x1b50], R4 ;  /* 0x001b500401007387 */ /* 0x0001e80000100a00 */
[----:B0-----:R-:W3:Y:S01]  /*d0cd0*/  LDL.LU.64 R4, [R1+0x5b08] ;  /* 0x005b080001047983 */ /* 0x001ee20000300a00 */
[----:B------:R-:W-:-:S02]  /*d0ce0*/  F2FP.SATFINITE.E5M2.F32.PACK_AB_MERGE_C R25, R25, R7, RZ ;  /* 0x000000071919723e */ /* 0x000fc400048060ff */
[----:B------:R-:W-:-:S03]  /*d0cf0*/  F2FP.SATFINITE.E5M2.F32.PACK_AB_MERGE_C R8, R8, R26, RZ ;  /* 0x0000001a0808723e */ /* 0x000fc600048060ff */
[----:B------:R-:W-:Y:S01]  /*d0d00*/  STL [R1+0x550], R25 ;  /* 0x0005501901007387 */ /* 0x000fe20000100800 */
[----:B------:R-:W-:-:S03]  /*d0d10*/  F2FP.SATFINITE.E5M2.F32.PACK_AB_MERGE_C R15, R15, R11, RZ ;  /* 0x0000000b0f0f723e */ /* 0x000fc600048060ff */
[----:B------:R-:W-:Y:S01]  /*d0d20*/  STL [R1+0x1d8c], R8 ;  /* 0x001d8c0801007387 */ /* 0x000fe20000100800 */
[----:B------:R-:W-:Y:S02]  /*d0d30*/  F2FP.SATFINITE.E5M2.F32.PACK_AB_MERGE_C R11, R29, R21, RZ ;  /* 0x000000151d0b723e */ /* 0x000fe400048060ff */
[----:B--2---:R-:W-:-:S05]  /*d0d40*/  IADD3 R6, P2, R0, R3, RZ ;  /* 0x0000000300067210 */ /* 0x004fca0007f5e0ff */
[----:B---3--:R-:W-:-:S05]  /*d0d50*/  IMAD.X R7, R17, 0x1, R4, P2 ;  /* 0x0000000111077824 */ /* 0x008fca00010e0604 */
[----:B------:R0:W-:Y:S04]  /*d0d60*/  STL.64 [R1+0x1b40], R6 ;  /* 0x001b400601007387 */ /* 0x0001e80000100a00 */
[----:B0-----:R-:W2:Y:S04]  /*d0d70*/  LDL.LU.64 R6, [R1+0x5b00] ;  /* 0x005b000001067983 */ /* 0x001ea80000300a00 */
[----:B------:R-:W3:Y:S04]  /*d0d80*/  LDL.LU R25, [R1+0x1b04] ;  /* 0x001b040001197983 */ /* 0x000ee80000300800 */
[----:B------:R-:W4:Y:S04]  /*d0d90*/  LDL.LU R26, [R1+0x1b08] ;  /* 0x001b0800011a7983 */ /* 0x000f280000300800 */
[----:B------:R-:W4:Y:S04]  /*d0da0*/  LDL.LU R8, [R1+0x1b0c] ;  /* 0x001b0c0001087983 */ /* 0x000f280000300800 */
[----:B------:R-:W-:Y:S04]  /*d0db0*/  STL [R1+0x1f38], R15 ;  /* 0x001f380f01007387 */ /* 0x000fe80000100800 */
[----:B------:R-:W-:Y:S04]  /*d0dc0*/  STL [R1+0x4ec], R11 ;  /* 0x0004ec0b01007387 */ /* 0x000fe80000100800 */
[----:B------:R0:W-:Y:S04]  /*d0dd0*/  STL [R1+0x5ae8], R24 ;  /* 0x005ae81801007387 */ /* 0x0001e80000100800 */
[----:B0-----:R-:W3:Y:S04]  /*d0de0*/  LDL.LU R24, [R1+0x1b00] ;  /* 0x001b000001187983 */ /* 0x001ee80000300800 */
[----:B---3--:R0:W-:Y:S04]  /*d0df0*/  STL.64 [R1+0x5af0], R24 ;  /* 0x005af01801007387 */ /* 0x0081e80000100a00 */
[----:B------:R-:W3:Y:S04]  /*d0e00*/  LDL.LU R11, [R1+0x1af0] ;  /* 0x001af000010b7983 */ /* 0x000ee80000300800 */
[----:B------:R-:W3:Y:S01]  /*d0e10*/  LDL.LU R15, [R1+0x1af4] ;  /* 0x001af400010f7983 */ /* 0x000ee20000300800 */
[----:B0-----:R-:W-:-:S03]  /*d0e20*/  IADD3 R24, P2, R0, R5, RZ ;  /* 0x0000000500187210 */ /* 0x001fc60007f5e0ff */
[----:B------:R-:W3:Y:S02]  /*d0e30*/  LDL.LU R21, [R1+0x1af8] ;  /* 0x001af80001157983 */ /* 0x000ee40000300800 */
[----:B--2---:R-:W-:Y:S02]  /*d0e40*/  IMAD.X R25, R17, 0x1, R7, P2 ;  /* 0x0000000111197824 */ /* 0x004fe400010e0607 */
[----:B------:R-:W2:Y:S04]  /*d0e50*/  LDL.LU R29, [R1+0x1afc] ;  /* 0x001afc00011d7983 */ /* 0x000ea80000300800 */
[----:B------:R0:W-:Y:S02]  /*d0e60*/  STL.64 [R1+0x1b30], R24 ;  /* 0x001b301801007387 */ /* 0x0001e40000100a00 */
[----:B0-----:R-:W-:-:S02]  /*d0e70*/  IADD3 R24, P2, R0, R6, RZ ;  /* 0x0000000600187210 */ /* 0x001fc40007f5e0ff */
[----:B------:R-:W3:Y:S03]  /*d0e80*/  LDL.LU R0, [R1+0x5afc] ;  /* 0x005afc0001007983 */ /* 0x000ee60000300800 */
[----:B------:R-:W-:Y:S02]  /*d0e90*/  IMAD.X R25, R17, 0x1, R27, P2 ;  /* 0x0000000111197824 */ /* 0x000fe400010e061b */
[----:B------:R-:W2:Y:S01]  /*d0ea0*/  LDL.LU R17, [R1+0x5af8] ;  /* 0x005af80001117983 */ /* 0x000ea20000300800 */
[----:B------:R-:W-:Y:S02]  /*d0eb0*/  F2FP.SATFINITE.E5M2.F32.PACK_AB_MERGE_C R19, R19, R9, RZ ;  /* 0x000000091313723e */ /* 0x000fe400048060ff */
[----:B------:R-:W-:Y:S01]  /*d0ec0*/  F2FP.SATFINITE.E5M2.F32.PACK_AB_MERGE_C R13, R13, R23, RZ ;  /* 0x000000170d0d723e */ /* 0x000fe200048060ff */
[----:B------:R-:W-:Y:S01]  /*d0ed0*/  STL.64 [R1+0x1b20], R24 ;  /* 0x001b201801007387 */ /* 0x000fe20000100a00 */
[----:B----4-:R-:W-:-:S03]  /*d0ee0*/  F2FP.SATFINITE.E5M2.F32.PACK_AB_MERGE_C R9, R10, R28, RZ ;  /* 0x0000001c0a09723e */ /* 0x010fc600048060ff */
[----:B------:R0:W-:Y:S04]  /*d0ef0*/  STL [R1+0x4e8], R19 ;  /* 0x0004e81301007387 */ /* 0x0001e80000100800 */
[----:B0-----:R-:W4:Y:S04]  /*d0f00*/  LDL.LU R19, [R1+0x1ae0] ;  /* 0x001ae00001137983 */ /* 0x001f280000300800 */
[----:B------:R0:W-:Y:S04]  /*d0f10*/  STL [R1+0x4b8], R13 ;  /* 0x0004b80d01007387 */ /* 0x0001e80000100800 */
[----:B0-----:R-:W4:Y:S04]  /*d0f20*/  LDL.LU R13, [R1+0x1ae4] ;  /* 0x001ae400010d7983 */ /* 0x001f280000300800 */
[----:B------:R2:W-:Y:S04]  /*d0f30*/  STL [R1+0x4c4], R9 ;  /* 0x0004c40901007387 */ /* 0x0005e80000100800 */
[----:B------:R-:W4:Y:S04]  /*d0f40*/  LDL.LU R28, [R1+0x1ae8] ;  /* 0x001ae800011c7983 */ /* 0x000f280000300800 */
[----:B------:R-:W4:Y:S04]  /*d0f50*/  LDL.LU R10, [R1+0x1aec] ;  /* 0x001aec00010a7983 */ /* 0x000f280000300800 */
[----:B------:R-:W4:Y:S01]  /*d0f60*/  LDL.LU R23, [R1+0x100] ;  /* 0x0001000001177983 */ /* 0x000f220000300800 */
[----:B--2---:R-:W-:-:S02]  /*d0f70*/  SHF.R.S32.HI R9, RZ, 0x1f, R17 ;  /* 0x0000001fff097819 */ /* 0x004fc40000011411 */
[----:B---3--:R-:W-:-:S05]  /*d0f80*/  IADD3 R24, P2, R17, R0, RZ ;  /* 0x0000000011187210 */ /* 0x008fca0007f5e0ff */
[----:B------:R-:W-:-:S05]  /*d0f90*/  IMAD.X R25, R9, 0x1, R2, P2 ;  /* 0x0000000109197824 */ /* 0x000fca00010e0602 */
[----:B------:R0:W-:Y:S04]  /*d0fa0*/  STL.64 [R1+0x1b10], R24 ;  /* 0x001b101801007387 */ /* 0x0001e80000100a00 */
[----:B0-----:R-:W2:Y:S01]  /*d0fb0*/  LDL.LU.64 R24, [R1+0x5af0] ;  /* 0x005af00001187983 */ /* 0x001ea20000300a00 */
[----:B------:R-:W-:Y:S02]  /*d0fc0*/  F2FP.SATFINITE.E5M2.F32.PACK_AB_MERGE_C R8, R8, R26, RZ ;  /* 0x0000001a0808723e */ /* 0x000fe400048060ff */
[----:B--2---:R-:W-:Y:S02]  /*d0fd0*/  F2FP.SATFINITE.E5M2.F32.PACK_AB_MERGE_C R25, R25, R24, RZ ;  /* 0x000000181919723e */ /* 0x004fe400048060ff */
[----:B------:R-:W-:-:S03]  /*d0fe0*/  IADD3 R24, P2, R17, R3, RZ ;  /* 0x0000000311187210 */ /* 0x000fc60007f5e0ff */
[----:B------:R0:W-:Y:S04]  /*d0ff0*/  STL [R1+0x1d88], R25 ;  /* 0x001d881901007387 */ /* 0x0001e80000100800 */
[----:B------:R1:W-:Y:S01]  /*d1000*/  STL [R1+0x5acc], R3 ;  /* 0x005acc0301007387 */ /* 0x0003e20000100800 */
[----:B0-----:R-:W-:-:S03]  /*d1010*/  IMAD.X R25, R9, 0x1, R4, P2 ;  /* 0x0000000109197824 */ /* 0x001fc600010e0604 */
[----:B------:R-:W-:Y:S01]  /*d1020*/  STL [R1+0x1fa8], R8 ;  /* 0x001fa80801007387 */ /* 0x000fe20000100800 */
[----:B-1----:R-:W-:-:S03]  /*d1030*/  F2FP.SATFINITE.E5M2.F32.PACK_AB_MERGE_C R3, R15, R11, RZ ;  /* 0x0000000b0f03723e */ /* 0x002fc600048060ff */
[----:B------:R0:W-:Y:S01]  /*d1040*/  STL.64 [R1+0x1b00], R24 ;  /* 0x001b001801007387 */ /* 0x0001e20000100a00 */
[----:B------:R-:W-:-:S03]  /*d1050*/  F2FP.SATFINITE.E5M2.F32.PACK_AB_MERGE_C R11, R29, R21, RZ ;  /* 0x000000151d0b723e */ /* 0x000fc600048060ff */
[----:B0-----:R-:W2:Y:S04]  /*d1060*/  LDL.LU R24, [R1+0x5ae8] ;  /* 0x005ae80001187983 */ /* 0x001ea80000300800 */
[----:B------:R-:W-:Y:S04]  /*d1070*/  STL [R1+0x5ad8], R16 ;  /* 0x005ad81001007387 */ /* 0x000fe80000100800 */
[----:B----4-:R0:W-:Y:S04]  /*d1080*/  STL.64 [R1+0x5ae0], R12 ;  /* 0x005ae00c01007387 */ /* 0x0101e80000100a00 */
[----:B------:R1:W-:Y:S04]  /*d1090*/  STL [R1+0x460], R3 ;  /* 0x0004600301007387 */ /* 0x0003e80000100800 */
[----:B------:R-:W3:Y:S01]  /*d10a0*/  LDL.LU R8, [R1+0x1ad4] ;  /* 0x001ad40001087983 */ /* 0x000ee20000300800 */
[----:B0-----:R-:W-:-:S03]  /*d10b0*/  IADD3 R12, P2, R17, R5, RZ ;  /* 0x00000005110c7210 */ /* 0x001fc60007f5e0ff */
[----:B-1----:R-:W4:Y:S04]  /*d10c0*/  LDL.LU R3, [R1+0x1ad8] ;  /* 0x001ad80001037983 */ /* 0x002f280000300800 */
[----:B------:R-:W4:Y:S01]  /*d10d0*/  LDL.LU R29, [R1+0x1adc] ;  /* 0x001adc00011d7983 */ /* 0x000f220000300800 */
[----:B------:R-:W-:-:S03]  /*d10e0*/  IMAD.X R13, R9, 0x1, R7, P2 ;  /* 0x00000001090d7824 */ /* 0x000fc600010e0607 */
[----:B------:R0:W-:Y:S04]  /*d10f0*/  STL [R1+0x464], R11 ;  /* 0x0004640b01007387 */ /* 0x0001e80000100800 */
[----:B------:R-:W2:Y:S04]  /*d1100*/  LDL.LU R25, [R1+0x1ac4] ;  /* 0x001ac40001197983 */ /* 0x000ea80000300800 */
[----:B------:R-:W2:Y:S04]  /*d1110*/  LDL.LU R26, [R1+0x1ac8] ;  /* 0x001ac800011a7983 */ /* 0x000ea80000300800 */
[----:B0-----:R-:W2:Y:S04]  /*d1120*/  LDL.LU R11, [R1+0x1acc] ;  /* 0x001acc00010b7983 */ /* 0x001ea80000300800 */
[----:B------:R-:W2:Y:S04]  /*d1130*/  LDL.LU R15, [R1+0x1ab0] ;  /* 0x001ab000010f7983 */ /* 0x000ea80000300800 */
[----:B------:R-:W2:Y:S04]  /*d1140*/  LDL.LU R21, [R1+0x1ab4] ;  /* 0x001ab40001157983 */ /* 0x000ea80000300800 */
[----:B------:R0:W-:Y:S04]  /*d1150*/  STL.64 [R1+0x5ad0], R4 ;  /* 0x005ad00401007387 */ /* 0x0001e80000100a00 */
[----:B0-----:R-:W3:Y:S04]  /*d1160*/  LDL.LU R5, [R1+0x1ad0] ;  /* 0x001ad00001057983 */ /* 0x001ee80000300800 */
[----:B------:R0:W-:Y:S04]  /*d1170*/  STL.64 [R1+0x1af8], R12 ;  /* 0x001af80c01007387 */ /* 0x0001e80000100a00 */
[----:B0-----:R-:W2:Y:S01]  /*d1180*/  LDL.LU.64 R12, [R1+0x5ae0] ;  /* 0x005ae000010c7983 */ /* 0x001ea20000300a00 */
[----:B------:R-:W-:-:S05]  /*d1190*/  IADD3 R16, P2, R17, R6, RZ ;  /* 0x0000000611107210 */ /* 0x000fca0007f5e0ff */
[----:B------:R-:W-:Y:S01]  /*d11a0*/  IMAD.X R17, R9, 0x1, R27, P2 ;  /* 0x0000000109117824 */ /* 0x000fe200010e061b */
[----:B------:R-:W-:-:S04]  /*d11b0*/  F2FP.SATFINITE.E5M2.F32.PACK_AB_MERGE_C R4, R10, R28, RZ ;  /* 0x0000001c0a04723e */ /* 0x000fc800048060ff */
[----:B------:R0:W-:Y:S04]  /*d11c0*/  STL.64 [R1+0x1af0], R16 ;  /* 0x001af01001007387 */ /* 0x0001e80000100a00 */
[----:B0-----:R-:W3:Y:S04]  /*d11d0*/  LDL.LU R16, [R1+0x5ad8] ;  /* 0x005ad80001107983 */ /* 0x001ee80000300800 */
[----:B------:R-:W3:Y:S01]  /*d11e0*/  LDL.LU R9, [R1+0x1ab8] ;  /* 0x001ab80001097983 */ /* 0x000ee20000300800 */
[----:B----4-:R-:W-:Y:S02]  /*d11f0*/  F2FP.SATFINITE.E5M2.F32.PACK_AB_MERGE_C R29, R29, R3, RZ ;  /* 0x000000031d1d723e */ /* 0x010fe400048060ff */
[----:B--2---:R-:W-:-:S05]  /*d1200*/  F2FP.SATFINITE.E5M2.F32.PACK_AB_MERGE_C R13, R13, R19, RZ ;  /* 0x000000130d0d723e */ /* 0x004fca00048060ff */
[----:B------:R0:W-:Y:S04]  /*d1210*/  STL [R1+0x420], R13 ;  /* 0x0004200d01007387 */ /* 0x0001e80000100800 */
[----:B------:R-:W2:Y:S04]  /*d1220*/  LDL.LU R17, [R1+0x1abc] ;  /* 0x001abc0001117983 */ /* 0x000ea80000300800 */
[----:B------:R3:W-:Y:S04]  /*d1230*/  STL [R1+0x428], R4 ;  /* 0x0004280401007387 */ /* 0x0007e80000100800 */
[----:B------:R-:W4:Y:S04]  /*d1240*/  LDL.LU R19, [R1+0x1aa0] ;  /* 0x001aa00001137983 */ /* 0x000f280000300800 */
[----:B0-----:R-:W4:Y:S01]  /*d1250*/  LDL.LU R13, [R1+0x1aa4] ;  /* 0x001aa400010d7983 */ /* 0x001f220000300800 */
[----:B---3--:R-:W-:-:S03]  /*d1260*/  F2FP.SATFINITE.E5M2.F32.PACK_AB_MERGE_C R4, R8, R5, RZ ;  /* 0x000000050804723e */ /* 0x008fc600048060ff */
[----:B------:R-:W3:Y:S04]  /*d1270*/  LDL.LU R28, [R1+0x1aa8] ;  /* 0x001aa800011c7983 */ /* 0x000ee80000300800 */
[----:B------:R-:W3:Y:S01]  /*d1280*/  LDL.LU R10, [R1+0x1aac] ;  /* 0x001aac00010a7983 */ /* 0x000ee20000300800 */
[----:B------:R-:W-:-:S03]  /*d1290*/  SHF.R.S32.HI R8, RZ, 0x1f, R23 ;  /* 0x0000001fff087819 */ /* 0x000fc60000011417 */
[----:B------:R0:W-:Y:S04]  /*d12a0*/  STL [R1+0x5ac8], R24 ;  /* 0x005ac81801007387 */ /* 0x0001e80000100800 */
[----:B0-----:R-:W2:Y:S04]  /*d12b0*/  LDL.LU R24, [R1+0x1ac0] ;  /* 0x001ac00001187983 */ /* 0x001ea80000300800 */
[----:B------:R0:W-:Y:S02]  /*d12c0*/  STL [R1+0x1d7c], R4 ;  /* 0x001d7c0401007387 */ /* 0x0001e40000100800 */
[----:B0-----:R-:W-:-:S05]  /*d12d0*/  IADD3 R4, P2, R23, R0, RZ ;  /* 0x0000000017047210 */ /* 0x001fca0007f5e0ff */
[----:B------:R-:W-:-:S05]  /*d12e0*/  IMAD.X R5, R8, 0x1, R2, P2 ;  /* 0x0000000108057824 */ /* 0x000fca00010e0602 */
[----:B------:R0:W-:Y:S04]  /*d12f0*/  STL.64 [R1+0x1ae0], R4 ;  /* 0x001ae00401007387 */ /* 0x0001e80000100a00 */
[----:B0-----:R-:W4:Y:S04]  /*d1300*/  LDL.LU.64 R4, [R1+0x5ad0] ;  /* 0x005ad00001047983 */ /* 0x001f280000300a00 */
[----:B------:R-:W3:Y:S04]  /*d1310*/  LDL.LU R3, [R1+0x5acc] ;  /* 0x005acc0001037983 */ /* 0x000ee80000300800 */
[----:B------:R0:W-:Y:S04]  /*d1320*/  STL [R1+0x201c], R29 ;  /* 0x00201c1d01007387 */ /* 0x0001e80000100800 */
[----:B0-----:R-:W4:Y:S01]  /*d1330*/  LDL.LU R29, [R1+0x108] ;  /* 0x00010800011d7983 */ /* 0x001f220000300800 */
[----:B------:R-:W-:-:S02]  /*d1340*/  F2FP.SATFINITE.E5M2.F32.PACK_AB_MERGE_C R21, R21, R15, RZ ;  /* 0x0000000f1515723e */ /* 0x000fc400048060ff */
[----:B--2---:R-:W-:-:S05]  /*d1350*/  F2FP.SATFINITE.E5M2.F32.PACK_AB_MERGE_C R25, R25, R24, RZ ;  /* 0x000000181919723e */ /* 0x004fca00048060ff */
[----:B------:R4:W-:Y:S01]  /*d1360*/  STL [R1+0x3e0], R25 ;  /* 0x0003e01901007387 */ /* 0x0009e20000100800 */
[----:B---3--:R-:W-:-:S05]  /*d1370*/  IADD3 R24, P2, R23, R3, RZ ;  /* 0x0000000317187210 */ /* 0x008fca0007f5e0ff */
[----:B----4-:R-:W-:-:S05]  /*d1380*/  IMAD.X R25, R8, 0x1, R4, P2 ;  /* 0x0000000108197824 */ /* 0x010fca00010e0604 */
[----:B------:R0:W-:Y:S02]  /*d1390*/  STL.64 [R1+0x1ad0], R24 ;  /* 0x001ad01801007387 */ /* 0x0001e40000100a00 */
[----:B0-----:R-:W-:Y:S02]  /*d13a0*/  F2FP.SATFINITE.E5M2.F32.PACK_AB_MERGE_C R24, R11, R26, RZ ;  /* 0x0000001a0b18723e */ /* 0x001fe400048060ff */
[----:B------:R-:W2:Y:S04]  /*d13b0*/  LDL.LU R11, [R1+0x1a90] ;  /* 0x001a9000010b7983 */ /* 0x000ea80000300800 */
[----:B------:R0:W-:Y:S04]  /*d13c0*/  STL [R1+0x3e4], R24 ;  /* 0x0003e41801007387 */ /* 0x0001e80000100800 */
[----:B------:R-:W2:Y:S01]  /*d13d0*/  LDL.LU R15, [R1+0x1a94] ;  /* 0x001a9400010f7983 */ /* 0x000ea20000300800 */
[----:B0-----:R-:W-:-:S03]  /*d13e0*/  IADD3 R24, P2, R23, R5, RZ ;  /* 0x0000000517187210 */ /* 0x001fc60007f5e0ff */
[----:B------:R-:W-:Y:S02]  /*d13f0*/  STL [R1+0x3ac], R21 ;  /* 0x0003ac1501007387 */ /* 0x000fe40000100800 */
[----:B------:R-:W-:Y:S02]  /*d1400*/  IMAD.X R25, R8, 0x1, R7, P2 ;  /* 0x0000000108197824 */ /* 0x000fe400010e0607 */
[----:B------:R-:W-:Y:S04]  /*d1410*/  STL [R1+0x5ab8], R5 ;  /* 0x005ab80501007387 */ /* 0x000fe80000100800 */
[----:B------:R0:W-:Y:S04]  /*d1420*/  STL.64 [R1+0x1ac0], R24 ;  /* 0x001ac01801007387 */ /* 0x0001e80000100a00 */
[----:B------:R1:W-:Y:S01]  /*d1430*/  STL.64 [R1+0x5ac0], R6 ;  /* 0x005ac00601007387 */ /* 0x0003e20000100a00 */
[----:B0-----:R-:W-:-:S05]  /*d1440*/  IADD3 R24, P2, R23, R6, RZ ;  /* 0x0000000617187210 */ /* 0x001fca0007f5e0ff */
[----:B------:R-:W-:Y:S01]  /*d1450*/  IMAD.X R25, R8, 0x1, R27, P2 ;  /* 0x0000000108197824 */ /* 0x000fe200010e061b */
[----:B-1----:R-:W-:Y:S02]  /*d1460*/  F2FP.SATFINITE.E5M2.F32.PACK_AB_MERGE_C R7, R17, R9, RZ ;  /* 0x000000091107723e */ /* 0x002fe400048060ff */
[----:B------:R-:W-:Y:S02]  /*d1470*/  F2FP.SATFINITE.E5M2.F32.PACK_AB_MERGE_C R6, R13, R19, RZ ;  /* 0x000000130d06723e */ /* 0x000fe400048060ff */
[----:B------:R0:W-:Y:S01]  /*d1480*/  STL.64 [R1+0x1ab0], R24 ;  /* 0x001ab01801007387 */ /* 0x0001e20000100a00 */
[----:B------:R-:W-:-:S03]  /*d1490*/  F2FP.SATFINITE.E5M2.F32.PACK_AB_MERGE_C R5, R10, R28, RZ ;  /* 0x0000001c0a05723e */ /* 0x000fc600048060ff */
[----:B0-----:R-:W3:Y:S04]  /*d14a0*/  LDL.LU R24, [R1+0x5ac8] ;  /* 0x005ac80001187983 */ /* 0x001ee80000300800 */
[----:B------:R-:W4:Y:S04]  /*d14b0*/  LDL.LU R21, [R1+0x1a98] ;  /* 0x001a980001157983 */ /* 0x000f280000300800 */
[----:B------:R-:W4:Y:S04]  /*d14c0*/  LDL.LU R23, [R1+0x1a9c] ;  /* 0x001a9c0001177983 */ /* 0x000f280000300800 */
[----:B------:R-:W-:Y:S04]  /*d14d0*/  STL [R1+0x3c4], R7 ;  /* 0x0003c40701007387 */ /* 0x000fe80000100800 */
[----:B------:R-:W-:Y:S04]  /*d14e0*/  STL [R1+0x1d48], R6 ;  /* 0x001d480601007387 */ /* 0x000fe80000100800 */
[----:B------:R0:W-:Y:S04]  /*d14f0*/  STL [R1+0x221c], R5 ;  /* 0x00221c0501007387 */ /* 0x0001e80000100800 */
[----:B0-----:R-:W4:Y:S04]  /*d1500*/  LDL.LU R5, [R1+0x1a80] ;  /* 0x001a800001057983 */ /* 0x001f280000300800 */
[----:B------:R-:W3:Y:S04]  /*d1510*/  LDL.LU R25, [R1+0x21c8] ;  /* 0x0021c80001197983 */ /* 0x000ee80000300800 */
[----:B---3--:R0:W-:Y:S04]  /*d1520*/  STL.64 [R1+0x5ab0], R24 ;  /* 0x005ab01801007387 */ /* 0x0081e80000100a00 */
[----:B0-----:R-:W3:Y:S04]  /*d1530*/  LDL.LU R24, [R1+0x1a88] ;  /* 0x001a880001187983 */ /* 0x001ee80000300800 */
[----:B------:R-:W3:Y:S04]  /*d1540*/  LDL.LU R25, [R1+0x1a8c] ;  /* 0x001a8c0001197983 */ /* 0x000ee80000300800 */
[----:B------:R-:W3:Y:S04]  /*d1550*/  LDL.LU R19, [R1+0x21cc] ;  /* 0x0021cc0001137983 */ /* 0x000ee80000300800 */
[----:B------:R-:W2:Y:S04]  /*d1560*/  LDL.LU R28, [R1+0x21b0] ;  /* 0x0021b000011c7983 */ /* 0x000ea80000300800 */
[----:B--2---:R0:W-:Y:S04]  /*d1570*/  STL.64 [R1+0x5aa0], R28 ;  /* 0x005aa01c01007387 */ /* 0x0041e80000100a00 */
[----:B0-----:R-:W2:Y:S04]  /*d1580*/  LDL.LU R28, [R1+0x1a84] ;  /* 0x001a8400011c7983 */ /* 0x001ea80000300800 */
[----:B------:R-:W4:Y:S01]  /*d1590*/  LDL.LU R29, [R1+0x104] ;  /* 0x00010400011d7983 */ /* 0x000f220000300800 */
[----:B------:R-:W-:-:S02]  /*d15a0*/  IMAD.MOV.U32 R10, RZ, RZ, R14 ;  /* 0x000000ffff0a7224 */ /* 0x000fc400078e000e */
[----:B------:R-:W-:Y:S02]  /*d15b0*/  IMAD.MOV.U32 R14, RZ, RZ, R18 ;  /* 0x000000ffff0e7224 */ /* 0x000fe400078e0012 */
[----:B------:R-:W3:Y:S01]  /*d15c0*/  LDL.LU R18, [R1+0x21b4] ;  /* 0x0021b40001127983 */ /* 0x000ee20000300800 */
[----:B----4-:R-:W-:Y:S02]  /*d15d0*/  SHF.R.S32.HI R13, RZ, 0x1f, R29 ;  /* 0x0000001fff0d7819 */ /* 0x010fe4000001141d */
[----:B------:R-:W-:-:S05]  /*d15e0*/  IADD3 R6, P2, R29, R0, RZ ;  /* 0x000000001d067210 */ /* 0x000fca0007f5e0ff */
[----:B------:R-:W-:-:S05]  /*d15f0*/  IMAD.X R7, R13, 0x1, R2, P2 ;  /* 0x000000010d077824 */ /* 0x000fca00010e0602 */
[----:B------:R0:W-:Y:S04]  /*d1600*/  STL.64 [R1+0x1aa0], R6 ;  /* 0x001aa00601007387 */ /* 0x0001e80000100a00 */
[----:B------:R-:W4:Y:S04]  /*d1610*/  LDL.LU R8, [R1+0x21b8] ;  /* 0x0021b80001087983 */ /* 0x000f280000300800 */
[----:B------:R-:W4:Y:S01]  /*d1620*/  LDL.LU R9, [R1+0x21bc] ;  /* 0x0021bc0001097983 */ /* 0x000f220000300800 */
[----:B0-----:R-:W-:-:S05]  /*d1630*/  F2FP.SATFINITE.E5M2.F32.PACK_AB_MERGE_C R6, R15, R11, RZ ;  /* 0x0000000b0f06723e */ /* 0x001fca00048060ff */
[----:B------:R0:W-:Y:S01]  /*d1640*/  STL [R1+0xac], R6 ;  /* 0x0000ac0601007387 */ /* 0x0001e20000100800 */
[----:B------:R-:W-:Y:S02]  /*d1650*/  F2FP.SATFINITE.E5M2.F32.PACK_AB_MERGE_C R11, R23, R21, RZ ;  /* 0x00000015170b723e */ /* 0x000fe400048060ff */
[----:B0-----:R-:W-:-:S05]  /*d1660*/  IADD3 R6, P2, R29, R3, RZ ;  /* 0x000000031d067210 */ /* 0x001fca0007f5e0ff */
[----:B------:R-:W-:Y:S01]  /*d1670*/  IMAD.X R7, R13, 0x1, R4, P2 ;  /* 0x000000010d077824 */ /* 0x000fe200010e0604 */
[----:B--2---:R-:W-:Y:S01]  /*d1680*/  F2FP.SATFINITE.E5M2.F32.PACK_AB_MERGE_C R28, R28, R5, RZ ;  /* 0x000000051c1c723e */ /* 0x004fe200048060ff */
[----:B----4-:R0:W-:Y:S04]  /*d1690*/  STL.64 [R1+0x5a98], R8 ;  /* 0x005a980801007387 */ /* 0x0101e80000100a00 */
[----:B0-----:R-:W2:Y:S04]  /*d16a0*/  LDL.LU R8, [R1+0x21c0] ;  /* 0x0021c00001087983 */ /* 0x001ea80000300800 */
[----:B------:R-:W2:Y:S04]  /*d16b0*/  LDL.LU R9, [R1+0x21c4] ;  /* 0x0021c40001097983 */ /* 0x000ea80000300800 */
[----:B------:R0:W-:Y:S04]  /*d16c0*/  STL [R1+0xa8], R11 ;  /* 0x0000a80b01007387 */ /* 0x0001e80000100800 */
[----:B------:R1:W-:Y:S01]  /*d16d0*/  STL.64 [R1+0x1a98], R6 ;  /* 0x001a980601007387 */ /* 0x0003e20000100a00 */
[----:B0-----:R-:W-:-:S03]  /*d16e0*/  IMAD.MOV.U32 R11, RZ, RZ, R12 ;  /* 0x000000ffff0b7224 */ /* 0x001fc600078e000c */
[----:B-1----:R-:W4:Y:S04]  /*d16f0*/  LDL.LU.64 R6, [R1+0x5ac0] ;  /* 0x005ac00001067983 */ /* 0x002f280000300a00 */
[----:B------:R-:W2:Y:S04]  /*d1700*/  LDL.LU R26, [R1+0x1a70] ;  /* 0x001a7000011a7983 */ /* 0x000ea80000300800 */
[----:B------:R-:W2:Y:S04]  /*d1710*/  LDL.LU R17, [R1+0x1a74] ;  /* 0x001a740001117983 */ /* 0x000ea80000300800 */
[----:B------:R-:W2:Y:S04]  /*d1720*/  LDL.LU R15, [R1+0x1a78] ;  /* 0x001a7800010f7983 */ /* 0x000ea80000300800 */
[----:B------:R-:W2:Y:S04]  /*d1730*/  LDL.LU R21, [R1+0x1a7c] ;  /* 0x001a7c0001157983 */ /* 0x000ea80000300800 */
[----:B------:R-:W2:Y:S04]  /*d1740*/  LDL.LU R23, [R1+0x1a50] ;  /* 0x001a500001177983 */ /* 0x000ea80000300800 */
[----:B------:R-:W2:Y:S04]  /*d1750*/  LDL.LU R12, [R1+0x1a54] ;  /* 0x001a5400010c7983 */ /* 0x000ea80000300800 */
[----:B------:R-:W4:Y:S04]  /*d1760*/  LDL.LU R5, [R1+0x5ab8] ;  /* 0x005ab80001057983 */ /* 0x000f280000300800 */
[----:B------:R3:W-:Y:S02]  /*d1770*/  STL [R1+0x98], R28 ;  /* 0x0000981c01007387 */ /* 0x0007e40000100800 */
[----:B---3--:R-:W-:-:S05]  /*d1780*/  F2FP.SATFINITE.E5M2.F32.PACK_AB_MERGE_C R28, R25, R24, RZ ;  /* 0x00000018191c723e */ /* 0x008fca00048060ff */
[----:B------:R0:W-:Y:S01]  /*d1790*/  STL [R1+0x9c], R28 ;  /* 0x00009c1c01007387 */ /* 0x0001e20000100800 */
[----:B----4-:R-:W-:-:S05]  /*d17a0*/  IADD3 R24, P2, R29, R5, RZ ;  /* 0x000000051d187210 */ /* 0x010fca0007f5e0ff */
[----:B------:R-:W-:Y:S01]  /*d17b0*/  IMAD.X R25, R13, 0x1, R7, P2 ;  /* 0x000000010d197824 */ /* 0x000fe200010e0607 */
[----:B0-----:R-:W-:-:S05]  /*d17c0*/  IADD3 R28, P2, R29, R6, RZ ;  /* 0x000000061d1c7210 */ /* 0x001fca0007f5e0ff */
[----:B------:R-:W-:Y:S01]  /*d17d0*/  IMAD.X R29, R13, 0x1, R27, P2 ;  /* 0x000000010d1d7824 */ /* 0x000fe200010e061b */
[----:B------:R0:W-:Y:S04]  /*d17e0*/  STL.64 [R1+0x1a90], R24 ;  /* 0x001a901801007387 */ /* 0x0001e80000100a00 */
[----:B0-----:R-:W3:Y:S04]  /*d17f0*/  LDL.LU.64 R24, [R1+0x5ab0] ;  /* 0x005ab00001187983 */ /* 0x001ee80000300a00 */
[----:B------:R-:W4:Y:S04]  /*d1800*/  LDL.LU R13, [R1+0x5aa8] ;  /* 0x005aa800010d7983 */ /* 0x000f280000300800 */
[----:B------:R0:W-:Y:S04]  /*d1810*/  STL.64 [R1+0x1a88], R28 ;  /* 0x001a881c01007387 */ /* 0x0001e80000100a00 */
[----:B0-----:R-:W4:Y:S01]  /*d1820*/  LDL.LU.64 R28, [R1+0x5aa0] ;  /* 0x005aa000011c7983 */ /* 0x001f220000300a00 */
[----:B--2---:R-:W-:-:S05]  /*d1830*/  F2FP.SATFINITE.E5M2.F32.PACK_AB_MERGE_C R8, R9, R8, RZ ;  /* 0x000000080908723e */ /* 0x004fca00048060ff */
[----:B------:R4:W-:Y:S01]  /*d1840*/  STL [R1+0x1d1c], R8 ;  /* 0x001d1c0801007387 */ /* 0x0009e20000100800 */
[----:B---3--:R-:W-:Y:S02]  /*d1850*/  F2FP.SATFINITE.E5M2.F32.PACK_AB_MERGE_C R9, R19, R25, RZ ;  /* 0x000000191309723e */ /* 0x008fe400048060ff */
[----:B----4-:R-:W-:Y:S02]  /*d1860*/  F2FP.SATFINITE.E5M2.F32.PACK_AB_MERGE_C R8, R18, R28, RZ ;  /* 0x0000001c1208723e */ /* 0x010fe400048060ff */
[----:B------:R-:W2:Y:S01]  /*d1870*/  LDL.LU R28, [R1+0x1a58] ;  /* 0x001a5800011c7983 */ /* 0x000ea20000300800 */
[----:B------:R-:W-:-:S03]  /*d1880*/  SHF.R.S32.HI R19, RZ, 0x1f, R29 ;  /* 0x0000001fff137819 */ /* 0x000fc6000001141d */
[----:B------:R-:W-:Y:S04]  /*d1890*/  STL [R1+0x21c0], R9 ;  /* 0x0021c00901007387 */ /* 0x000fe80000100800 */
[----:B------:R-:W2:Y:S04]  /*d18a0*/  LDL.LU R18, [R1+0x1a5c] ;  /* 0x001a5c0001127983 */ /* 0x000ea80000300800 */
[----:B------:R0:W-:Y:S02]  /*d18b0*/  STL [R1+0x84], R8 ;  /* 0x0000840801007387 */ /* 0x0001e40000100800 */
[----:B0-----:R-:W-:-:S05]  /*d18c0*/  IADD3 R8, P2, R29, R0, RZ ;  /* 0x000000001d087210 */ /* 0x001fca0007f5e0ff */
[----:B------:R-:W-:-:S05]  /*d18d0*/  IMAD.X R9, R19, 0x1, R2, P2 ;  /* 0x0000000113097824 */ /* 0x000fca00010e0602 */
[----:B------:R0:W-:Y:S04]  /*d18e0*/  STL.64 [R1+0x1a80], R8 ;  /* 0x001a800801007387 */ /* 0x0001e80000100a00 */
[----:B0-----:R-:W3:Y:S04]  /*d18f0*/  LDL.LU.64 R8, [R1+0x5a98] ;  /* 0x005a980001087983 */ /* 0x001ee80000300a00 */
[----:B------:R-:W4:Y:S01]  /*d1900*/  LDL.LU R25, [R1+0x1a44] ;  /* 0x001a440001197983 */ /* 0x000f220000300800 */
[----:B---3--:R-:W-:-:S03]  /*d1910*/  F2FP.SATFINITE.E5M2.F32.PACK_AB_MERGE_C R9, R9, R8, RZ ;  /* 0x000000080909723e */ /* 0x008fc600048060ff */
[----:B------:R-:W3:Y:S04]  /*d1920*/  LDL.LU R8, [R1+0x1a48] ;  /* 0x001a480001087983 */ /* 0x000ee80000300800 */
[----:B------:R0:W-:Y:S04]  /*d1930*/  STL [R1+0x8c], R9 ;  /* 0x00008c0901007387 */ /* 0x0001e80000100800 */
[----:B0-----:R-:W3:Y:S01]  /*d1940*/  LDL.LU R9, [R1+0x1a4c] ;  /* 0x001a4c0001097983 */ /* 0x001ee20000300800 */
[----:B------:R-:W-:Y:S02]  /*d1950*/  F2FP.SATFINITE.E5M2.F32.PACK_AB_MERGE_C R26, R17, R26, RZ ;  /* 0x0000001a111a723e */ /* 0x000fe400048060ff */
[----:B------:R-:W-:Y:S01]  /*d1960*/  F2FP.SATFINITE.E5M2.F32.PACK_AB_MERGE_C R12, R12, R23, RZ ;  /* 0x000000170c0c723e */ /* 0x000fe200048060ff */
[----:B---3--:R0:W-:Y:S02]  /*d1970*/  STL.64 [R1+0x5a90], R8 ;  /* 0x005a900801007387 */ /* 0x0081e40000100a00 */
[----:B0-----:R-:W-:-:S02]  /*d1980*/  IADD3 R8, P2, R29, R3, RZ ;  /* 0x000000031d087210 */ /* 0x001fc40007f5e0ff */
[----:B------:R-:W-:Y:S03]  /*d1990*/  STL [R1+0x21b4], R26 ;  /* 0x0021b41a01007387 */ /* 0x000fe60000100800 */
[----:B------:R-:W-:-:S05]  /*d19a0*/  IMAD.X R9, R19, 0x1, R4, P2 ;  /* 0x0000000113097824 */ /* 0x000fca00010e0604 */
[----:B------:R0:W-:Y:S04]  /*d19b0*/  STL.64 [R1+0x1a68], R8 ;  /* 0x001a680801007387 */ /* 0x0001e80000100a00 */
[----:B------:R1:W-:Y:S01]  /*d19c0*/  STL.64 [R1+0x5538], R12 ;  /* 0x0055380c01007387 */ /* 0x0003e20000100a00 */
[----:B0-----:R-:W-:-:S05]  /*d19d0*/  F2FP.SATFINITE.E5M2.F32.PACK_AB_MERGE_C R8, R21, R15, RZ ;  /* 0x0000000f1508723e */ /* 0x001fca00048060ff */
[----:B------:R0:W-:Y:S04]  /*d19e0*/  STL [R1+0x21b0], R8 ;  /* 0x0021b00801007387 */ /* 0x0001e80000100800 */
[----:B-1----:R-:W4:Y:S01]  /*d19f0*/  LDL.LU R13, [R1+0x1a40] ;  /* 0x001a4000010d7983 */ /* 0x002f220000300800 */
[----:B0-----:R-:W-:-:S03]  /*d1a00*/  IADD3 R8, P2, R29, R5, RZ ;  /* 0x000000051d087210 */ /* 0x001fc60007f5e0ff */
[----:B------:R-:W-:Y:S02]  /*d1a10*/  STL.64 [R1+0x5a88], R4 ;  /* 0x005a880401007387 */ /* 0x000fe40000100a00 */
[----:B------:R-:W-:-:S05]  /*d1a20*/  IMAD.X R9, R19, 0x1, R7, P2 ;  /* 0x0000000113097824 */ /* 0x000fca00010e0607 */
[----:B------:R0:W-:Y:S04]  /*d1a30*/  STL.64 [R1+0x1a60], R8 ;  /* 0x001a600801007387 */ /* 0x0001e80000100a00 */
[----:B0-----:R-:W3:Y:S01]  /*d1a40*/  LDL.LU.64 R8, [R1+0x5a90] ;  /* 0x005a900001087983 */ /* 0x001ee20000300a00 */
[----:B------:R-:W-:Y:S01]  /*d1a50*/  IADD3 R4, P2, R29, R6, RZ ;  /* 0x000000061d047210 */ /* 0x000fe20007f5e0ff */
[----:B------:R-:W-:Y:S02]  /*d1a60*/  IMAD.MOV.U32 R17, RZ, RZ, R11 ;  /* 0x000000ffff117224 */ /* 0x000fe400078e000b */
[----:B------:R-:W3:Y:S02]  /*d1a70*/  LDL.LU R26, [R1+0x1a30] ;  /* 0x001a3000011a7983 */ /* 0x000ee40000300800 */
[----:B------:R-:W-:-:S02]  /*d1a80*/  IMAD.X R5, R19, 0x1, R27, P2 ;  /* 0x0000000113057824 */ /* 0x000fc400010e061b */
[----:B------:R-:W3:Y:S04]  /*d1a90*/  LDL.LU R11, [R1+0x1a34] ;  /* 0x001a3400010b7983 */ /* 0x000ee80000300800 */
[----:B------:R-:W3:Y:S04]  /*d1aa0*/  LDL.LU R15, [R1+0x1a38] ;  /* 0x001a3800010f7983 */ /* 0x000ee80000300800 */
[----:B------:R-:W3:Y:S04]  /*d1ab0*/  LDL.LU R29, [R1+0x1a3c] ;  /* 0x001a3c00011d7983 */ /* 0x000ee80000300800 */
[----:B------:R-:W3:Y:S01]  /*d1ac0*/  LDL.LU R21, [R1+0x1a20] ;  /* 0x001a200001157983 */ /* 0x000ee20000300800 */
[----:B--2---:R-:W-:-:S03]  /*d1ad0*/  F2FP.SATFINITE.E5M2.F32.PACK_AB_MERGE_C R18, R18, R28, RZ ;  /* 0x0000001c1212723e */ /* 0x004fc600048060ff */
[----:B------:R-:W2:Y:S04]  /*d1ae0*/  LDL.LU R19, [R1+0x1a24] ;  /* 0x001a240001137983 */ /* 0x000ea80000300800 */
[----:B------:R0:W-:Y:S04]  /*d1af0*/  STL.64 [R1+0x1a50], R4 ;  /* 0x001a500401007387 */ /* 0x0001e80000100a00 */
[----:B------:R-:W2:Y:S04]  /*d1b00*/  LDL.LU R23, [R1+0x1a28] ;  /* 0x001a280001177983 */ /* 0x000ea80000300800 */
[----:B------:R-:W2:Y:S01]  /*d1b10*/  LDL.LU R28, [R1+0x1a2c] ;  /* 0x001a2c00011c7983 */ /* 0x000ea20000300800 */
[----:B0-----:R-:W-:-:S03]  /*d1b20*/  IADD3 R4, P2, R17, R0, RZ ;  /* 0x0000000011047210 */ /* 0x001fc60007f5e0ff */
[----:B------:R-:W-:Y:S01]  /*d1b30*/  STL [R1+0x59c8], R18 ;  /* 0x0059c81201007387 */ /* 0x000fe20000100800 */
[----:B----4-:R-:W-:-:S05]  /*d1b40*/  F2FP.SATFINITE.E5M2.F32.PACK_AB_MERGE_C R12, R25, R13, RZ ;  /* 0x0000000d190c723e */ /* 0x010fca00048060ff */
[----:B------:R-:W-:Y:S04]  /*d1b50*/  STL [R1+0x59f0], R12 ;  /* 0x0059f00c01007387 */ /* 0x000fe80000100800 */
[----:B------:R-:W4:Y:S01]  /*d1b60*/  LDL.LU R13, [R1+0x110] ;  /* 0x00011000010d7983 */ /* 0x000f220000300800 */
[----:B---3--:R-:W-:Y:S02]  /*d1b70*/  F2FP.SATFINITE.E5M2.F32.PACK_AB_MERGE_C R9, R9, R8, RZ ;  /* 0x000000080909723e */ /* 0x008fe400048060ff */
[----:B------:R-:W-:-:S05]  /*d1b80*/  SHF.R.S32.HI R8, RZ, 0x1f, R17 ;  /* 0x0000001fff087819 */ /* 0x000fca0000011411 */
[----:B------:R-:W-:Y:S01]  /*d1b90*/  IMAD.X R5, R8, 0x1, R2, P2 ;  /* 0x0000000108057824 */ /* 0x000fe200010e0602 */
[----:B------:R-:W-:Y:S04]  /*d1ba0*/  STL [R1+0x5a08], R9 ;  /* 0x005a080901007387 */ /* 0x000fe80000100800 */
[----:B------:R0:W-:Y:S04]  /*d1bb0*/  STL.64 [R1+0x1a40], R4 ;  /* 0x001a400401007387 */ /* 0x0001e80000100a00 */
[----:B0-----:R-:W3:Y:S04]  /*d1bc0*/  LDL.LU.64 R4, [R1+0x5a88] ;  /* 0x005a880001047983 */ /* 0x001ee80000300a00 */
[----:B------:R-:W4:Y:S01]  /*d1bd0*/  LDL.LU R12, [R1+0x1a14] ;  /* 0x001a1400010c7983 */ /* 0x000f220000300800 */
[----:B------:R-:W-:-:S03]  /*d1be0*/  F2FP.SATFINITE.E5M2.F32.PACK_AB_MERGE_C R11, R11, R26, RZ ;  /* 0x0000001a0b0b723e */ /* 0x000fc600048060ff */
[----:B----4-:R0:W-:Y:S04]  /*d1bf0*/  STL.64 [R1+0x5a78], R12 ;  /* 0x005a780c01007387 */ /* 0x0101e80000100a00 */
[----:B------:R-:W4:Y:S01]  /*d1c00*/  LDL.LU R25, [R1+0x1a18] ;  /* 0x001a180001197983 */ /* 0x000f220000300800 */
[----:B------:R-:W-:Y:S01]  /*d1c10*/  F2FP.SATFINITE.E5M2.F32.PACK_AB_MERGE_C R29, R29, R15, RZ ;  /* 0x0000000f1d1d723e */ /* 0x000fe200048060ff */
[----:B0-----:R-:W-:Y:S02]  /*d1c20*/  IMAD.MOV.U32 R13, RZ, RZ, R17 ;  /* 0x000000ffff0d7224 */ /* 0x001fe400078e0011 */
[----:B------:R-:W3:Y:S01]  /*d1c30*/  LDL.LU R17, [R1+0x1a1c] ;  /* 0x001a1c0001117983 */ /* 0x000ee20000300800 */
[----:B--2---:R-:W-:-:S03]  /*d1c40*/  F2FP.SATFINITE.E5M2.F32.PACK_AB_MERGE_C R26, R19, R21, RZ ;  /* 0x00000015131a723e */ /* 0x004fc600048060ff */
[----:B----4-:R-:W-:Y:S04]  /*d1c50*/  STL.64 [R1+0x5a80], R24 ;  /* 0x005a801801007387 */ /* 0x010fe80000100a00 */
[----:B------:R0:W-:Y:S04]  /*d1c60*/  STL [R1+0x55a8], R11 ;  /* 0x0055a80b01007387 */ /* 0x0001e80000100800 */
[----:B0-----:R-:W2:Y:S04]  /*d1c70*/  LDL.LU R11, [R1+0x1a10] ;  /* 0x001a1000010b7983 */ /* 0x001ea80000300800 */
[----:B------:R0:W-:Y:S02]  /*d1c80*/  STL [R1+0x5a3c], R29 ;  /* 0x005a3c1d01007387 */ /* 0x0001e40000100800 */
[----:B0-----:R-:W-:Y:S01]  /*d1c90*/  IMAD.MOV.U32 R29, RZ, RZ, R8 ;  /* 0x000000ffff1d7224 */ /* 0x001fe200078e0008 */
[----:B------:R-:W-:-:S05]  /*d1ca0*/  IADD3 R8, P2, R13, R3, RZ ;  /* 0x000000030d087210 */ /* 0x000fca0007f5e0ff */
[----:B---3--:R-:W-:-:S05]  /*d1cb0*/  IMAD.X R9, R29, 0x1, R4, P2 ;  /* 0x000000011d097824 */ /* 0x008fca00010e0604 */
[----:B------:R0:W-:Y:S04]  /*d1cc0*/  STL.64 [R1+0x1a30], R8 ;  /* 0x001a300801007387 */ /* 0x0001e80000100a00 */
[----:B0-----:R-:W3:Y:S04]  /*d1cd0*/  LDL.LU R9, [R1+0x1a00] ;  /* 0x001a000001097983 */ /* 0x001ee80000300800 */
[----:B------:R-:W3:Y:S04]  /*d1ce0*/  LDL.LU R15, [R1+0x1a04] ;  /* 0x001a0400010f7983 */ /* 0x000ee80000300800 */
[----:B------:R-:W-:Y:S04]  /*d1cf0*/  STL [R1+0x55ac], R26 ;  /* 0x0055ac1a01007387 */ /* 0x000fe80000100800 */
[----:B------:R-:W4:Y:S01]  /*d1d00*/  LDL.LU R8, [R1+0x1a08] ;  /* 0x001a080001087983 */ /* 0x000f220000300800 */
[----:B------:R-:W-:-:S02]  /*d1d10*/  IADD3 R24, P2, R13, R5, RZ ;  /* 0x000000050d187210 */ /* 0x000fc40007f5e0ff */
[----:B------:R-:W-:-:S03]  /*d1d20*/  F2FP.SATFINITE.E5M2.F32.PACK_AB_MERGE_C R21, R28, R23, RZ ;  /* 0x000000171c15723e */ /* 0x000fc600048060ff */
[----:B------:R-:W-:Y:S01]  /*d1d30*/  IMAD.X R25, R29, 0x1, R7, P2 ;  /* 0x000000011d197824 */ /* 0x000fe200010e0607 */
[----:B----4-:R-:W-:Y:S04]  /*d1d40*/  STL [R1+0x5a74], R8 ;  /* 0x005a740801007387 */ /* 0x010fe80000100800 */
[----:B------:R-:W4:Y:S04]  /*d1d50*/  LDL.LU R19, [R1+0x1a0c] ;  /* 0x001a0c0001137983 */ /* 0x000f280000300800 */
[----:B------:R-:W4:Y:S04]  /*d1d60*/  LDL.LU R23, [R1+0x19f0] ;  /* 0x0019f00001177983 */ /* 0x000f280000300800 */
[----:B------:R-:W4:Y:S04]  /*d1d70*/  LDL.LU R28, [R1+0x19f4] ;  /* 0x0019f400011c7983 */ /* 0x000f280000300800 */
[----:B------:R-:W-:Y:S04]  /*d1d80*/  STL [R1+0x55b0], R21 ;  /* 0x0055b01501007387 */ /* 0x000fe80000100800 */
[----:B------:R0:W-:Y:S04]  /*d1d90*/  STL.64 [R1+0x1a28], R24 ;  /* 0x001a281801007387 */ /* 0x0001e80000100a00 */
[----:B0-----:R-:W2:Y:S04]  /*d1da0*/  LDL.LU.64 R24, [R1+0x5a80] ;  /* 0x005a800001187983 */ /* 0x001ea80000300a00 */
[----:B------:R-:W3:Y:S01]  /*d1db0*/  LDL.LU R18, [R1+0x114] ;  /* 0x0001140001127983 */ /* 0x000ee20000300800 */
[----:B------:R-:W-:-:S05]  /*d1dc0*/  IADD3 R12, P2, R13, R6, RZ ;  /* 0x000000060d0c7210 */ /* 0x000fca0007f5e0ff */
[----:B------:R-:W-:Y:S01]  /*d1dd0*/  IMAD.X R13, R29, 0x1, R27, P2 ;  /* 0x000000011d0d7824 */ /* 0x000fe200010e061b */
[----:B---3--:R-:W-:Y:S04]  /*d1de0*/  STL [R1+0x5a70], R18 ;  /* 0x005a701201007387 */ /* 0x008fe80000100800 */
[----:B------:R0:W-:Y:S04]  /*d1df0*/  STL.64 [R1+0x1a20], R12 ;  /* 0x001a200c01007387 */ /* 0x0001e80000100a00 */
[----:B0-----:R-:W3:Y:S01]  /*d1e00*/  LDL.LU.64 R12, [R1+0x5a78] ;  /* 0x005a7800010c7983 */ /* 0x001ee20000300a00 */
[----:B--2---:R-:W-:-:S02]  /*d1e10*/  F2FP.SATFINITE.E5M2.F32.PACK_AB_MERGE_C R21, R17, R25, RZ ;  /* 0x000000191115723e */ /* 0x004fc400048060ff */
[----:B---3--:R-:W-:-:S05]  /*d1e20*/  F2FP.SATFINITE.E5M2.F32.PACK_AB_MERGE_C R8, R12, R11, RZ ;  /* 0x0000000b0c08723e */ /* 0x008fca00048060ff */
[----:B------:R0:W-:Y:S04]  /*d1e30*/  STL [R1+0x6b4], R8 ;  /* 0x0006b40801007387 */ /* 0x0001e80000100800 */
[----:B------:R-:W2:Y:S04]  /*d1e40*/  LDL.LU R12, [R1+0x19e4] ;  /* 0x0019e400010c7983 */ /* 0x000ea80000300800 */
[----:B------:R-:W3:Y:S01]  /*d1e50*/  LDL.LU R25, [R1+0x19e8] ;  /* 0x0019e80001197983 */ /* 0x000ee20000300800 */
[----:B------:R-:W-:Y:S02]  /*d1e60*/  F2FP.SATFINITE.E5M2.F32.PACK_AB_MERGE_C R11, R15, R9, RZ ;  /* 0x000000090f0b723e */ /* 0x000fe400048060ff */
[----:B------:R-:W-:-:S02]  /*d1e70*/  SHF.R.S32.HI R15, RZ, 0x1f, R13 ;  /* 0x0000001fff0f7819 */ /* 0x000fc4000001140d */
[----:B0-----:R-:W-:-:S05]  /*d1e80*/  IADD3 R8, P2, R13, R0, RZ ;  /* 0x000000000d087210 */ /* 0x001fca0007f5e0ff */
[----:B------:R-:W-:Y:S01]  /*d1e90*/  IMAD.X R9, R15, 0x1, R2, P2 ;  /* 0x000000010f097824 */ /* 0x000fe200010e0602 */
[----:B---3--:R0:W-:Y:S04]  /*d1ea0*/  STL.64 [R1+0x5a68], R24 ;  /* 0x005a681801007387 */ /* 0x0081e80000100a00 */
[----:B0-----:R-:W3:Y:S04]  /*d1eb0*/  LDL.LU R24, [R1+0x19fc] ;  /* 0x0019fc0001187983 */ /* 0x001ee80000300800 */
[----:B------:R-:W2:Y:S04]  /*d1ec0*/  LDL.LU R25, [R1+0x19e0] ;  /* 0x0019e00001197983 */ /* 0x000ea80000300800 */
[----:B------:R-:W2:Y:S04]  /*d1ed0*/  LDL.LU R17, [R1+0x19ec] ;  /* 0x0019ec0001117983 */ /* 0x000ea80000300800 */
[----:B------:R0:W-:Y:S04]  /*d1ee0*/  STL [R1+0x57a8], R21 ;  /* 0x0057a81501007387 */ /* 0x0001e80000100800 */
[----:B0-----:R-:W3:Y:S04]  /*d1ef0*/  LDL.LU R21, [R1+0x19f8] ;  /* 0x0019f80001157983 */ /* 0x001ee80000300800 */
[----:B------:R-:W-:Y:S04]  /*d1f00*/  STL [R1+0x55d8], R11 ;  /* 0x0055d80b01007387 */ /* 0x000fe80000100800 */
[----:B------:R0:W-:Y:S04]  /*d1f10*/  STL.64 [R1+0x1a10], R8 ;  /* 0x001a100801007387 */ /* 0x0001e80000100a00 */
[----:B0-----:R-:W4:Y:S01]  /*d1f20*/  LDL.LU R8, [R1+0x5a74] ;  /* 0x005a740001087983 */ /* 0x001f220000300800 */
[----:B------:R-:W-:-:S02]  /*d1f30*/  IADD3 R18, P2, R13, R3, RZ ;  /* 0x000000030d127210 */ /* 0x000fc40007f5e0ff */
[----:B----4-:R-:W-:-:S03]  /*d1f40*/  F2FP.SATFINITE.E5M2.F32.PACK_AB_MERGE_C R26, R19, R8, RZ ;  /* 0x00000008131a723e */ /* 0x010fc600048060ff */
[----:B------:R-:W-:Y:S01]  /*d1f50*/  IMAD.X R19, R15, 0x1, R4, P2 ;  /* 0x000000010f137824 */ /* 0x000fe200010e0604 */
[----:B------:R-:W-:Y:S01]  /*d1f60*/  F2FP.SATFINITE.E5M2.F32.PACK_AB_MERGE_C R8, R28, R23, RZ ;  /* 0x000000171c08723e */ /* 0x000fe200048060ff */
[----:B------:R-:W-:Y:S04]  /*d1f70*/  STL [R1+0x55f4], R26 ;  /* 0x0055f41a01007387 */ /* 0x000fe80000100800 */
[----:B------:R-:W4:Y:S04]  /*d1f80*/  LDL.LU R29, [R1+0x19d8] ;  /* 0x0019d800011d7983 */ /* 0x000f280000300800 */
[----:B------:R-:W4:Y:S04]  /*d1f90*/  LDL.LU R9, [R1+0x19dc] ;  /* 0x0019dc0001097983 */ /* 0x000f280000300800 */
[----:B------:R-:W-:Y:S04]  /*d1fa0*/  STL [R1+0x5a0], R8 ;  /* 0x0005a00801007387 */ /* 0x000fe80000100800 */
[----:B------:R0:W-:Y:S04]  /*d1fb0*/  STL.64 [R1+0x1a00], R18 ;  /* 0x001a001201007387 */ /* 0x0001e80000100a00 */
[----:B0-----:R-:W4:Y:S04]  /*d1fc0*/  LDL.LU R18, [R1+0x5a70] ;  /* 0x005a700001127983 */ /* 0x001f280000300800 */
[----:B------:R-:W4:Y:S01]  /*d1fd0*/  LDL.LU R8, [R1+0x19c0] ;  /* 0x0019c00001087983 */ /* 0x000f220000300800 */
[----:B---3--:R-:W-:-:S02]  /*d1fe0*/  F2FP.SATFINITE.E5M2.F32.PACK_AB_MERGE_C R11, R24, R21, RZ ;  /* 0x00000015180b723e */ /* 0x008fc400048060ff */
[----:B------:R-:W-:Y:S02]  /*d1ff0*/  IADD3 R24, P2, R13, R5, RZ ;  /* 0x000000050d187210 */ /* 0x000fe40007f5e0ff */
[----:B--2---:R-:W-:-:S03]  /*d2000*/  F2FP.SATFINITE.E5M2.F32.PACK_AB_MERGE_C R26, R12, R25, RZ ;  /* 0x000000190c1a723e */ /* 0x004fc600048060ff */
[----:B------:R-:W-:Y:S01]  /*d2010*/  IMAD.X R25, R15, 0x1, R7, P2 ;  /* 0x000000010f197824 */ /* 0x000fe200010e0607 */
[----:B----4-:R0:W-:Y:S04]  /*d2020*/  STL [R1+0x5a60], R8 ;  /* 0x005a600801007387 */ /* 0x0101e80000100800 */
[----:B0-----:R-:W2:Y:S04]  /*d2030*/  LDL.LU R8, [R1+0x19d4] ;  /* 0x0019d40001087983 */ /* 0x001ea80000300800 */
[----:B------:R-:W3:Y:S04]  /*d2040*/  LDL.LU R19, [R1+0x19c4] ;  /* 0x0019c40001137983 */ /* 0x000ee80000300800 */
[----:B------:R-:W4:Y:S04]  /*d2050*/  LDL.LU R23, [R1+0x19c8] ;  /* 0x0019c80001177983 */ /* 0x000f280000300800 */
[----:B------:R-:W4:Y:S04]  /*d2060*/  LDL.LU R28, [R1+0x19cc] ;  /* 0x0019cc00011c7983 */ /* 0x000f280000300800 */
[----:B------:R0:W-:Y:S04]  /*d2070*/  STL [R1+0x5608], R11 ;  /* 0x0056080b01007387 */ /* 0x0001e80000100800 */
[----:B0-----:R-:W2:Y:S04]  /*d2080*/  LDL.LU R11, [R1+0x19d0] ;  /* 0x0019d000010b7983 */ /* 0x001ea80000300800 */
[----:B------:R-:W-:Y:S04]  /*d2090*/  STL [R1+0x560c], R26 ;  /* 0x00560c1a01007387 */ /* 0x000fe80000100800 */
[----:B------:R0:W-:Y:S04]  /*d20a0*/  STL.64 [R1+0x19f0], R24 ;  /* 0x0019f01801007387 */ /* 0x0001e80000100a00 */
[----:B0-----:R-:W3:Y:S01]  /*d20b0*/  LDL.LU.64 R24, [R1+0x5a68] ;  /* 0x005a680001187983 */ /* 0x001ee20000300a00 */
[----:B------:R-:W-:-:S05]  /*d20c0*/  IADD3 R12, P2, R13, R6, RZ ;  /* 0x000000060d0c7210 */ /* 0x000fca0007f5e0ff */
[----:B------:R-:W-:Y:S02]  /*d20d0*/  IMAD.X R13, R15, 0x1, R27, P2 ;  /* 0x000000010f0d7824 */ /* 0x000fe400010e061b */
[----:B------:R-:W4:Y:S04]  /*d20e0*/  LDL.LU R15, [R1+0x118] ;  /* 0x00011800010f7983 */ /* 0x000f280000300800 */
[----:B------:R0:W-:Y:S04]  /*d20f0*/  STL.64 [R1+0x19e0], R12 ;  /* 0x0019e00c01007387 */ /* 0x0001e80000100a00 */
[----:B------:R-:W4:Y:S04]  /*d2100*/  LDL.LU R21, [R1+0x19b0] ;  /* 0x0019b00001157983 */ /* 0x000f280000300800 */
[----:B0-----:R-:W4:Y:S04]  /*d2110*/  LDL.LU R12, [R1+0x19b4] ;  /* 0x0019b400010c7983 */ /* 0x001f280000300800 */
[----:B------:R-:W4:Y:S01]  /*d2120*/  LDL.LU R13, [R1+0x19b8] ;  /* 0x0019b800010d7983 */ /* 0x000f220000300800 */
[----:B--2---:R-:W-:-:S02]  /*d2130*/  F2FP.SATFINITE.E5M2.F32.PACK_AB_MERGE_C R26, R8, R11, RZ ;  /* 0x0000000b081a723e */ /* 0x004fc400048060ff */
[----:B------:R-:W-:Y:S02]  /*d2140*/  IADD3 R8, P2, R18, R0, RZ ;  /* 0x0000000012087210 */ /* 0x000fe40007f5e0ff */
[----:B------:R-:W-:Y:S02]  /*d2150*/  F2FP.SATFINITE.E5M2.F32.PACK_AB_MERGE_C R11, R9, R29, RZ ;  /* 0x0000001d090b723e */ /* 0x000fe400048060ff */
[----:B---3--:R-:W-:Y:S02]  /*d2160*/  F2FP.SATFINITE.E5M2.F32.PACK_AB_MERGE_C R25, R17, R25, RZ ;  /* 0x000000191119723e */ /* 0x008fe400048060ff */
[----:B------:R-:W2:Y:S04]  /*d2170*/  LDL.LU R17, [R1+0x19bc] ;  /* 0x0019bc0001117983 */ /* 0x000ea80000300800 */
[----:B------:R0:W-:Y:S02]  /*d2180*/  STL [R1+0x5610], R25 ;  /* 0x0056101901007387 */ /* 0x0001e40000100800 */
[----:B0-----:R-:W-:-:S02]  /*d2190*/  SHF.R.S32.HI R25, RZ, 0x1f, R18 ;  /* 0x0000001fff197819 */ /* 0x001fc40000011412 */
[----:B------:R-:W-:Y:S03]  /*d21a0*/  STL [R1+0x5614], R26 ;  /* 0x0056141a01007387 */ /* 0x000fe60000100800 */
[----:B------:R-:W-:Y:S01]  /*d21b0*/  IMAD.X R9, R25, 0x1, R2, P2 ;  /* 0x0000000119097824 */ /* 0x000fe200010e0602 */
[----:B------:R-:W-:Y:S04]  /*d21c0*/  STL [R1+0x5620], R11 ;  /* 0x0056200b01007387 */ /* 0x000fe80000100800 */
[----:B------:R0:W-:Y:S04]  /*d21d0*/  STL.64 [R1+0x19d0], R8 ;  /* 0x0019d00801007387 */ /* 0x0001e80000100a00 */
[----:B0-----:R-:W3:Y:S02]  /*d21e0*/  LDL.LU R8, [R1+0x5a60] ;  /* 0x005a600001087983 */ /* 0x001ee40000300800 */
[----:B---3--:R-:W-:-:S05]  /*d21f0*/  F2FP.SATFINITE.E5M2.F32.PACK_AB_MERGE_C R26, R19, R8, RZ ;  /* 0x00000008131a723e */ /* 0x008fca00048060ff */
[----:B------:R-:W-:Y:S04]  /*d2200*/  STL [R1+0x5624], R26 ;  /* 0x0056241a01007387 */ /* 0x000fe80000100800 */
[----:B------:R-:W3:Y:S01]  /*d2210*/  LDL.LU R19, [R1+0x19a0] ;  /* 0x0019a00001137983 */ /* 0x000ee20000300800 */
[----:B----4-:R-:W-:-:S03]  /*d2220*/  F2FP.SATFINITE.E5M2.F32.PACK_AB_MERGE_C R25, R28, R23, RZ ;  /* 0x000000171c19723e */ /* 0x010fc600048060ff */
[----:B---3--:R0:W-:Y:S04]  /*d2230*/  STL [R1+0x5a50], R19 ;  /* 0x005a501301007387 */ /* 0x0081e80000100800 */
[----:B------:R-:W3:Y:S01]  /*d2240*/  LDL.LU R23, [R1+0x19a4] ;  /* 0x0019a40001177983 */ /* 0x000ee20000300800 */
[----:B0-----:R-:W-:Y:S02]  /*d2250*/  SHF.R.S32.HI R19, RZ, 0x1f, R18 ;  /* 0x0000001fff137819 */ /* 0x001fe40000011412 */
[----:B------:R-:W-:Y:S01]  /*d2260*/  F2FP.SATFINITE.E5M2.F32.PACK_AB_MERGE_C R11, R12, R21, RZ ;  /* 0x000000150c0b723e */ /* 0x000fe200048060ff */
[----:B---3--:R0:W-:Y:S04]  /*d2270*/  STL.64 [R1+0x5a58], R22 ;  /* 0x005a581601007387 */ /* 0x0081e80000100a00 */
[----:B------:R-:W3:Y:S04]  /*d2280*/  LDL.LU R29, [R1+0x1990] ;  /* 0x00199000011d7983 */ /* 0x000ee80000300800 */
[----:B------:R-:W3:Y:S01]  /*d2290*/  LDL.LU R8, [R1+0x1994] ;  /* 0x0019940001087983 */ /* 0x000ee20000300800 */
[----:B0-----:R-:W-:-:S03]  /*d22a0*/  IADD3 R22, P2, R18, R3, RZ ;  /* 0x0000000312167210 */ /* 0x001fc60007f5e0ff */
[----:B------:R2:W-:Y:S02]  /*d22b0*/  STL [R1+0x5628], R25 ;  /* 0x0056281901007387 */ /* 0x0005e40000100800 */
[----:B------:R-:W-:Y:S02]  /*d22c0*/  IMAD.X R23, R19, 0x1, R4, P2 ;  /* 0x0000000113177824 */ /* 0x000fe400010e0604 */
[----:B------:R-:W4:Y:S04]  /*d22d0*/  LDL.LU R9, [R1+0x1998] ;  /* 0x0019980001097983 */ /* 0x000f280000300800 */
[----:B------:R-:W4:Y:S04]  /*d22e0*/  LDL.LU R28, [R1+0x199c] ;  /* 0x00199c00011c7983 */ /* 0x000f280000300800 */
[----:B------:R-:W-:Y:S04]  /*d22f0*/  STL.64 [R1+0x19c0], R22 ;  /* 0x0019c01601007387 */ /* 0x000fe80000100a00 */
[----:B------:R0:W-:Y:S01]  /*d2300*/  STL [R1+0x4f4], R11 ;  /* 0x0004f40b01007387 */ /* 0x0001e20000100800 */
[----:B--2---:R-:W-:-:S03]  /*d2310*/  F2FP.SATFINITE.E5M2.F32.PACK_AB_MERGE_C R25, R17, R13, RZ ;  /* 0x0000000d1119723e */ /* 0x004fc600048060ff */
[----:B------:R-:W2:Y:S04]  /*d2320*/  LDL.LU R26, [R1+0x1980] ;  /* 0x00198000011a7983 */ /* 0x000ea80000300800 */
[----:B0-----:R-:W2:Y:S04]  /*d2330*/  LDL.LU R11, [R1+0x1984] ;  /* 0x00198400010b7983 */ /* 0x001ea80000300800 */
[----:B------:R-:W3:Y:S04]  /*d2340*/  LDL.LU R21, [R1+0x1988] ;  /* 0x0019880001157983 */ /* 0x000ee80000300800 */
[----:B------:R-:W4:Y:S04]  /*d2350*/  LDL.LU R12, [R1+0x198c] ;  /* 0x00198c00010c7983 */ /* 0x000f280000300800 */
[----:B------:R-:W4:Y:S01]  /*d2360*/  LDL.LU R13, [R1+0x1970] ;  /* 0x00197000010d7983 */ /* 0x000f220000300800 */
[----:B------:R-:W-:-:S03]  /*d2370*/  IADD3 R22, P2, R18, R5, RZ ;  /* 0x0000000512167210 */ /* 0x000fc60007f5e0ff */
[----:B----4-:R0:W-:Y:S04]  /*d2380*/  STL.64 [R1+0x5a48], R12 ;  /* 0x005a480c01007387 */ /* 0x0101e80000100a00 */
[----:B0-----:R-:W4:Y:S04]  /*d2390*/  LDL.LU R12, [R1+0x19a8] ;  /* 0x0019a800010c7983 */ /* 0x001f280000300800 */
[----:B------:R-:W4:Y:S04]  /*d23a0*/  LDL.LU R13, [R1+0x19ac] ;  /* 0x0019ac00010d7983 */ /* 0x000f280000300800 */
[----:B------:R-:W3:Y:S04]  /*d23b0*/  LDL.LU R17, [R1+0x1974] ;  /* 0x0019740001117983 */ /* 0x000ee80000300800 */
[----:B------:R0:W-:Y:S02]  /*d23c0*/  STL [R1+0x5638], R25 ;  /* 0x0056381901007387 */ /* 0x0001e40000100800 */
[----:B0-----:R-:W-:-:S04]  /*d23d0*/  IMAD.MOV.U32 R25, RZ, RZ, R19 ;  /* 0x000000ffff197224 */ /* 0x001fc800078e0013 */
[----:B------:R-:W-:Y:S01]  /*d23e0*/  IMAD.X R23, R25, 0x1, R7, P2 ;  /* 0x0000000119177824 */ /* 0x000fe200010e0607 */
[----:B------:R-:W-:-:S05]  /*d23f0*/  IADD3 R18, P2, R18, R6, RZ ;  /* 0x0000000612127210 */ /* 0x000fca0007f5e0ff */
[----:B------:R-:W-:Y:S01]  /*d2400*/  IMAD.X R19, R25, 0x1, R27, P2 ;  /* 0x0000000119137824 */ /* 0x000fe200010e061b */
[----:B------:R0:W-:Y:S04]  /*d2410*/  STL.64 [R1+0x19b8], R22 ;  /* 0x0019b81601007387 */ /* 0x0001e80000100a00 */
[----:B0-----:R-:W3:Y:S04]  /*d2420*/  LDL.LU.64 R22, [R1+0x5a58] ;  /* 0x005a580001167983 */ /* 0x001ee80000300a00 */
[----:B------:R0:W-:Y:S04]  /*d2430*/  STL.64 [R1+0x19b0], R18 ;  /* 0x0019b01201007387 */ /* 0x0001e80000100a00 */
[----:B0-----:R-:W3:Y:S04]  /*d2440*/  LDL.LU R19, [R1+0x5a50] ;  /* 0x005a500001137983 */ /* 0x001ee80000300800 */
[----:B------:R-:W3:Y:S01]  /*d2450*/  LDL.LU R18, [R1+0x11c] ;  /* 0x00011c0001127983 */ /* 0x000ee20000300800 */
[----:B------:R-:W-:-:S02]  /*d2460*/  F2FP.SATFINITE.E5M2.F32.PACK_AB_MERGE_C R9, R28, R9, RZ ;  /* 0x000000091c09723e */ /* 0x000fc400048060ff */
[----:B--2---:R-:W-:Y:S02]  /*d2470*/  F2FP.SATFINITE.E5M2.F32.PACK_AB_MERGE_C R11, R11, R26, RZ ;  /* 0x0000001a0b0b723e */ /* 0x004fe400048060ff */
[----:B----4-:R-:W-:Y:S01]  /*d2480*/  F2FP.SATFINITE.E5M2.F32.PACK_AB_MERGE_C R12, R13, R12, RZ ;  /* 0x0000000c0d0c723e */ /* 0x010fe200048060ff */
[----:B---3--:R0:W-:Y:S02]  /*d2490*/  STL [R1+0x5a40], R18 ;  /* 0x005a401201007387 */ /* 0x0081e40000100800 */
[----:B0-----:R-:W-:Y:S02]  /*d24a0*/  F2FP.SATFINITE.E5M2.F32.PACK_AB_MERGE_C R18, R23, R19, RZ ;  /* 0x000000131712723e */ /* 0x001fe400048060ff */
[----:B------:R-:W2:Y:S04]  /*d24b0*/  LDL.LU R19, [R1+0x1978] ;  /* 0x0019780001137983 */ /* 0x000ea80000300800 */
[----:B------:R-:W2:Y:S04]  /*d24c0*/  LDL.LU R23, [R1+0x197c] ;  /* 0x00197c0001177983 */ /* 0x000ea80000300800 */
[----:B------:R0:W-:Y:S04]  /*d24d0*/  STL [R1+0x4cc], R18 ;  /* 0x0004cc1201007387 */ /* 0x0001e80000100800 */
[----:B------:R1:W-:Y:S01]  /*d24e0*/  STL [R1+0x4c8], R12 ;  /* 0x0004c80c01007387 */ /* 0x0003e20000100800 */
[----:B0-----:R-:W-:-:S02]  /*d24f0*/  F2FP.SATFINITE.E5M2.F32.PACK_AB_MERGE_C R18, R8, R29, RZ ;  /* 0x0000001d0812723e */ /* 0x001fc400048060ff */
[----:B------:R-:W-:Y:S02]  /*d2500*/  SHF.R.S32.HI R8, RZ, 0x1f, R15 ;  /* 0x0000001fff087819 */ /* 0x000fe4000001140f */
[----:B-1----:R-:W-:Y:S01]  /*d2510*/  IADD3 R12, P2, R15, R0, RZ ;  /* 0x000000000f0c7210 */ /* 0x002fe20007f5e0ff */
[----:B------:R-:W-:Y:S04]  /*d2520*/  STL [R1+0x4a0], R18 ;  /* 0x0004a01201007387 */ /* 0x000fe80000100800 */
[----:B------:R-:W-:-:S05]  /*d2530*/  IMAD.X R13, R8, 0x1, R2, P2 ;  /* 0x00000001080d7824 */ /* 0x000fca00010e0602 */
[----:B------:R0:W-:Y:S04]  /*d2540*/  STL.64 [R1+0x19a0], R12 ;  /* 0x0019a00c01007387 */ /* 0x0001e80000100a00 */
[----:B------:R1:W-:Y:S04]  /*d2550*/  STL [R1+0x49c], R9 ;  /* 0x00049c0901007387 */ /* 0x0003e80000100800 */
[----:B------:R-:W-:Y:S01]  /*d2560*/  STL [R1+0x5a44], R16 ;  /* 0x005a441001007387 */ /* 0x000fe20000100800 */
[----:B0-----:R-:W-:-:S03]  /*d2570*/  IADD3 R12, P2, R15, R3, RZ ;  /* 0x000000030f0c7210 */ /* 0x001fc60007f5e0ff */
[----:B------:R-:W3:Y:S02]  /*d2580*/  LDL.LU R18, [R1+0x1960] ;  /* 0x0019600001127983 */ /* 0x000ee40000300800 */
[----:B------:R-:W-:Y:S02]  /*d2590*/  IMAD.X R13, R8, 0x1, R4, P2 ;  /* 0x00000001080d7824 */ /* 0x000fe400010e0604 */
[----:B------:R-:W3:Y:S04]  /*d25a0*/  LDL.LU R29, [R1+0x1964] ;  /* 0x00196400011d7983 */ /* 0x000ee80000300800 */
[----:B-1----:R-:W4:Y:S04]  /*d25b0*/  LDL.LU R9, [R1+0x1968] ;  /* 0x0019680001097983 */ /* 0x002f280000300800 */
[----:B------:R-:W4:Y:S04]  /*d25c0*/  LDL.LU R28, [R1+0x196c] ;  /* 0x00196c00011c7983 */ /* 0x000f280000300800 */
[----:B------:R-:W-:Y:S04]  /*d25d0*/  STL [R1+0x468], R11 ;  /* 0x0004680b01007387 */ /* 0x000fe80000100800 */
[----:B------:R0:W-:Y:S04]  /*d25e0*/  STL.64 [R1+0x1990], R12 ;  /* 0x0019900c01007387 */ /* 0x0001e80000100a00 */
[----:B0-----:R-:W2:Y:S04]  /*d25f0*/  LDL.LU.64 R12, [R1+0x5a48] ;  /* 0x005a4800010c7983 */ /* 0x001ea80000300a00 */
[----:B------:R-:W4:Y:S01]  /*d2600*/  LDL.LU R25, [R1+0x195c] ;  /* 0x00195c0001197983 */ /* 0x000f220000300800 */
[----:B--2---:R-:W-:-:S05]  /*d2610*/  F2FP.SATFINITE.E5M2.F32.PACK_AB_MERGE_C R12, R12, R21, RZ ;  /* 0x000000150c0c723e */ /* 0x004fca00048060ff */
[----:B------:R0:W-:Y:S01]  /*d2620*/  STL [R1+0x474], R12 ;  /* 0x0004740c01007387 */ /* 0x0001e20000100800 */
[----:B------:R-:W-:Y:S02]  /*d2630*/  F2FP.SATFINITE.E5M2.F32.PACK_AB_MERGE_C R11, R17, R13, RZ ;  /* 0x0000000d110b723e */ /* 0x000fe400048060ff */
[----:B0-----:R-:W-:-:S05]  /*d2640*/  IADD3 R12, P2, R15, R5, RZ ;  /* 0x000000050f0c7210 */ /* 0x001fca0007f5e0ff */
[C---:B------:R-:W-:Y:S01]  /*d2650*/  IMAD.X R13, R8.reuse, 0x1, R7, P2 ;  /* 0x00000001080d7824 */ /* 0x040fe200010e0607 */
[----:B------:R-:W-:Y:S01]  /*d2660*/  IADD3 R16, P2, R15, R6, RZ ;  /* 0x000000060f107210 */ /* 0x000fe20007f5e0ff */
[----:B------:R0:W-:Y:S04]  /*d2670*/  STL [R1+0x42c], R11 ;  /* 0x00042c0b01007387 */ /* 0x0001e80000100800 */
[----:B------:R-:W2:Y:S01]  /*d2680*/  LDL.LU R26, [R1+0x1940] ;  /* 0x00194000011a7983 */ /* 0x000ea20000300800 */
[----:B------:R-:W-:-:S03]  /*d2690*/  IMAD.X R17, R8, 0x1, R27, P2 ;  /* 0x0000000108117824 */ /* 0x000fc600010e061b */
[----:B------:R1:W-:Y:S01]  /*d26a0*/  STL.64 [R1+0x1980], R12 ;  /* 0x0019800c01007387 */ /* 0x0003e20000100a00 */
[----:B------:R-:W-:-:S03]  /*d26b0*/  F2FP.SATFINITE.E5M2.F32.PACK_AB_MERGE_C R15, R23, R19, RZ ;  /* 0x00000013170f723e */ /* 0x000fc600048060ff */
[----:B0-----:R-:W2:Y:S04]  /*d26c0*/  LDL.LU R11, [R1+0x1944] ;  /* 0x00194400010b7983 */ /* 0x001ea80000300800 */
[----:B------:R-:W2:Y:S04]  /*d26d0*/  LDL.LU R21, [R1+0x1948] ;  /* 0x0019480001157983 */ /* 0x000ea80000300800 */
[----:B-1----:R-:W2:Y:S04]  /*d26e0*/  LDL.LU R12, [R1+0x194c] ;  /* 0x00194c00010c7983 */ /* 0x002ea80000300800 */
[----:B------:R0:W-:Y:S01]  /*d26f0*/  STL.64 [R1+0x1970], R16 ;  /* 0x0019701001007387 */ /* 0x0001e20000100a00 */
[----:B---3--:R-:W-:-:S03]  /*d2700*/  F2FP.SATFINITE.E5M2.F32.PACK_AB_MERGE_C R29, R29, R18, RZ ;  /* 0x000000121d1d723e */ /* 0x008fc600048060ff */
[----:B0-----:R-:W3:Y:S04]  /*d2710*/  LDL.LU R16, [R1+0x5a44] ;  /* 0x005a440001107983 */ /* 0x001ee80000300800 */
[----:B------:R-:W3:Y:S04]  /*d2720*/  LDL.LU R13, [R1+0x1930] ;  /* 0x00193000010d7983 */ /* 0x000ee80000300800 */
[----:B------:R-:W3:Y:S04]  /*d2730*/  LDL.LU R8, [R1+0x1934] ;  /* 0x0019340001087983 */ /* 0x000ee80000300800 */
[----:B------:R0:W-:Y:S04]  /*d2740*/  STL [R1+0x424], R15 ;  /* 0x0004240f01007387 */ /* 0x0001e80000100800 */
[----:B------:R-:W3:Y:S04]  /*d2750*/  LDL.LU R17, [R1+0x1938] ;  /* 0x0019380001117983 */ /* 0x000ee80000300800 */
[----:B0-----:R-:W3:Y:S04]  /*d2760*/  LDL.LU R15, [R1+0x193c] ;  /* 0x00193c00010f7983 */ /* 0x001ee80000300800 */
[----:B------:R-:W3:Y:S04]  /*d2770*/  LDL.LU R19, [R1+0x1920] ;  /* 0x0019200001137983 */ /* 0x000ee80000300800 */
[----:B------:R-:W3:Y:S04]  /*d2780*/  LDL.LU R23, [R1+0x1924] ;  /* 0x0019240001177983 */ /* 0x000ee80000300800 */
[----:B------:R0:W-:Y:S04]  /*d2790*/  STL [R1+0x5a38], R10 ;  /* 0x005a380a01007387 */ /* 0x0001e80000100800 */
[----:B0-----:R-:W2:Y:S04]  /*d27a0*/  LDL.LU R10, [R1+0x1958] ;  /* 0x00195800010a7983 */ /* 0x001ea80000300800 */
[----:B------:R-:W3:Y:S04]  /*d27b0*/  LDL.LU R18, [R1+0x5a40] ;  /* 0x005a400001127983 */ /* 0x000ee80000300800 */
[----:B------:R4:W-:Y:S02]  /*d27c0*/  STL [R1+0x3ec], R29 ;  /* 0x0003ec1d01007387 */ /* 0x0009e40000100800 */
[----:B----4-:R-:W-:-:S05]  /*d27d0*/  F2FP.SATFINITE.E5M2.F32.PACK_AB_MERGE_C R29, R28, R9, RZ ;  /* 0x000000091c1d723e */ /* 0x010fca00048060ff */
[----:B------:R0:W-:Y:S01]  /*d27e0*/  STL [R1+0x3e8], R29 ;  /* 0x0003e81d01007387 */ /* 0x0001e20000100800 */
[----:B---3--:R-:W-:Y:S02]  /*d27f0*/  SHF.R.S32.HI R9, RZ, 0x1f, R18 ;  /* 0x0000001fff097819 */ /* 0x008fe40000011412 */
[----:B------:R-:W-:-:S05]  /*d2800*/  IADD3 R28, P2, R18, R0, RZ ;  /* 0x00000000121c7210 */ /* 0x000fca0007f5e0ff */
[----:B0-----:R-:W-:-:S05]  /*d2810*/  IMAD.X R29, R9, 0x1, R2, P2 ;  /* 0x00000001091d7824 */ /* 0x001fca00010e0602 */
[----:B------:R0:W-:Y:S04]  /*d2820*/  STL.64 [R1+0x1960], R28 ;  /* 0x0019601c01007387 */ /* 0x0001e80000100a00 */
[----:B0-----:R-:W3:Y:S04]  /*d2830*/  LDL.LU R29, [R1+0x5a3c] ;  /* 0x005a3c00011d7983 */ /* 0x001ee80000300800 */
[----:B------:R-:W3:Y:S04]  /*d2840*/  LDL.LU R28, [R1+0x124] ;  /* 0x00012400011c7983 */ /* 0x000ee80000300800 */
[----:B---3--:R0:W-:Y:S04]  /*d2850*/  STL.64 [R1+0x5a00], R28 ;  /* 0x005a001c01007387 */ /* 0x0081e80000100a00 */
[----:B0-----:R-:W3:Y:S04]  /*d2860*/  LDL.LU R28, [R1+0x1950] ;  /* 0x00195000011c7983 */ /* 0x001ee80000300800 */
[----:B------:R-:W3:Y:S01]  /*d2870*/  LDL.LU R29, [R1+0x1954] ;  /* 0x00195400011d7983 */ /* 0x000ee20000300800 */
[----:B--2---:R-:W-:-:S02]  /*d2880*/  F2FP.SATFINITE.E5M2.F32.PACK_AB_MERGE_C R10, R25, R10, RZ ;  /* 0x0000000a190a723e */ /* 0x004fc400048060ff */
[----:B---3--:R-:W-:Y:S02]  /*d2890*/  F2FP.SATFINITE.E5M2.F32.PACK_AB_MERGE_C R29, R29, R28, RZ ;  /* 0x0000001c1d1d723e */ /* 0x008fe400048060ff */
[----:B------:R-:W-:-:S03]  /*d28a0*/  IADD3 R28, P2, R18, R3, RZ ;  /* 0x00000003121c7210 */ /* 0x000fc60007f5e0ff */
[----:B------:R0:W-:Y:S04]  /*d28b0*/  STL [R1+0x3c8], R29 ;  /* 0x0003c81d01007387 */ /* 0x0001e80000100800 */
[----:B------:R-:W-:Y:S04]  /*d28c0*/  STL [R1+0x5a28], R3 ;  /* 0x005a280301007387 */ /* 0x000fe80000100800 */
[----:B------:R1:W-:Y:S01]  /*d28d0*/  STL [R1+0x3cc], R10 ;  /* 0x0003cc0a01007387 */ /* 0x0003e20000100800 */
[----:B0-----:R-:W-:-:S03]  /*d28e0*/  IMAD.X R29, R9, 0x1, R4, P2 ;  /* 0x00000001091d7824 */ /* 0x001fc600010e0604 */
[----:B------:R0:W-:Y:S01]  /*d28f0*/  STL [R1+0x5a2c], R4 ;  /* 0x005a2c0401007387 */ /* 0x0001e20000100800 */
[----:B-1----:R-:W-:-:S03]  /*d2900*/  IADD3 R10, P2, R18, R5, RZ ;  /* 0x00000005120a7210 */ /* 0x002fc60007f5e0ff */
[----:B------:R1:W-:Y:S01]  /*d2910*/  STL.64 [R1+0x1950], R28 ;  /* 0x0019501c01007387 */ /* 0x0003e20000100a00 */
[----:B0-----:R-:W-:Y:S01]  /*d2920*/  F2FP.SATFINITE.E5M2.F32.PACK_AB_MERGE_C R4, R11, R26, RZ ;  /* 0x0000001a0b04723e */ /* 0x001fe200048060ff */
[----:B------:R-:W-:Y:S01]  /*d2930*/  IMAD.X R11, R9, 0x1, R7, P2 ;  /* 0x00000001090b7824 */ /* 0x000fe200010e0607 */
[----:B------:R-:W-:Y:S01]  /*d2940*/  F2FP.SATFINITE.E5M2.F32.PACK_AB_MERGE_C R3, R12, R21, RZ ;  /* 0x000000150c03723e */ /* 0x000fe200048060ff */
[----:B-1----:R-:W2:Y:S04]  /*d2950*/  LDL.LU R29, [R1+0x120] ;  /* 0x00012000011d7983 */ /* 0x002ea80000300800 */
[----:B------:R0:W-:Y:S04]  /*d2960*/  STL [R1+0x3a4], R4 ;  /* 0x0003a40401007387 */ /* 0x0001e80000100800 */
[----:B------:R1:W-:Y:S01]  /*d2970*/  STL [R1+0x5a18], R5 ;  /* 0x005a180501007387 */ /* 0x0003e20000100800 */
[----:B0-----:R-:W-:-:S03]  /*d2980*/  IADD3 R4, P2, R18, R6, RZ ;  /* 0x0000000612047210 */ /* 0x001fc60007f5e0ff */
[----:B------:R0:W-:Y:S02]  /*d2990*/  STL [R1+0x3a0], R3 ;  /* 0x0003a00301007387 */ /* 0x0001e40000100800 */
[----:B-1----:R-:W-:Y:S02]  /*d29a0*/  IMAD.X R5, R9, 0x1, R27, P2 ;  /* 0x0000000109057824 */ /* 0x002fe400010e061b */
[----:B------:R1:W-:Y:S01]  /*d29b0*/  STL.64 [R1+0x1948], R10 ;  /* 0x0019480a01007387 */ /* 0x0003e20000100a00 */
[----:B0-----:R-:W-:-:S03]  /*d29c0*/  F2FP.SATFINITE.E5M2.F32.PACK_AB_MERGE_C R3, R23, R19, RZ ;  /* 0x000000131703723e */ /* 0x001fc600048060ff */
[----:B-1----:R-:W3:Y:S04]  /*d29d0*/  LDL.LU R10, [R1+0x5a38] ;  /* 0x005a3800010a7983 */ /* 0x002ee80000300800 */
[----:B------:R-:W-:Y:S04]  /*d29e0*/  STL.64 [R1+0x5a20], R6 ;  /* 0x005a200601007387 */ /* 0x000fe80000100a00 */
[----:B------:R0:W-:Y:S02]  /*d29f0*/  STL.64 [R1+0x1940], R4 ;  /* 0x0019400401007387 */ /* 0x0001e40000100a00 */
[----:B0-----:R-:W-:-:S02]  /*d2a00*/  F2FP.SATFINITE.E5M2.F32.PACK_AB_MERGE_C R5, R8, R13, RZ ;  /* 0x0000000d0805723e */ /* 0x001fc400048060ff */
[----:B------:R-:W-:-:S03]  /*d2a10*/  F2FP.SATFINITE.E5M2.F32.PACK_AB_MERGE_C R4, R15, R17, RZ ;  /* 0x000000110f04723e */ /* 0x000fc600048060ff */
[----:B------:R-:W-:Y:S04]  /*d2a20*/  STL [R1+0x388], R5 ;  /* 0x0003880501007387 */ /* 0x000fe80000100800 */
[----:B------:R0:W-:Y:S04]  /*d2a30*/  STL [R1+0x380], R4 ;  /* 0x0003800401007387 */ /* 0x0001e80000100800 */
[----:B------:R1:W-:Y:S04]  /*d2a40*/  STL [R1+0x370], R3 ;  /* 0x0003700301007387 */ /* 0x0003e80000100800 */
[----:B0-----:R-:W4:Y:S04]  /*d2a50*/  LDL.LU R4, [R1+0x1928] ;  /* 0x0019280001047983 */ /* 0x001f280000300800 */
[----:B-1----:R-:W4:Y:S04]  /*d2a60*/  LDL.LU R3, [R1+0x192c] ;  /* 0x00192c0001037983 */ /* 0x002f280000300800 */
[----:B------:R-:W2:Y:S04]  /*d2a70*/  LDL.LU R6, [R1+0x1910] ;  /* 0x0019100001067983 */ /* 0x000ea80000300800 */
[----:B------:R-:W2:Y:S04]  /*d2a80*/  LDL.LU R7, [R1+0x1914] ;  /* 0x0019140001077983 */ /* 0x000ea80000300800 */
[----:B--2---:R-:W-:Y:S04]  /*d2a90*/  STL.64 [R1+0x5a30], R6 ;  /* 0x005a300601007387 */ /* 0x004fe80000100a00 */
[----:B------:R-:W2:Y:S04]  /*d2aa0*/  LDL.LU R5, [R1+0x1918] ;  /* 0x0019180001057983 */ /* 0x000ea80000300800 */
[----:B------:R-:W2:Y:S04]  /*d2ab0*/  LDL.LU R28, [R1+0x1904] ;  /* 0x00190400011c7983 */ /* 0x000ea80000300800 */
[----:B------:R-:W2:Y:S04]  /*d2ac0*/  LDL.LU R25, [R1+0x18f0] ;  /* 0x0018f00001197983 */ /* 0x000ea80000300800 */
[----:B------:R-:W3:Y:S04]  /*d2ad0*/  LDL.LU R26, [R1+0x18f4] ;  /* 0x0018f400011a7983 */ /* 0x000ee80000300800 */
[----:B---3--:R0:W-:Y:S04]  /*d2ae0*/  STL.64 [R1+0x5a10], R26 ;  /* 0x005a101a01007387 */ /* 0x0081e80000100a00 */
[----:B0-----:R-:W2:Y:S04]  /*d2af0*/  LDL.LU R26, [R1+0x191c] ;  /* 0x00191c00011a7983 */ /* 0x001ea80000300800 */
[----:B------:R-:W3:Y:S04]  /*d2b00*/  LDL.LU R27, [R1+0x1900] ;  /* 0x00190000011b7983 */ /* 0x000ee80000300800 */
[----:B------:R-:W3:Y:S04]  /*d2b10*/  LDL.LU R11, [R1+0x18f8] ;  /* 0x0018f800010b7983 */ /* 0x000ee80000300800 */
[----:B------:R-:W3:Y:S04]  /*d2b20*/  LDL.LU R21, [R1+0x18fc] ;  /* 0x0018fc0001157983 */ /* 0x000ee80000300800 */
[----:B------:R-:W2:Y:S04]  /*d2b30*/  LDL.LU R12, [R1+0x18e0] ;  /* 0x0018e000010c7983 */ /* 0x000ea80000300800 */
[----:B------:R-:W3:Y:S04]  /*d2b40*/  LDL.LU R18, [R1+0x18e4] ;  /* 0x0018e40001127983 */ /* 0x000ee80000300800 */
[----:B------:R-:W2:Y:S01]  /*d2b50*/  LDL.LU R13, [R1+0x18e8] ;  /* 0x0018e800010d7983 */ /* 0x000ea20000300800 */
[----:B------:R-:W-:-:S02]  /*d2b60*/  SHF.R.S32.HI R9, RZ, 0x1f, R29 ;  /* 0x0000001fff097819 */ /* 0x000fc4000001141d */
[----:B------:R-:W-:Y:S01]  /*d2b70*/  IADD3 R6, P2, R29, R0, RZ ;  /* 0x000000001d067210 */ /* 0x000fe20007f5e0ff */
[----:B------:R-:W-:Y:S01]  /*d2b80*/  IMAD.MOV.U32 R23, RZ, RZ, R10 ;  /* 0x000000ffff177224 */ /* 0x000fe200078e000a */
[----:B----4-:R-:W-:Y:S01]  /*d2b90*/  F2FP.SATFINITE.E5M2.F32.PACK_AB_MERGE_C R3, R3, R4, RZ ;  /* 0x000000040303723e */ /* 0x010fe200048060ff */
[----:B------:R-:W-:Y:S02]  /*d2ba0*/  IMAD.MOV.U32 R10, RZ, RZ, R20 ;  /* 0x000000ffff0a7224 */ /* 0x000fe400078e0014 */
[----:B------:R-:W-:Y:S02]  /*d2bb0*/  IMAD.X R7, R9, 0x1, R2, P2 ;  /* 0x0000000109077824 */ /* 0x000fe400010e0602 */
[----:B------:R-:W-:Y:S01]  /*d2bc0*/  IMAD.MOV.U32 R20, RZ, RZ, R22 ;  /* 0x000000ffff147224 */ /* 0x000fe200078e0016 */
[----:B--2---:R0:W-:Y:S04]  /*d2bd0*/  STL.64 [R1+0x59f8], R12 ;  /* 0x0059f80c01007387 */ /* 0x0041e80000100a00 */
[----:B0-----:R-:W2:Y:S04]  /*d2be0*/  LDL.LU R12, [R1+0x1908] ;  /* 0x00190800010c7983 */ /* 0x001ea80000300800 */
[----:B------:R-:W2:Y:S04]  /*d2bf0*/  LDL.LU R13, [R1+0x190c] ;  /* 0x00190c00010d7983 */ /* 0x000ea80000300800 */
[----:B------:R-:W4:Y:S04]  /*d2c00*/  LDL.LU R8, [R1+0x18ec] ;  /* 0x0018ec0001087983 */ /* 0x000f280000300800 */
[----:B------:R-:W4:Y:S04]  /*d2c10*/  LDL.LU R17, [R1+0x18d0] ;  /* 0x0018d00001117983 */ /* 0x000f280000300800 */
[----:B------:R-:W4:Y:S04]  /*d2c20*/  LDL.LU R15, [R1+0x18d4] ;  /* 0x0018d400010f7983 */ /* 0x000f280000300800 */
[----:B------:R-:W4:Y:S04]  /*d2c30*/  LDL.LU R19, [R1+0x18d8] ;  /* 0x0018d80001137983 */ /* 0x000f280000300800 */
[----:B------:R-:W4:Y:S04]  /*d2c40*/  LDL.LU R22, [R1+0x18dc] ;  /* 0x0018dc0001167983 */ /* 0x000f280000300800 */
[----:B------:R0:W-:Y:S04]  /*d2c50*/  STL.64 [R1+0x1930], R6 ;  /* 0x0019300601007387 */ /* 0x0001e80000100a00 */
[----:B0-----:R-:W3:Y:S04]  /*d2c60*/  LDL.LU.64 R6, [R1+0x5a30] ;  /* 0x005a300001067983 */ /* 0x001ee80000300a00 */
[----:B------:R-:W2:Y:S04]  /*d2c70*/  LDL.LU R4, [R1+0x5a2c] ;  /* 0x005a2c0001047983 */ /* 0x000ea80000300800 */
[----:B------:R0:W-:Y:S04]  /*d2c80*/  STL [R1+0x374], R3 ;  /* 0x0003740301007387 */ /* 0x0001e80000100800 */
[----:B0-----:R-:W4:Y:S01]  /*d2c90*/  LDL.LU R3, [R1+0x5a28] ;  /* 0x005a280001037983 */ /* 0x001f220000300800 */
[----:B------:R-:W-:-:S02]  /*d2ca0*/  F2FP.SATFINITE.E5M2.F32.PACK_AB_MERGE_C R26, R26, R5, RZ ;  /* 0x000000051a1a723e */ /* 0x000fc400048060ff */
[----:B---3--:R-:W-:-:S05]  /*d2cb0*/  F2FP.SATFINITE.E5M2.F32.PACK_AB_MERGE_C R7, R7, R6, RZ ;  /* 0x000000060707723e */ /* 0x008fca00048060ff */
[----:B------:R2:W-:Y:S01]  /*d2cc0*/  STL [R1+0x364], R7 ;  /* 0x0003640701007387 */ /* 0x0005e20000100800 */
[----:B----4-:R-:W-:-:S05]  /*d2cd0*/  IADD3 R6, P2, R29, R3, RZ ;  /* 0x000000031d067210 */ /* 0x010fca0007f5e0ff */
[----:B--2---:R-:W-:-:S05]  /*d2ce0*/  IMAD.X R7, R9, 0x1, R4, P2 ;  /* 0x0000000109077824 */ /* 0x004fca00010e0604 */
[----:B------:R0:W-:Y:S04]  /*d2cf0*/  STL.64 [R1+0x1920], R6 ;  /* 0x0019200601007387 */ /* 0x0001e80000100a00 */
[----:B0-----:R-:W2:Y:S04]  /*d2d00*/  LDL.LU.64 R6, [R1+0x5a20] ;  /* 0x005a200001067983 */ /* 0x001ea80000300a00 */
[----:B------:R-:W3:Y:S04]  /*d2d10*/  LDL.LU R5, [R1+0x5a18] ;  /* 0x005a180001057983 */ /* 0x000ee80000300800 */
[----:B------:R3:W-:Y:S01]  /*d2d20*/  STL [R1+0x368], R26 ;  /* 0x0003681a01007387 */ /* 0x0007e20000100800 */
[----:B------:R-:W-:-:S05]  /*d2d30*/  F2FP.SATFINITE.E5M2.F32.PACK_AB_MERGE_C R28, R28, R27, RZ ;  /* 0x0000001b1c1c723e */ /* 0x000fca00048060ff */
[----:B------:R-:W-:Y:S01]  /*d2d40*/  STL [R1+0x35c], R28 ;  /* 0x00035c1c01007387 */ /* 0x000fe20000100800 */
[----:B---3--:R-:W-:-:S05]  /*d2d50*/  IADD3 R26, P2, R29, R5, RZ ;  /* 0x000000051d1a7210 */ /* 0x008fca0007f5e0ff */
[----:B--2---:R-:W-:-:S05]  /*d2d60*/  IMAD.X R27, R9, 0x1, R7, P2 ;  /* 0x00000001091b7824 */ /* 0x004fca00010e0607 */
[----:B------:R0:W-:Y:S04]  /*d2d70*/  STL.64 [R1+0x1910], R26 ;  /* 0x0019101a01007387 */ /* 0x0001e80000100a00 */
[----:B0-----:R-:W2:Y:S01]  /*d2d80*/  LDL.LU.64 R26, [R1+0x5a10] ;  /* 0x005a1000011a7983 */ /* 0x001ea20000300a00 */
[----:B------:R-:W-:Y:S02]  /*d2d90*/  IADD3 R28, P2, R29, R6, RZ ;  /* 0x000000061d1c7210 */ /* 0x000fe40007f5e0ff */
[----:B------:R-:W-:-:S03]  /*d2da0*/  F2FP.SATFINITE.E5M2.F32.PACK_AB_MERGE_C R12, R13, R12, RZ ;  /* 0x0000000c0d0c723e */ /* 0x000fc600048060ff */
[----:B--2---:R-:W-:Y:S02]  /*d2db0*/  IMAD.X R29, R9, 0x1, R27, P2 ;  /* 0x00000001091d7824 */ /* 0x004fe400010e061b */
[----:B------:R-:W2:Y:S04]  /*d2dc0*/  LDL.LU R9, [R1+0x5a08] ;  /* 0x005a080001097983 */ /* 0x000ea80000300800 */
[----:B------:R0:W-:Y:S04]  /*d2dd0*/  STL.64 [R1+0x1900], R28 ;  /* 0x0019001c01007387 */ /* 0x0001e80000100a00 */
[----:B0-----:R-:W3:Y:S01]  /*d2de0*/  LDL.LU.64 R28, [R1+0x5a00] ;  /* 0x005a0000011c7983 */ /* 0x001ee20000300a00 */
[----:B------:R-:W-:-:S03]  /*d2df0*/  F2FP.SATFINITE.E5M2.F32.PACK_AB_MERGE_C R13, R26, R25, RZ ;  /* 0x000000191a0d723e */ /* 0x000fc600048060ff */
[----:B------:R0:W-:Y:S04]  /*d2e00*/  STL [R1+0x358], R12 ;  /* 0x0003580c01007387 */ /* 0x0001e80000100800 */
[----:B------:R-:W-:Y:S01]  /*d2e10*/  STL [R1+0x88], R13 ;  /* 0x0000880d01007387 */ /* 0x000fe20000100800 */
[----:B0-----:R-:W-:-:S05]  /*d2e20*/  F2FP.SATFINITE.E5M2.F32.PACK_AB_MERGE_C R12, R21, R11, RZ ;  /* 0x0000000b150c723e */ /* 0x001fca00048060ff */
[----:B------:R0:W-:Y:S01]  /*d2e30*/  STL [R1+0x90], R12 ;  /* 0x0000900c01007387 */ /* 0x0001e20000100800 */
[----:B---3--:R-:W-:Y:S02]  /*d2e40*/  SHF.R.S32.HI R11, RZ, 0x1f, R28 ;  /* 0x0000001fff0b7819 */ /* 0x008fe4000001141c */
[----:B0-----:R-:W-:-:S05]  /*d2e50*/  IADD3 R12, P2, R28, R0, RZ ;  /* 0x000000001c0c7210 */ /* 0x001fca0007f5e0ff */
[----:B------:R-:W-:-:S05]  /*d2e60*/  IMAD.X R13, R11, 0x1, R2, P2 ;  /* 0x000000010b0d7824 */ /* 0x000fca00010e0602 */
[----:B------:R0:W-:Y:S04]  /*d2e70*/  STL.64 [R1+0x18f0], R12 ;  /* 0x0018f00c01007387 */ /* 0x0001e80000100a00 */
[----:B0-----:R-:W3:Y:S02]  /*d2e80*/  LDL.LU.64 R12, [R1+0x59f8] ;  /* 0x0059f800010c7983 */ /* 0x001ee40000300a00 */
[----:B---3--:R-:W-:Y:S02]  /*d2e90*/  F2FP.SATFINITE.E5M2.F32.PACK_AB_MERGE_C R18, R18, R12, RZ ;  /* 0x0000000c1212723e */ /* 0x008fe400048060ff */
[----:B------:R-:W-:Y:S02]  /*d2ea0*/  IADD3 R12, P2, R28, R3, RZ ;  /* 0x000000031c0c7210 */ /* 0x000fe40007f5e0ff */
[----:B------:R-:W-:-:S03]  /*d2eb0*/  F2FP.SATFINITE.E5M2.F32.PACK_AB_MERGE_C R8, R8, R13, RZ ;  /* 0x0000000d0808723e */ /* 0x000fc600048060ff */
[----:B------:R-:W-:Y:S01]  /*d2ec0*/  IMAD.X R13, R11, 0x1, R4, P2 ;  /* 0x000000010b0d7824 */ /* 0x000fe200010e0604 */
[----:B------:R-:W-:Y:S04]  /*d2ed0*/  STL [R1+0x78], R18 ;  /* 0x0000781201007387 */ /* 0x000fe80000100800 */
[----:B------:R0:W-:Y:S04]  /*d2ee0*/  STL [R1+0x7c], R8 ;  /* 0x00007c0801007387 */ /* 0x0001e80000100800 */
[----:B------:R1:W-:Y:S01]  /*d2ef0*/  STL.64 [R1+0x18e0], R12 ;  /* 0x0018e00c01007387 */ /* 0x0003e20000100a00 */
[----:B0-----:R-:W-:-:S02]  /*d2f00*/  F2FP.SATFINITE.E5M2.F32.PACK_AB_MERGE_C R8, R22, R19, RZ ;  /* 0x000000131608723e */ /* 0x001fc400048060ff */
[----:B-1----:R-:W-:-:S05]  /*d2f10*/  F2FP.SATFINITE.E5M2.F32.PACK_AB_MERGE_C R12, R15, R17, RZ ;  /* 0x000000110f0c723e */ /* 0x002fca00048060ff */
[----:B------:R-:W-:Y:S04]  /*d2f20*/  STL [R1+0x6c], R12 ;  /* 0x00006c0c01007387 */ /* 0x000fe80000100800 */
[----:B------:R-:W3:Y:S04]  /*d2f30*/  LDL.LU R19, [R1+0x18c8] ;  /* 0x0018c80001137983 */ /* 0x000ee80000300800 */
[----:B------:R0:W-:Y:S04]  /*d2f40*/  STL [R1+0x68], R8 ;  /* 0x0000680801007387 */ /* 0x0001e80000100800 */
[----:B------:R-:W3:Y:S04]  /*d2f50*/  LDL.LU R22, [R1+0x18cc] ;  /* 0x0018cc0001167983 */ /* 0x000ee80000300800 */
[----:B------:R-:W4:Y:S04]  /*d2f60*/  LDL.LU R25, [R1+0x21a4] ;  /* 0x0021a40001197983 */ /* 0x000f280000300800 */
[----:B------:R-:W4:Y:S04]  /*d2f70*/  LDL.LU R18, [R1+0x21ac] ;  /* 0x0021ac0001127983 */ /* 0x000f280000300800 */
[----:B0-----:R-:W2:Y:S01]  /*d2f80*/  LDL.LU R8, [R1+0x2190] ;  /* 0x0021900001087983 */ /* 0x001ea20000300800 */
[----:B------:R-:W-:-:S05]  /*d2f90*/  IADD3 R12, P2, R28, R5, RZ ;  /* 0x000000051c0c7210 */ /* 0x000fca0007f5e0ff */
[----:B------:R-:W-:Y:S01]  /*d2fa0*/  IMAD.X R13, R11, 0x1, R7, P2 ;  /* 0x000000010b0d7824 */ /* 0x000fe200010e0607 */
[----:B--2---:R0:W-:Y:S04]  /*d2fb0*/  STL.64 [R1+0x59e8], R8 ;  /* 0x0059e80801007387 */ /* 0x0041e80000100a00 */
[----:B0-----:R-:W2:Y:S04]  /*d2fc0*/  LDL.LU R8, [R1+0x18c4] ;  /* 0x0018c40001087983 */ /* 0x001ea80000300800 */
[----:B------:R-:W4:Y:S04]  /*d2fd0*/  LDL.LU R9, [R1+0x21a0] ;  /* 0x0021a00001097983 */ /* 0x000f280000300800 */
[----:B------:R-:W4:Y:S04]  /*d2fe0*/  LDL.LU R15, [R1+0x2194] ;  /* 0x00219400010f7983 */ /* 0x000f280000300800 */
[----:B------:R-:W3:Y:S04]  /*d2ff0*/  LDL.LU R26, [R1+0x12c] ;  /* 0x00012c00011a7983 */ /* 0x000ee80000300800 */
[----:B------:R0:W-:Y:S04]  /*d3000*/  STL.64 [R1+0x18d8], R12 ;  /* 0x0018d80c01007387 */ /* 0x0001e80000100a00 */
[----:B------:R1:W-:Y:S01]  /*d3010*/  STL.64 [R1+0x59e0], R6 ;  /* 0x0059e00601007387 */ /* 0x0003e20000100a00 */
[----:B0-----:R-:W-:-:S03]  /*d3020*/  IADD3 R12, P2, R28, R6, RZ ;  /* 0x000000061c0c7210 */ /* 0x001fc60007f5e0ff */
[----:B-1----:R-:W2:Y:S02]  /*d3030*/  LDL.LU R6, [R1+0x18c0] ;  /* 0x0018c00001067983 */ /* 0x002ea40000300800 */
[----:B------:R-:W-:Y:S02]  /*d3040*/  IMAD.X R13, R11, 0x1, R27, P2 ;  /* 0x000000010b0d7824 */ /* 0x000fe400010e061b */
[----:B------:R-:W4:Y:S04]  /*d3050*/  LDL.LU R7, [R1+0x21a8] ;  /* 0x0021a80001077983 */ /* 0x000f280000300800 */
[----:B------:R0:W-:Y:S04]  /*d3060*/  STL.64 [R1+0x18d0], R12 ;  /* 0x0018d00c01007387 */ /* 0x0001e80000100a00 */
[----:B0-----:R-:W4:Y:S04]  /*d3070*/  LDL.LU R12, [R1+0x59f0] ;  /* 0x0059f000010c7983 */ /* 0x001f280000300800 */
[----:B------:R-:W4:Y:S04]  /*d3080*/  LDL.LU R13, [R1+0x18b4] ;  /* 0x0018b400010d7983 */ /* 0x000f280000300800 */
[----:B---3--:R0:W-:Y:S04]  /*d3090*/  STL.64 [R1+0x59d8], R26 ;  /* 0x0059d81a01007387 */ /* 0x0081e80000100a00 */
[----:B0-----:R-:W3:Y:S04]  /*d30a0*/  LDL.LU R26, [R1+0x219c] ;  /* 0x00219c00011a7983 */ /* 0x001ee80000300800 */
[----:B------:R-:W3:Y:S04]  /*d30b0*/  LDL.LU R27, [R1+0x18b0] ;  /* 0x0018b000011b7983 */ /* 0x000ee80000300800 */
[----:B------:R-:W3:Y:S04]  /*d30c0*/  LDL.LU R11, [R1+0x18b8] ;  /* 0x0018b800010b7983 */ /* 0x000ee80000300800 */
[----:B------:R-:W3:Y:S04]  /*d30d0*/  LDL.LU R21, [R1+0x18bc] ;  /* 0x0018bc0001157983 */ /* 0x000ee80000300800 */
[----:B------:R-:W3:Y:S04]  /*d30e0*/  LDL.LU R17, [R1+0x1890] ;  /* 0x0018900001117983 */ /* 0x000ee80000300800 */
[----:B------:R-:W4:Y:S01]  /*d30f0*/  LDL.LU R28, [R1+0x1894] ;  /* 0x00189400011c7983 */ /* 0x000f220000300800 */
[----:B--2---:R-:W-:-:S02]  /*d3100*/  F2FP.SATFINITE.E5M2.F32.PACK_AB_MERGE_C R8, R8, R6, RZ ;  /* 0x000000060808723e */ /* 0x004fc400048060ff */
[----:B------:R-:W-:Y:S01]  /*d3110*/  F2FP.SATFINITE.E5M2.F32.PACK_AB_MERGE_C R6, R22, R19, RZ ;  /* 0x000000131606723e */ /* 0x000fe200048060ff */
[----:B----4-:R0:W-:Y:S04]  /*d3120*/  STL.64 [R1+0x59d0], R28 ;  /* 0x0059d01c01007387 */ /* 0x0101e80000100a00 */
[----:B0-----:R-:W3:Y:S04]  /*d3130*/  LDL.LU R28, [R1+0x2198] ;  /* 0x00219800011c7983 */ /* 0x001ee80000300800 */
[----:B------:R-:W2:Y:S04]  /*d3140*/  LDL.LU R29, [R1+0x128] ;  /* 0x00012800011d7983 */ /* 0x000ea80000300800 */
[----:B------:R-:W4:Y:S04]  /*d3150*/  LDL.LU R19, [R1+0x1898] ;  /* 0x0018980001137983 */ /* 0x000f280000300800 */
[----:B------:R-:W-:Y:S04]  /*d3160*/  STL [R1+0x5c], R8 ;  /* 0x00005c0801007387 */ /* 0x000fe80000100800 */
[----:B------:R-:W4:Y:S04]  /*d3170*/  LDL.LU R22, [R1+0x189c] ;  /* 0x00189c0001167983 */ /* 0x000f280000300800 */
[----:B------:R0:W-:Y:S02]  /*d3180*/  STL [R1+0x58], R6 ;  /* 0x0000580601007387 */ /* 0x0001e40000100800 */
[----:B0-----:R-:W-:-:S05]  /*d3190*/  F2FP.SATFINITE.E5M2.F32.PACK_AB_MERGE_C R6, R25, R9, RZ ;  /* 0x000000091906723e */ /* 0x001fca00048060ff */
[----:B------:R-:W-:Y:S01]  /*d31a0*/  STL [R1+0x44], R6 ;  /* 0x0000440601007387 */ /* 0x000fe20000100800 */
[----:B------:R-:W-:Y:S02]  /*d31b0*/  F2FP.SATFINITE.E5M2.F32.PACK_AB_MERGE_C R7, R18, R7, RZ ;  /* 0x000000071207723e */ /* 0x000fe400048060ff */
[----:B--2---:R-:W-:Y:S02]  /*d31c0*/  SHF.R.S32.HI R25, RZ, 0x1f, R29 ;  /* 0x0000001fff197819 */ /* 0x004fe4000001141d */
[----:B------:R-:W-:-:S05]  /*d31d0*/  IADD3 R8, P2, R29, R0, RZ ;  /* 0x000000001d087210 */ /* 0x000fca0007f5e0ff */
[----:B------:R-:W-:-:S05]  /*d31e0*/  IMAD.X R9, R25, 0x1, R2, P2 ;  /* 0x0000000119097824 */ /* 0x000fca00010e0602 */
[----:B------:R0:W-:Y:S04]  /*d31f0*/  STL.64 [R1+0x18c8], R8 ;  /* 0x0018c80801007387 */ /* 0x0001e80000100a00 */
[----:B0-----:R-:W2:Y:S04]  /*d3200*/  LDL.LU.64 R8, [R1+0x59e8] ;  /* 0x0059e80001087983 */ /* 0x001ea80000300a00 */
[----:B------:R-:W3:Y:S04]  /*d3210*/  LDL.LU R18, [R1+0x1880] ;  /* 0x0018800001127983 */ /* 0x000ee80000300800 */
[----:B------:R-:W-:Y:S01]  /*d3220*/  STL [R1+0x4c], R7 ;  /* 0x00004c0701007387 */ /* 0x000fe20000100800 */
[----:B--2---:R-:W-:-:S03]  /*d3230*/  F2FP.SATFINITE.E5M2.F32.PACK_AB_MERGE_C R6, R15, R8, RZ ;  /* 0x000000080f06723e */ /* 0x004fc600048060ff */
[----:B---3--:R-:W-:Y:S04]  /*d3240*/  STL [R1+0x59cc], R18 ;  /* 0x0059cc1201007387 */ /* 0x008fe80000100800 */
[----:B------:R0:W-:Y:S04]  /*d3250*/  STL [R1+0x38], R6 ;  /* 0x0000380601007387 */ /* 0x0001e80000100800 */
[----:B------:R-:W2:Y:S01]  /*d3260*/  LDL.LU R8, [R1+0x1884] ;  /* 0x0018840001087983 */ /* 0x000ea20000300800 */
[----:B0-----:R-:W-:-:S05]  /*d3270*/  IADD3 R6, P2, R29, R3, RZ ;  /* 0x000000031d067210 */ /* 0x001fca0007f5e0ff */
[----:B------:R-:W-:-:S05]  /*d3280*/  IMAD.X R7, R25, 0x1, R4, P2 ;  /* 0x0000000119077824 */ /* 0x000fca00010e0604 */
[----:B------:R0:W-:Y:S04]  /*d3290*/  STL.64 [R1+0x18c0], R6 ;  /* 0x0018c00601007387 */ /* 0x0001e80000100a00 */
[----:B0-----:R-:W3:Y:S01]  /*d32a0*/  LDL.LU.64 R6, [R1+0x59e0] ;  /* 0x0059e00001067983 */ /* 0x001ee20000300a00 */
[----:B------:R-:W-:Y:S02]  /*d32b0*/  F2FP.SATFINITE.E5M2.F32.PACK_AB_MERGE_C R26, R26, R28, RZ ;  /* 0x0000001c1a1a723e */ /* 0x000fe400048060ff */
[----:B------:R-:W-:Y:S01]  /*d32c0*/  F2FP.SATFINITE.E5M2.F32.PACK_AB_MERGE_C R18, R13, R27, RZ ;  /* 0x0000001b0d12723e */ /* 0x000fe200048060ff */
[----:B------:R-:W2:Y:S04]  /*d32d0*/  LDL.LU R15, [R1+0x188c] ;  /* 0x00188c00010f7983 */ /* 0x000ea80000300800 */
[----:B------:R-:W2:Y:S04]  /*d32e0*/  LDL.LU R13, [R1+0x187c] ;  /* 0x00187c00010d7983 */ /* 0x000ea80000300800 */
[----:B------:R0:W-:Y:S02]  /*d32f0*/  STL [R1+0x34], R26 ;  /* 0x0000341a01007387 */ /* 0x0001e40000100800 */
[----:B0-----:R-:W-:-:S02]  /*d3300*/  IADD3 R26, P2, R29, R5, RZ ;  /* 0x000000051d1a7210 */ /* 0x001fc40007f5e0ff */
[----:B------:R-:W-:Y:S03]  /*d3310*/  STL [R1+0x4], R18 ;  /* 0x0000041201007387 */ /* 0x000fe60000100800 */
[----:B---3--:R-:W-:-:S05]  /*d3320*/  IMAD.X R27, R25, 0x1, R7, P2 ;  /* 0x00000001191b7824 */ /* 0x008fca00010e0607 */
[----:B------:R0:W-:Y:S04]  /*d3330*/  STL.64 [R1+0x18a8], R26 ;  /* 0x0018a81a01007387 */ /* 0x0001e80000100a00 */
[----:B0-----:R-:W3:Y:S01]  /*d3340*/  LDL.LU.64 R26, [R1+0x59d8] ;  /* 0x0059d800011a7983 */ /* 0x001ee20000300a00 */
[----:B------:R-:W-:-:S05]  /*d3350*/  IADD3 R28, P2, R29, R6, RZ ;  /* 0x000000061d1c7210 */ /* 0x000fca0007f5e0ff */
[----:B---3--:R-:W-:-:S05]  /*d3360*/  IMAD.X R29, R25, 0x1, R27, P2 ;  /* 0x00000001191d7824 */ /* 0x008fca00010e061b */
[----:B------:R0:W-:Y:S04]  /*d3370*/  STL.64 [R1+0x18a0], R28 ;  /* 0x0018a01c01007387 */ /* 0x0001e80000100a00 */
[----:B0-----:R-:W3:Y:S01]  /*d3380*/  LDL.LU.64 R28, [R1+0x59d0] ;  /* 0x0059d000011c7983 */ /* 0x001ee20000300a00 */
[----:B------:R-:W-:Y:S02]  /*d3390*/  F2FP.SATFINITE.E5M2.F32.PACK_AB_MERGE_C R11, R21, R11, RZ ;  /* 0x0000000b150b723e */ /* 0x000fe400048060ff */
[----:B------:R-:W-:Y:S02]  /*d33a0*/  SHF.R.S32.HI R25, RZ, 0x1f, R26 ;  /* 0x0000001fff197819 */ /* 0x000fe4000001141a */
[----:B------:R-:W-:Y:S02]  /*d33b0*/  IADD3 R18, P2, R26, R0, RZ ;  /* 0x000000001a127210 */ /* 0x000fe40007f5e0ff */
[----:B----4-:R-:W-:-:S03]  /*d33c0*/  F2FP.SATFINITE.E5M2.F32.PACK_AB_MERGE_C R22, R22, R19, RZ ;  /* 0x000000131616723e */ /* 0x010fc600048060ff */
[----:B------:R-:W-:Y:S01]  /*d33d0*/  IMAD.X R19, R25, 0x1, R2, P2 ;  /* 0x0000000119137824 */ /* 0x000fe200010e0602 */
[----:B---3--:R-:W-:-:S05]  /*d33e0*/  F2FP.SATFINITE.E5M2.F32.PACK_AB_MERGE_C R28, R28, R17, RZ ;  /* 0x000000111c1c723e */ /* 0x008fca00048060ff */
[----:B------:R0:W-:Y:S04]  /*d33f0*/  STL.64 [R1+0x5580], R28 ;  /* 0x0055801c01007387 */ /* 0x0001e80000100a00 */
[----:B------:R-:W-:Y:S04]  /*d3400*/  STL [R1+0x30], R11 ;  /* 0x0000300b01007387 */ /* 0x000fe80000100800 */
[----:B0-----:R-:W3:Y:S04]  /*d3410*/  LDL.LU R28, [R1+0x1874] ;  /* 0x00187400011c7983 */ /* 0x001ee80000300800 */
[----:B------:R-:W4:Y:S04]  /*d3420*/  LDL.LU R29, [R1+0x1878] ;  /* 0x00187800011d7983 */ /* 0x000f280000300800 */
[----:B------:R0:W-:Y:S04]  /*d3430*/  STL [R1+0x53e8], R22 ;  /* 0x0053e81601007387 */ /* 0x0001e80000100800 */
[----:B0-----:R-:W3:Y:S04]  /*d3440*/  LDL.LU R22, [R1+0x1870] ;  /* 0x0018700001167983 */ /* 0x001ee80000300800 */
[----:B------:R0:W-:Y:S04]  /*d3450*/  STL.64 [R1+0x1890], R18 ;  /* 0x0018901201007387 */ /* 0x0001e80000100a00 */
[----:B0-----:R-:W2:Y:S01]  /*d3460*/  LDL.LU R18, [R1+0x59cc] ;  /* 0x0059cc0001127983 */ /* 0x001ea20000300800 */
[----:B------:R-:W-:-:S02]  /*d3470*/  IMAD.MOV.U32 R17, RZ, RZ, R23 ;  /* 0x000000ffff117224 */ /* 0x000fc400078e0017 */
[----:B------:R-:W-:Y:S01]  /*d3480*/  IMAD.MOV.U32 R23, RZ, RZ, R10 ;  /* 0x000000ffff177224 */ /* 0x000fe200078e000a */
[----:B------:R-:W3:Y:S01]  /*d3490*/  LDL.LU R11, [R1+0x1860] ;  /* 0x00186000010b7983 */ /* 0x000ee20000300800 */
[----:B------:R-:W-:-:S03]  /*d34a0*/  IMAD.MOV.U32 R10, RZ, RZ, R16 ;  /* 0x000000ffff0a7224 */ /* 0x000fc600078e0010 */
[----:B------:R-:W3:Y:S04]  /*d34b0*/  LDL.LU R19, [R1+0x1864] ;  /* 0x0018640001137983 */ /* 0x000ee80000300800 */
[----:B------:R-:W3:Y:S04]  /*d34c0*/  LDL.LU R21, [R1+0x1868] ;  /* 0x0018680001157983 */ /* 0x000ee80000300800 */
[----:B------:R-:W3:Y:S01]  /*d34d0*/  LDL.LU R16, [R1+0x186c] ;  /* 0x00186c0001107983 */ /* 0x000ee20000300800 */
[----:B--2---:R-:W-:-:S03]  /*d34e0*/  F2FP.SATFINITE.E5M2.F32.PACK_AB_MERGE_C R8, R8, R18, RZ ;  /* 0x000000120808723e */ /* 0x004fc600048060ff */
[----:B------:R-:W2:Y:S04]  /*d34f0*/  LDL.LU R18, [R1+0x59c8] ;  /* 0x0059c80001127983 */ /* 0x000ea80000300800 */
[----:B------:R0:W-:Y:S04]  /*d3500*/  STL.64 [R1+0x5560], R8 ;  /* 0x0055600801007387 */ /* 0x0001e80000100a00 */
[----:B0-----:R-:W3:Y:S01]  /*d3510*/  LDL.LU R9, [R1+0x1888] ;  /* 0x0018880001097983 */ /* 0x001ee20000300800 */
[----:B------:R-:W-:Y:S02]  /*d3520*/  IADD3 R8, P2, R26, R3, RZ ;  /* 0x000000031a087210 */ /* 0x000fe40007f5e0ff */
[----:B----4-:R-:W-:-:S02]  /*d3530*/  F2FP.SATFINITE.E5M2.F32.PACK_AB_MERGE_C R13, R13, R29, RZ ;  /* 0x0000001d0d0d723e */ /* 0x010fc400048060ff */
[----:B---3--:R-:W-:Y:S01]  /*d3540*/  F2FP.SATFINITE.E5M2.F32.PACK_AB_MERGE_C R15, R15, R9, RZ ;  /* 0x000000090f0f723e */ /* 0x008fe200048060ff */
[----:B------:R-:W-:-:S04]  /*d3550*/  IMAD.X R9, R25, 0x1, R4, P2 ;  /* 0x0000000119097824 */ /* 0x000fc800010e0604 */
[----:B------:R-:W-:Y:S04]  /*d3560*/  STL [R1+0x5810], R15 ;  /* 0x0058100f01007387 */ /* 0x000fe80000100800 */
[----:B------:R0:W-:Y:S02]  /*d3570*/  STL.64 [R1+0x1880], R8 ;  /* 0x0018800801007387 */ /* 0x0001e40000100a00 */
[----:B0-----:R-:W-:Y:S02]  /*d3580*/  F2FP.SATFINITE.E5M2.F32.PACK_AB_MERGE_C R8, R28, R22, RZ ;  /* 0x000000161c08723e */ /* 0x001fe400048060ff */
[----:B------:R-:W3:Y:S01]  /*d3590*/  LDL.LU R9, [R1+0x1854] ;  /* 0x0018540001097983 */ /* 0x000ee20000300800 */
[----:B------:R-:W-:-:S03]  /*d35a0*/  IADD3 R28, P2, R26, R5, RZ ;  /* 0x000000051a1c7210 */ /* 0x000fc60007f5e0ff */
[----:B------:R-:W-:Y:S02]  /*d35b0*/  STL.64 [R1+0x5590], R12 ;  /* 0x0055900c01007387 */ /* 0x000fe40000100a00 */
[----:B------:R-:W-:Y:S02]  /*d35c0*/  IMAD.X R29, R25, 0x1, R7, P2 ;  /* 0x00000001191d7824 */ /* 0x000fe400010e0607 */
[----:B------:R0:W-:Y:S04]  /*d35d0*/  STL.64 [R1+0x59c0], R4 ;  /* 0x0059c00401007387 */ /* 0x0001e80000100a00 */
[----:B0-----:R-:W3:Y:S04]  /*d35e0*/  LDL.LU R4, [R1+0x1850] ;  /* 0x0018500001047983 */ /* 0x001ee80000300800 */
[----:B------:R-:W4:Y:S04]  /*d35f0*/  LDL R5, [R1+0x130] ;  /* 0x0001300001057983 */ /* 0x000f280000100800 */
[----:B------:R-:W2:Y:S04]  /*d3600*/  LDL.LU R12, [R1+0x185c] ;  /* 0x00185c00010c7983 */ /* 0x000ea80000300800 */
[----:B------:R-:W2:Y:S04]  /*d3610*/  LDL.LU R13, [R1+0x1840] ;  /* 0x00184000010d7983 */ /* 0x000ea80000300800 */
[----:B------:R-:W2:Y:S04]  /*d3620*/  LDL.LU R15, [R1+0x1844] ;  /* 0x00184400010f7983 */ /* 0x000ea80000300800 */
[----:B------:R0:W-:Y:S02]  /*d3630*/  STL.64 [R1+0x1878], R28 ;  /* 0x0018781c01007387 */ /* 0x0001e40000100a00 */
[----:B0-----:R-:W-:-:S05]  /*d3640*/  IADD3 R28, P2, R26, R6, RZ ;  /* 0x000000061a1c7210 */ /* 0x001fca0007f5e0ff */
[----:B------:R-:W-:-:S05]  /*d3650*/  IMAD.X R29, R25, 0x1, R27, P2 ;  /* 0x00000001191d7824 */ /* 0x000fca00010e061b */
[----:B------:R-:W-:Y:S04]  /*d3660*/  STL.64 [R1+0x1870], R28 ;  /* 0x0018701c01007387 */ /* 0x000fe80000100a00 */
[----:B------:R-:W2:Y:S01]  /*d3670*/  LDL.LU R25, [R1+0x134] ;  /* 0x0001340001197983 */ /* 0x000ea20000300800 */
[----:B------:R-:W-:Y:S02]  /*d3680*/  F2FP.SATFINITE.E5M2.F32.PACK_AB_MERGE_C R19, R19, R11, RZ ;  /* 0x0000000b1313723e */ /* 0x000fe400048060ff */
[----:B------:R-:W-:Y:S02]  /*d3690*/  F2FP.SATFINITE.E5M2.F32.PACK_AB_MERGE_C R11, R16, R21, RZ ;  /* 0x00000015100b723e */ /* 0x000fe400048060ff */
[----:B---3--:R-:W-:Y:S02]  /*d36a0*/  F2FP.SATFINITE.E5M2.F32.PACK_AB_MERGE_C R9, R9, R4, RZ ;  /* 0x000000040909723e */ /* 0x008fe400048060ff */
[----:B----4-:R-:W-:Y:S01]  /*d36b0*/  IADD3 R4, P2, R5, R0, RZ ;  /* 0x0000000005047210 */ /* 0x010fe20007f5e0ff */
[----:B--2---:R0:W-:Y:S04]  /*d36c0*/  STL [R1+0x59b8], R25 ;  /* 0x0059b81901007387 */ /* 0x0041e80000100800 */
[----:B------:R1:W-:Y:S01]  /*d36d0*/  STL.64 [R1+0x55a0], R18 ;  /* 0x0055a01201007387 */ /* 0x0003e20000100a00 */
[----:B0-----:R-:W-:-:S03]  /*d36e0*/  SHF.R.S32.HI R25, RZ, 0x1f, R5 ;  /* 0x0000001fff197819 */ /* 0x001fc60000011405 */
[----:B-1----:R-:W2:Y:S04]  /*d36f0*/  LDL.LU R19, [R1+0x1858] ;  /* 0x0018580001137983 */ /* 0x002ea80000300800 */
[----:B------:R-:W3:Y:S04]  /*d3700*/  LDL.LU R28, [R1+0x1848] ;  /* 0x00184800011c7983 */ /* 0x000ee80000300800 */
[----:B------:R-:W3:Y:S04]  /*d3710*/  LDL.LU R29, [R1+0x184c] ;  /* 0x00184c00011d7983 */ /* 0x000ee80000300800 */
[----:B------:R0:W-:Y:S04]  /*d3720*/  STL [R1+0x1ad8], R11 ;  /* 0x001ad80b01007387 */ /* 0x0001e80000100800 */
[----:B------:R-:W4:Y:S04]  /*d3730*/  LDL.LU R22, [R1+0x183c] ;  /* 0x00183c0001167983 */ /* 0x000f280000300800 */
[----:B------:R-:W4:Y:S04]  /*d3740*/  LDL.LU R26, [R1+0x1820] ;  /* 0x00182000011a7983 */ /* 0x000f280000300800 */
[----:B0-----:R-:W4:Y:S04]  /*d3750*/  LDL.LU R11, [R1+0x1824] ;  /* 0x00182400010b7983 */ /* 0x001f280000300800 */
[----:B------:R-:W4:Y:S01]  /*d3760*/  LDL.LU R21, [R1+0x1828] ;  /* 0x0018280001157983 */ /* 0x000f220000300800 */
[----:B------:R-:W-:-:S03]  /*d3770*/  IMAD.X R5, R25, 0x1, R2, P2 ;  /* 0x0000000119057824 */ /* 0x000fc600010e0602 */
[----:B------:R-:W4:Y:S04]  /*d3780*/  LDL.LU R16, [R1+0x182c] ;  /* 0x00182c0001107983 */ /* 0x000f280000300800 */
[----:B------:R0:W-:Y:S04]  /*d3790*/  STL.64 [R1+0x55b8], R8 ;  /* 0x0055b80801007387 */ /* 0x0001e80000100a00 */
[----:B0-----:R-:W4:Y:S04]  /*d37a0*/  LDL.LU R9, [R1+0x1834] ;  /* 0x0018340001097983 */ /* 0x001f280000300800 */
[----:B------:R0:W-:Y:S04]  /*d37b0*/  STL [R1+0x59bc], R0 ;  /* 0x0059bc0001007387 */ /* 0x0001e80000100800 */
[----:B0-----:R-:W3:Y:S04]  /*d37c0*/  LDL.LU R0, [R1+0x130] ;  /* 0x0001300001007983 */ /* 0x001ee80000300800 */
[----:B------:R0:W-:Y:S04]  /*d37d0*/  STL.64 [R1+0x1860], R4 ;  /* 0x0018600401007387 */ /* 0x0001e80000100a00 */
[----:B0-----:R-:W4:Y:S01]  /*d37e0*/  LDL.LU.64 R4, [R1+0x59c0] ;  /* 0x0059c00001047983 */ /* 0x001f220000300a00 */
[----:B--2---:R-:W-:-:S05]  /*d37f0*/  F2FP.SATFINITE.E5M2.F32.PACK_AB_MERGE_C R18, R12, R19, RZ ;  /* 0x000000130c12723e */ /* 0x004fca00048060ff */
[----:B------:R-:W-:Y:S01]  /*d3800*/  STL [R1+0x55f0], R18 ;  /* 0x0055f01201007387 */ /* 0x000fe20000100800 */
[----:B------:R-:W-:-:S05]  /*d3810*/  F2FP.SATFINITE.E5M2.F32.PACK_AB_MERGE_C R12, R15, R13, RZ ;  /* 0x0000000d0f0c723e */ /* 0x000fca00048060ff */
[----:B------:R0:W-:Y:S04]  /*d3820*/  STL [R1+0x5648], R12 ;  /* 0x0056480c01007387 */ /* 0x0001e80000100800 */
[----:B0-----:R-:W2:Y:S01]  /*d3830*/  LDL.LU R12, [R1+0x1838] ;  /* 0x00183800010c7983 */ /* 0x001ea20000300800 */
[----:B---3--:R-:W-:-:S05]  /*d3840*/  IADD3 R18, P2, R0, R3, RZ ;  /* 0x0000000300127210 */ /* 0x008fca0007f5e0ff */
[----:B----4-:R-:W-:-:S05]  /*d3850*/  IMAD.X R19, R25, 0x1, R4, P2 ;  /* 0x0000000119137824 */ /* 0x010fca00010e0604 */
[----:B------:R0:W-:Y:S04]  /*d3860*/  STL.64 [R1+0x1850], R18 ;  /* 0x0018501201007387 */ /* 0x0001e80000100a00 */
[----:B0-----:R-:W3:Y:S04]  /*d3870*/  LDL.LU R18, [R1+0x1818] ;  /* 0x0018180001127983 */ /* 0x001ee80000300800 */
[----:B------:R-:W3:Y:S04]  /*d3880*/  LDL.LU R19, [R1+0x181c] ;  /* 0x00181c0001137983 */ /* 0x000ee80000300800 */
[----:B---3--:R0:W-:Y:S04]  /*d3890*/  STL.64 [R1+0x59b0], R18 ;  /* 0x0059b01201007387 */ /* 0x0081e80000100a00 */
[----:B0-----:R-:W3:Y:S01]  /*d38a0*/  LDL.LU R19, [R1+0x1830] ;  /* 0x0018300001137983 */ /* 0x001ee20000300800 */
[----:B------:R-:W-:-:S02]  /*d38b0*/  IADD3 R18, P2, R0, R5, RZ ;  /* 0x0000000500127210 */ /* 0x000fc40007f5e0ff */
[----:B------:R-:W-:Y:S01]  /*d38c0*/  F2FP.SATFINITE.E5M2.F32.PACK_AB_MERGE_C R8, R29, R28, RZ ;  /* 0x0000001c1d08723e */ /* 0x000fe200048060ff */
[----:B------:R-:W4:Y:S04]  /*d38d0*/  LDL.LU R13, [R1+0x1800] ;  /* 0x00180000010d7983 */ /* 0x000f280000300800 */
[----:B------:R-:W4:Y:S04]  /*d38e0*/  LDL.LU R15, [R1+0x1804] ;  /* 0x00180400010f7983 */ /* 0x000f280000300800 */
[----:B------:R-:W4:Y:S04]  /*d38f0*/  LDL.LU R28, [R1+0x1808] ;  /* 0x00180800011c7983 */ /* 0x000f280000300800 */
[----:B------:R-:W4:Y:S01]  /*d3900*/  LDL.LU R29, [R1+0x180c] ;  /* 0x00180c00011d7983 */ /* 0x000f220000300800 */
[----:B---3--:R-:W-:Y:S01]  /*d3910*/  F2FP.SATFINITE.E5M2.F32.PACK_AB_MERGE_C R9, R9, R19, RZ ;  /* 0x000000130909723e */ /* 0x008fe200048060ff */
[----:B------:R-:W-:-:S04]  /*d3920*/  IMAD.X R19, R25, 0x1, R7, P2 ;  /* 0x0000000119137824 */ /* 0x000fc800010e0607 */
[----:B------:R0:W-:Y:S04]  /*d3930*/  STL.64 [R1+0x55e0], R8 ;  /* 0x0055e00801007387 */ /* 0x0001e80000100a00 */
[----:B0-----:R-:W3:Y:S04]  /*d3940*/  LDL.LU R8, [R1+0x1814] ;  /* 0x0018140001087983 */ /* 0x001ee80000300800 */
[----:B------:R0:W-:Y:S02]  /*d3950*/  STL.64 [R1+0x1840], R18 ;  /* 0x0018401201007387 */ /* 0x0001e40000100a00 */
[----:B0-----:R-:W-:-:S02]  /*d3960*/  IADD3 R18, P2, R0, R6, RZ ;  /* 0x0000000600127210 */ /* 0x001fc40007f5e0ff */
[----:B------:R-:W4:Y:S03]  /*d3970*/  LDL.LU R0, [R1+0x59bc] ;  /* 0x0059bc0001007983 */ /* 0x000f260000300800 */
[----:B------:R-:W-:Y:S02]  /*d3980*/  IMAD.X R19, R25, 0x1, R27, P2 ;  /* 0x0000000119137824 */ /* 0x000fe400010e061b */
[----:B------:R-:W3:Y:S01]  /*d3990*/  LDL.LU R25, [R1+0x59b8] ;  /* 0x0059b80001197983 */ /* 0x000ee20000300800 */
[----:B--2---:R-:W-:Y:S02]  /*d39a0*/  F2FP.SATFINITE.E5M2.F32.PACK_AB_MERGE_C R12, R22, R12, RZ ;  /* 0x0000000c160c723e */ /* 0x004fe400048060ff */
[----:B------:R-:W-:Y:S01]  /*d39b0*/  F2FP.SATFINITE.E5M2.F32.PACK_AB_MERGE_C R9, R11, R26, RZ ;  /* 0x0000001a0b09723e */ /* 0x000fe200048060ff */
[----:B------:R-:W-:Y:S01]  /*d39c0*/  STL.64 [R1+0x1830], R18 ;  /* 0x0018301201007387 */ /* 0x000fe20000100a00 */
[----:B------:R-:W-:-:S03]  /*d39d0*/  F2FP.SATFINITE.E5M2.F32.PACK_AB_MERGE_C R22, R16, R21, RZ ;  /* 0x000000151016723e */ /* 0x000fc600048060ff */
[----:B------:R-:W-:Y:S04]  /*d39e0*/  STL [R1+0x1bcc], R12 ;  /* 0x001bcc0c01007387 */ /* 0x000fe80000100800 */
[----:B------:R-:W2:Y:S04]  /*d39f0*/  LDL.LU R26, [R1+0x17f0] ;  /* 0x0017f000011a7983 */ /* 0x000ea80000300800 */
[----:B------:R-:W2:Y:S04]  /*d3a00*/  LDL.LU R11, [R1+0x17f4] ;  /* 0x0017f400010b7983 */ /* 0x000ea80000300800 */
[----:B------:R-:W2:Y:S04]  /*d3a10*/  LDL.LU R21, [R1+0x17f8] ;  /* 0x0017f80001157983 */ /* 0x000ea80000300800 */
[----:B------:R-:W2:Y:S04]  /*d3a20*/  LDL.LU R16, [R1+0x17fc] ;  /* 0x0017fc0001107983 */ /* 0x000ea80000300800 */
[----:B------:R0:W-:Y:S04]  /*d3a30*/  STL [R1+0x58e0], R22 ;  /* 0x0058e01601007387 */ /* 0x0001e80000100800 */
[----:B0-----:R-:W2:Y:S01]  /*d3a40*/  LDL.LU R22, [R1+0x1810] ;  /* 0x0018100001167983 */ /* 0x001ea20000300800 */
[----:B---3--:R-:W-:-:S02]  /*d3a50*/  SHF.R.S32.HI R12, RZ, 0x1f, R25 ;  /* 0x0000001fff0c7819 */ /* 0x008fc40000011419 */
[----:B----4-:R-:W-:-:S05]  /*d3a60*/  IADD3 R18, P2, R25, R0, RZ ;  /* 0x0000000019127210 */ /* 0x010fca0007f5e0ff */
[----:B------:R-:W-:-:S05]  /*d3a70*/  IMAD.X R19, R12, 0x1, R2, P2 ;  /* 0x000000010c137824 */ /* 0x000fca00010e0602 */
[----:B------:R0:W-:Y:S04]  /*d3a80*/  STL.64 [R1+0x1820], R18 ;  /* 0x0018201201007387 */ /* 0x0001e80000100a00 */
[----:B0-----:R-:W3:Y:S01]  /*d3a90*/  LDL.LU.64 R18, [R1+0x59b0] ;  /* 0x0059b00001127983 */ /* 0x001ee20000300a00 */
[----:B--2---:R-:W-:-:S05]  /*d3aa0*/  F2FP.SATFINITE.E5M2.F32.PACK_AB_MERGE_C R8, R8, R22, RZ ;  /* 0x000000160808723e */ /* 0x004fca00048060ff */
[----:B------:R0:W-:Y:S02]  /*d3ab0*/  STL.64 [R1+0x5600], R8 ;  /* 0x0056000801007387 */ /* 0x0001e40000100a00 */
[----:B0-----:R-:W-:-:S05]  /*d3ac0*/  IADD3 R8, P2, R25, R3, RZ ;  /* 0x0000000319087210 */ /* 0x001fca0007f5e0ff */
[----:B------:R-:W-:Y:S01]  /*d3ad0*/  IMAD.X R9, R12, 0x1, R4, P2 ;  /* 0x000000010c097824 */ /* 0x000fe200010e0604 */
[----:B------:R-:W-:Y:S02]  /*d3ae0*/  F2FP.SATFINITE.E5M2.F32.PACK_AB_MERGE_C R26, R11, R26, RZ ;  /* 0x0000001a0b1a723e */ /* 0x000fe400048060ff */
[----:B------:R-:W-:Y:S02]  /*d3af0*/  F2FP.SATFINITE.E5M2.F32.PACK_AB_MERGE_C R11, R16, R21, RZ ;  /* 0x00000015100b723e */ /* 0x000fe400048060ff */
[----:B---3--:R-:W-:-:S05]  /*d3b00*/  F2FP.SATFINITE.E5M2.F32.PACK_AB_MERGE_C R18, R19, R18, RZ ;  /* 0x000000121312723e */ /* 0x008fca00048060ff */
[----:B------:R-:W-:Y:S04]  /*d3b10*/  STL [R1+0x5650], R18 ;  /* 0x0056501201007387 */ /* 0x000fe80000100800 */
[----:B------:R0:W-:Y:S02]  /*d3b20*/  STL.64 [R1+0x1810], R8 ;  /* 0x0018100801007387 */ /* 0x0001e40000100a00 */
[----:B0-----:R-:W-:Y:S02]  /*d3b30*/  F2FP.SATFINITE.E5M2.F32.PACK_AB_MERGE_C R9, R15, R13, RZ ;  /* 0x0000000d0f09723e */ /* 0x001fe400048060ff */
[----:B------:R-:W-:Y:S02]  /*d3b40*/  IADD3 R8, P2, R25, R5, RZ ;  /* 0x0000000519087210 */ /* 0x000fe40007f5e0ff */
[----:B------:R-:W-:Y:S01]  /*d3b50*/  F2FP.SATFINITE.E5M2.F32.PACK_AB_MERGE_C R13, R29, R28, RZ ;  /* 0x0000001c1d0d723e */ /* 0x000fe200048060ff */
[----:B------:R0:W-:Y:S04]  /*d3b60*/  STL [R1+0x5660], R9 ;  /* 0x0056600901007387 */ /* 0x0001e80000100800 */
[----:B------:R1:W-:Y:S01]  /*d3b70*/  STL.64 [R1+0x59a8], R4 ;  /* 0x0059a80401007387 */ /* 0x0003e20000100a00 */
[----:B0-----:R-:W-:-:S03]  /*d3b80*/  IMAD.X R9, R12, 0x1, R7, P2 ;  /* 0x000000010c097824 */ /* 0x001fc600010e0607 */
[----:B------:R-:W-:Y:S04]  /*d3b90*/  STL [R1+0x1c08], R13 ;  /* 0x001c080d01007387 */ /* 0x000fe80000100800 */
[----:B------:R0:W-:Y:S04]  /*d3ba0*/  STL.64 [R1+0x1808], R8 ;  /* 0x0018080801007387 */ /* 0x0001e80000100a00 */
[----:B-1----:R-:W2:Y:S01]  /*d3bb0*/  LDL.LU R5, [R1+0x17e0] ;  /* 0x0017e00001057983 */ /* 0x002ea20000300800 */
[----:B0-----:R-:W-:-:S03]  /*d3bc0*/  IADD3 R8, P2, R25, R6, RZ ;  /* 0x0000000619087210 */ /* 0x001fc60007f5e0ff */
[----:B------:R-:W2:Y:S02]  /*d3bd0*/  LDL.LU R25, [R1+0x17e4] ;  /* 0x0017e40001197983 */ /* 0x000ea40000300800 */
[----:B------:R-:W-:Y:S02]  /*d3be0*/  IMAD.X R9, R12, 0x1, R27, P2 ;  /* 0x000000010c097824 */ /* 0x000fe400010e061b */
[----:B------:R0:W-:Y:S04]  /*d3bf0*/  STL.64 [R1+0x59a0], R6 ;  /* 0x0059a00601007387 */ /* 0x0001e80000100a00 */
[----:B0-----:R-:W3:Y:S04]  /*d3c00*/  LDL.LU R7, [R1+0x17e8] ;  /* 0x0017e80001077983 */ /* 0x001ee80000300800 */
[----:B------:R-:W3:Y:S04]  /*d3c10*/  LDL.LU R28, [R1+0x17ec] ;  /* 0x0017ec00011c7983 */ /* 0x000ee80000300800 */
[----:B------:R-:W4:Y:S04]  /*d3c20*/  LDL.LU R12, [R1+0x17d0] ;  /* 0x0017d000010c7983 */ /* 0x000f280000300800 */
[----:B------:R-:W-:Y:S04]  /*d3c30*/  STL.64 [R1+0x1800], R8 ;  /* 0x0018000801007387 */ /* 0x000fe80000100a00 */
[----:B------:R-:W4:Y:S04]  /*d3c40*/  LDL.LU R19, [R1+0x17d4] ;  /* 0x0017d40001137983 */ /* 0x000f280000300800 */
[----:B------:R0:W-:Y:S04]  /*d3c50*/  STL [R1+0x5664], R26 ;  /* 0x0056641a01007387 */ /* 0x0001e80000100800 */
[----:B------:R-:W4:Y:S04]  /*d3c60*/  LDL.LU R21, [R1+0x17d8] ;  /* 0x0017d80001157983 */ /* 0x000f280000300800 */
[----:B------:R-:W4:Y:S04]  /*d3c70*/  LDL.LU R16, [R1+0x17dc] ;  /* 0x0017dc0001107983 */ /* 0x000f280000300800 */
[----:B------:R-:W4:Y:S04]  /*d3c80*/  LDL.LU R18, [R1+0x17c4] ;  /* 0x0017c40001127983 */ /* 0x000f280000300800 */
[----:B0-----:R-:W2:Y:S04]  /*d3c90*/  LDL.LU R26, [R1+0x17c8] ;  /* 0x0017c800011a7983 */ /* 0x001ea80000300800 */
[----:B--2---:R0:W-:Y:S04]  /*d3ca0*/  STL.64 [R1+0x5998], R26 ;  /* 0x0059981a01007387 */ /* 0x0041e80000100a00 */
[----:B0-----:R-:W2:Y:S04]  /*d3cb0*/  LDL.LU R27, [R1+0x17c0] ;  /* 0x0017c000011b7983 */ /* 0x001ea80000300800 */
[----:B------:R-:W2:Y:S04]  /*d3cc0*/  LDL.LU R29, [R1+0x17cc] ;  /* 0x0017cc00011d7983 */ /* 0x000ea80000300800 */
[----:B------:R-:W3:Y:S04]  /*d3cd0*/  LDL.LU R9, [R1+0x17b0] ;  /* 0x0017b00001097983 */ /* 0x000ee80000300800 */
[----:B------:R-:W3:Y:S04]  /*d3ce0*/  LDL.LU R8, [R1+0x17b4] ;  /* 0x0017b40001087983 */ /* 0x000ee80000300800 */
[----:B---3--:R0:W-:Y:S04]  /*d3cf0*/  STL.64 [R1+0x5990], R8 ;  /* 0x0059900801007387 */ /* 0x0081e80000100a00 */
[----:B0-----:R-:W3:Y:S01]  /*d3d00*/  LDL.LU R9, [R1+0x138] ;  /* 0x0001380001097983 */ /* 0x001ee20000300800 */
[----:B------:R-:W-:-:S03]  /*d3d10*/  F2FP.SATFINITE.E5M2.F32.PACK_AB_MERGE_C R25, R25, R5, RZ ;  /* 0x000000051919723e */ /* 0x000fc600048060ff */
[----:B------:R-:W2:Y:S04]  /*d3d20*/  LDL.LU R22, [R1+0x17b8] ;  /* 0x0017b80001167983 */ /* 0x000ea80000300800 */
[----:B------:R-:W2:Y:S04]  /*d3d30*/  LDL.LU R15, [R1+0x17bc] ;  /* 0x0017bc00010f7983 */ /* 0x000ea80000300800 */
[----:B------:R-:W2:Y:S04]  /*d3d40*/  LDL.LU R13, [R1+0x13c] ;  /* 0x00013c00010d7983 */ /* 0x000ea80000300800 */
[----:B------:R-:W-:Y:S04]  /*d3d50*/  STL [R1+0x5668], R11 ;  /* 0x0056680b01007387 */ /* 0x000fe80000100800 */
[----:B------:R-:W-:Y:S01]  /*d3d60*/  STL [R1+0x566c], R25 ;  /* 0x00566c1901007387 */ /* 0x000fe20000100800 */
[----:B---3--:R-:W-:-:S02]  /*d3d70*/  SHF.R.S32.HI R6, RZ, 0x1f, R9 ;  /* 0x0000001fff067819 */ /* 0x008fc40000011409 */
[----:B------:R-:W-:-:S05]  /*d3d80*/  IADD3 R4, P2, R9, R0, RZ ;  /* 0x0000000009047210 */ /* 0x000fca0007f5e0ff */
[----:B------:R-:W-:-:S05]  /*d3d90*/  IMAD.X R5, R6, 0x1, R2, P2 ;  /* 0x0000000106057824 */ /* 0x000fca00010e0602 */
[----:B------:R0:W-:Y:S04]  /*d3da0*/  STL.64 [R1+0x17f0], R4 ;  /* 0x0017f00401007387 */ /* 0x0001e80000100a00 */
[----:B0-----:R-:W3:Y:S01]  /*d3db0*/  LDL.LU.64 R4, [R1+0x59a8] ;  /* 0x0059a80001047983 */ /* 0x001ee20000300a00 */
[----:B------:R-:W-:-:S05]  /*d3dc0*/  F2FP.SATFINITE.E5M2.F32.PACK_AB_MERGE_C R28, R28, R7, RZ ;  /* 0x000000071c1c723e */ /* 0x000fca00048060ff */
[----:B------:R0:W-:Y:S01]  /*d3dd0*/  STL [R1+0x564c], R28 ;  /* 0x00564c1c01007387 */ /* 0x0001e20000100800 */
[----:B----4-:R-:W-:Y:S01]  /*d3de0*/  F2FP.SATFINITE.E5M2.F32.PACK_AB_MERGE_C R12, R19, R12, RZ ;  /* 0x0000000c130c723e */ /* 0x010fe200048060ff */
[----:B0-----:R-:W-:Y:S01]  /*d3df0*/  IMAD.MOV.U32 R28, RZ, RZ, R6 ;  /* 0x000000ffff1c7224 */ /* 0x001fe200078e0006 */
[----:B------:R-:W-:-:S03]  /*d3e00*/  IADD3 R6, P2, R9, R3, RZ ;  /* 0x0000000309067210 */ /* 0x000fc60007f5e0ff */
[----:B------:R-:W-:Y:S02]  /*d3e10*/  STL [R1+0x5670], R12 ;  /* 0x0056700c01007387 */ /* 0x000fe40000100800 */
[----:B---3--:R-:W-:-:S05]  /*d3e20*/  IMAD.X R7, R28, 0x1, R4, P2 ;  /* 0x000000011c077824 */ /* 0x008fca00010e0604 */
[----:B------:R0:W-:Y:S04]  /*d3e30*/  STL.64 [R1+0x17e0], R6 ;  /* 0x0017e00601007387 */ /* 0x0001e80000100a00 */
[----:B0-----:R-:W3:Y:S01]  /*d3e40*/  LDL.LU.64 R6, [R1+0x59a0] ;  /* 0x0059a00001067983 */ /* 0x001ee20000300a00 */
[----:B------:R-:W-:Y:S02]  /*d3e50*/  F2FP.SATFINITE.E5M2.F32.PACK_AB_MERGE_C R8, R16, R21, RZ ;  /* 0x000000151008723e */ /* 0x000fe400048060ff */
[----:B------:R-:W-:Y:S01]  /*d3e60*/  IADD3 R26, P2, R9, R5, RZ ;  /* 0x00000005091a7210 */ /* 0x000fe20007f5e0ff */
[----:B------:R-:W4:Y:S01]  /*d3e70*/  LDL.LU R25, [R1+0x17a4] ;  /* 0x0017a40001197983 */ /* 0x000f220000300800 */
[----:B--2---:R-:W-:-:S03]  /*d3e80*/  F2FP.SATFINITE.E5M2.F32.PACK_AB_MERGE_C R18, R18, R27, RZ ;  /* 0x0000001b1212723e */ /* 0x004fc600048060ff */
[----:B------:R-:W2:Y:S04]  /*d3e90*/  LDL.LU R11, [R1+0x1790] ;  /* 0x00179000010b7983 */ /* 0x000ea80000300800 */
[----:B------:R-:W-:Y:S04]  /*d3ea0*/  STL [R1+0x1c34], R8 ;  /* 0x001c340801007387 */ /* 0x000fe80000100800 */
[----:B------:R-:W2:Y:S04]  /*d3eb0*/  LDL.LU R19, [R1+0x1794] ;  /* 0x0017940001137983 */ /* 0x000ea80000300800 */
[----:B------:R-:W4:Y:S04]  /*d3ec0*/  LDL.LU R21, [R1+0x1798] ;  /* 0x0017980001157983 */ /* 0x000f280000300800 */
[----:B------:R-:W4:Y:S04]  /*d3ed0*/  LDL.LU R16, [R1+0x179c] ;  /* 0x00179c0001107983 */ /* 0x000f280000300800 */
[----:B------:R0:W-:Y:S04]  /*d3ee0*/  STL [R1+0x5674], R18 ;  /* 0x0056741201007387 */ /* 0x0001e80000100800 */
[----:B0-----:R-:W2:Y:S01]  /*d3ef0*/  LDL.LU R18, [R1+0x17ac] ;  /* 0x0017ac0001127983 */ /* 0x001ea20000300800 */
[----:B---3--:R-:W-:-:S05]  /*d3f00*/  IMAD.X R27, R28, 0x1, R7, P2 ;  /* 0x000000011c1b7824 */ /* 0x008fca00010e0607 */
[----:B------:R0:W-:Y:S04]  /*d3f10*/  STL.64 [R1+0x17d0], R26 ;  /* 0x0017d01a01007387 */ /* 0x0001e80000100a00 */
[----:B0-----:R-:W3:Y:S01]  /*d3f20*/  LDL.LU.64 R26, [R1+0x5998] ;  /* 0x00599800011a7983 */ /* 0x001ee20000300a00 */
[----:B------:R-:W-:-:S05]  /*d3f30*/  IADD3 R8, P2, R9, R6, RZ ;  /* 0x0000000609087210 */ /* 0x000fca0007f5e0ff */
[----:B---3--:R-:W-:Y:S01]  /*d3f40*/  IMAD.X R9, R28, 0x1, R27, P2 ;  /* 0x000000011c097824 */ /* 0x008fe200010e061b */
[----:B------:R-:W-:-:S04]  /*d3f50*/  F2FP.SATFINITE.E5M2.F32.PACK_AB_MERGE_C R29, R29, R26, RZ ;  /* 0x0000001a1d1d723e */ /* 0x000fc800048060ff */
[----:B------:R0:W-:Y:S04]  /*d3f60*/  STL.64 [R1+0x17c0], R8 ;  /* 0x0017c00801007387 */ /* 0x0001e80000100a00 */
[----:B0-----:R-:W3:Y:S04]  /*d3f70*/  LDL.LU.64 R8, [R1+0x5990] ;  /* 0x0059900001087983 */ /* 0x001ee80000300a00 */
[----:B------:R0:W-:Y:S04]  /*d3f80*/  STL [R1+0x5678], R29 ;  /* 0x0056781d01007387 */ /* 0x0001e80000100800 */
[----:B0-----:R-:W2:Y:S04]  /*d3f90*/  LDL.LU R29, [R1+0x17a8] ;  /* 0x0017a800011d7983 */ /* 0x001ea80000300800 */
[----:B------:R-:W4:Y:S01]  /*d3fa0*/  LDL.LU R28, [R1+0x1780] ;  /* 0x00178000011c7983 */ /* 0x000f220000300800 */
[----:B------:R-:W-:-:S03]  /*d3fb0*/  SHF.R.S32.HI R12, RZ, 0x1f, R13 ;  /* 0x0000001fff0c7819 */ /* 0x000fc6000001140d */
[----:B----4-:R0:W-:Y:S04]  /*d3fc0*/  STL [R1+0x5988], R28 ;  /* 0x0059881c01007387 */ /* 0x0101e80000100800 */
[----:B0-----:R-:W4:Y:S01]  /*d3fd0*/  LDL.LU R28, [R1+0x17a0] ;  /* 0x0017a000011c7983 */ /* 0x001f220000300800 */
[----:B---3--:R-:W-:Y:S02]  /*d3fe0*/  F2FP.SATFINITE.E5M2.F32.PACK_AB_MERGE_C R8, R8, R9, RZ ;  /* 0x000000090808723e */ /* 0x008fe400048060ff */
[----:B------:R-:W-:Y:S01]  /*d3ff0*/  F2FP.SATFINITE.E5M2.F32.PACK_AB_MERGE_C R9, R15, R22, RZ ;  /* 0x000000160f09723e */ /* 0x000fe200048060ff */
[----:B------:R-:W-:Y:S01]  /*d4000*/  IMAD.MOV.U32 R15, RZ, RZ, R23 ;  /* 0x000000ffff0f7224 */ /* 0x000fe200078e0017 */
[----:B------:R-:W3:Y:S01]  /*d4010*/  LDL.LU R26, [R1+0x1784] ;  /* 0x00178400011a7983 */ /* 0x000ee20000300800 */
[----:B------:R-:W-:-:S02]  /*d4020*/  IMAD.MOV.U32 R23, RZ, RZ, R10 ;  /* 0x000000ffff177224 */ /* 0x000fc400078e000a */
[----:B------:R-:W-:Y:S01]  /*d4030*/  IMAD.MOV.U32 R10, RZ, RZ, R20 ;  /* 0x000000ffff0a7224 */ /* 0x000fe200078e0014 */
[----:B------:R-:W3:Y:S04]  /*d4040*/  LDL.LU R22, [R1+0x1788] ;  /* 0x0017880001167983 */ /* 0x000ee80000300800 */
[----:B------:R-:W3:Y:S04]  /*d4050*/  LDL.LU R20, [R1+0x178c] ;  /* 0x00178c0001147983 */ /* 0x000ee80000300800 */
[----:B------:R0:W-:Y:S02]  /*d4060*/  STL.64 [R1+0x5680], R8 ;  /* 0x0056800801007387 */ /* 0x0001e40000100a00 */
[----:B0-----:R-:W-:-:S05]  /*d4070*/  IADD3 R8, P2, R13, R0, RZ ;  /* 0x000000000d087210 */ /* 0x001fca0007f5e0ff */
[----:B------:R-:W-:Y:S01]  /*d4080*/  IMAD.X R9, R12, 0x1, R2, P2 ;  /* 0x000000010c097824 */ /* 0x000fe200010e0602 */
[----:B--2---:R-:W-:Y:S02]  /*d4090*/  F2FP.SATFINITE.E5M2.F32.PACK_AB_MERGE_C R18, R18, R29, RZ ;  /* 0x0000001d1212723e */ /* 0x004fe400048060ff */
[----:B------:R-:W-:Y:S02]  /*d40a0*/  F2FP.SATFINITE.E5M2.F32.PACK_AB_MERGE_C R11, R19, R11, RZ ;  /* 0x0000000b130b723e */ /* 0x000fe400048060ff */
[----:B----4-:R-:W-:-:S05]  /*d40b0*/  F2FP.SATFINITE.E5M2.F32.PACK_AB_MERGE_C R25, R25, R28, RZ ;  /* 0x0000001c1919723e */ /* 0x010fca00048060ff */
[----:B------:R-:W-:Y:S04]  /*d40c0*/  STL [R1+0x5690], R25 ;  /* 0x0056901901007387 */ /* 0x000fe80000100800 */
[----:B------:R0:W-:Y:S04]  /*d40d0*/  STL.64 [R1+0x17b0], R8 ;  /* 0x0017b00801007387 */ /* 0x0001e80000100a00 */
[----:B------:R1:W-:Y:S01]  /*d40e0*/  STL [R1+0x1c78], R18 ;  /* 0x001c781201007387 */ /* 0x0003e20000100800 */
[----:B0-----:R-:W-:-:S03]  /*d40f0*/  IADD3 R8, P2, R13, R3, RZ ;  /* 0x000000030d087210 */ /* 0x001fc60007f5e0ff */
[----:B------:R-:W-:Y:S02]  /*d4100*/  STL [R1+0x56b0], R11 ;  /* 0x0056b00b01007387 */ /* 0x000fe40000100800 */
[----:B------:R-:W-:Y:S01]  /*d4110*/  IMAD.X R9, R12, 0x1, R4, P2 ;  /* 0x000000010c097824 */ /* 0x000fe200010e0604 */
[----:B------:R-:W-:Y:S02]  /*d4120*/  IADD3 R28, P2, R13, R5, RZ ;  /* 0x000000050d1c7210 */ /* 0x000fe40007f5e0ff */
[----:B-1----:R-:W-:Y:S02]  /*d4130*/  F2FP.SATFINITE.E5M2.F32.PACK_AB_MERGE_C R18, R16, R21, RZ ;  /* 0x000000151012723e */ /* 0x002fe400048060ff */
[----:B------:R0:W-:Y:S01]  /*d4140*/  STL.64 [R1+0x17a0], R8 ;  /* 0x0017a00801007387 */ /* 0x0001e20000100a00 */
[----:B------:R-:W-:-:S03]  /*d4150*/  IMAD.X R29, R12, 0x1, R7, P2 ;  /* 0x000000010c1d7824 */ /* 0x000fc600010e0607 */
[----:B0-----:R-:W2:Y:S04]  /*d4160*/  LDL.LU R8, [R1+0x1770] ;  /* 0x0017700001087983 */ /* 0x001ea80000300800 */
[----:B------:R-:W2:Y:S04]  /*d4170*/  LDL.LU R16, [R1+0x1774] ;  /* 0x0017740001107983 */ /* 0x000ea80000300800 */
[----:B------:R-:W4:Y:S04]  /*d4180*/  LDL.LU R11, [R1+0x177c] ;  /* 0x00177c00010b7983 */ /* 0x000f280000300800 */
[----:B------:R-:W4:Y:S04]  /*d4190*/  LDL.LU R25, [R1+0x1760] ;  /* 0x0017600001197983 */ /* 0x000f280000300800 */
[----:B------:R-:W4:Y:S04]  /*d41a0*/  LDL.LU R21, [R1+0x1764] ;  /* 0x0017640001157983 */ /* 0x000f280000300800 */
[----:B------:R-:W-:Y:S04]  /*d41b0*/  STL.64 [R1+0x5980], R4 ;  /* 0x0059800401007387 */ /* 0x000fe80000100a00 */
[----:B------:R0:W-:Y:S04]  /*d41c0*/  STL.64 [R1+0x1798], R28 ;  /* 0x0017981c01007387 */ /* 0x0001e80000100a00 */
[----:B0-----:R-:W2:Y:S01]  /*d41d0*/  LDL.LU R28, [R1+0x5988] ;  /* 0x00598800011c7983 */ /* 0x001ea20000300800 */
[----:B------:R-:W-:-:S03]  /*d41e0*/  IADD3 R4, P2, R13, R6, RZ ;  /* 0x000000060d047210 */ /* 0x000fc60007f5e0ff */
[----:B------:R-:W4:Y:S02]  /*d41f0*/  LDL.LU R19, [R1+0x1768] ;  /* 0x0017680001137983 */ /* 0x000f240000300800 */
[----:B------:R-:W-:Y:S02]  /*d4200*/  IMAD.X R5, R12, 0x1, R27, P2 ;  /* 0x000000010c057824 */ /* 0x000fe400010e061b */
[----:B------:R-:W4:Y:S01]  /*d4210*/  LDL.LU R13, [R1+0x176c] ;  /* 0x00176c00010d7983 */ /* 0x000f220000300800 */
[----:B---3--:R-:W-:-:S03]  /*d4220*/  F2FP.SATFINITE.E5M2.F32.PACK_AB_MERGE_C R12, R20, R22, RZ ;  /* 0x00000016140c723e */ /* 0x008fc600048060ff */
[----:B------:R-:W-:Y:S01]  /*d4230*/  STL.64 [R1+0x1790], R4 ;  /* 0x0017900401007387 */ /* 0x000fe20000100a00 */
[----:B--2---:R-:W-:-:S05]  /*d4240*/  F2FP.SATFINITE.E5M2.F32.PACK_AB_MERGE_C R26, R26, R28, RZ ;  /* 0x0000001c1a1a723e */ /* 0x004fca00048060ff */
[----:B------:R0:W-:Y:S04]  /*d4250*/  STL [R1+0x56c0], R26 ;  /* 0x0056c01a01007387 */ /* 0x0001e80000100800 */
[----:B------:R-:W2:Y:S04]  /*d4260*/  LDL.LU R9, [R1+0x1750] ;  /* 0x0017500001097983 */ /* 0x000ea80000300800 */
[----:B------:R-:W2:Y:S04]  /*d4270*/  LDL.LU R20, [R1+0x1754] ;  /* 0x0017540001147983 */ /* 0x000ea80000300800 */
[----:B0-----:R-:W3:Y:S04]  /*d4280*/  LDL.LU R26, [R1+0x1740] ;  /* 0x00174000011a7983 */ /* 0x001ee80000300800 */
[----:B---3--:R0:W-:Y:S04]  /*d4290*/  STL.64 [R1+0x5978], R26 ;  /* 0x0059781a01007387 */ /* 0x0081e80000100a00 */
[----:B0-----:R-:W3:Y:S04]  /*d42a0*/  LDL.LU R27, [R1+0x1778] ;  /* 0x00177800011b7983 */ /* 0x001ee80000300800 */
[----:B------:R-:W4:Y:S04]  /*d42b0*/  LDL.LU R29, [R1+0x1744] ;  /* 0x00174400011d7983 */ /* 0x000f280000300800 */
[----:B------:R-:W4:Y:S04]  /*d42c0*/  LDL.LU R28, [R1+0x1748] ;  /* 0x00174800011c7983 */ /* 0x000f280000300800 */
[----:B----4-:R0:W-:Y:S04]  /*d42d0*/  STL.64 [R1+0x5970], R28 ;  /* 0x0059701c01007387 */ /* 0x0101e80000100a00 */
[----:B0-----:R-:W4:Y:S01]  /*d42e0*/  LDL.LU R29, [R1+0x140] ;  /* 0x00014000011d7983 */ /* 0x001f220000300800 */
[----:B------:R-:W-:-:S03]  /*d42f0*/  F2FP.SATFINITE.E5M2.F32.PACK_AB_MERGE_C R8, R16, R8, RZ ;  /* 0x000000081008723e */ /* 0x000fc600048060ff */
[----:B------:R-:W2:Y:S04]  /*d4300*/  LDL.LU R22, [R1+0x174c] ;  /* 0x00174c0001167983 */ /* 0x000ea80000300800 */
[----:B------:R-:W-:Y:S01]  /*d4310*/  STL [R1+0x56d0], R12 ;  /* 0x0056d00c01007387 */ /* 0x000fe20000100800 */
[----:B----4-:R-:W-:Y:S02]  /*d4320*/  SHF.R.S32.HI R16, RZ, 0x1f, R29 ;  /* 0x0000001fff107819 */ /* 0x010fe4000001141d */
[----:B------:R-:W-:-:S05]  /*d4330*/  IADD3 R4, P2, R29, R0, RZ ;  /* 0x000000001d047210 */ /* 0x000fca0007f5e0ff */
[----:B------:R-:W-:-:S05]  /*d4340*/  IMAD.X R5, R16, 0x1, R2, P2 ;  /* 0x0000000110057824 */ /* 0x000fca00010e0602 */
[----:B------:R0:W-:Y:S04]  /*d4350*/  STL.64 [R1+0x1780], R4 ;  /* 0x0017800401007387 */ /* 0x0001e80000100a00 */
[----:B0-----:R-:W4:Y:S01]  /*d4360*/  LDL.LU.64 R4, [R1+0x5980] ;  /* 0x0059800001047983 */ /* 0x001f220000300a00 */
[----:B------:R-:W-:Y:S02]  /*d4370*/  F2FP.SATFINITE.E5M2.F32.PACK_AB_MERGE_C R25, R21, R25, RZ ;  /* 0x000000191519723e */ /* 0x000fe400048060ff */
[----:B------:R-:W-:Y:S02]  /*d4380*/  IADD3 R26, P2, R29, R3, RZ ;  /* 0x000000031d1a7210 */ /* 0x000fe40007f5e0ff */
[----:B---3--:R-:W-:Y:S01]  /*d4390*/  F2FP.SATFINITE.E5M2.F32.PACK_AB_MERGE_C R11, R11, R27, RZ ;  /* 0x0000001b0b0b723e */ /* 0x008fe200048060ff */
[----:B------:R0:W-:Y:S01]  /*d43a0*/  STL [R1+0x56d4], R25 ;  /* 0x0056d41901007387 */ /* 0x0001e20000100800 */
[----:B------:R-:W-:-:S03]  /*d43b0*/  F2FP.SATFINITE.E5M2.F32.PACK_AB_MERGE_C R19, R13, R19, RZ ;  /* 0x000000130d13723e */ /* 0x000fc600048060ff */
[----:B------:R1:W-:Y:S01]  /*d43c0*/  STL [R1+0x1cc8], R11 ;  /* 0x001cc80b01007387 */ /* 0x0003e20000100800 */
[----:B--2---:R-:W-:-:S03]  /*d43d0*/  F2FP.SATFINITE.E5M2.F32.PACK_AB_MERGE_C R9, R20, R9, RZ ;  /* 0x000000091409723e */ /* 0x004fc600048060ff */
[----:B0-----:R-:W2:Y:S04]  /*d43e0*/  LDL.LU R25, [R1+0x1734] ;  /* 0x0017340001197983 */ /* 0x001ea80000300800 */
[----:B-1----:R-:W3:Y:S04]  /*d43f0*/  LDL.LU R11, [R1+0x1738] ;  /* 0x00173800010b7983 */ /* 0x002ee80000300800 */
[----:B------:R-:W3:Y:S01]  /*d4400*/  LDL.LU R21, [R1+0x173c] ;  /* 0x00173c0001157983 */ /* 0x000ee20000300800 */
[----:B----4-:R-:W-:-:S05]  /*d4410*/  IMAD.X R27, R16, 0x1, R4, P2 ;  /* 0x00000001101b7824 */ /* 0x010fca00010e0604 */
[----:B------:R0:W-:Y:S04]  /*d4420*/  STL.64 [R1+0x1770], R26 ;  /* 0x0017701a01007387 */ /* 0x0001e80000100a00 */
[----:B------:R-:W4:Y:S04]  /*d4430*/  LDL.LU R12, [R1+0x1720] ;  /* 0x00172000010c7983 */ /* 0x000f280000300800 */
[----:B------:R-:W4:Y:S04]  /*d4440*/  LDL.LU R13, [R1+0x1724] ;  /* 0x00172400010d7983 */ /* 0x000f280000300800 */
[----:B------:R1:W-:Y:S01]  /*d4450*/  STL.64 [R1+0x5698], R18 ;  /* 0x0056981201007387 */ /* 0x0003e20000100a00 */
[----:B0-----:R-:W-:-:S03]  /*d4460*/  IADD3 R26, P2, R29, R5, RZ ;  /* 0x000000051d1a7210 */ /* 0x001fc60007f5e0ff */
[----:B-1----:R-:W2:Y:S04]  /*d4470*/  LDL.LU R18, [R1+0x1758] ;  /* 0x0017580001127983 */ /* 0x002ea80000300800 */
[----:B------:R-:W2:Y:S04]  /*d4480*/  LDL.LU R19, [R1+0x175c] ;  /* 0x00175c0001137983 */ /* 0x000ea80000300800 */
[----:B------:R0:W-:Y:S02]  /*d4490*/  STL.64 [R1+0x56a8], R8 ;  /* 0x0056a80801007387 */ /* 0x0001e40000100a00 */
[----:B0-----:R-:W-:-:S02]  /*d44a0*/  IMAD.MOV.U32 R9, RZ, RZ, R16 ;  /* 0x000000ffff097224 */ /* 0x001fc400078e0010 */
[----:B------:R-:W4:Y:S02]  /*d44b0*/  LDL.LU R8, [R1+0x1730] ;  /* 0x0017300001087983 */ /* 0x000f240000300800 */
[----:B------:R-:W-:-:S05]  /*d44c0*/  IMAD.X R27, R9, 0x1, R7, P2 ;  /* 0x00000001091b7824 */ /* 0x000fca00010e0607 */
[----:B------:R0:W-:Y:S04]  /*d44d0*/  STL.64 [R1+0x1760], R26 ;  /* 0x0017601a01007387 */ /* 0x0001e80000100a00 */
[----:B0-----:R-:W3:Y:S01]  /*d44e0*/  LDL.LU.64 R26, [R1+0x5978] ;  /* 0x00597800011a7983 */ /* 0x001ee20000300a00 */
[----:B------:R-:W-:-:S03]  /*d44f0*/  IADD3 R28, P2, R29, R6, RZ ;  /* 0x000000061d1c7210 */ /* 0x000fc60007f5e0ff */
[----:B------:R-:W4:Y:S04]  /*d4500*/  LDL.LU R16, [R1+0x1728] ;  /* 0x0017280001107983 */ /* 0x000f280000300800 */
[----:B------:R-:W4:Y:S01]  /*d4510*/  LDL.LU R20, [R1+0x172c] ;  /* 0x00172c0001147983 */ /* 0x000f220000300800 */
[----:B---3--:R-:W-:-:S05]  /*d4520*/  IMAD.X R29, R9, 0x1, R27, P2 ;  /* 0x00000001091d7824 */ /* 0x008fca00010e061b */
[----:B------:R0:W-:Y:S04]  /*d4530*/  STL.64 [R1+0x1750], R28 ;  /* 0x0017501c01007387 */ /* 0x0001e80000100a00 */
[----:B0-----:R-:W3:Y:S01]  /*d4540*/  LDL.LU.64 R28, [R1+0x5970] ;  /* 0x00597000011c7983 */ /* 0x001ee20000300a00 */
[----:B--2---:R-:W-:Y:S02]  /*d4550*/  F2FP.SATFINITE.E5M2.F32.PACK_AB_MERGE_C R18, R19, R18, RZ ;  /* 0x000000121312723e */ /* 0x004fe400048060ff */
[----:B---3--:R-:W-:-:S05]  /*d4560*/  F2FP.SATFINITE.E5M2.F32.PACK_AB_MERGE_C R19, R29, R26, RZ ;  /* 0x0000001a1d13723e */ /* 0x008fca00048060ff */
[----:B------:R0:W-:Y:S04]  /*d4570*/  STL.64 [R1+0x56b8], R18 ;  /* 0x0056b81201007387 */ /* 0x0001e80000100a00 */
[----:B------:R-:W2:Y:S01]  /*d4580*/  LDL.LU R26, [R1+0x1710] ;  /* 0x00171000011a7983 */ /* 0x000ea20000300800 */
[----:B------:R-:W-:Y:S02]  /*d4590*/  F2FP.SATFINITE.E5M2.F32.PACK_AB_MERGE_C R9, R22, R28, RZ ;  /* 0x0000001c1609723e */ /* 0x000fe400048060ff */
[----:B------:R-:W-:Y:S02]  /*d45a0*/  F2FP.SATFINITE.E5M2.F32.PACK_AB_MERGE_C R11, R21, R11, RZ ;  /* 0x0000000b150b723e */ /* 0x000fe400048060ff */
[----:B0-----:R-:W-:Y:S02]  /*d45b0*/  IADD3 R18, P2, R15, R0, RZ ;  /* 0x000000000f127210 */ /* 0x001fe40007f5e0ff */
[----:B----4-:R-:W-:Y:S01]  /*d45c0*/  F2FP.SATFINITE.E5M2.F32.PACK_AB_MERGE_C R8, R25, R8, RZ ;  /* 0x000000081908723e */ /* 0x010fe200048060ff */
[----:B------:R-:W-:Y:S01]  /*d45d0*/  IMAD.MOV.U32 R21, RZ, RZ, R17 ;  /* 0x000000ffff157224 */ /* 0x000fe200078e0011 */
[----:B--2---:R-:W-:Y:S04]  /*d45e0*/  STL.64 [R1+0x5968], R26 ;  /* 0x0059681a01007387 */ /* 0x004fe80000100a00 */
[----:B------:R0:W-:Y:S04]  /*d45f0*/  STL [R1+0x1d08], R9 ;  /* 0x001d080901007387 */ /* 0x0001e80000100800 */
[----:B------:R-:W2:Y:S04]  /*d4600*/  LDL.LU R29, [R1+0x1714] ;  /* 0x00171400011d7983 */ /* 0x000ea80000300800 */
[----:B------:R-:W3:Y:S01]  /*d4610*/  LDL.LU R28, [R1+0x1718] ;  /* 0x00171800011c7983 */ /* 0x000ee20000300800 */
[----:B0-----:R-:W-:-:S03]  /*d4620*/  SHF.R.S32.HI R9, RZ, 0x1f, R15 ;  /* 0x0000001fff097819 */ /* 0x001fc6000001140f */
[----:B------:R-:W3:Y:S02]  /*d4630*/  LDL.LU R22, [R1+0x171c] ;  /* 0x00171c0001167983 */ /* 0x000ee40000300800 */
[----:B------:R-:W-:Y:S02]  /*d4640*/  IMAD.X R19, R9, 0x1, R2, P2 ;  /* 0x0000000109137824 */ /* 0x000fe400010e0602 */
[----:B------:R0:W-:Y:S04]  /*d4650*/  STL [R1+0x56ec], R11 ;  /* 0x0056ec0b01007387 */ /* 0x0001e80000100800 */
[----:B------:R1:W-:Y:S01]  /*d4660*/  STL.64 [R1+0x1740], R18 ;  /* 0x0017401201007387 */ /* 0x0003e20000100a00 */
[----:B0-----:R-:W-:Y:S01]  /*d4670*/  IMAD.MOV.U32 R11, RZ, RZ, R9 ;  /* 0x000000ffff0b7224 */ /* 0x001fe200078e0009 */
[----:B-1----:R-:W-:-:S02]  /*d4680*/  IADD3 R18, P2, R15, R3, RZ ;  /* 0x000000030f127210 */ /* 0x002fc40007f5e0ff */
[----:B------:R-:W-:-:S03]  /*d4690*/  F2FP.SATFINITE.E5M2.F32.PACK_AB_MERGE_C R9, R13, R12, RZ ;  /* 0x0000000c0d09723e */ /* 0x000fc600048060ff */
[----:B------:R-:W-:-:S05]  /*d46a0*/  IMAD.X R19, R11, 0x1, R4, P2 ;  /* 0x000000010b137824 */ /* 0x000fca00010e0604 */
[----:B------:R0:W-:Y:S04]  /*d46b0*/  STL.64 [R1+0x1730], R18 ;  /* 0x0017301201007387 */ /* 0x0001e80000100a00 */
[----:B0-----:R-:W4:Y:S04]  /*d46c0*/  LDL.LU R19, [R1+0x1700] ;  /* 0x0017000001137983 */ /* 0x001f280000300800 */
[----:B------:R-:W4:Y:S04]  /*d46d0*/  LDL.LU R17, [R1+0x1704] ;  /* 0x0017040001117983 */ /* 0x000f280000300800 */
[----:B------:R0:W-:Y:S01]  /*d46e0*/  STL.64 [R1+0x56c8], R8 ;  /* 0x0056c80801007387 */ /* 0x0001e20000100a00 */
[----:B------:R-:W-:-:S03]  /*d46f0*/  F2FP.SATFINITE.E5M2.F32.PACK_AB_MERGE_C R18, R20, R16, RZ ;  /* 0x000000101412723e */ /* 0x000fc600048060ff */
[----:B------:R-:W4:Y:S04]  /*d4700*/  LDL.LU R25, [R1+0x1708] ;  /* 0x0017080001197983 */ /* 0x000f280000300800 */
[----:B------:R-:W4:Y:S01]  /*d4710*/  LDL.LU R12, [R1+0x170c] ;  /* 0x00170c00010c7983 */ /* 0x000f220000300800 */
[----:B0-----:R-:W-:-:S03]  /*d4720*/  IMAD.MOV.U32 R9, RZ, RZ, R15 ;  /* 0x000000ffff097224 */ /* 0x001fc600078e000f */
[----:B------:R-:W4:Y:S02]  /*d4730*/  LDL.LU R13, [R1+0x2180] ;  /* 0x00218000010d7983 */ /* 0x000f240000300800 */
[----:B------:R-:W-:Y:S02]  /*d4740*/  IADD3 R26, P2, R9, R5, RZ ;  /* 0x00000005091a7210 */ /* 0x000fe40007f5e0ff */
[----:B------:R-:W4:Y:S03]  /*d4750*/  LDL.LU R15, [R1+0x2184] ;  /* 0x00218400010f7983 */ /* 0x000f260000300800 */
[----:B------:R-:W-:Y:S01]  /*d4760*/  IMAD.X R27, R11, 0x1, R7, P2 ;  /* 0x000000010b1b7824 */ /* 0x000fe200010e0607 */
[----:B------:R-:W-:Y:S04]  /*d4770*/  STL [R1+0x56e8], R18 ;  /* 0x0056e81201007387 */ /* 0x000fe80000100800 */
[----:B------:R0:W-:Y:S04]  /*d4780*/  STL.64 [R1+0x1728], R26 ;  /* 0x0017281a01007387 */ /* 0x0001e80000100a00 */
[----:B0-----:R-:W2:Y:S01]  /*d4790*/  LDL.LU.64 R26, [R1+0x5968] ;  /* 0x00596800011a7983 */ /* 0x001ea20000300a00 */
[----:B------:R-:W-:-:S03]  /*d47a0*/  IADD3 R8, P2, R9, R6, RZ ;  /* 0x0000000609087210 */ /* 0x000fc60007f5e0ff */
[----:B------:R-:W4:Y:S04]  /*d47b0*/  LDL.LU R16, [R1+0x2188] ;  /* 0x0021880001107983 */ /* 0x000f280000300800 */
[----:B------:R-:W4:Y:S04]  /*d47c0*/  LDL.LU R20, [R1+0x218c] ;  /* 0x00218c0001147983 */ /* 0x000f280000300800 */
[----:B------:R3:W-:Y:S02]  /*d47d0*/  STL.64 [R1+0x5960], R6 ;  /* 0x0059600601007387 */ /* 0x0007e40000100a00 */
[----:B---3--:R-:W-:-:S02]  /*d47e0*/  F2FP.SATFINITE.E5M2.F32.PACK_AB_MERGE_C R6, R22, R28, RZ ;  /* 0x0000001c1606723e */ /* 0x008fc400048060ff */
[----:B--2---:R-:W-:Y:S01]  /*d47f0*/  F2FP.SATFINITE.E5M2.F32.PACK_AB_MERGE_C R29, R29, R26, RZ ;  /* 0x0000001a1d1d723e */ /* 0x004fe200048060ff */
[----:B------:R-:W-:-:S04]  /*d4800*/  IMAD.X R9, R11, 0x1, R27, P2 ;  /* 0x000000010b097824 */ /* 0x000fc800010e061b */
[----:B------:R0:W-:Y:S04]  /*d4810*/  STL [R1+0x56d8], R29 ;  /* 0x0056d81d01007387 */ /* 0x0001e80000100800 */
[----:B------:R-:W-:Y:S04]  /*d4820*/  STL.64 [R1+0x1720], R8 ;  /* 0x0017200801007387 */ /* 0x000fe80000100a00 */
[----:B------:R-:W2:Y:S04]  /*d4830*/  LDL.LU R26, [R1+0x2174] ;  /* 0x00217400011a7983 */ /* 0x000ea80000300800 */
[----:B0-----:R-:W3:Y:S04]  /*d4840*/  LDL.LU R29, [R1+0x217c] ;  /* 0x00217c00011d7983 */ /* 0x001ee80000300800 */
[----:B------:R-:W-:Y:S04]  /*d4850*/  STL [R1+0x1d78], R6 ;  /* 0x001d780601007387 */ /* 0x000fe80000100800 */
[----:B------:R-:W2:Y:S04]  /*d4860*/  LDL.LU R18, [R1+0x16f0] ;  /* 0x0016f00001127983 */ /* 0x000ea80000300800 */
[----:B------:R-:W2:Y:S04]  /*d4870*/  LDL.LU R11, [R1+0x16f4] ;  /* 0x0016f400010b7983 */ /* 0x000ea80000300800 */
[----:B------:R-:W2:Y:S04]  /*d4880*/  LDL.LU R28, [R1+0x16f8] ;  /* 0x0016f800011c7983 */ /* 0x000ea80000300800 */
[----:B------:R-:W2:Y:S04]  /*d4890*/  LDL.LU R22, [R1+0x16fc] ;  /* 0x0016fc0001167983 */ /* 0x000ea80000300800 */
[----:B------:R0:W-:Y:S04]  /*d48a0*/  STL [R1+0x5958], R24 ;  /* 0x0059581801007387 */ /* 0x0001e80000100800 */
[----:B0-----:R-:W3:Y:S01]  /*d48b0*/  LDL.LU R24, [R1+0x148] ;  /* 0x0001480001187983 */ /* 0x001ee20000300800 */
[----:B----4-:R-:W-:-:S02]  /*d48c0*/  F2FP.SATFINITE.E5M2.F32.PACK_AB_MERGE_C R9, R17, R19, RZ ;  /* 0x000000131109723e */ /* 0x010fc400048060ff */
[----:B------:R-:W-:-:S05]  /*d48d0*/  F2FP.SATFINITE.E5M2.F32.PACK_AB_MERGE_C R12, R12, R25, RZ ;  /* 0x000000190c0c723e */ /* 0x000fca00048060ff */
[----:B------:R0:W-:Y:S01]  /*d48e0*/  STL [R1+0x56f8], R12 ;  /* 0x0056f80c01007387 */ /* 0x0001e20000100800 */
[----:B------:R-:W-:-:S03]  /*d48f0*/  F2FP.SATFINITE.E5M2.F32.PACK_AB_MERGE_C R25, R15, R13, RZ ;  /* 0x0000000d0f19723e */ /* 0x000fc600048060ff */
[----:B0-----:R-:W4:Y:S01]  /*d4900*/  LDL.LU R12, [R1+0x2178] ;  /* 0x00217800010c7983 */ /* 0x001f220000300800 */
[----:B---3--:R-:W-:Y:S02]  /*d4910*/  SHF.R.S32.HI R17, RZ, 0x1f, R24 ;  /* 0x0000001fff117819 */ /* 0x008fe40000011418 */
[----:B------:R-:W-:-:S05]  /*d4920*/  IADD3 R6, P2, R24, R0, RZ ;  /* 0x0000000018067210 */ /* 0x000fca0007f5e0ff */
[----:B------:R-:W-:-:S05]  /*d4930*/  IMAD.X R7, R17, 0x1, R2, P2 ;  /* 0x0000000111077824 */ /* 0x000fca00010e0602 */
[----:B------:R0:W-:Y:S04]  /*d4940*/  STL.64 [R1+0x1710], R6 ;  /* 0x0017100601007387 */ /* 0x0001e80000100a00 */
[----:B------:R1:W-:Y:S01]  /*d4950*/  STL [R1+0x5708], R25 ;  /* 0x0057081901007387 */ /* 0x0003e20000100800 */
[----:B0-----:R-:W-:-:S03]  /*d4960*/  IADD3 R6, P2, R24, R3, RZ ;  /* 0x0000000318067210 */ /* 0x001fc60007f5e0ff */
[----:B-1----:R-:W2:Y:S02]  /*d4970*/  LDL.LU R25, [R1+0x2170] ;  /* 0x0021700001197983 */ /* 0x002ea40000300800 */
[----:B------:R-:W-:-:S05]  /*d4980*/  IMAD.X R7, R17, 0x1, R4, P2 ;  /* 0x0000000111077824 */ /* 0x000fca00010e0604 */
[----:B------:R0:W-:Y:S04]  /*d4990*/  STL.64 [R1+0x1708], R6 ;  /* 0x0017080601007387 */ /* 0x0001e80000100a00 */
[----:B0-----:R-:W3:Y:S01]  /*d49a0*/  LDL.LU.64 R6, [R1+0x5960] ;  /* 0x0059600001067983 */ /* 0x001ee20000300a00 */
[----:B------:R-:W-:-:S03]  /*d49b0*/  F2FP.SATFINITE.E5M2.F32.PACK_AB_MERGE_C R8, R20, R16, RZ ;  /* 0x000000101408723e */ /* 0x000fc600048060ff */
[----:B------:R-:W3:Y:S04]  /*d49c0*/  LDL R19, [R1+0x14c] ;  /* 0x00014c0001137983 */ /* 0x000ee80000100800 */
[----:B------:R-:W3:Y:S04]  /*d49d0*/  LDL.LU R13, [R1+0x16d0] ;  /* 0x0016d000010d7983 */ /* 0x000ee80000300800 */
[----:B------:R-:W3:Y:S04]  /*d49e0*/  LDL.LU R20, [R1+0x16d4] ;  /* 0x0016d40001147983 */ /* 0x000ee80000300800 */
[----:B------:R-:W3:Y:S04]  /*d49f0*/  LDL.LU R15, [R1+0x16d8] ;  /* 0x0016d800010f7983 */ /* 0x000ee80000300800 */
[----:B------:R-:W3:Y:S04]  /*d4a00*/  LDL.LU R16, [R1+0x16dc] ;  /* 0x0016dc0001107983 */ /* 0x000ee80000300800 */
[----:B------:R0:W-:Y:S02]  /*d4a10*/  STL.64 [R1+0x56e0], R8 ;  /* 0x0056e00801007387 */ /* 0x0001e40000100a00 */
[----:B0-----:R-:W-:-:S02]  /*d4a20*/  IADD3 R8, P2, R24, R5, RZ ;  /* 0x0000000518087210 */ /* 0x001fc40007f5e0ff */
[----:B----4-:R-:W-:Y:S02]  /*d4a30*/  F2FP.SATFINITE.E5M2.F32.PACK_AB_MERGE_C R12, R29, R12, RZ ;  /* 0x0000000c1d0c723e */ /* 0x010fe400048060ff */
[----:B--2---:R-:W-:-:S05]  /*d4a40*/  F2FP.SATFINITE.E5M2.F32.PACK_AB_MERGE_C R26, R26, R25, RZ ;  /* 0x000000191a1a723e */ /* 0x004fca00048060ff */
[----:B------:R-:W-:Y:S01]  /*d4a50*/  STL [R1+0x5718], R26 ;  /* 0x0057181a01007387 */ /* 0x000fe20000100800 */
[----:B---3--:R-:W-:-:S05]  /*d4a60*/  IMAD.X R9, R17, 0x1, R7, P2 ;  /* 0x0000000111097824 */ /* 0x008fca00010e0607 */
[----:B------:R0:W-:Y:S02]  /*d4a70*/  STL.64 [R1+0x1700], R8 ;  /* 0x0017000801007387 */ /* 0x0001e40000100a00 */
[----:B0-----:R-:W-:Y:S02]  /*d4a80*/  IADD3 R8, P2, R24, R6, RZ ;  /* 0x0000000618087210 */ /* 0x001fe40007f5e0ff */
[----:B------:R-:W2:Y:S03]  /*d4a90*/  LDL.LU R24, [R1+0x5958] ;  /* 0x0059580001187983 */ /* 0x000ea60000300800 */
[----:B------:R-:W-:Y:S02]  /*d4aa0*/  IMAD.X R9, R17, 0x1, R27, P2 ;  /* 0x0000000111097824 */ /* 0x000fe400010e061b */
[----:B------:R-:W3:Y:S04]  /*d4ab0*/  LDL.LU R17, [R1+0x5954] ;  /* 0x0059540001117983 */ /* 0x000ee80000300800 */
[----:B------:R0:W-:Y:S04]  /*d4ac0*/  STL.64 [R1+0x16e8], R8 ;  /* 0x0016e80801007387 */ /* 0x0001e80000100a00 */
[----:B------:R1:W-:Y:S04]  /*d4ad0*/  STL [R1+0x1dec], R12 ;  /* 0x001dec0c01007387 */ /* 0x0003e80000100800 */
[----:B------:R-:W4:Y:S04]  /*d4ae0*/  LDL.LU R29, [R1+0x16cc] ;  /* 0x0016cc00011d7983 */ /* 0x000f280000300800 */
[----:B------:R-:W2:Y:S01]  /*d4af0*/  LDL.LU R26, [R1+0x16b0] ;  /* 0x0016b000011a7983 */ /* 0x000ea20000300800 */
[----:B0-----:R-:W-:-:S02]  /*d4b00*/  F2FP.SATFINITE.E5M2.F32.PACK_AB_MERGE_C R8, R11, R18, RZ ;  /* 0x000000120b08723e */ /* 0x001fc400048060ff */
[----:B------:R-:W-:Y:S01]  /*d4b10*/  F2FP.SATFINITE.E5M2.F32.PACK_AB_MERGE_C R9, R22, R28, RZ ;  /* 0x0000001c1609723e */ /* 0x000fe200048060ff */
[----:B------:R-:W2:Y:S04]  /*d4b20*/  LDL.LU R25, [R1+0x16b4] ;  /* 0x0016b40001197983 */ /* 0x000ea80000300800 */
[----:B-1----:R-:W2:Y:S04]  /*d4b30*/  LDL.LU R12, [R1+0x16b8] ;  /* 0x0016b800010c7983 */ /* 0x002ea80000300800 */
[----:B------:R-:W2:Y:S04]  /*d4b40*/  LDL.LU R11, [R1+0x16bc] ;  /* 0x0016bc00010b7983 */ /* 0x000ea80000300800 */
[----:B------:R-:W2:Y:S04]  /*d4b50*/  LDL.LU R28, [R1+0x16a0] ;  /* 0x0016a000011c7983 */ /* 0x000ea80000300800 */
[----:B------:R-:W2:Y:S04]  /*d4b60*/  LDL.LU R22, [R1+0x16a4] ;  /* 0x0016a40001167983 */ /* 0x000ea80000300800 */
[----:B------:R0:W-:Y:S04]  /*d4b70*/  STL.64 [R1+0x56f0], R8 ;  /* 0x0056f00801007387 */ /* 0x0001e80000100a00 */
[----:B0-----:R-:W4:Y:S04]  /*d4b80*/  LDL.LU R8, [R1+0x16c8] ;  /* 0x0016c80001087983 */ /* 0x001f280000300800 */
[----:B------:R-:W3:Y:S01]  /*d4b90*/  LDL.LU R9, [R1+0x150] ;  /* 0x0001500001097983 */ /* 0x000ee20000300800 */
[----:B------:R-:W-:-:S02]  /*d4ba0*/  F2FP.SATFINITE.E5M2.F32.PACK_AB_MERGE_C R20, R20, R13, RZ ;  /* 0x0000000d1414723e */ /* 0x000fc400048060ff */
[----:B------:R-:W-:Y:S01]  /*d4bb0*/  IADD3 R18, P2, R19, R0, RZ ;  /* 0x0000000013127210 */ /* 0x000fe20007f5e0ff */
[----:B---3--:R-:W-:Y:S04]  /*d4bc0*/  STL [R1+0x5950], R9 ;  /* 0x0059500901007387 */ /* 0x008fe80000100800 */
[----:B------:R0:W-:Y:S04]  /*d4bd0*/  STL [R1+0x53ec], R20 ;  /* 0x0053ec1401007387 */ /* 0x0001e80000100800 */
[----:B0-----:R-:W3:Y:S01]  /*d4be0*/  LDL.LU R20, [R1+0x14c] ;  /* 0x00014c0001147983 */ /* 0x001ee20000300800 */
[----:B------:R-:W-:-:S05]  /*d4bf0*/  SHF.R.S32.HI R9, RZ, 0x1f, R19 ;  /* 0x0000001fff097819 */ /* 0x000fca0000011413 */
[----:B------:R-:W-:Y:S01]  /*d4c00*/  IMAD.X R19, R9, 0x1, R2, P2 ;  /* 0x0000000109137824 */ /* 0x000fe200010e0602 */
[----:B------:R-:W-:-:S04]  /*d4c10*/  F2FP.SATFINITE.E5M2.F32.PACK_AB_MERGE_C R16, R16, R15, RZ ;  /* 0x0000000f1010723e */ /* 0x000fc800048060ff */
[----:B------:R-:W-:Y:S04]  /*d4c20*/  STL.64 [R1+0x16e0], R18 ;  /* 0x0016e01201007387 */ /* 0x000fe80000100a00 */
[----:B------:R0:W-:Y:S04]  /*d4c30*/  STL.64 [R1+0x5558], R16 ;  /* 0x0055581001007387 */ /* 0x0001e80000100a00 */
[----:B0-----:R-:W2:Y:S04]  /*d4c40*/  LDL.LU R16, [R1+0x16c4] ;  /* 0x0016c40001107983 */ /* 0x001ea80000300800 */
[----:B------:R0:W-:Y:S04]  /*d4c50*/  STL [R1+0x5930], R17 ;  /* 0x0059301101007387 */ /* 0x0001e80000100800 */
[----:B0-----:R-:W2:Y:S01]  /*d4c60*/  LDL.LU R17, [R1+0x16c0] ;  /* 0x0016c00001117983 */ /* 0x001ea20000300800 */
[----:B---3--:R-:W-:-:S05]  /*d4c70*/  IADD3 R18, P2, R20, R3, RZ ;  /* 0x0000000314127210 */ /* 0x008fca0007f5e0ff */
[----:B------:R-:W-:-:S05]  /*d4c80*/  IMAD.X R19, R9, 0x1, R4, P2 ;  /* 0x0000000109137824 */ /* 0x000fca00010e0604 */
[----:B------:R0:W-:Y:S04]  /*d4c90*/  STL.64 [R1+0x16d0], R18 ;  /* 0x0016d01201007387 */ /* 0x0001e80000100a00 */
[----:B0-----:R-:W3:Y:S04]  /*d4ca0*/  LDL.LU R19, [R1+0x16ac] ;  /* 0x0016ac0001137983 */ /* 0x001ee80000300800 */
[----:B------:R-:W3:Y:S04]  /*d4cb0*/  LDL.LU R13, [R1+0x1690] ;  /* 0x00169000010d7983 */ /* 0x000ee80000300800 */
[----:B------:R-:W3:Y:S04]  /*d4cc0*/  LDL.LU R15, [R1+0x1694] ;  /* 0x00169400010f7983 */ /* 0x000ee80000300800 */
[----:B------:R-:W3:Y:S01]  /*d4cd0*/  LDL.LU R18, [R1+0x154] ;  /* 0x0001540001127983 */ /* 0x000ee20000300800 */
[----:B----4-:R-:W-:-:S02]  /*d4ce0*/  F2FP.SATFINITE.E5M2.F32.PACK_AB_MERGE_C R8, R29, R8, RZ ;  /* 0x000000081d08723e */ /* 0x010fc400048060ff */
[----:B--2---:R-:W-:Y:S02]  /*d4cf0*/  F2FP.SATFINITE.E5M2.F32.PACK_AB_MERGE_C R16, R16, R17, RZ ;  /* 0x000000111010723e */ /* 0x004fe400048060ff */
[----:B------:R-:W-:Y:S02]  /*d4d00*/  F2FP.SATFINITE.E5M2.F32.PACK_AB_MERGE_C R12, R11, R12, RZ ;  /* 0x0000000c0b0c723e */ /* 0x000fe400048060ff */
[----:B------:R-:W-:Y:S01]  /*d4d10*/  F2FP.SATFINITE.E5M2.F32.PACK_AB_MERGE_C R11, R22, R28, RZ ;  /* 0x0000001c160b723e */ /* 0x000fe200048060ff */
[----:B---3--:R0:W-:Y:S04]  /*d4d20*/  STL.64 [R1+0x5948], R18 ;  /* 0x0059481201007387 */ /* 0x0081e80000100a00 */
[----:B------:R1:W-:Y:S04]  /*d4d30*/  STL [R1+0x175c], R16 ;  /* 0x00175c1001007387 */ /* 0x0003e80000100800 */
[----:B------:R-:W2:Y:S01]  /*d4d40*/  LDL.LU R17, [R1+0x1698] ;  /* 0x0016980001117983 */ /* 0x000ea20000300800 */
[----:B0-----:R-:W-:-:S03]  /*d4d50*/  IADD3 R18, P2, R20, R5, RZ ;  /* 0x0000000514127210 */ /* 0x001fc60007f5e0ff */
[----:B------:R0:W-:Y:S02]  /*d4d60*/  STL [R1+0x1768], R8 ;  /* 0x0017680801007387 */ /* 0x0001e40000100800 */
[----:B------:R-:W-:Y:S02]  /*d4d70*/  IMAD.X R19, R9, 0x1, R7, P2 ;  /* 0x0000000109137824 */ /* 0x000fe400010e0607 */
[----:B-1----:R-:W2:Y:S04]  /*d4d80*/  LDL.LU R16, [R1+0x169c] ;  /* 0x00169c0001107983 */ /* 0x002ea80000300800 */
[----:B0-----:R-:W3:Y:S04]  /*d4d90*/  LDL.LU R8, [R1+0x1680] ;  /* 0x0016800001087983 */ /* 0x001ee80000300800 */
[----:B------:R-:W3:Y:S04]  /*d4da0*/  LDL.LU R29, [R1+0x1684] ;  /* 0x00168400011d7983 */ /* 0x000ee80000300800 */
[----:B------:R0:W-:Y:S02]  /*d4db0*/  STL.64 [R1+0x16c8], R18 ;  /* 0x0016c81201007387 */ /* 0x0001e40000100a00 */
[----:B0-----:R-:W-:-:S05]  /*d4dc0*/  IADD3 R18, P2, R20, R6, RZ ;  /* 0x0000000614127210 */ /* 0x001fca0007f5e0ff */
[----:B------:R-:W-:Y:S02]  /*d4dd0*/  IMAD.X R19, R9, 0x1, R27, P2 ;  /* 0x0000000109137824 */ /* 0x000fe400010e061b */
[----:B------:R-:W4:Y:S04]  /*d4de0*/  LDL.LU R9, [R1+0x5950] ;  /* 0x0059500001097983 */ /* 0x000f280000300800 */
[----:B------:R0:W-:Y:S02]  /*d4df0*/  STL.64 [R1+0x16c0], R18 ;  /* 0x0016c01201007387 */ /* 0x0001e40000100a00 */
[----:B0-----:R-:W-:-:S05]  /*d4e00*/  F2FP.SATFINITE.E5M2.F32.PACK_AB_MERGE_C R18, R25, R26, RZ ;  /* 0x0000001a1912723e */ /* 0x001fca00048060ff */
[----:B------:R0:W-:Y:S04]  /*d4e10*/  STL [R1+0x1788], R18 ;  /* 0x0017881201007387 */ /* 0x0001e80000100800 */
[----:B------:R-:W-:Y:S04]  /*d4e20*/  STL [R1+0x177c], R12 ;  /* 0x00177c0c01007387 */ /* 0x000fe80000100800 */
[----:B------:R-:W-:Y:S04]  /*d4e30*/  STL [R1+0x174c], R11 ;  /* 0x00174c0b01007387 */ /* 0x000fe80000100800 */
[----:B------:R-:W2:Y:S01]  /*d4e40*/  LDL.LU R26, [R1+0x1688] ;  /* 0x00168800011a7983 */ /* 0x000ea20000300800 */
[----:B----4-:R-:W-:-:S02]  /*d4e50*/  SHF.R.S32.HI R20, RZ, 0x1f, R9 ;  /* 0x0000001fff147819 */ /* 0x010fc40000011409 */
[----:B0-----:R-:W-:-:S05]  /*d4e60*/  IADD3 R18, P2, R9, R0, RZ ;  /* 0x0000000009127210 */ /* 0x001fca0007f5e0ff */
[----:B------:R-:W-:Y:S01]  /*d4e70*/  IMAD.X R19, R20, 0x1, R2, P2 ;  /* 0x0000000114137824 */ /* 0x000fe200010e0602 */
[----:B--2---:R0:W-:Y:S04]  /*d4e80*/  STL.64 [R1+0x5940], R26 ;  /* 0x0059401a01007387 */ /* 0x0041e80000100a00 */
[----:B0-----:R-:W2:Y:S04]  /*d4e90*/  LDL.LU R27, [R1+0x16a8] ;  /* 0x0016a800011b7983 */ /* 0x001ea80000300800 */
[----:B------:R-:W4:Y:S04]  /*d4ea0*/  LDL.LU R25, [R1+0x168c] ;  /* 0x00168c0001197983 */ /* 0x000f280000300800 */
[----:B------:R-:W4:Y:S04]  /*d4eb0*/  LDL.LU R12, [R1+0x1670] ;  /* 0x00167000010c7983 */ /* 0x000f280000300800 */
[----:B------:R-:W4:Y:S04]  /*d4ec0*/  LDL.LU R11, [R1+0x1674] ;  /* 0x00167400010b7983 */ /* 0x000f280000300800 */
[----:B------:R-:W4:Y:S04]  /*d4ed0*/  LDL.LU R28, [R1+0x1678] ;  /* 0x00167800011c7983 */ /* 0x000f280000300800 */
[----:B------:R-:W4:Y:S04]  /*d4ee0*/  LDL.LU R22, [R1+0x167c] ;  /* 0x00167c0001167983 */ /* 0x000f280000300800 */
[----:B------:R0:W-:Y:S04]  /*d4ef0*/  STL.64 [R1+0x16b0], R18 ;  /* 0x0016b01201007387 */ /* 0x0001e80000100a00 */
[----:B0-----:R-:W2:Y:S01]  /*d4f00*/  LDL.LU.64 R18, [R1+0x5948] ;  /* 0x0059480001127983 */ /* 0x001ea20000300a00 */
[----:B------:R-:W-:-:S02]  /*d4f10*/  F2FP.SATFINITE.E5M2.F32.PACK_AB_MERGE_C R13, R15, R13, RZ ;  /* 0x0000000d0f0d723e */ /* 0x000fc400048060ff */
[----:B--2---:R-:W-:-:S05]  /*d4f20*/  F2FP.SATFINITE.E5M2.F32.PACK_AB_MERGE_C R19, R19, R27, RZ ;  /* 0x0000001b1313723e */ /* 0x004fca00048060ff */
[----:B------:R-:W-:Y:S04]  /*d4f30*/  STL [R1+0x1758], R19 ;  /* 0x0017581301007387 */ /* 0x000fe80000100800 */
[----:B------:R0:W-:Y:S04]  /*d4f40*/  STL [R1+0x8bc], R13 ;  /* 0x0008bc0d01007387 */ /* 0x0001e80000100800 */
[----:B0-----:R-:W2:Y:S04]  /*d4f50*/  LDL.LU R13, [R1+0x1660] ;  /* 0x00166000010d7983 */ /* 0x001ea80000300800 */
[----:B------:R-:W2:Y:S04]  /*d4f60*/  LDL.LU R15, [R1+0x1664] ;  /* 0x00166400010f7983 */ /* 0x000ea80000300800 */
[----:B------:R-:W4:Y:S01]  /*d4f70*/  LDL.LU R19, [R1+0x158] ;  /* 0x0001580001137983 */ /* 0x000f220000300800 */
[----:B------:R-:W-:-:S02]  /*d4f80*/  IADD3 R26, P2, R9, R3, RZ ;  /* 0x00000003091a7210 */ /* 0x000fc40007f5e0ff */
[----:B------:R-:W-:-:S03]  /*d4f90*/  F2FP.SATFINITE.E5M2.F32.PACK_AB_MERGE_C R16, R16, R17, RZ ;  /* 0x000000111010723e */ /* 0x000fc600048060ff */
[----:B------:R-:W-:Y:S01]  /*d4fa0*/  IMAD.X R27, R20, 0x1, R4, P2 ;  /* 0x00000001141b7824 */ /* 0x000fe200010e0604 */
[----:B---3--:R-:W-:-:S04]  /*d4fb0*/  F2FP.SATFINITE.E5M2.F32.PACK_AB_MERGE_C R8, R29, R8, RZ ;  /* 0x000000081d08723e */ /* 0x008fc800048060ff */
[----:B------:R-:W-:Y:S04]  /*d4fc0*/  STL.64 [R1+0x16a0], R26 ;  /* 0x0016a01a01007387 */ /* 0x000fe80000100a00 */
[----:B----4-:R0:W-:Y:S04]  /*d4fd0*/  STL [R1+0x5934], R19 ;  /* 0x0059341301007387 */ /* 0x0101e80000100800 */
[----:B------:R1:W-:Y:S04]  /*d4fe0*/  STL [R1+0x8cc], R16 ;  /* 0x0008cc1001007387 */ /* 0x0003e80000100800 */
[----:B------:R-:W-:Y:S04]  /*d4ff0*/  STL [R1+0x17a8], R8 ;  /* 0x0017a80801007387 */ /* 0x000fe80000100800 */
[----:B0-----:R-:W3:Y:S04]  /*d5000*/  LDL.LU R19, [R1+0x1650] ;  /* 0x0016500001137983 */ /* 0x001ee80000300800 */
[----:B------:R-:W4:Y:S04]  /*d5010*/  LDL.LU R17, [R1+0x1654] ;  /* 0x0016540001117983 */ /* 0x000f280000300800 */
[----:B-1----:R-:W4:Y:S01]  /*d5020*/  LDL.LU R16, [R1+0x1658] ;  /* 0x0016580001107983 */ /* 0x002f220000300800 */
[----:B------:R-:W-:-:S05]  /*d5030*/  IADD3 R26, P2, R9, R5, RZ ;  /* 0x00000005091a7210 */ /* 0x000fca0007f5e0ff */
[----:B------:R-:W-:Y:S01]  /*d5040*/  IMAD.X R27, R20, 0x1, R7, P2 ;  /* 0x00000001141b7824 */ /* 0x000fe200010e0607 */
[----:B----4-:R0:W-:Y:S04]  /*d5050*/  STL.64 [R1+0x5938], R16 ;  /* 0x0059381001007387 */ /* 0x0101e80000100a00 */
[----:B0-----:R-:W4:Y:S04]  /*d5060*/  LDL.LU R16, [R1+0x1668] ;  /* 0x0016680001107983 */ /* 0x001f280000300800 */
[----:B------:R-:W4:Y:S04]  /*d5070*/  LDL.LU R17, [R1+0x166c] ;  /* 0x00166c0001117983 */ /* 0x000f280000300800 */
[----:B------:R-:W3:Y:S04]  /*d5080*/  LDL.LU R29, [R1+0x165c] ;  /* 0x00165c00011d7983 */ /* 0x000ee80000300800 */
[----:B------:R0:W-:Y:S04]  /*d5090*/  STL.64 [R1+0x1690], R26 ;  /* 0x0016901a01007387 */ /* 0x0001e80000100a00 */
[----:B0-----:R-:W4:Y:S01]  /*d50a0*/  LDL.LU.64 R26, [R1+0x5940] ;  /* 0x00594000011a7983 */ /* 0x001f220000300a00 */
[----:B------:R-:W-:-:S02]  /*d50b0*/  IADD3 R8, P2, R9, R6, RZ ;  /* 0x0000000609087210 */ /* 0x000fc40007f5e0ff */
[----:B--2---:R-:W-:-:S03]  /*d50c0*/  F2FP.SATFINITE.E5M2.F32.PACK_AB_MERGE_C R13, R15, R13, RZ ;  /* 0x0000000d0f0d723e */ /* 0x004fc600048060ff */
[----:B----4-:R-:W-:-:S05]  /*d50d0*/  IMAD.X R9, R20, 0x1, R27, P2 ;  /* 0x0000000114097824 */ /* 0x010fca00010e061b */
[----:B------:R0:W-:Y:S02]  /*d50e0*/  STL.64 [R1+0x1680], R8 ;  /* 0x0016800801007387 */ /* 0x0001e40000100a00 */
[----:B0-----:R-:W-:Y:S02]  /*d50f0*/  F2FP.SATFINITE.E5M2.F32.PACK_AB_MERGE_C R8, R25, R26, RZ ;  /* 0x0000001a1908723e */ /* 0x001fe400048060ff */
[----:B------:R-:W-:-:S03]  /*d5100*/  F2FP.SATFINITE.E5M2.F32.PACK_AB_MERGE_C R9, R11, R12, RZ ;  /* 0x0000000c0b09723e */ /* 0x000fc600048060ff */
[----:B------:R0:W-:Y:S01]  /*d5110*/  STL [R1+0x169c], R8 ;  /* 0x00169c0801007387 */ /* 0x0001e20000100800 */
[----:B------:R-:W-:-:S03]  /*d5120*/  SHF.R.S32.HI R20, RZ, 0x1f, R18 ;  /* 0x0000001fff147819 */ /* 0x000fc60000011412 */
[----:B------:R-:W-:Y:S01]  /*d5130*/  STL [R1+0x1fbc], R9 ;  /* 0x001fbc0901007387 */ /* 0x000fe20000100800 */
[----:B0-----:R-:W-:-:S03]  /*d5140*/  F2FP.SATFINITE.E5M2.F32.PACK_AB_MERGE_C R8, R22, R28, RZ ;  /* 0x0000001c1608723e */ /* 0x001fc600048060ff */
[----:B------:R-:W2:Y:S04]  /*d5150*/  LDL.LU R28, [R1+0x1640] ;  /* 0x00164000011c7983 */ /* 0x000ea80000300800 */
[----:B------:R0:W-:Y:S04]  /*d5160*/  STL [R1+0x1fac], R8 ;  /* 0x001fac0801007387 */ /* 0x0001e80000100800 */
[----:B------:R-:W2:Y:S01]  /*d5170*/  LDL.LU R22, [R1+0x1644] ;  /* 0x0016440001167983 */ /* 0x000ea20000300800 */
[----:B0-----:R-:W-:-:S05]  /*d5180*/  IADD3 R8, P2, R18, R0, RZ ;  /* 0x0000000012087210 */ /* 0x001fca0007f5e0ff */
[----:B------:R-:W-:-:S05]  /*d5190*/  IMAD.X R9, R20, 0x1, R2, P2 ;  /* 0x0000000114097824 */ /* 0x000fca00010e0602 */
[----:B------:R0:W-:Y:S01]  /*d51a0*/  STL.64 [R1+0x1670], R8 ;  /* 0x0016700801007387 */ /* 0x0001e20000100a00 */
[----:B------:R-:W-:Y:S02]  /*d51b0*/  F2FP.SATFINITE.E5M2.F32.PACK_AB_MERGE_C R17, R17, R16, RZ ;  /* 0x000000101111723e */ /* 0x000fe400048060ff */
[----:B------:R-:W-:Y:S01]  /*d51c0*/  IADD3 R16, P2, R18, R3, RZ ;  /* 0x0000000312107210 */ /* 0x000fe20007f5e0ff */
[----:B0-----:R-:W4:Y:S04]  /*d51d0*/  LDL.LU R8, [R1+0x1648] ;  /* 0x0016480001087983 */ /* 0x001f280000300800 */
[----:B------:R-:W4:Y:S04]  /*d51e0*/  LDL.LU R9, [R1+0x164c] ;  /* 0x00164c0001097983 */ /* 0x000f280000300800 */
[----:B------:R-:W4:Y:S04]  /*d51f0*/  LDL.LU R26, [R1+0x1630] ;  /* 0x00163000011a7983 */ /* 0x000f280000300800 */
[----:B------:R-:W4:Y:S04]  /*d5200*/  LDL.LU R11, [R1+0x1634] ;  /* 0x00163400010b7983 */ /* 0x000f280000300800 */
[----:B------:R-:W4:Y:S04]  /*d5210*/  LDL.LU R25, [R1+0x1638] ;  /* 0x0016380001197983 */ /* 0x000f280000300800 */
[----:B------:R-:W4:Y:S04]  /*d5220*/  LDL.LU R12, [R1+0x163c] ;  /* 0x00163c00010c7983 */ /* 0x000f280000300800 */
[----:B------:R0:W-:Y:S04]  /*d5230*/  STL [R1+0x204c], R13 ;  /* 0x00204c0d01007387 */ /* 0x0001e80000100800 */
[----:B0-----:R-:W4:Y:S04]  /*d5240*/  LDL.LU R13, [R1+0x1620] ;  /* 0x00162000010d7983 */ /* 0x001f280000300800 */
[----:B------:R-:W4:Y:S04]  /*d5250*/  LDL.LU R15, [R1+0x1624] ;  /* 0x00162400010f7983 */ /* 0x000f280000300800 */
[----:B------:R0:W-:Y:S02]  /*d5260*/  STL [R1+0x2048], R17 ;  /* 0x0020481101007387 */ /* 0x0001e40000100800 */
[----:B0-----:R-:W-:-:S05]  /*d5270*/  IMAD.X R17, R20, 0x1, R4, P2 ;  /* 0x0000000114117824 */ /* 0x001fca00010e0604 */
[----:B------:R0:W-:Y:S04]  /*d5280*/  STL.64 [R1+0x1660], R16 ;  /* 0x0016601001007387 */ /* 0x0001e80000100a00 */
[----:B0-----:R-:W3:Y:S02]  /*d5290*/  LDL.LU.64 R16, [R1+0x5938] ;  /* 0x0059380001107983 */ /* 0x001ee40000300a00 */
[----:B---3--:R-:W-:Y:S02]  /*d52a0*/  F2FP.SATFINITE.E5M2.F32.PACK_AB_MERGE_C R17, R17, R19, RZ ;  /* 0x000000131111723e */ /* 0x008fe400048060ff */
[----:B------:R-:W-:Y:S01]  /*d52b0*/  F2FP.SATFINITE.E5M2.F32.PACK_AB_MERGE_C R29, R29, R16, RZ ;  /* 0x000000101d1d723e */ /* 0x000fe200048060ff */
[----:B------:R-:W3:Y:S01]  /*d52c0*/  LDL.LU R19, [R1+0x5934] ;  /* 0x0059340001137983 */ /* 0x000ee20000300800 */
[----:B------:R-:W-:-:S03]  /*d52d0*/  IADD3 R16, P2, R18, R5, RZ ;  /* 0x0000000512107210 */ /* 0x000fc60007f5e0ff */
[----:B------:R0:W-:Y:S04]  /*d52e0*/  STL [R1+0x2174], R17 ;  /* 0x0021741101007387 */ /* 0x0001e80000100800 */
[----:B------:R-:W-:Y:S01]  /*d52f0*/  STL [R1+0x2170], R29 ;  /* 0x0021701d01007387 */ /* 0x000fe20000100800 */
[----:B0-----:R-:W-:-:S05]  /*d5300*/  IMAD.X R17, R20, 0x1, R7, P2 ;  /* 0x0000000114117824 */ /* 0x001fca00010e0607 */
[----:B------:R0:W-:Y:S04]  /*d5310*/  STL.64 [R1+0x1658], R16 ;  /* 0x0016581001007387 */ /* 0x0001e80000100a00 */
[----:B0-----:R-:W4:Y:S01]  /*d5320*/  LDL.LU R17, [R1+0x5930] ;  /* 0x0059300001117983 */ /* 0x001f220000300800 */
[----:B------:R-:W-:-:S03]  /*d5330*/  IADD3 R16, P2, R18, R6, RZ ;  /* 0x0000000612107210 */ /* 0x000fc60007f5e0ff */
[----:B------:R0:W-:Y:S04]  /*d5340*/  STL.64 [R1+0x5928], R6 ;  /* 0x0059280601007387 */ /* 0x0001e80000100a00 */
[----:B------:R1:W-:Y:S01]  /*d5350*/  STL [R1+0x1650], R16 ;  /* 0x0016501001007387 */ /* 0x0003e20000100800 */
[----:B0-----:R-:W-:-:S03]  /*d5360*/  IMAD.MOV.U32 R6, RZ, RZ, R16 ;  /* 0x000000ffff067224 */ /* 0x001fc600078e0010 */
[----:B-1----:R-:W3:Y:S01]  /*d5370*/  LDL.LU R16, [R1+0x162c] ;  /* 0x00162c0001107983 */ /* 0x002ee20000300800 */
[----:B--2---:R-:W-:-:S03]  /*d5380*/  F2FP.SATFINITE.E5M2.F32.PACK_AB_MERGE_C R6, R22, R28, RZ ;  /* 0x0000001c1606723e */ /* 0x004fc600048060ff */
[----:B------:R-:W2:Y:S04]  /*d5390*/  LDL.LU R29, [R1+0x1610] ;  /* 0x00161000011d7983 */ /* 0x000ea80000300800 */
[----:B------:R-:W2:Y:S01]  /*d53a0*/  LDL.LU R18, [R1+0x1614] ;  /* 0x0016140001127983 */ /* 0x000ea20000300800 */
[----:B----4-:R-:W-:Y:S02]  /*d53b0*/  IMAD.MOV.U32 R7, RZ, RZ, R17 ;  /* 0x000000ffff077224 */ /* 0x010fe400078e0011 */
[----:B------:R-:W-:Y:S01]  /*d53c0*/  IMAD.X R7, R20, 0x1, R27, P2 ;  /* 0x0000000114077824 */ /* 0x000fe200010e061b */
[----:B------:R-:W4:Y:S04]  /*d53d0*/  LDL.LU R17, [R1+0x15c] ;  /* 0x00015c0001117983 */ /* 0x000f280000300800 */
[----:B------:R-:W-:Y:S04]  /*d53e0*/  STL [R1+0x1654], R7 ;  /* 0x0016540701007387 */ /* 0x000fe80000100800 */
[----:B------:R-:W2:Y:S04]  /*d53f0*/  LDL.LU R28, [R1+0x1618] ;  /* 0x00161800011c7983 */ /* 0x000ea80000300800 */
[----:B------:R0:W-:Y:S02]  /*d5400*/  STL [R1+0x217c], R6 ;  /* 0x00217c0601007387 */ /* 0x0001e40000100800 */
[----:B0-----:R-:W-:-:S02]  /*d5410*/  F2FP.SATFINITE.E5M2.F32.PACK_AB_MERGE_C R6, R9, R8, RZ ;  /* 0x000000080906723e */ /* 0x001fc400048060ff */
[----:B------:R-:W-:Y:S02]  /*d5420*/  F2FP.SATFINITE.E5M2.F32.PACK_AB_MERGE_C R8, R11, R26, RZ ;  /* 0x0000001a0b08723e */ /* 0x000fe400048060ff */
[----:B---3--:R-:W-:Y:S01]  /*d5430*/  SHF.R.S32.HI R11, RZ, 0x1f, R19 ;  /* 0x0000001fff0b7819 */ /* 0x008fe20000011413 */
[----:B--2---:R0:W-:Y:S04]  /*d5440*/  STL [R1+0x5920], R28 ;  /* 0x0059201c01007387 */ /* 0x0041e80000100800 */
[----:B0-----:R-:W2:Y:S04]  /*d5450*/  LDL.LU R28, [R1+0x1628] ;  /* 0x00162800011c7983 */ /* 0x001ea80000300800 */
[----:B------:R-:W3:Y:S04]  /*d5460*/  LDL.LU R22, [R1+0x161c] ;  /* 0x00161c0001167983 */ /* 0x000ee80000300800 */
[----:B------:R0:W-:Y:S02]  /*d5470*/  STL [R1+0x2178], R6 ;  /* 0x0021780601007387 */ /* 0x0001e40000100800 */
[----:B0-----:R-:W-:-:S02]  /*d5480*/  IADD3 R6, P2, R19, R0, RZ ;  /* 0x0000000013067210 */ /* 0x001fc40007f5e0ff */
[----:B------:R-:W-:Y:S03]  /*d5490*/  STL [R1+0x2184], R8 ;  /* 0x0021840801007387 */ /* 0x000fe60000100800 */
[----:B------:R-:W-:-:S05]  /*d54a0*/  IMAD.X R7, R11, 0x1, R2, P2 ;  /* 0x000000010b077824 */ /* 0x000fca00010e0602 */
[----:B------:R0:W-:Y:S02]  /*d54b0*/  STL.64 [R1+0x1640], R6 ;  /* 0x0016400601007387 */ /* 0x0001e40000100a00 */
[----:B0-----:R-:W-:Y:S02]  /*d54c0*/  F2FP.SATFINITE.E5M2.F32.PACK_AB_MERGE_C R7, R12, R25, RZ ;  /* 0x000000190c07723e */ /* 0x001fe400048060ff */
[----:B------:R-:W-:-:S03]  /*d54d0*/  F2FP.SATFINITE.E5M2.F32.PACK_AB_MERGE_C R6, R15, R13, RZ ;  /* 0x0000000d0f06723e */ /* 0x000fc600048060ff */
[----:B------:R-:W-:Y:S04]  /*d54e0*/  STL [R1+0x2180], R7 ;  /* 0x0021800701007387 */ /* 0x000fe80000100800 */
[----:B------:R0:W-:Y:S04]  /*d54f0*/  STL [R1+0x21b8], R6 ;  /* 0x0021b80601007387 */ /* 0x0001e80000100800 */
[----:B------:R-:W4:Y:S04]  /*d5500*/  LDL.LU R20, [R1+0x1600] ;  /* 0x0016000001147983 */ /* 0x000f280000300800 */
[----:B------:R-:W4:Y:S01]  /*d5510*/  LDL.LU R8, [R1+0x1604] ;  /* 0x0016040001087983 */ /* 0x000f220000300800 */
[----:B0-----:R-:W-:-:S03]  /*d5520*/  IADD3 R6, P2, R19, R3, RZ ;  /* 0x0000000313067210 */ /* 0x001fc60007f5e0ff */
[----:B------:R-:W4:Y:S02]  /*d5530*/  LDL.LU R9, [R1+0x1608] ;  /* 0x0016080001097983 */ /* 0x000f240000300800 */
[----:B------:R-:W-:Y:S02]  /*d5540*/  IMAD.X R7, R11, 0x1, R4, P2 ;  /* 0x000000010b077824 */ /* 0x000fe400010e0604 */
[----:B------:R-:W4:Y:S04]  /*d5550*/  LDL.LU R12, [R1+0x160c] ;  /* 0x00160c00010c7983 */ /* 0x000f280000300800 */
[----:B------:R0:W-:Y:S04]  /*d5560*/  STL.64 [R1+0x1630], R6 ;  /* 0x0016300601007387 */ /* 0x0001e80000100a00 */
[----:B0-----:R-:W3:Y:S04]  /*d5570*/  LDL.LU.64 R6, [R1+0x5928] ;  /* 0x0059280001067983 */ /* 0x001ee80000300a00 */
[----:B------:R-:W4:Y:S04]  /*d5580*/  LDL.LU R26, [R1+0x15f0] ;  /* 0x0015f000011a7983 */ /* 0x000f280000300800 */
[----:B------:R-:W4:Y:S04]  /*d5590*/  LDL.LU R25, [R1+0x15f4] ;  /* 0x0015f40001197983 */ /* 0x000f280000300800 */
[----:B------:R-:W4:Y:S04]  /*d55a0*/  LDL.LU R13, [R1+0x15f8] ;  /* 0x0015f800010d7983 */ /* 0x000f280000300800 */
[----:B------:R-:W4:Y:S01]  /*d55b0*/  LDL.LU R15, [R1+0x15fc] ;  /* 0x0015fc00010f7983 */ /* 0x000f220000300800 */
[----:B--2---:R-:W-:-:S03]  /*d55c0*/  F2FP.SATFINITE.E5M2.F32.PACK_AB_MERGE_C R28, R16, R28, RZ ;  /* 0x0000001c101c723e */ /* 0x004fc600048060ff */
[----:B------:R-:W2:Y:S04]  /*d55d0*/  LDL.LU R16, [R1+0x160] ;  /* 0x0001600001107983 */ /* 0x000ea80000300800 */
[----:B------:R0:W-:Y:S02]  /*d55e0*/  STL [R1+0x21ac], R28 ;  /* 0x0021ac1c01007387 */ /* 0x0001e40000100800 */
[----:B0-----:R-:W-:Y:S02]  /*d55f0*/  IADD3 R28, P2, R19, R5, RZ ;  /* 0x00000005131c7210 */ /* 0x001fe40007f5e0ff */
[----:B--2---:R0:W-:Y:S02]  /*d5600*/  STL [R1+0x5914], R16 ;  /* 0x0059141001007387 */ /* 0x0041e40000100800 */
[----:B0-----:R-:W-:Y:S01]  /*d5610*/  F2FP.SATFINITE.E5M2.F32.PACK_AB_MERGE_C R16, R18, R29, RZ ;  /* 0x0000001d1210723e */ /* 0x001fe200048060ff */
[----:B---3--:R-:W-:-:S04]  /*d5620*/  IMAD.X R29, R11, 0x1, R7, P2 ;  /* 0x000000010b1d7824 */ /* 0x008fc800010e0607 */
[----:B------:R-:W-:Y:S04]  /*d5630*/  STL [R1+0x4f68], R16 ;  /* 0x004f681001007387 */ /* 0x000fe80000100800 */
[----:B------:R0:W-:Y:S04]  /*d5640*/  STL.64 [R1+0x1620], R28 ;  /* 0x0016201c01007387 */ /* 0x0001e80000100a00 */
[----:B0-----:R-:W2:Y:S01]  /*d5650*/  LDL.LU R28, [R1+0x5920] ;  /* 0x00592000011c7983 */ /* 0x001ea20000300800 */
[----:B------:R-:W-:-:S05]  /*d5660*/  IADD3 R18, P2, R19, R6, RZ ;  /* 0x0000000613127210 */ /* 0x000fca0007f5e0ff */
[----:B------:R-:W-:-:S05]  /*d5670*/  IMAD.X R19, R11, 0x1, R27, P2 ;  /* 0x000000010b137824 */ /* 0x000fca00010e061b */
[----:B------:R0:W-:Y:S04]  /*d5680*/  STL.64 [R1+0x1610], R18 ;  /* 0x0016101201007387 */ /* 0x0001e80000100a00 */
[----:B------:R-:W3:Y:S01]  /*d5690*/  LDL.LU R16, [R1+0x15ec] ;  /* 0x0015ec0001107983 */ /* 0x000ee20000300800 */
[----:B--2---:R-:W-:-:S05]  /*d56a0*/  F2FP.SATFINITE.E5M2.F32.PACK_AB_MERGE_C R11, R22, R28, RZ ;  /* 0x0000001c160b723e */ /* 0x004fca00048060ff */
[----:B------:R1:W-:Y:S04]  /*d56b0*/  STL [R1+0x4f5c], R11 ;  /* 0x004f5c0b01007387 */ /* 0x0003e80000100800 */
[----:B------:R-:W2:Y:S04]  /*d56c0*/  LDL.LU R29, [R1+0x15d0] ;  /* 0x0015d000011d7983 */ /* 0x000ea80000300800 */
[----:B0-----:R-:W3:Y:S04]  /*d56d0*/  LDL.LU R18, [R1+0x15d4] ;  /* 0x0015d40001127983 */ /* 0x001ee80000300800 */
[----:B-1----:R-:W2:Y:S04]  /*d56e0*/  LDL.LU R11, [R1+0x15d8] ;  /* 0x0015d800010b7983 */ /* 0x002ea80000300800 */
[----:B------:R-:W3:Y:S01]  /*d56f0*/  LDL.LU R19, [R1+0x15dc] ;  /* 0x0015dc0001137983 */ /* 0x000ee20000300800 */
[----:B----4-:R-:W-:-:S02]  /*d5700*/  F2FP.SATFINITE.E5M2.F32.PACK_AB_MERGE_C R8, R8, R20, RZ ;  /* 0x000000140808723e */ /* 0x010fc400048060ff */
[----:B------:R-:W-:Y:S02]  /*d5710*/  F2FP.SATFINITE.E5M2.F32.PACK_AB_MERGE_C R20, R12, R9, RZ ;  /* 0x000000090c14723e */ /* 0x000fe400048060ff */
[----:B------:R-:W-:Y:S02]  /*d5720*/  SHF.R.S32.HI R12, RZ, 0x1f, R17 ;  /* 0x0000001fff0c7819 */ /* 0x000fe40000011411 */
[----:B------:R-:W-:Y:S01]  /*d5730*/  F2FP.SATFINITE.E5M2.F32.PACK_AB_MERGE_C R13, R15, R13, RZ ;  /* 0x0000000d0f0d723e */ /* 0x000fe200048060ff */
[----:B---3--:R0:W-:Y:S04]  /*d5740*/  STL.64 [R1+0x5918], R18 ;  /* 0x0059181201007387 */ /* 0x0081e80000100a00 */
[----:B0-----:R-:W3:Y:S04]  /*d5750*/  LDL.LU R18, [R1+0x15e4] ;  /* 0x0015e40001127983 */ /* 0x001ee80000300800 */
[----:B------:R-:W4:Y:S04]  /*d5760*/  LDL.LU R19, [R1+0x15e8] ;  /* 0x0015e80001137983 */ /* 0x000f280000300800 */
[----:B------:R-:W2:Y:S04]  /*d5770*/  LDL.LU R28, [R1+0x15c0] ;  /* 0x0015c000011c7983 */ /* 0x000ea80000300800 */
[----:B------:R-:W2:Y:S04]  /*d5780*/  LDL.LU R22, [R1+0x15c4] ;  /* 0x0015c40001167983 */ /* 0x000ea80000300800 */
[----:B------:R0:W-:Y:S04]  /*d5790*/  STL [R1+0x4f88], R8 ;  /* 0x004f880801007387 */ /* 0x0001e80000100800 */
[----:B------:R1:W-:Y:S01]  /*d57a0*/  STL [R1+0x4f84], R20 ;  /* 0x004f841401007387 */ /* 0x0003e20000100800 */
[----:B0-----:R-:W-:-:S02]  /*d57b0*/  IADD3 R8, P2, R17, R0, RZ ;  /* 0x0000000011087210 */ /* 0x001fc40007f5e0ff */
[----:B-1----:R-:W-:-:S03]  /*d57c0*/  F2FP.SATFINITE.E5M2.F32.PACK_AB_MERGE_C R20, R25, R26, RZ ;  /* 0x0000001a1914723e */ /* 0x002fc600048060ff */
[----:B------:R-:W-:-:S05]  /*d57d0*/  IMAD.X R9, R12, 0x1, R2, P2 ;  /* 0x000000010c097824 */ /* 0x000fca00010e0602 */
[----:B------:R-:W-:Y:S04]  /*d57e0*/  STL.64 [R1+0x1600], R8 ;  /* 0x0016000801007387 */ /* 0x000fe80000100a00 */
[----:B------:R-:W-:Y:S04]  /*d57f0*/  STL [R1+0x4fbc], R20 ;  /* 0x004fbc1401007387 */ /* 0x000fe80000100800 */
[----:B------:R-:W-:Y:S04]  /*d5800*/  STL [R1+0x4fb8], R13 ;  /* 0x004fb80d01007387 */ /* 0x000fe80000100800 */
[----:B------:R0:W-:Y:S04]  /*d5810*/  STL [R1+0x5910], R23 ;  /* 0x0059101701007387 */ /* 0x0001e80000100800 */
[----:B0-----:R-:W3:Y:S01]  /*d5820*/  LDL.LU R23, [R1+0x15e0] ;  /* 0x0015e00001177983 */ /* 0x001ee20000300800 */
[----:B------:R-:W-:-:S05]  /*d5830*/  IADD3 R8, P2, R17, R3, RZ ;  /* 0x0000000311087210 */ /* 0x000fca0007f5e0ff */
[----:B------:R-:W-:-:S05]  /*d5840*/  IMAD.X R9, R12, 0x1, R4, P2 ;  /* 0x000000010c097824 */ /* 0x000fca00010e0604 */
[----:B------:R0:W-:Y:S04]  /*d5850*/  STL.64 [R1+0x15f0], R8 ;  /* 0x0015f00801007387 */ /* 0x0001e80000100a00 */
[----:B------:R-:W2:Y:S04]  /*d5860*/  LDL.LU R20, [R1+0x15c8] ;  /* 0x0015c80001147983 */ /* 0x000ea80000300800 */
[----:B0-----:R-:W2:Y:S04]  /*d5870*/  LDL.LU R8, [R1+0x15cc] ;  /* 0x0015cc0001087983 */ /* 0x001ea80000300800 */
[----:B------:R-:W2:Y:S04]  /*d5880*/  LDL.LU R9, [R1+0x15b0] ;  /* 0x0015b00001097983 */ /* 0x000ea80000300800 */
[----:B------:R-:W2:Y:S04]  /*d5890*/  LDL.LU R26, [R1+0x15b4] ;  /* 0x0015b400011a7983 */ /* 0x000ea80000300800 */
[----:B------:R-:W2:Y:S04]  /*d58a0*/  LDL.LU R13, [R1+0x15b8] ;  /* 0x0015b800010d7983 */ /* 0x000ea80000300800 */
[----:B------:R-:W2:Y:S04]  /*d58b0*/  LDL.LU R15, [R1+0x15bc] ;  /* 0x0015bc00010f7983 */ /* 0x000ea80000300800 */
[----:B------:R-:W2:Y:S01]  /*d58c0*/  LDL.LU R25, [R1+0x164] ;  /* 0x0001640001197983 */ /* 0x000ea20000300800 */
[----:B----4-:R-:W-:-:S02]  /*d58d0*/  F2FP.SATFINITE.E5M2.F32.PACK_AB_MERGE_C R16, R16, R19, RZ ;  /* 0x000000131010723e */ /* 0x010fc400048060ff */
[----:B---3--:R-:W-:Y:S02]  /*d58e0*/  F2FP.SATFINITE.E5M2.F32.PACK_AB_MERGE_C R23, R18, R23, RZ ;  /* 0x000000171217723e */ /* 0x008fe400048060ff */
[----:B------:R-:W-:-:S05]  /*d58f0*/  IADD3 R18, P2, R17, R5, RZ ;  /* 0x0000000511127210 */ /* 0x000fca0007f5e0ff */
[----:B------:R-:W-:Y:S01]  /*d5900*/  IMAD.X R19, R12, 0x1, R7, P2 ;  /* 0x000000010c137824 */ /* 0x000fe200010e0607 */
[----:B------:R-:W-:Y:S04]  /*d5910*/  STL [R1+0x4fe8], R23 ;  /* 0x004fe81701007387 */ /* 0x000fe80000100800 */
[----:B------:R-:W-:Y:S04]  /*d5920*/  STL [R1+0x4fe4], R16 ;  /* 0x004fe41001007387 */ /* 0x000fe80000100800 */
[----:B------:R0:W-:Y:S04]  /*d5930*/  STL.64 [R1+0x15e8], R18 ;  /* 0x0015e81201007387 */ /* 0x0001e80000100a00 */
[----:B0-----:R-:W2:Y:S01]  /*d5940*/  LDL.LU.64 R18, [R1+0x5918] ;  /* 0x0059180001127983 */ /* 0x001ea20000300a00 */
[----:B------:R-:W-:-:S05]  /*d5950*/  IADD3 R16, P2, R17, R6, RZ ;  /* 0x0000000611107210 */ /* 0x000fca0007f5e0ff */
[----:B------:R-:W-:-:S05]  /*d5960*/  IMAD.X R17, R12, 0x1, R27, P2 ;  /* 0x000000010c117824 */ /* 0x000fca00010e061b */
[----:B------:R0:W-:Y:S04]  /*d5970*/  STL.64 [R1+0x15e0], R16 ;  /* 0x0015e01001007387 */ /* 0x0001e80000100a00 */
[----:B0-----:R-:W3:Y:S01]  /*d5980*/  LDL.LU R16, [R1+0x5914] ;  /* 0x0059140001107983 */ /* 0x001ee20000300800 */
[----:B--2---:R-:W-:Y:S02]  /*d5990*/  F2FP.SATFINITE.E5M2.F32.PACK_AB_MERGE_C R17, R18, R29, RZ ;  /* 0x0000001d1211723e */ /* 0x004fe400048060ff */
[----:B------:R-:W-:Y:S02]  /*d59a0*/  F2FP.SATFINITE.E5M2.F32.PACK_AB_MERGE_C R12, R19, R11, RZ ;  /* 0x0000000b130c723e */ /* 0x000fe400048060ff */
[----:B------:R-:W-:Y:S01]  /*d59b0*/  F2FP.SATFINITE.E5M2.F32.PACK_AB_MERGE_C R11, R22, R28, RZ ;  /* 0x0000001c160b723e */ /* 0x000fe200048060ff */
[----:B------:R-:W-:Y:S04]  /*d59c0*/  STL [R1+0x5000], R17 ;  /* 0x0050001101007387 */ /* 0x000fe80000100800 */
[----:B------:R-:W-:Y:S04]  /*d59d0*/  STL [R1+0x4ffc], R12 ;  /* 0x004ffc0c01007387 */ /* 0x000fe80000100800 */
[----:B------:R0:W-:Y:S04]  /*d59e0*/  STL [R1+0x5028], R11 ;  /* 0x0050280b01007387 */ /* 0x0001e80000100800 */
[----:B------:R-:W2:Y:S04]  /*d59f0*/  LDL.LU R29, [R1+0x15a8] ;  /* 0x0015a800011d7983 */ /* 0x000ea80000300800 */
[----:B------:R-:W4:Y:S04]  /*d5a00*/  LDL.LU R18, [R1+0x15ac] ;  /* 0x0015ac0001127983 */ /* 0x000f280000300800 */
[----:B0-----:R-:W2:Y:S04]  /*d5a10*/  LDL.LU R11, [R1+0x1590] ;  /* 0x00159000010b7983 */ /* 0x001ea80000300800 */
[----:B------:R-:W4:Y:S01]  /*d5a20*/  LDL.LU R19, [R1+0x1594] ;  /* 0x0015940001137983 */ /* 0x000f220000300800 */
[----:B---3--:R-:W-:-:S02]  /*d5a30*/  SHF.R.S32.HI R12, RZ, 0x1f, R16 ;  /* 0x0000001fff0c7819 */ /* 0x008fc40000011410 */
[----:B------:R-:W-:Y:S02]  /*d5a40*/  IADD3 R22, P2, R16, R0, RZ ;  /* 0x0000000010167210 */ /* 0x000fe40007f5e0ff */
[----:B------:R-:W-:-:S03]  /*d5a50*/  F2FP.SATFINITE.E5M2.F32.PACK_AB_MERGE_C R20, R8, R20, RZ ;  /* 0x000000140814723e */ /* 0x000fc600048060ff */
[----:B------:R-:W-:Y:S01]  /*d5a60*/  IMAD.X R23, R12, 0x1, R2, P2 ;  /* 0x000000010c177824 */ /* 0x000fe200010e0602 */
[----:B------:R-:W-:Y:S02]  /*d5a70*/  IADD3 R8, P2, R16, R3, RZ ;  /* 0x0000000310087210 */ /* 0x000fe40007f5e0ff */
[----:B------:R-:W-:-:S03]  /*d5a80*/  F2FP.SATFINITE.E5M2.F32.PACK_AB_MERGE_C R17, R26, R9, RZ ;  /* 0x000000091a11723e */ /* 0x000fc600048060ff */
[----:B------:R-:W-:Y:S01]  /*d5a90*/  IMAD.X R9, R12, 0x1, R4, P2 ;  /* 0x000000010c097824 */ /* 0x000fe200010e0604 */
[----:B----4-:R0:W-:Y:S04]  /*d5aa0*/  STL.64 [R1+0x5908], R18 ;  /* 0x0059081201007387 */ /* 0x0101e80000100a00 */
[----:B0-----:R-:W3:Y:S04]  /*d5ab0*/  LDL.LU R18, [R1+0x15a0] ;  /* 0x0015a00001127983 */ /* 0x001ee80000300800 */
[----:B------:R-:W3:Y:S04]  /*d5ac0*/  LDL.LU R19, [R1+0x15a4] ;  /* 0x0015a40001137983 */ /* 0x000ee80000300800 */
[----:B------:R0:W-:Y:S04]  /*d5ad0*/  STL.64 [R1+0x15d0], R22 ;  /* 0x0015d01601007387 */ /* 0x0001e80000100a00 */
[----:B0-----:R-:W4:Y:S04]  /*d5ae0*/  LDL.LU R23, [R1+0x5910] ;  /* 0x0059100001177983 */ /* 0x001f280000300800 */
[----:B------:R-:W2:Y:S04]  /*d5af0*/  LDL.LU R28, [R1+0x1598] ;  /* 0x00159800011c7983 */ /* 0x000ea80000300800 */
[----:B------:R-:W2:Y:S04]  /*d5b00*/  LDL.LU R22, [R1+0x159c] ;  /* 0x00159c0001167983 */ /* 0x000ea80000300800 */
[----:B------:R-:W-:Y:S04]  /*d5b10*/  STL [R1+0x5024], R20 ;  /* 0x0050241401007387 */ /* 0x000fe80000100800 */
[----:B------:R-:W-:Y:S04]  /*d5b20*/  STL [R1+0x5050], R17 ;  /* 0x0050501101007387 */ /* 0x000fe80000100800 */
[----:B------:R0:W-:Y:S02]  /*d5b30*/  STL.64 [R1+0x15c0], R8 ;  /* 0x0015c00801007387 */ /* 0x0001e40000100a00 */
[----:B0-----:R-:W-:-:S05]  /*d5b40*/  F2FP.SATFINITE.E5M2.F32.PACK_AB_MERGE_C R8, R15, R13, RZ ;  /* 0x0000000d0f08723e */ /* 0x001fca00048060ff */
[----:B------:R0:W-:Y:S04]  /*d5b50*/  STL [R1+0x504c], R8 ;  /* 0x00504c0801007387 */ /* 0x0001e80000100800 */
[----:B------:R-:W4:Y:S04]  /*d5b60*/  LDL.LU R17, [R1+0x1584] ;  /* 0x0015840001117983 */ /* 0x000f280000300800 */
[----:B------:R-:W4:Y:S04]  /*d5b70*/  LDL.LU R20, [R1+0x1588] ;  /* 0x0015880001147983 */ /* 0x000f280000300800 */
[----:B0-----:R-:W4:Y:S04]  /*d5b80*/  LDL.LU R8, [R1+0x158c] ;  /* 0x00158c0001087983 */ /* 0x001f280000300800 */
[----:B------:R-:W2:Y:S01]  /*d5b90*/  LDL.LU R9, [R1+0x1570] ;  /* 0x0015700001097983 */ /* 0x000ea20000300800 */
[----:B------:R-:W-:-:S02]  /*d5ba0*/  IMAD.MOV.U32 R13, RZ, RZ, R21 ;  /* 0x000000ffff0d7224 */ /* 0x000fc400078e0015 */
[----:B------:R-:W-:Y:S01]  /*d5bb0*/  IMAD.MOV.U32 R21, RZ, RZ, R10 ;  /* 0x000000ffff157224 */ /* 0x000fe200078e000a */
[----:B---3--:R-:W-:Y:S02]  /*d5bc0*/  F2FP.SATFINITE.E5M2.F32.PACK_AB_MERGE_C R19, R19, R18, RZ ;  /* 0x000000121313723e */ /* 0x008fe400048060ff */
[----:B------:R-:W-:Y:S01]  /*d5bd0*/  IADD3 R18, P2, R16, R5, RZ ;  /* 0x0000000510127210 */ /* 0x000fe20007f5e0ff */
[----:B--2---:R0:W-:Y:S04]  /*d5be0*/  STL [R1+0x5900], R9 ;  /* 0x0059000901007387 */ /* 0x0041e80000100800 */
[----:B0-----:R-:W4:Y:S04]  /*d5bf0*/  LDL.LU R9, [R1+0x1580] ;  /* 0x0015800001097983 */ /* 0x001f280000300800 */
[----:B------:R-:W2:Y:S04]  /*d5c00*/  LDL.LU R26, [R1+0x1574] ;  /* 0x00157400011a7983 */ /* 0x000ea80000300800 */
[----:B------:R-:W3:Y:S04]  /*d5c10*/  LDL.LU R15, [R1+0x1578] ;  /* 0x00157800010f7983 */ /* 0x000ee80000300800 */
[----:B------:R-:W3:Y:S04]  /*d5c20*/  LDL.LU R10, [R1+0x157c] ;  /* 0x00157c00010a7983 */ /* 0x000ee80000300800 */
[----:B------:R0:W-:Y:S02]  /*d5c30*/  STL [R1+0x5068], R19 ;  /* 0x0050681301007387 */ /* 0x0001e40000100800 */
[----:B0-----:R-:W-:-:S05]  /*d5c40*/  IMAD.X R19, R12, 0x1, R7, P2 ;  /* 0x000000010c137824 */ /* 0x001fca00010e0607 */
[----:B------:R0:W-:Y:S02]  /*d5c50*/  STL.64 [R1+0x15b8], R18 ;  /* 0x0015b81201007387 */ /* 0x0001e40000100a00 */
[----:B0-----:R-:W-:-:S05]  /*d5c60*/  IADD3 R18, P2, R16, R6, RZ ;  /* 0x0000000610127210 */ /* 0x001fca0007f5e0ff */
[----:B------:R-:W-:-:S05]  /*d5c70*/  IMAD.X R19, R12, 0x1, R27, P2 ;  /* 0x000000010c137824 */ /* 0x000fca00010e061b */
[----:B------:R0:W-:Y:S04]  /*d5c80*/  STL.64 [R1+0x15b0], R18 ;  /* 0x0015b01201007387 */ /* 0x0001e80000100a00 */
[----:B0-----:R-:W4:Y:S01]  /*d5c90*/  LDL.LU.64 R18, [R1+0x5908] ;  /* 0x0059080001127983 */ /* 0x001f220000300a00 */
[----:B------:R-:W-:-:S03]  /*d5ca0*/  F2FP.SATFINITE.E5M2.F32.PACK_AB_MERGE_C R22, R22, R28, RZ ;  /* 0x0000001c1616723e */ /* 0x000fc600048060ff */
[----:B------:R-:W2:Y:S01]  /*d5cb0*/  LDL.LU R12, [R1+0x1560] ;  /* 0x00156000010c7983 */ /* 0x000ea20000300800 */
[----:B------:R-:W-:Y:S02]  /*d5cc0*/  IADD3 R28, P2, R25, R0, RZ ;  /* 0x00000000191c7210 */ /* 0x000fe40007f5e0ff */
[----:B----4-:R-:W-:Y:S02]  /*d5cd0*/  F2FP.SATFINITE.E5M2.F32.PACK_AB_MERGE_C R16, R18, R29, RZ ;  /* 0x0000001d1210723e */ /* 0x010fe400048060ff */
[----:B------:R-:W-:-:S03]  /*d5ce0*/  F2FP.SATFINITE.E5M2.F32.PACK_AB_MERGE_C R11, R19, R11, RZ ;  /* 0x0000000b130b723e */ /* 0x000fc600048060ff */
[----:B------:R0:W-:Y:S04]  /*d5cf0*/  STL [R1+0x5064], R16 ;  /* 0x0050641001007387 */ /* 0x0001e80000100800 */
[----:B------:R-:W4:Y:S01]  /*d5d00*/  LDL.LU R18, [R1+0x1564] ;  /* 0x0015640001127983 */ /* 0x000f220000300800 */
[----:B0-----:R-:W-:-:S03]  /*d5d10*/  SHF.R.S32.HI R16, RZ, 0x1f, R25 ;  /* 0x0000001fff107819 */ /* 0x001fc60000011419 */
[----:B------:R0:W-:Y:S02]  /*d5d20*/  STL [R1+0x5090], R11 ;  /* 0x0050900b01007387 */ /* 0x0001e40000100800 */
[----:B------:R-:W-:Y:S02]  /*d5d30*/  IMAD.X R29, R16, 0x1, R2, P2 ;  /* 0x00000001101d7824 */ /* 0x000fe400010e0602 */
[----:B0-----:R-:W4:Y:S04]  /*d5d40*/  LDL.LU R11, [R1+0x1568] ;  /* 0x00156800010b7983 */ /* 0x001f280000300800 */
[----:B------:R-:W4:Y:S04]  /*d5d50*/  LDL.LU R19, [R1+0x156c] ;  /* 0x00156c0001137983 */ /* 0x000f280000300800 */
[----:B------:R-:W-:Y:S04]  /*d5d60*/  STL [R1+0x5084], R22 ;  /* 0x0050841601007387 */ /* 0x000fe80000100800 */
[----:B------:R0:W-:Y:S04]  /*d5d70*/  STL.64 [R1+0x15a8], R28 ;  /* 0x0015a81c01007387 */ /* 0x0001e80000100a00 */
[----:B0-----:R-:W4:Y:S04]  /*d5d80*/  LDL.LU R28, [R1+0x1550] ;  /* 0x00155000011c7983 */ /* 0x001f280000300800 */
[----:B------:R-:W4:Y:S04]  /*d5d90*/  LDL.LU R22, [R1+0x1554] ;  /* 0x0015540001167983 */ /* 0x000f280000300800 */
[----:B------:R-:W3:Y:S01]  /*d5da0*/  LDL.LU R29, [R1+0x16c] ;  /* 0x00016c00011d7983 */ /* 0x000ee20000300800 */
[----:B------:R-:W-:-:S02]  /*d5db0*/  F2FP.SATFINITE.E5M2.F32.PACK_AB_MERGE_C R9, R17, R9, RZ ;  /* 0x000000091109723e */ /* 0x000fc400048060ff */
[----:B------:R-:W-:Y:S02]  /*d5dc0*/  F2FP.SATFINITE.E5M2.F32.PACK_AB_MERGE_C R17, R8, R20, RZ ;  /* 0x000000140811723e */ /* 0x000fe400048060ff */
[----:B------:R-:W-:Y:S01]  /*d5dd0*/  IADD3 R8, P2, R25, R3, RZ ;  /* 0x0000000319087210 */ /* 0x000fe20007f5e0ff */
[----:B---3--:R0:W-:Y:S04]  /*d5de0*/  STL [R1+0x58e4], R29 ;  /* 0x0058e41d01007387 */ /* 0x0081e80000100800 */
[----:B0-----:R-:W3:Y:S04]  /*d5df0*/  LDL.LU R29, [R1+0x168] ;  /* 0x00016800011d7983 */ /* 0x001ee80000300800 */
[----:B------:R0:W-:Y:S04]  /*d5e00*/  STL [R1+0x50c4], R9 ;  /* 0x0050c40901007387 */ /* 0x0001e80000100800 */
[----:B------:R-:W-:Y:S01]  /*d5e10*/  STL [R1+0x50bc], R17 ;  /* 0x0050bc1101007387 */ /* 0x000fe20000100800 */
[----:B0-----:R-:W-:-:S05]  /*d5e20*/  IMAD.X R9, R16, 0x1, R4, P2 ;  /* 0x0000000110097824 */ /* 0x001fca00010e0604 */
[----:B------:R0:W-:Y:S04]  /*d5e30*/  STL.64 [R1+0x15a0], R8 ;  /* 0x0015a00801007387 */ /* 0x0001e80000100a00 */
[----:B0-----:R-:W2:Y:S01]  /*d5e40*/  LDL.LU R9, [R1+0x5900] ;  /* 0x0059000001097983 */ /* 0x001ea20000300800 */
[----:B------:R-:W-:Y:S02]  /*d5e50*/  F2FP.SATFINITE.E5M2.F32.PACK_AB_MERGE_C R8, R10, R15, RZ ;  /* 0x0000000f0a08723e */ /* 0x000fe400048060ff */
[----:B--2---:R-:W-:-:S05]  /*d5e60*/  F2FP.SATFINITE.E5M2.F32.PACK_AB_MERGE_C R9, R26, R9, RZ ;  /* 0x000000091a09723e */ /* 0x004fca00048060ff */
[----:B------:R-:W-:Y:S04]  /*d5e70*/  STL [R1+0x50e4], R9 ;  /* 0x0050e40901007387 */ /* 0x000fe80000100800 */
[----:B------:R0:W-:Y:S04]  /*d5e80*/  STL [R1+0x50e0], R8 ;  /* 0x0050e00801007387 */ /* 0x0001e80000100800 */
[----:B------:R-:W2:Y:S01]  /*d5e90*/  LDL.LU R15, [R1+0x1558] ;  /* 0x00155800010f7983 */ /* 0x000ea20000300800 */
[----:B0-----:R-:W-:-:S05]  /*d5ea0*/  IADD3 R8, P2, R25, R5, RZ ;  /* 0x0000000519087210 */ /* 0x001fca0007f5e0ff */
[----:B------:R-:W-:Y:S01]  /*d5eb0*/  IMAD.X R9, R16, 0x1, R7, P2 ;  /* 0x0000000110097824 */ /* 0x000fe200010e0607 */
[----:B--2---:R-:W-:Y:S04]  /*d5ec0*/  STL.64 [R1+0x58f8], R14 ;  /* 0x0058f80e01007387 */ /* 0x004fe80000100a00 */
[----:B------:R-:W2:Y:S04]  /*d5ed0*/  LDL.LU R10, [R1+0x155c] ;  /* 0x00155c00010a7983 */ /* 0x000ea80000300800 */
[----:B------:R-:W-:Y:S04]  /*d5ee0*/  STL [R1+0x58e8], R5 ;  /* 0x0058e80501007387 */ /* 0x000fe80000100800 */
[----:B------:R4:W-:Y:S04]  /*d5ef0*/  STL [R1+0x58ec], R7 ;  /* 0x0058ec0701007387 */ /* 0x0009e80000100800 */
[----:B------:R0:W-:Y:S01]  /*d5f00*/  STL.64 [R1+0x1598], R8 ;  /* 0x0015980801007387 */ /* 0x0001e20000100a00 */
[----:B----4-:R-:W-:-:S02]  /*d5f10*/  F2FP.SATFINITE.E5M2.F32.PACK_AB_MERGE_C R7, R18, R12, RZ ;  /* 0x0000000c1207723e */ /* 0x010fc400048060ff */
[----:B0-----:R-:W-:-:S05]  /*d5f20*/  IADD3 R8, P2, R25, R6, RZ ;  /* 0x0000000619087210 */ /* 0x001fca0007f5e0ff */
[----:B------:R-:W-:-:S05]  /*d5f30*/  IMAD.X R9, R16, 0x1, R27, P2 ;  /* 0x0000000110097824 */ /* 0x000fca00010e061b */
[----:B------:R-:W-:Y:S04]  /*d5f40*/  STL.64 [R1+0x1590], R8 ;  /* 0x0015900801007387 */ /* 0x000fe80000100a00 */
[----:B------:R0:W-:Y:S04]  /*d5f50*/  STL [R1+0x50fc], R7 ;  /* 0x0050fc0701007387 */ /* 0x0001e80000100800 */
[----:B0-----:R-:W4:Y:S01]  /*d5f60*/  LDL.LU R7, [R1+0x1548] ;  /* 0x0015480001077983 */ /* 0x001f220000300800 */
[----:B------:R-:W-:Y:S02]  /*d5f70*/  F2FP.SATFINITE.E5M2.F32.PACK_AB_MERGE_C R5, R19, R11, RZ ;  /* 0x0000000b1305723e */ /* 0x000fe400048060ff */
[----:B------:R-:W-:-:S03]  /*d5f80*/  F2FP.SATFINITE.E5M2.F32.PACK_AB_MERGE_C R8, R22, R28, RZ ;  /* 0x0000001c1608723e */ /* 0x000fc600048060ff */
[----:B------:R-:W-:Y:S01]  /*d5f90*/  STL [R1+0x50f8], R5 ;  /* 0x0050f80501007387 */ /* 0x000fe20000100800 */
[----:B---3--:R-:W-:Y:S02]  /*d5fa0*/  SHF.R.S32.HI R22, RZ, 0x1f, R29 ;  /* 0x0000001fff167819 */ /* 0x008fe4000001141d */
[----:B------:R-:W-:-:S05]  /*d5fb0*/  IADD3 R14, P2, R29, R0, RZ ;  /* 0x000000001d0e7210 */ /* 0x000fca0007f5e0ff */
[----:B------:R-:W-:Y:S01]  /*d5fc0*/  IMAD.X R15, R22, 0x1, R2, P2 ;  /* 0x00000001160f7824 */ /* 0x000fe200010e0602 */
[----:B----4-:R0:W-:Y:S04]  /*d5fd0*/  STL.64 [R1+0x58f0], R6 ;  /* 0x0058f00601007387 */ /* 0x0101e80000100a00 */
[----:B0-----:R-:W3:Y:S04]  /*d5fe0*/  LDL.LU R6, [R1+0x1540] ;  /* 0x0015400001067983 */ /* 0x001ee80000300800 */
[----:B------:R-:W3:Y:S04]  /*d5ff0*/  LDL.LU R7, [R1+0x1544] ;  /* 0x0015440001077983 */ /* 0x000ee80000300800 */
[----:B------:R-:W4:Y:S04]  /*d6000*/  LDL.LU R5, [R1+0x154c] ;  /* 0x00154c0001057983 */ /* 0x000f280000300800 */
[----:B------:R-:W4:Y:S04]  /*d6010*/  LDL.LU R16, [R1+0x2168] ;  /* 0x0021680001107983 */ /* 0x000f280000300800 */
[----:B------:R0:W-:Y:S04]  /*d6020*/  STL [R1+0x1c7c], R8 ;  /* 0x001c7c0801007387 */ /* 0x0001e80000100800 */
[----:B------:R-:W4:Y:S04]  /*d6030*/  LDL.LU R17, [R1+0x216c] ;  /* 0x00216c0001117983 */ /* 0x000f280000300800 */
[----:B------:R-:W4:Y:S04]  /*d6040*/  LDL.LU R20, [R1+0x2150] ;  /* 0x0021500001147983 */ /* 0x000f280000300800 */
[----:B0-----:R-:W4:Y:S04]  /*d6050*/  LDL.LU R8, [R1+0x2154] ;  /* 0x0021540001087983 */ /* 0x001f280000300800 */
[----:B------:R-:W4:Y:S04]  /*d6060*/  LDL.LU R9, [R1+0x2158] ;  /* 0x0021580001097983 */ /* 0x000f280000300800 */
[----:B------:R-:W4:Y:S04]  /*d6070*/  LDL.LU R26, [R1+0x215c] ;  /* 0x00215c00011a7983 */ /* 0x000f280000300800 */
[----:B------:R-:W4:Y:S04]  /*d6080*/  LDL.LU R25, [R1+0x1530] ;  /* 0x0015300001197983 */ /* 0x000f280000300800 */
[----:B------:R-:W4:Y:S04]  /*d6090*/  LDL.LU R12, [R1+0x1534] ;  /* 0x00153400010c7983 */ /* 0x000f280000300800 */
[----:B------:R-:W4:Y:S04]  /*d60a0*/  LDL.LU R18, [R1+0x1538] ;  /* 0x0015380001127983 */ /* 0x000f280000300800 */
[----:B------:R-:W4:Y:S04]  /*d60b0*/  LDL.LU R11, [R1+0x153c] ;  /* 0x00153c00010b7983 */ /* 0x000f280000300800 */
[----:B------:R0:W-:Y:S04]  /*d60c0*/  STL.64 [R1+0x1588], R14 ;  /* 0x0015880e01007387 */ /* 0x0001e80000100a00 */
[----:B0-----:R-:W2:Y:S01]  /*d60d0*/  LDL.LU.64 R14, [R1+0x58f8] ;  /* 0x0058f800010e7983 */ /* 0x001ea20000300a00 */
[----:B---3--:R-:W-:-:S02]  /*d60e0*/  F2FP.SATFINITE.E5M2.F32.PACK_AB_MERGE_C R7, R7, R6, RZ ;  /* 0x000000060707723e */ /* 0x008fc400048060ff */
[----:B------:R-:W-:Y:S02]  /*d60f0*/  IADD3 R6, P2, R29, R3, RZ ;  /* 0x000000031d067210 */ /* 0x000fe40007f5e0ff */
[----:B--2---:R-:W-:Y:S01]  /*d6100*/  F2FP.SATFINITE.E5M2.F32.PACK_AB_MERGE_C R10, R10, R15, RZ ;  /* 0x0000000f0a0a723e */ /* 0x004fe200048060ff */
[----:B------:R-:W-:-:S04]  /*d6110*/  IMAD.MOV.U32 R15, RZ, RZ, R14 ;  /* 0x000000ffff0f7224 */ /* 0x000fc800078e000e */
[----:B------:R-:W-:Y:S04]  /*d6120*/  STL [R1+0x1c88], R10 ;  /* 0x001c880a01007387 */ /* 0x000fe80000100800 */
[----:B----4-:R0:W-:Y:S04]  /*d6130*/  STL.64 [R1+0x58d8], R24 ;  /* 0x0058d81801007387 */ /* 0x0101e80000100a00 */
[----:B0-----:R-:W2:Y:S04]  /*d6140*/  LDL.LU R24, [R1+0x2160] ;  /* 0x0021600001187983 */ /* 0x001ea80000300800 */
[----:B------:R-:W2:Y:S04]  /*d6150*/  LDL.LU R25, [R1+0x2164] ;  /* 0x0021640001197983 */ /* 0x000ea80000300800 */
[----:B------:R-:W3:Y:S04]  /*d6160*/  LDL.LU R19, [R1+0x1510] ;  /* 0x0015100001137983 */ /* 0x000ee80000300800 */
[----:B------:R-:W3:Y:S04]  /*d6170*/  LDL.LU R14, [R1+0x1514] ;  /* 0x00151400010e7983 */ /* 0x000ee80000300800 */
[----:B------:R-:W4:Y:S04]  /*d6180*/  LDL.LU R28, [R1+0x1518] ;  /* 0x00151800011c7983 */ /* 0x000f280000300800 */
[----:B------:R-:W4:Y:S04]  /*d6190*/  LDL.LU R10, [R1+0x151c] ;  /* 0x00151c00010a7983 */ /* 0x000f280000300800 */
[----:B------:R0:W-:Y:S02]  /*d61a0*/  STL [R1+0x1bac], R7 ;  /* 0x001bac0701007387 */ /* 0x0001e40000100800 */
[----:B0-----:R-:W-:-:S05]  /*d61b0*/  IMAD.X R7, R22, 0x1, R4, P2 ;  /* 0x0000000116077824 */ /* 0x001fca00010e0604 */
        /* <DEDUP_REMOVED lines=19> */
[----:B------:R-:W-:Y:S01]  /*d62f0*/  F2FP.SATFINITE.E5M2.F32.PACK_AB_MERGE_C R6, R8, R20, RZ ;  /* 0x000000140806723e */ /* 0x000fe200048060ff */
[----:B------:R-:W3:Y:S01]  /*d6300*/  LDL.LU R17, [R1+0x170] ;  /* 0x0001700001117983 */ /* 0x000ee20000300800 */
[----:B------:R-:W-:-:S03]  /*d6310*/  F2FP.SATFINITE.E5M2.F32.PACK_AB_MERGE_C R8, R26, R9, RZ ;  /* 0x000000091a08723e */ /* 0x000fc600048060ff */
[----:B------:R-:W-:Y:S04]  /*d6320*/  STL [R1+0x1b4c], R7 ;  /* 0x001b4c0701007387 */ /* 0x000fe80000100800 */
[----:B------:R0:W-:Y:S04]  /*d6330*/  STL [R1+0x1b18], R6 ;  /* 0x001b180601007387 */ /* 0x0001e80000100800 */
[----:B------:R-:W-:Y:S01]  /*d6340*/  STL [R1+0x1b28], R8 ;  /* 0x001b280801007387 */ /* 0x000fe20000100800 */
[----:B--2---:R-:W-:Y:S02]  /*d6350*/  SHF.R.S32.HI R9, RZ, 0x1f, R29 ;  /* 0x0000001fff097819 */ /* 0x004fe4000001141d */
[----:B0-----:R-:W-:-:S05]  /*d6360*/  IADD3 R6, P2, R29, R0, RZ ;  /* 0x000000001d067210 */ /* 0x001fca0007f5e0ff */
[----:B------:R-:W-:-:S05]  /*d6370*/  IMAD.X R7, R9, 0x1, R2, P2 ;  /* 0x0000000109077824 */ /* 0x000fca00010e0602 */
[----:B------:R4:W-:Y:S02]  /*d6380*/  STL.64 [R1+0x1568], R6 ;  /* 0x0015680601007387 */ /* 0x0009e40000100a00 */
[----:B----4-:R-:W-:Y:S02]  /*d6390*/  F2FP.SATFINITE.E5M2.F32.PACK_AB_MERGE_C R7, R12, R25, RZ ;  /* 0x000000190c07723e */ /* 0x010fe400048060ff */
[----:B------:R-:W-:-:S03]  /*d63a0*/  F2FP.SATFINITE.E5M2.F32.PACK_AB_MERGE_C R6, R11, R18, RZ ;  /* 0x000000120b06723e */ /* 0x000fc600048060ff */
[----:B------:R-:W-:Y:S04]  /*d63b0*/  STL [R1+0x512c], R7 ;  /* 0x00512c0701007387 */ /* 0x000fe80000100800 */
[----:B------:R-:W2:Y:S04]  /*d63c0*/  LDL.LU R26, [R1+0x1500] ;  /* 0x00150000011a7983 */ /* 0x000ea80000300800 */
[----:B------:R0:W-:Y:S04]  /*d63d0*/  STL [R1+0x5128], R6 ;  /* 0x0051280601007387 */ /* 0x0001e80000100800 */
[----:B------:R-:W2:Y:S01]  /*d63e0*/  LDL.LU R25, [R1+0x1504] ;  /* 0x0015040001197983 */ /* 0x000ea20000300800 */
[----:B0-----:R-:W-:-:S03]  /*d63f0*/  IADD3 R6, P2, R29, R3, RZ ;  /* 0x000000031d067210 */ /* 0x001fc60007f5e0ff */
[----:B------:R-:W-:Y:S02]  /*d6400*/  STL.64 [R1+0x58c8], R2 ;  /* 0x0058c80201007387 */ /* 0x000fe40000100a00 */
[----:B------:R-:W-:-:S05]  /*d6410*/  IMAD.X R7, R9, 0x1, R4, P2 ;  /* 0x0000000109077824 */ /* 0x000fca00010e0604 */
[----:B------:R0:W-:Y:S04]  /*d6420*/  STL.64 [R1+0x1560], R6 ;  /* 0x0015600601007387 */ /* 0x0001e80000100a00 */
[----:B0-----:R-:W4:Y:S01]  /*d6430*/  LDL.LU.64 R6, [R1+0x58d0] ;  /* 0x0058d00001067983 */ /* 0x001f220000300a00 */
[----:B------:R-:W-:Y:S02]  /*d6440*/  F2FP.SATFINITE.E5M2.F32.PACK_AB_MERGE_C R14, R14, R19, RZ ;  /* 0x000000130e0e723e */ /* 0x000fe400048060ff */
[----:B------:R-:W-:Y:S02]  /*d6450*/  IADD3 R2, P2, R29, R5, RZ ;  /* 0x000000051d027210 */ /* 0x000fe40007f5e0ff */
[----:B------:R-:W-:Y:S01]  /*d6460*/  F2FP.SATFINITE.E5M2.F32.PACK_AB_MERGE_C R10, R10, R28, RZ ;  /* 0x0000001c0a0a723e */ /* 0x000fe200048060ff */
[----:B------:R-:W-:Y:S04]  /*d6470*/  STL [R1+0x53f8], R14 ;  /* 0x0053f80e01007387 */ /* 0x000fe80000100800 */
[----:B------:R-:W2:Y:S04]  /*d6480*/  LDL.LU R19, [R1+0x14f0] ;  /* 0x0014f00001137983 */ /* 0x000ea80000300800 */
[----:B------:R-:W2:Y:S04]  /*d6490*/  LDL.LU R28, [R1+0x14f4] ;  /* 0x0014f400011c7983 */ /* 0x000ea80000300800 */
[----:B---3--:R0:W-:Y:S04]  /*d64a0*/  STL.64 [R1+0x58c0], R22 ;  /* 0x0058c01601007387 */ /* 0x0081e80000100a00 */
[----:B0-----:R-:W3:Y:S04]  /*d64b0*/  LDL.LU R22, [R1+0x1508] ;  /* 0x0015080001167983 */ /* 0x001ee80000300800 */
[----:B------:R-:W3:Y:S04]  /*d64c0*/  LDL.LU R23, [R1+0x150c] ;  /* 0x00150c0001177983 */ /* 0x000ee80000300800 */
[----:B------:R-:W-:Y:S04]  /*d64d0*/  STL [R1+0x53fc], R10 ;  /* 0x0053fc0a01007387 */ /* 0x000fe80000100800 */
[----:B------:R-:W3:Y:S04]  /*d64e0*/  LDL.LU R18, [R1+0x14f8] ;  /* 0x0014f80001127983 */ /* 0x000ee80000300800 */
[----:B------:R-:W3:Y:S04]  /*d64f0*/  LDL.LU R11, [R1+0x14fc] ;  /* 0x0014fc00010b7983 */ /* 0x000ee80000300800 */
[----:B------:R-:W3:Y:S01]  /*d6500*/  LDL.LU R14, [R1+0x14d0] ;  /* 0x0014d000010e7983 */ /* 0x000ee20000300800 */
[----:B----4-:R-:W-:-:S05]  /*d6510*/  IMAD.X R3, R9, 0x1, R7, P2 ;  /* 0x0000000109037824 */ /* 0x010fca00010e0607 */
[----:B------:R0:W-:Y:S04]  /*d6520*/  STL.64 [R1+0x1558], R2 ;  /* 0x0015580201007387 */ /* 0x0001e80000100a00 */
[----:B------:R-:W4:Y:S04]  /*d6530*/  LDL.LU R16, [R1+0x14d4] ;  /* 0x0014d40001107983 */ /* 0x000f280000300800 */
[----:B------:R1:W-:Y:S01]  /*d6540*/  STL.64 [R1+0x58b8], R6 ;  /* 0x0058b80601007387 */ /* 0x0003e20000100a00 */
[----:B0-----:R-:W-:-:S03]  /*d6550*/  IADD3 R2, P2, R29, R6, RZ ;  /* 0x000000061d027210 */ /* 0x001fc60007f5e0ff */
[----:B-1----:R-:W4:Y:S04]  /*d6560*/  LDL.LU R6, [R1+0x14e0] ;  /* 0x0014e00001067983 */ /* 0x002f280000300800 */
[----:B------:R-:W4:Y:S04]  /*d6570*/  LDL.LU R7, [R1+0x14e4] ;  /* 0x0014e40001077983 */ /* 0x000f280000300800 */
[----:B------:R-:W4:Y:S01]  /*d6580*/  LDL.LU R20, [R1+0x14d8] ;  /* 0x0014d80001147983 */ /* 0x000f220000300800 */
[----:B------:R-:W-:-:S03]  /*d6590*/  IMAD.X R3, R9, 0x1, R27, P2 ;  /* 0x0000000109037824 */ /* 0x000fc600010e061b */
[----:B------:R-:W4:Y:S04]  /*d65a0*/  LDL.LU R8, [R1+0x14dc] ;  /* 0x0014dc0001087983 */ /* 0x000f280000300800 */
[----:B------:R-:W4:Y:S04]  /*d65b0*/  LDL.LU R12, [R1+0x14c0] ;  /* 0x0014c000010c7983 */ /* 0x000f280000300800 */
[----:B------:R-:W4:Y:S04]  /*d65c0*/  LDL.LU R29, [R1+0x14c4] ;  /* 0x0014c400011d7983 */ /* 0x000f280000300800 */
[----:B------:R0:W-:Y:S04]  /*d65d0*/  STL.64 [R1+0x1550], R2 ;  /* 0x0015500201007387 */ /* 0x0001e80000100a00 */
[----:B0-----:R-:W4:Y:S01]  /*d65e0*/  LDL.LU.64 R2, [R1+0x58c8] ;  /* 0x0058c80001027983 */ /* 0x001f220000300a00 */
[----:B--2---:R-:W-:-:S02]  /*d65f0*/  F2FP.SATFINITE.E5M2.F32.PACK_AB_MERGE_C R9, R25, R26, RZ ;  /* 0x0000001a1909723e */ /* 0x004fc400048060ff */
[----:B---3--:R-:W-:Y:S02]  /*d6600*/  F2FP.SATFINITE.E5M2.F32.PACK_AB_MERGE_C R22, R23, R22, RZ ;  /* 0x000000161716723e */ /* 0x008fe400048060ff */
[----:B------:R-:W-:Y:S02]  /*d6610*/  SHF.R.S32.HI R10, RZ, 0x1f, R17 ;  /* 0x0000001fff0a7819 */ /* 0x000fe40000011411 */
[----:B------:R-:W-:Y:S02]  /*d6620*/  F2FP.SATFINITE.E5M2.F32.PACK_AB_MERGE_C R19, R28, R19, RZ ;  /* 0x000000131c13723e */ /* 0x000fe400048060ff */
[----:B------:R-:W-:Y:S01]  /*d6630*/  F2FP.SATFINITE.E5M2.F32.PACK_AB_MERGE_C R11, R11, R18, RZ ;  /* 0x000000120b0b723e */ /* 0x000fe200048060ff */
[----:B----4-:R0:W-:Y:S04]  /*d6640*/  STL.64 [R1+0x58b0], R20 ;  /* 0x0058b01401007387 */ /* 0x0101e80000100a00 */
[----:B------:R1:W-:Y:S04]  /*d6650*/  STL [R1+0x8a4], R9 ;  /* 0x0008a40901007387 */ /* 0x0003e80000100800 */
[----:B0-----:R-:W2:Y:S04]  /*d6660*/  LDL.LU R20, [R1+0x14e8] ;  /* 0x0014e80001147983 */ /* 0x001ea80000300800 */
[----:B------:R-:W2:Y:S04]  /*d6670*/  LDL.LU R21, [R1+0x14ec] ;  /* 0x0014ec0001157983 */ /* 0x000ea80000300800 */
[----:B-1----:R-:W3:Y:S04]  /*d6680*/  LDL.LU R9, [R1+0x14c8] ;  /* 0x0014c80001097983 */ /* 0x002ee80000300800 */
[----:B------:R-:W3:Y:S04]  /*d6690*/  LDL.LU R26, [R1+0x14cc] ;  /* 0x0014cc00011a7983 */ /* 0x000ee80000300800 */
[----:B------:R-:W4:Y:S04]  /*d66a0*/  LDL R25, [R1+0x174] ;  /* 0x0001740001197983 */ /* 0x000f280000100800 */
[----:B------:R0:W-:Y:S02]  /*d66b0*/  STL [R1+0x1668], R22 ;  /* 0x0016681601007387 */ /* 0x0001e40000100800 */
[----:B0-----:R-:W-:-:S02]  /*d66c0*/  IADD3 R22, P2, R17, R0, RZ ;  /* 0x0000000011167210 */ /* 0x001fc40007f5e0ff */
[----:B------:R-:W-:Y:S03]  /*d66d0*/  STL [R1+0x1678], R19 ;  /* 0x0016781301007387 */ /* 0x000fe60000100800 */
[----:B------:R-:W-:Y:S01]  /*d66e0*/  IMAD.X R23, R10, 0x1, R2, P2 ;  /* 0x000000010a177824 */ /* 0x000fe200010e0602 */
[----:B------:R-:W-:-:S04]  /*d66f0*/  F2FP.SATFINITE.E5M2.F32.PACK_AB_MERGE_C R7, R7, R6, RZ ;  /* 0x000000060707723e */ /* 0x000fc800048060ff */
[----:B------:R0:W-:Y:S01]  /*d6700*/  STL.64 [R1+0x1548], R22 ;  /* 0x0015481601007387 */ /* 0x0001e20000100a00 */
[----:B------:R-:W-:-:S03]  /*d6710*/  IADD3 R6, P2, R17, R3, RZ ;  /* 0x0000000311067210 */ /* 0x000fc60007f5e0ff */
[----:B0-----:R-:W4:Y:S04]  /*d6720*/  LDL.LU.64 R22, [R1+0x58c0] ;  /* 0x0058c00001167983 */ /* 0x001f280000300a00 */
[----:B------:R-:W4:Y:S04]  /*d6730*/  LDL.LU R19, [R1+0x14b0] ;  /* 0x0014b00001137983 */ /* 0x000f280000300800 */
[----:B------:R-:W4:Y:S04]  /*d6740*/  LDL.LU R28, [R1+0x14b4] ;  /* 0x0014b400011c7983 */ /* 0x000f280000300800 */
[----:B------:R-:W4:Y:S04]  /*d6750*/  LDL.LU R18, [R1+0x14b8] ;  /* 0x0014b80001127983 */ /* 0x000f280000300800 */
[----:B------:R0:W-:Y:S04]  /*d6760*/  STL [R1+0x166c], R11 ;  /* 0x00166c0b01007387 */ /* 0x0001e80000100800 */
[----:B0-----:R-:W4:Y:S04]  /*d6770*/  LDL.LU R11, [R1+0x14bc] ;  /* 0x0014bc00010b7983 */ /* 0x001f280000300800 */
[----:B------:R0:W-:Y:S02]  /*d6780*/  STL [R1+0x898], R7 ;  /* 0x0008980701007387 */ /* 0x0001e40000100800 */
[----:B0-----:R-:W-:-:S05]  /*d6790*/  IMAD.X R7, R10, 0x1, R4, P2 ;  /* 0x000000010a077824 */ /* 0x001fca00010e0604 */
[----:B------:R0:W-:Y:S04]  /*d67a0*/  STL.64 [R1+0x1540], R6 ;  /* 0x0015400601007387 */ /* 0x0001e80000100a00 */
[----:B0-----:R-:W3:Y:S01]  /*d67b0*/  LDL.LU.64 R6, [R1+0x58b8] ;  /* 0x0058b80001067983 */ /* 0x001ee20000300a00 */
[----:B------:R-:W-:Y:S02]  /*d67c0*/  F2FP.SATFINITE.E5M2.F32.PACK_AB_MERGE_C R14, R16, R14, RZ ;  /* 0x0000000e100e723e */ /* 0x000fe400048060ff */
[----:B--2---:R-:W-:-:S05]  /*d67d0*/  F2FP.SATFINITE.E5M2.F32.PACK_AB_MERGE_C R20, R21, R20, RZ ;  /* 0x000000141514723e */ /* 0x004fca00048060ff */
[----:B------:R0:W-:Y:S02]  /*d67e0*/  STL [R1+0x167c], R20 ;  /* 0x00167c1401007387 */ /* 0x0001e40000100800 */
[----:B0-----:R-:W-:Y:S02]  /*d67f0*/  IADD3 R20, P2, R17, R5, RZ ;  /* 0x0000000511147210 */ /* 0x001fe40007f5e0ff */
[----:B------:R-:W-:Y:S03]  /*d6800*/  STL [R1+0x88c], R14 ;  /* 0x00088c0e01007387 */ /* 0x000fe60000100800 */
[----:B---3--:R-:W-:-:S05]  /*d6810*/  IMAD.X R21, R10, 0x1, R7, P2 ;  /* 0x000000010a157824 */ /* 0x008fca00010e0607 */
[----:B------:R0:W-:Y:S04]  /*d6820*/  STL.64 [R1+0x1538], R20 ;  /* 0x0015381401007387 */ /* 0x0001e80000100a00 */
[----:B0-----:R-:W2:Y:S01]  /*d6830*/  LDL.LU.64 R20, [R1+0x58b0] ;  /* 0x0058b00001147983 */ /* 0x001ea20000300a00 */
[----:B------:R-:W-:-:S05]  /*d6840*/  IADD3 R16, P2, R17, R6, RZ ;  /* 0x0000000611107210 */ /* 0x000fca0007f5e0ff */
[----:B------:R-:W-:Y:S01]  /*d6850*/  IMAD.X R17, R10, 0x1, R27, P2 ;  /* 0x000000010a117824 */ /* 0x000fe200010e061b */
[----:B------:R-:W-:Y:S02]  /*d6860*/  F2FP.SATFINITE.E5M2.F32.PACK_AB_MERGE_C R14, R26, R9, RZ ;  /* 0x000000091a0e723e */ /* 0x000fe400048060ff */
[----:B--2---:R-:W-:Y:S02]  /*d6870*/  F2FP.SATFINITE.E5M2.F32.PACK_AB_MERGE_C R10, R8, R20, RZ ;  /* 0x00000014080a723e */ /* 0x004fe400048060ff */
[----:B------:R-:W-:Y:S01]  /*d6880*/  F2FP.SATFINITE.E5M2.F32.PACK_AB_MERGE_C R8, R29, R12, RZ ;  /* 0x0000000c1d08723e */ /* 0x000fe200048060ff */
[----:B------:R-:W2:Y:S04]  /*d6890*/  LDL.LU R20, [R1+0x14a4] ;  /* 0x0014a40001147983 */ /* 0x000ea80000300800 */
[----:B------:R-:W-:Y:S04]  /*d68a0*/  STL.64 [R1+0x1530], R16 ;  /* 0x0015301001007387 */ /* 0x000fe80000100a00 */
[----:B------:R-:W-:Y:S04]  /*d68b0*/  STL [R1+0x1688], R10 ;  /* 0x0016880a01007387 */ /* 0x000fe80000100800 */
[----:B------:R-:W3:Y:S04]  /*d68c0*/  LDL.LU R12, [R1+0x14a8] ;  /* 0x0014a800010c7983 */ /* 0x000ee80000300800 */
[----:B------:R4:W-:Y:S04]  /*d68d0*/  STL [R1+0x1698], R8 ;  /* 0x0016980801007387 */ /* 0x0009e80000100800 */
[----:B------:R-:W3:Y:S04]  /*d68e0*/  LDL.LU R29, [R1+0x14ac] ;  /* 0x0014ac00011d7983 */ /* 0x000ee80000300800 */
[----:B------:R-:W-:Y:S01]  /*d68f0*/  STL [R1+0x168c], R14 ;  /* 0x00168c0e01007387 */ /* 0x000fe20000100800 */
[----:B----4-:R-:W-:-:S03]  /*d6900*/  IADD3 R8, P2, R25, R0, RZ ;  /* 0x0000000019087210 */ /* 0x010fc60007f5e0ff */
[----:B------:R0:W-:Y:S04]  /*d6910*/  STL [R1+0x58a8], R0 ;  /* 0x0058a80001007387 */ /* 0x0001e80000100800 */
[----:B0-----:R-:W4:Y:S01]  /*d6920*/  LDL.LU R0, [R1+0x174] ;  /* 0x0001740001007983 */ /* 0x001f220000300800 */
[----:B------:R-:W-:-:S05]  /*d6930*/  SHF.R.S32.HI R10, RZ, 0x1f, R25 ;  /* 0x0000001fff0a7819 */ /* 0x000fca0000011419 */
[----:B------:R-:W-:Y:S01]  /*d6940*/  IMAD.X R9, R10, 0x1, R2, P2 ;  /* 0x000000010a097824 */ /* 0x000fe200010e0602 */
[----:B------:R-:W-:Y:S02]  /*d6950*/  F2FP.SATFINITE.E5M2.F32.PACK_AB_MERGE_C R14, R28, R19, RZ ;  /* 0x000000131c0e723e */ /* 0x000fe400048060ff */
[----:B------:R-:W-:Y:S02]  /*d6960*/  F2FP.SATFINITE.E5M2.F32.PACK_AB_MERGE_C R11, R11, R18, RZ ;  /* 0x000000120b0b723e */ /* 0x000fe400048060ff */
[----:B------:R0:W-:Y:S04]  /*d6970*/  STL.64 [R1+0x1528], R8 ;  /* 0x0015280801007387 */ /* 0x0001e80000100a00 */
[----:B0-----:R-:W2:Y:S04]  /*d6980*/  LDL.LU R8, [R1+0x1490] ;  /* 0x0014900001087983 */ /* 0x001ea80000300800 */
[----:B------:R-:W2:Y:S04]  /*d6990*/  LDL.LU R9, [R1+0x1494] ;  /* 0x0014940001097983 */ /* 0x000ea80000300800 */
[----:B------:R-:W2:Y:S04]  /*d69a0*/  LDL.LU R19, [R1+0x1498] ;  /* 0x0014980001137983 */ /* 0x000ea80000300800 */
[----:B------:R-:W2:Y:S04]  /*d69b0*/  LDL.LU R28, [R1+0x149c] ;  /* 0x00149c00011c7983 */ /* 0x000ea80000300800 */
[----:B------:R-:W-:Y:S04]  /*d69c0*/  STL [R1+0x1e4c], R14 ;  /* 0x001e4c0e01007387 */ /* 0x000fe80000100800 */
[----:B------:R0:W-:Y:S04]  /*d69d0*/  STL.64 [R1+0x58a0], R2 ;  /* 0x0058a00201007387 */ /* 0x0001e80000100a00 */
[----:B------:R-:W-:Y:S01]  /*d69e0*/  STL [R1+0x1e48], R11 ;  /* 0x001e480b01007387 */ /* 0x000fe20000100800 */
[----:B----4-:R-:W-:-:S03]  /*d69f0*/  IADD3 R16, P2, R0, R3, RZ ;  /* 0x0000000300107210 */ /* 0x010fc60007f5e0ff */
[----:B0-----:R-:W2:Y:S02]  /*d6a00*/  LDL.LU R3, [R1+0x14a0] ;  /* 0x0014a00001037983 */ /* 0x001ea40000300800 */
[----:B------:R-:W-:Y:S02]  /*d6a10*/  IMAD.X R17, R10, 0x1, R4, P2 ;  /* 0x000000010a117824 */ /* 0x000fe400010e0604 */
[----:B------:R-:W4:Y:S04]  /*d6a20*/  LDL.LU R14, [R1+0x1480] ;  /* 0x00148000010e7983 */ /* 0x000f280000300800 */
[----:B------:R0:W-:Y:S04]  /*d6a30*/  STL.64 [R1+0x1520], R16 ;  /* 0x0015201001007387 */ /* 0x0001e80000100a00 */
[----:B0-----:R-:W4:Y:S04]  /*d6a40*/  LDL.LU R16, [R1+0x1484] ;  /* 0x0014840001107983 */ /* 0x001f280000300800 */
[----:B------:R-:W4:Y:S04]  /*d6a50*/  LDL.LU R17, [R1+0x1488] ;  /* 0x0014880001117983 */ /* 0x000f280000300800 */
[----:B------:R-:W4:Y:S04]  /*d6a60*/  LDL.LU R26, [R1+0x148c] ;  /* 0x00148c00011a7983 */ /* 0x000f280000300800 */
[----:B------:R-:W4:Y:S04]  /*d6a70*/  LDL.LU R25, [R1+0x1470] ;  /* 0x0014700001197983 */ /* 0x000f280000300800 */
[----:B------:R-:W4:Y:S04]  /*d6a80*/  LDL.LU R18, [R1+0x1474] ;  /* 0x0014740001127983 */ /* 0x000f280000300800 */
[----:B------:R-:W4:Y:S01]  /*d6a90*/  LDL.LU R11, [R1+0x17c] ;  /* 0x00017c00010b7983 */ /* 0x000f220000300800 */
[----:B---3--:R-:W-:-:S02]  /*d6aa0*/  F2FP.SATFINITE.E5M2.F32.PACK_AB_MERGE_C R2, R29, R12, RZ ;  /* 0x0000000c1d02723e */ /* 0x008fc400048060ff */
[----:B--2---:R-:W-:Y:S01]  /*d6ab0*/  F2FP.SATFINITE.E5M2.F32.PACK_AB_MERGE_C R3, R20, R3, RZ ;  /* 0x000000031403723e */ /* 0x004fe200048060ff */
[----:B----4-:R0:W-:Y:S04]  /*d6ac0*/  STL [R1+0x5888], R11 ;  /* 0x0058880b01007387 */ /* 0x0101e80000100800 */
[----:B0-----:R-:W2:Y:S04]  /*d6ad0*/  LDL.LU R11, [R1+0x178] ;  /* 0x00017800010b7983 */ /* 0x001ea80000300800 */
[----:B------:R-:W-:Y:S04]  /*d6ae0*/  STL [R1+0x1eac], R3 ;  /* 0x001eac0301007387 */ /* 0x000fe80000100800 */
[----:B------:R0:W-:Y:S04]  /*d6af0*/  STL [R1+0x1e9c], R2 ;  /* 0x001e9c0201007387 */ /* 0x0001e80000100800 */
[----:B------:R-:W3:Y:S04]  /*d6b00*/  LDL.LU R20, [R1+0x147c] ;  /* 0x00147c0001147983 */ /* 0x000ee80000300800 */
[----:B------:R-:W4:Y:S01]  /*d6b10*/  LDL.LU R12, [R1+0x1460] ;  /* 0x00146000010c7983 */ /* 0x000f220000300800 */
[----:B0-----:R-:W-:-:S03]  /*d6b20*/  IADD3 R2, P2, R0, R5, RZ ;  /* 0x0000000500027210 */ /* 0x001fc60007f5e0ff */
[----:B------:R-:W4:Y:S02]  /*d6b30*/  LDL.LU R29, [R1+0x1464] ;  /* 0x00146400011d7983 */ /* 0x000f240000300800 */
[----:B------:R-:W-:-:S05]  /*d6b40*/  IMAD.X R3, R10, 0x1, R7, P2 ;  /* 0x000000010a037824 */ /* 0x000fca00010e0607 */
[----:B------:R0:W-:Y:S02]  /*d6b50*/  STL.64 [R1+0x1518], R2 ;  /* 0x0015180201007387 */ /* 0x0001e40000100a00 */
[----:B0-----:R-:W-:Y:S02]  /*d6b60*/  IADD3 R2, P2, R0, R6, RZ ;  /* 0x0000000600027210 */ /* 0x001fe40007f5e0ff */
[----:B------:R-:W3:Y:S03]  /*d6b70*/  LDL.LU R0, [R1+0x58a8] ;  /* 0x0058a80001007983 */ /* 0x000ee60000300800 */
[----:B------:R-:W-:Y:S01]  /*d6b80*/  IMAD.X R3, R10, 0x1, R27, P2 ;  /* 0x000000010a037824 */ /* 0x000fe200010e061b */
[----:B------:R-:W-:Y:S04]  /*d6b90*/  STL.64 [R1+0x5898], R6 ;  /* 0x0058980601007387 */ /* 0x000fe80000100a00 */
[----:B------:R0:W-:Y:S04]  /*d6ba0*/  STL.64 [R1+0x1510], R2 ;  /* 0x0015100201007387 */ /* 0x0001e80000100a00 */
[----:B0-----:R-:W4:Y:S01]  /*d6bb0*/  LDL.LU.64 R2, [R1+0x58a0] ;  /* 0x0058a00001027983 */ /* 0x001f220000300a00 */
[----:B------:R-:W-:-:S03]  /*d6bc0*/  F2FP.SATFINITE.E5M2.F32.PACK_AB_MERGE_C R6, R9, R8, RZ ;  /* 0x000000080906723e */ /* 0x000fc600048060ff */
[----:B------:R0:W-:Y:S04]  /*d6bd0*/  STL.64 [R1+0x5890], R22 ;  /* 0x0058901601007387 */ /* 0x0001e80000100a00 */
[----:B------:R1:W-:Y:S04]  /*d6be0*/  STL [R1+0x1f0c], R6 ;  /* 0x001f0c0601007387 */ /* 0x0003e80000100800 */
[----:B0-----:R-:W4:Y:S01]  /*d6bf0*/  LDL.LU R23, [R1+0x1478] ;  /* 0x0014780001177983 */ /* 0x001f220000300800 */
[----:B-1----:R-:W-:-:S03]  /*d6c00*/  F2FP.SATFINITE.E5M2.F32.PACK_AB_MERGE_C R6, R28, R19, RZ ;  /* 0x000000131c06723e */ /* 0x002fc600048060ff */
[----:B------:R-:W4:Y:S04]  /*d6c10*/  LDL.LU R8, [R1+0x1468] ;  /* 0x0014680001087983 */ /* 0x000f280000300800 */
[----:B------:R-:W4:Y:S04]  /*d6c20*/  LDL.LU R9, [R1+0x146c] ;  /* 0x00146c0001097983 */ /* 0x000f280000300800 */
[----:B------:R3:W-:Y:S01]  /*d6c30*/  STL [R1+0x1f08], R6 ;  /* 0x001f080601007387 */ /* 0x0007e20000100800 */
[----:B------:R-:W-:-:S03]  /*d6c40*/  F2FP.SATFINITE.E5M2.F32.PACK_AB_MERGE_C R14, R16, R14, RZ ;  /* 0x0000000e100e723e */ /* 0x000fc600048060ff */
[----:B------:R-:W4:Y:S04]  /*d6c50*/  LDL.LU R19, [R1+0x1450] ;  /* 0x0014500001137983 */ /* 0x000f280000300800 */
[----:B------:R-:W4:Y:S04]  /*d6c60*/  LDL.LU R28, [R1+0x1454] ;  /* 0x00145400011c7983 */ /* 0x000f280000300800 */
[----:B------:R0:W-:Y:S01]  /*d6c70*/  STL [R1+0x1f68], R14 ;  /* 0x001f680e01007387 */ /* 0x0001e20000100800 */
[----:B--2---:R-:W-:Y:S02]  /*d6c80*/  SHF.R.S32.HI R10, RZ, 0x1f, R11 ;  /* 0x0000001fff0a7819 */ /* 0x004fe4000001140b */
[----:B---3--:R-:W-:-:S05]  /*d6c90*/  IADD3 R6, P2, R11, R0, RZ ;  /* 0x000000000b067210 */ /* 0x008fca0007f5e0ff */
[----:B----4-:R-:W-:-:S05]  /*d6ca0*/  IMAD.X R7, R10, 0x1, R2, P2 ;  /* 0x000000010a077824 */ /* 0x010fca00010e0602 */
[----:B------:R1:W-:Y:S04]  /*d6cb0*/  STL.64 [R1+0x1508], R6 ;  /* 0x0015080601007387 */ /* 0x0003e80000100a00 */
[----:B0-----:R-:W2:Y:S01]  /*d6cc0*/  LDL.LU R14, [R1+0x1458] ;  /* 0x00145800010e7983 */ /* 0x001ea20000300800 */
[----:B-1----:R-:W-:Y:S02]  /*d6cd0*/  F2FP.SATFINITE.E5M2.F32.PACK_AB_MERGE_C R7, R26, R17, RZ ;  /* 0x000000111a07723e */ /* 0x002fe400048060ff */
[----:B------:R-:W-:-:S03]  /*d6ce0*/  F2FP.SATFINITE.E5M2.F32.PACK_AB_MERGE_C R6, R18, R25, RZ ;  /* 0x000000191206723e */ /* 0x000fc600048060ff */
[----:B------:R-:W-:Y:S04]  /*d6cf0*/  STL [R1+0x1f4c], R7 ;  /* 0x001f4c0701007387 */ /* 0x000fe80000100800 */
[----:B------:R-:W2:Y:S04]  /*d6d00*/  LDL.LU R16, [R1+0x145c] ;  /* 0x00145c0001107983 */ /* 0x000ea80000300800 */
[----:B------:R0:W-:Y:S04]  /*d6d10*/  STL [R1+0x1ffc], R6 ;  /* 0x001ffc0601007387 */ /* 0x0001e80000100800 */
[----:B------:R-:W3:Y:S04]  /*d6d20*/  LDL.LU R17, [R1+0x1440] ;  /* 0x0014400001117983 */ /* 0x000ee80000300800 */
[----:B------:R-:W3:Y:S01]  /*d6d30*/  LDL.LU R26, [R1+0x1444] ;  /* 0x00144400011a7983 */ /* 0x000ee20000300800 */
[----:B0-----:R-:W-:-:S03]  /*d6d40*/  IADD3 R6, P2, R11, R3, RZ ;  /* 0x000000030b067210 */ /* 0x001fc60007f5e0ff */
[----:B------:R-:W4:Y:S02]  /*d6d50*/  LDL.LU R25, [R1+0x1448] ;  /* 0x0014480001197983 */ /* 0x000f240000300800 */
[----:B------:R-:W-:Y:S02]  /*d6d60*/  IMAD.X R7, R10, 0x1, R4, P2 ;  /* 0x000000010a077824 */ /* 0x000fe400010e0604 */
[----:B------:R-:W4:Y:S04]  /*d6d70*/  LDL.LU R18, [R1+0x144c] ;  /* 0x00144c0001127983 */ /* 0x000f280000300800 */
[----:B------:R0:W-:Y:S04]  /*d6d80*/  STL.64 [R1+0x1500], R6 ;  /* 0x0015000601007387 */ /* 0x0001e80000100a00 */
[----:B0-----:R-:W2:Y:S01]  /*d6d90*/  LDL.LU.64 R6, [R1+0x5898] ;  /* 0x0058980001067983 */ /* 0x001ea20000300a00 */
[----:B------:R-:W-:-:S02]  /*d6da0*/  IADD3 R22, P2, R11, R5, RZ ;  /* 0x000000050b167210 */ /* 0x000fc40007f5e0ff */
[----:B------:R-:W-:Y:S02]  /*d6db0*/  F2FP.SATFINITE.E5M2.F32.PACK_AB_MERGE_C R20, R20, R23, RZ ;  /* 0x000000171414723e */ /* 0x000fe400048060ff */
[----:B------:R-:W-:-:S03]  /*d6dc0*/  F2FP.SATFINITE.E5M2.F32.PACK_AB_MERGE_C R12, R29, R12, RZ ;  /* 0x0000000c1d0c723e */ /* 0x000fc600048060ff */
[----:B------:R-:W-:Y:S04]  /*d6dd0*/  STL [R1+0x1ff8], R20 ;  /* 0x001ff81401007387 */ /* 0x000fe80000100800 */
[----:B------:R-:W4:Y:S04]  /*d6de0*/  LDL.LU R29, [R1+0x180] ;  /* 0x00018000011d7983 */ /* 0x000f280000300800 */
[----:B------:R-:W-:Y:S01]  /*d6df0*/  STL [R1+0x2150], R12 ;  /* 0x0021500c01007387 */ /* 0x000fe20000100800 */
[----:B--2---:R-:W-:-:S05]  /*d6e00*/  IMAD.X R23, R10, 0x1, R7, P2 ;  /* 0x000000010a177824 */ /* 0x004fca00010e0607 */
[----:B------:R0:W-:Y:S04]  /*d6e10*/  STL.64 [R1+0x14f8], R22 ;  /* 0x0014f81601007387 */ /* 0x0001e80000100a00 */
[----:B0-----:R-:W2:Y:S04]  /*d6e20*/  LDL.LU.64 R22, [R1+0x5890] ;  /* 0x0058900001167983 */ /* 0x001ea80000300a00 */
[----:B------:R-:W4:Y:S04]  /*d6e30*/  LDL.LU R20, [R1+0x1438] ;  /* 0x0014380001147983 */ /* 0x000f280000300800 */
[----:B------:R-:W4:Y:S01]  /*d6e40*/  LDL.LU R12, [R1+0x143c] ;  /* 0x00143c00010c7983 */ /* 0x000f220000300800 */
[----:B------:R-:W-:-:S03]  /*d6e50*/  F2FP.SATFINITE.E5M2.F32.PACK_AB_MERGE_C R9, R9, R8, RZ ;  /* 0x000000080909723e */ /* 0x000fc600048060ff */
[----:B--2---:R0:W-:Y:S02]  /*d6e60*/  STL.64 [R1+0x5880], R22 ;  /* 0x0058801601007387 */ /* 0x0041e40000100a00 */
[----:B0-----:R-:W-:Y:S02]  /*d6e70*/  IADD3 R22, P2, R11, R6, RZ ;  /* 0x000000060b167210 */ /* 0x001fe40007f5e0ff */
[----:B------:R-:W2:Y:S03]  /*d6e80*/  LDL.LU R11, [R1+0x5888] ;  /* 0x00588800010b7983 */ /* 0x000ea60000300800 */
[----:B------:R-:W-:Y:S01]  /*d6e90*/  IMAD.X R23, R10, 0x1, R27, P2 ;  /* 0x000000010a177824 */ /* 0x000fe200010e061b */
[----:B------:R-:W4:Y:S04]  /*d6ea0*/  LDL.LU R8, [R1+0x1420] ;  /* 0x0014200001087983 */ /* 0x000f280000300800 */
[----:B------:R-:W-:Y:S04]  /*d6eb0*/  STL.64 [R1+0x14f0], R22 ;  /* 0x0014f01601007387 */ /* 0x000fe80000100a00 */
[----:B------:R0:W-:Y:S04]  /*d6ec0*/  STL [R1+0x205c], R9 ;  /* 0x00205c0901007387 */ /* 0x0001e80000100800 */
[----:B0-----:R-:W4:Y:S01]  /*d6ed0*/  LDL.LU R9, [R1+0x1424] ;  /* 0x0014240001097983 */ /* 0x001f220000300800 */
[----:B------:R-:W-:-:S02]  /*d6ee0*/  F2FP.SATFINITE.E5M2.F32.PACK_AB_MERGE_C R10, R28, R19, RZ ;  /* 0x000000131c0a723e */ /* 0x000fc400048060ff */
[----:B------:R-:W-:-:S03]  /*d6ef0*/  F2FP.SATFINITE.E5M2.F32.PACK_AB_MERGE_C R14, R16, R14, RZ ;  /* 0x0000000e100e723e */ /* 0x000fc600048060ff */
[----:B------:R2:W-:Y:S01]  /*d6f00*/  STL [R1+0x2158], R10 ;  /* 0x0021580a01007387 */ /* 0x0005e20000100800 */
[----:B---3--:R-:W-:Y:S02]  /*d6f10*/  F2FP.SATFINITE.E5M2.F32.PACK_AB_MERGE_C R16, R26, R17, RZ ;  /* 0x000000111a10723e */ /* 0x008fe400048060ff */
[----:B--2---:R-:W-:Y:S02]  /*d6f20*/  SHF.R.S32.HI R10, RZ, 0x1f, R11 ;  /* 0x0000001fff0a7819 */ /* 0x004fe4000001140b */
[----:B------:R-:W-:-:S05]  /*d6f30*/  IADD3 R22, P2, R11, R0, RZ ;  /* 0x000000000b167210 */ /* 0x000fca0007f5e0ff */
[----:B------:R-:W-:Y:S01]  /*d6f40*/  IMAD.X R23, R10, 0x1, R2, P2 ;  /* 0x000000010a177824 */ /* 0x000fe200010e0602 */
[----:B----4-:R0:W-:Y:S04]  /*d6f50*/  STL.64 [R1+0x5878], R8 ;  /* 0x0058780801007387 */ /* 0x0101e80000100a00 */
[----:B0-----:R-:W2:Y:S04]  /*d6f60*/  LDL.LU R8, [R1+0x1430] ;  /* 0x0014300001087983 */ /* 0x001ea80000300800 */
[----:B------:R-:W2:Y:S04]  /*d6f70*/  LDL.LU R9, [R1+0x1434] ;  /* 0x0014340001097983 */ /* 0x000ea80000300800 */
[----:B------:R-:W3:Y:S04]  /*d6f80*/  LDL.LU R19, [R1+0x1428] ;  /* 0x0014280001137983 */ /* 0x000ee80000300800 */
[----:B------:R-:W3:Y:S04]  /*d6f90*/  LDL.LU R28, [R1+0x142c] ;  /* 0x00142c00011c7983 */ /* 0x000ee80000300800 */
[----:B------:R0:W-:Y:S04]  /*d6fa0*/  STL [R1+0x2154], R14 ;  /* 0x0021540e01007387 */ /* 0x0001e80000100800 */
[----:B------:R-:W-:Y:S01]  /*d6fb0*/  STL.64 [R1+0x14e8], R22 ;  /* 0x0014e81601007387 */ /* 0x000fe20000100a00 */
[----:B0-----:R-:W-:-:S03]  /*d6fc0*/  F2FP.SATFINITE.E5M2.F32.PACK_AB_MERGE_C R14, R18, R25, RZ ;  /* 0x00000019120e723e */ /* 0x001fc600048060ff */
[----:B------:R-:W-:Y:S04]  /*d6fd0*/  STL [R1+0x2160], R16 ;  /* 0x0021601001007387 */ /* 0x000fe80000100800 */
[----:B------:R0:W-:Y:S04]  /*d6fe0*/  STL [R1+0x215c], R14 ;  /* 0x00215c0e01007387 */ /* 0x0001e80000100800 */
[----:B0-----:R-:W4:Y:S01]  /*d6ff0*/  LDL.LU R14, [R1+0x1410] ;  /* 0x00141000010e7983 */ /* 0x001f220000300800 */
[----:B------:R-:W-:-:S03]  /*d7000*/  IADD3 R22, P2, R11, R3, RZ ;  /* 0x000000030b167210 */ /* 0x000fc60007f5e0ff */
[----:B------:R-:W3:Y:S02]  /*d7010*/  LDL.LU R16, [R1+0x1414] ;  /* 0x0014140001107983 */ /* 0x000ee40000300800 */
[----:B------:R-:W-:Y:S01]  /*d7020*/  IMAD.X R23, R10, 0x1, R4, P2 ;  /* 0x000000010a177824 */ /* 0x000fe200010e0604 */
[----:B------:R-:W-:Y:S02]  /*d7030*/  F2FP.SATFINITE.E5M2.F32.PACK_AB_MERGE_C R12, R12, R20, RZ ;  /* 0x000000140c0c723e */ /* 0x000fe400048060ff */
[----:B--2---:R-:W-:Y:S01]  /*d7040*/  F2FP.SATFINITE.E5M2.F32.PACK_AB_MERGE_C R8, R9, R8, RZ ;  /* 0x000000080908723e */ /* 0x004fe200048060ff */
[----:B----4-:R-:W-:Y:S04]  /*d7050*/  STL.64 [R1+0x5870], R14 ;  /* 0x0058700e01007387 */ /* 0x010fe80000100a00 */
[----:B------:R-:W2:Y:S04]  /*d7060*/  LDL.LU R17, [R1+0x1418] ;  /* 0x0014180001117983 */ /* 0x000ea80000300800 */
[----:B------:R-:W2:Y:S04]  /*d7070*/  LDL.LU R26, [R1+0x141c] ;  /* 0x00141c00011a7983 */ /* 0x000ea80000300800 */
[----:B------:R-:W4:Y:S04]  /*d7080*/  LDL.LU R25, [R1+0x1400] ;  /* 0x0014000001197983 */ /* 0x000f280000300800 */
[----:B------:R-:W4:Y:S04]  /*d7090*/  LDL.LU R18, [R1+0x1404] ;  /* 0x0014040001127983 */ /* 0x000f280000300800 */
[----:B------:R0:W-:Y:S04]  /*d70a0*/  STL.64 [R1+0x14e0], R22 ;  /* 0x0014e01601007387 */ /* 0x0001e80000100a00 */
[----:B0-----:R-:W4:Y:S04]  /*d70b0*/  LDL.LU.64 R22, [R1+0x5880] ;  /* 0x0058800001167983 */ /* 0x001f280000300a00 */
[----:B------:R0:W-:Y:S02]  /*d70c0*/  STL [R1+0x218c], R8 ;  /* 0x00218c0801007387 */ /* 0x0001e40000100800 */
[----:B0-----:R-:W-:-:S02]  /*d70d0*/  IADD3 R8, P2, R11, R5, RZ ;  /* 0x000000050b087210 */ /* 0x001fc40007f5e0ff */
[----:B------:R-:W-:Y:S03]  /*d70e0*/  STL [R1+0x2188], R12 ;  /* 0x0021880c01007387 */ /* 0x000fe60000100800 */
[----:B------:R-:W-:-:S05]  /*d70f0*/  IMAD.X R9, R10, 0x1, R7, P2 ;  /* 0x000000010a097824 */ /* 0x000fca00010e0607 */
[----:B------:R0:W-:Y:S04]  /*d7100*/  STL.64 [R1+0x14d8], R8 ;  /* 0x0014d80801007387 */ /* 0x0001e80000100a00 */
[----:B0-----:R-:W3:Y:S01]  /*d7110*/  LDL.LU.64 R8, [R1+0x5878] ;  /* 0x0058780001087983 */ /* 0x001ee20000300a00 */
[----:B------:R-:W-:-:S03]  /*d7120*/  IADD3 R14, P2, R11, R6, RZ ;  /* 0x000000060b0e7210 */ /* 0x000fc60007f5e0ff */
[----:B------:R0:W-:Y:S04]  /*d7130*/  STL.64 [R1+0x5868], R6 ;  /* 0x0058680601007387 */ /* 0x0001e80000100a00 */
[----:B------:R1:W-:Y:S01]  /*d7140*/  STL [R1+0x14d0], R14 ;  /* 0x0014d00e01007387 */ /* 0x0003e20000100800 */
[----:B0-----:R-:W-:Y:S02]  /*d7150*/  IMAD.MOV.U32 R7, RZ, RZ, R15 ;  /* 0x000000ffff077224 */ /* 0x001fe400078e000f */
[----:B------:R-:W-:Y:S02]  /*d7160*/  IMAD.MOV.U32 R6, RZ, RZ, R14 ;  /* 0x000000ffff067224 */ /* 0x000fe400078e000e */
[----:B------:R-:W-:Y:S01]  /*d7170*/  IMAD.X R7, R10, 0x1, R27, P2 ;  /* 0x000000010a077824 */ /* 0x000fe200010e061b */
[----:B-1----:R-:W2:Y:S04]  /*d7180*/  LDL.LU.64 R14, [R1+0x5870] ;  /* 0x00587000010e7983 */ /* 0x002ea80000300a00 */
[----:B------:R-:W4:Y:S04]  /*d7190*/  LDL.LU R12, [R1+0x13f0] ;  /* 0x0013f000010c7983 */ /* 0x000f280000300800 */
[----:B------:R-:W4:Y:S04]  /*d71a0*/  LDL.LU R11, [R1+0x13f4] ;  /* 0x0013f400010b7983 */ /* 0x000f280000300800 */
[----:B------:R-:W4:Y:S04]  /*d71b0*/  LDL.LU R20, [R1+0x184] ;  /* 0x0001840001147983 */ /* 0x000f280000300800 */
[----:B------:R3:W-:Y:S02]  /*d71c0*/  STL [R1+0x14d4], R7 ;  /* 0x0014d40701007387 */ /* 0x0007e40000100800 */
[----:B---3--:R-:W-:-:S02]  /*d71d0*/  F2FP.SATFINITE.E5M2.F32.PACK_AB_MERGE_C R7, R9, R8, RZ ;  /* 0x000000080907723e */ /* 0x008fc400048060ff */
[----:B------:R-:W3:Y:S04]  /*d71e0*/  LDL.LU R8, [R1+0x13f8] ;  /* 0x0013f80001087983 */ /* 0x000ee80000300800 */
[----:B------:R-:W-:Y:S04]  /*d71f0*/  STL [R1+0x21c4], R7 ;  /* 0x0021c40701007387 */ /* 0x000fe80000100800 */
[----:B------:R-:W3:Y:S01]  /*d7200*/  LDL.LU R9, [R1+0x13fc] ;  /* 0x0013fc0001097983 */ /* 0x000ee20000300800 */
[----:B------:R-:W-:Y:S02]  /*d7210*/  F2FP.SATFINITE.E5M2.F32.PACK_AB_MERGE_C R6, R28, R19, RZ ;  /* 0x000000131c06723e */ /* 0x000fe400048060ff */
[----:B------:R-:W-:-:S03]  /*d7220*/  SHF.R.S32.HI R10, RZ, 0x1f, R29 ;  /* 0x0000001fff0a7819 */ /* 0x000fc6000001141d */
[----:B------:R0:W-:Y:S01]  /*d7230*/  STL [R1+0x21bc], R6 ;  /* 0x0021bc0601007387 */ /* 0x0001e20000100800 */
[----:B--2---:R-:W-:Y:S02]  /*d7240*/  F2FP.SATFINITE.E5M2.F32.PACK_AB_MERGE_C R14, R16, R14, RZ ;  /* 0x0000000e100e723e */ /* 0x004fe400048060ff */
[----:B0-----:R-:W-:-:S05]  /*d7250*/  IADD3 R6, P2, R29, R0, RZ ;  /* 0x000000001d067210 */ /* 0x001fca0007f5e0ff */
[----:B------:R-:W-:Y:S01]  /*d7260*/  IMAD.X R7, R10, 0x1, R2, P2 ;  /* 0x000000010a077824 */ /* 0x000fe200010e0602 */
[----:B---3--:R0:W-:Y:S04]  /*d7270*/  STL.64 [R1+0x5860], R8 ;  /* 0x0058600801007387 */ /* 0x0081e80000100a00 */
[----:B0-----:R-:W2:Y:S04]  /*d7280*/  LDL.LU R8, [R1+0x1408] ;  /* 0x0014080001087983 */ /* 0x001ea80000300800 */
[----:B------:R-:W2:Y:S04]  /*d7290*/  LDL.LU R9, [R1+0x140c] ;  /* 0x00140c0001097983 */ /* 0x000ea80000300800 */
[----:B------:R-:W3:Y:S04]  /*d72a0*/  LDL.LU R19, [R1+0x13e0] ;  /* 0x0013e00001137983 */ /* 0x000ee80000300800 */
[----:B------:R-:W3:Y:S04]  /*d72b0*/  LDL.LU R28, [R1+0x13e4] ;  /* 0x0013e400011c7983 */ /* 0x000ee80000300800 */
[----:B------:R-:W-:Y:S04]  /*d72c0*/  STL [R1+0x4f70], R14 ;  /* 0x004f700e01007387 */ /* 0x000fe80000100800 */
[----:B------:R0:W-:Y:S02]  /*d72d0*/  STL.64 [R1+0x14c8], R6 ;  /* 0x0014c80601007387 */ /* 0x0001e40000100a00 */
[----:B0-----:R-:W-:-:S05]  /*d72e0*/  F2FP.SATFINITE.E5M2.F32.PACK_AB_MERGE_C R7, R26, R17, RZ ;  /* 0x000000111a07723e */ /* 0x001fca00048060ff */
[----:B------:R-:W-:Y:S04]  /*d72f0*/  STL [R1+0x4f6c], R7 ;  /* 0x004f6c0701007387 */ /* 0x000fe80000100800 */
[----:B------:R-:W2:Y:S01]  /*d7300*/  LDL.LU R14, [R1+0x13e8] ;  /* 0x0013e800010e7983 */ /* 0x000ea20000300800 */
[----:B----4-:R-:W-:-:S05]  /*d7310*/  F2FP.SATFINITE.E5M2.F32.PACK_AB_MERGE_C R6, R18, R25, RZ ;  /* 0x000000191206723e */ /* 0x010fca00048060ff */
[----:B------:R0:W-:Y:S02]  /*d7320*/  STL [R1+0x4f98], R6 ;  /* 0x004f980601007387 */ /* 0x0001e40000100800 */
[----:B0-----:R-:W-:-:S05]  /*d7330*/  IADD3 R6, P2, R29, R3, RZ ;  /* 0x000000031d067210 */ /* 0x001fca0007f5e0ff */
[----:B------:R-:W-:Y:S01]  /*d7340*/  IMAD.X R7, R10, 0x1, R4, P2 ;  /* 0x000000010a077824 */ /* 0x000fe200010e0604 */
[----:B--2---:R-:W-:Y:S04]  /*d7350*/  STL.64 [R1+0x5858], R14 ;  /* 0x0058580e01007387 */ /* 0x004fe80000100a00 */
[----:B------:R-:W2:Y:S04]  /*d7360*/  LDL.LU R16, [R1+0x13ec] ;  /* 0x0013ec0001107983 */ /* 0x000ea80000300800 */
[----:B------:R-:W4:Y:S04]  /*d7370*/  LDL.LU R17, [R1+0x13d0] ;  /* 0x0013d00001117983 */ /* 0x000f280000300800 */
[----:B------:R-:W4:Y:S04]  /*d7380*/  LDL.LU R26, [R1+0x13d4] ;  /* 0x0013d400011a7983 */ /* 0x000f280000300800 */
[----:B------:R-:W4:Y:S04]  /*d7390*/  LDL.LU R25, [R1+0x13d8] ;  /* 0x0013d80001197983 */ /* 0x000f280000300800 */
[----:B------:R-:W4:Y:S04]  /*d73a0*/  LDL.LU R18, [R1+0x13dc] ;  /* 0x0013dc0001127983 */ /* 0x000f280000300800 */
[----:B------:R0:W-:Y:S04]  /*d73b0*/  STL.64 [R1+0x14c0], R6 ;  /* 0x0014c00601007387 */ /* 0x0001e80000100a00 */
[----:B0-----:R-:W3:Y:S01]  /*d73c0*/  LDL.LU.64 R6, [R1+0x5868] ;  /* 0x0058680001067983 */ /* 0x001ee20000300a00 */
[----:B------:R-:W-:-:S02]  /*d73d0*/  F2FP.SATFINITE.E5M2.F32.PACK_AB_MERGE_C R9, R9, R8, RZ ;  /* 0x000000080909723e */ /* 0x000fc400048060ff */
[----:B------:R-:W-:Y:S02]  /*d73e0*/  F2FP.SATFINITE.E5M2.F32.PACK_AB_MERGE_C R8, R11, R12, RZ ;  /* 0x0000000c0b08723e */ /* 0x000fe400048060ff */
[----:B------:R-:W4:Y:S04]  /*d73f0*/  LDL.LU R12, [R1+0x13c0] ;  /* 0x0013c000010c7983 */ /* 0x000f280000300800 */
[----:B------:R-:W-:Y:S04]  /*d7400*/  STL [R1+0x4f94], R9 ;  /* 0x004f940901007387 */ /* 0x000fe80000100800 */
[----:B------:R-:W4:Y:S04]  /*d7410*/  LDL.LU R11, [R1+0x13c4] ;  /* 0x0013c400010b7983 */ /* 0x000f280000300800 */
[----:B------:R0:W-:Y:S02]  /*d7420*/  STL [R1+0x4fd8], R8 ;  /* 0x004fd80801007387 */ /* 0x0001e40000100800 */
[----:B0-----:R-:W-:-:S05]  /*d7430*/  IADD3 R8, P2, R29, R5, RZ ;  /* 0x000000051d087210 */ /* 0x001fca0007f5e0ff */
[----:B---3--:R-:W-:Y:S01]  /*d7440*/  IMAD.X R9, R10, 0x1, R7, P2 ;  /* 0x000000010a097824 */ /* 0x008fe200010e0607 */
[----:B------:R-:W-:-:S04]  /*d7450*/  IADD3 R14, P2, R29, R6, RZ ;  /* 0x000000061d0e7210 */ /* 0x000fc80007f5e0ff */
[----:B------:R0:W-:Y:S04]  /*d7460*/  STL.64 [R1+0x14b8], R8 ;  /* 0x0014b80801007387 */ /* 0x0001e80000100a00 */
[----:B0-----:R-:W3:Y:S04]  /*d7470*/  LDL.LU.64 R8, [R1+0x5860] ;  /* 0x0058600001087983 */ /* 0x001ee80000300a00 */
[----:B------:R0:W-:Y:S04]  /*d7480*/  STL.64 [R1+0x5850], R6 ;  /* 0x0058500601007387 */ /* 0x0001e80000100a00 */
[----:B------:R1:W-:Y:S01]  /*d7490*/  STL [R1+0x14b0], R14 ;  /* 0x0014b00e01007387 */ /* 0x0003e20000100800 */
[----:B0-----:R-:W-:-:S02]  /*d74a0*/  IMAD.MOV.U32 R6, RZ, RZ, R14 ;  /* 0x000000ffff067224 */ /* 0x001fc400078e000e */
[----:B------:R-:W-:Y:S02]  /*d74b0*/  IMAD.MOV.U32 R7, RZ, RZ, R15 ;  /* 0x000000ffff077224 */ /* 0x000fe400078e000f */
[----:B-1----:R-:W2:Y:S04]  /*d74c0*/  LDL.LU.64 R14, [R1+0x5858] ;  /* 0x00585800010e7983 */ /* 0x002ea80000300a00 */
[----:B------:R-:W4:Y:S01]  /*d74d0*/  LDL.LU R29, [R1+0x188] ;  /* 0x00018800011d7983 */ /* 0x000f220000300800 */
[----:B------:R-:W-:Y:S01]  /*d74e0*/  IMAD.X R7, R10, 0x1, R27, P2 ;  /* 0x000000010a077824 */ /* 0x000fe200010e061b */
[----:B------:R-:W-:-:S04]  /*d74f0*/  F2FP.SATFINITE.E5M2.F32.PACK_AB_MERGE_C R6, R28, R19, RZ ;  /* 0x000000131c06723e */ /* 0x000fc800048060ff */
[----:B------:R3:W-:Y:S01]  /*d7500*/  STL [R1+0x14b4], R7 ;  /* 0x0014b40701007387 */ /* 0x0007e20000100800 */
[----:B------:R-:W-:Y:S01]  /*d7510*/  IMAD.MOV.U32 R28, RZ, RZ, R13 ;  /* 0x000000ffff1c7224 */ /* 0x000fe200078e000d */
[----:B---3--:R-:W-:-:S05]  /*d7520*/  F2FP.SATFINITE.E5M2.F32.PACK_AB_MERGE_C R7, R9, R8, RZ ;  /* 0x000000080907723e */ /* 0x008fca00048060ff */
[----:B------:R-:W-:Y:S04]  /*d7530*/  STL [R1+0x4fd4], R7 ;  /* 0x004fd40701007387 */ /* 0x000fe80000100800 */
[----:B------:R0:W-:Y:S02]  /*d7540*/  STL [R1+0x4ff8], R6 ;  /* 0x004ff80601007387 */ /* 0x0001e40000100800 */
[----:B0-----:R-:W-:Y:S02]  /*d7550*/  IADD3 R6, P2, R20, R0, RZ ;  /* 0x0000000014067210 */ /* 0x001fe40007f5e0ff */
[----:B--2---:R-:W-:Y:S02]  /*d7560*/  F2FP.SATFINITE.E5M2.F32.PACK_AB_MERGE_C R10, R16, R14, RZ ;  /* 0x0000000e100a723e */ /* 0x004fe400048060ff */
[----:B------:R-:W-:Y:S01]  /*d7570*/  SHF.R.S32.HI R16, RZ, 0x1f, R20 ;  /* 0x0000001fff107819 */ /* 0x000fe20000011414 */
[----:B----4-:R0:W-:Y:S04]  /*d7580*/  STL.64 [R1+0x5848], R28 ;  /* 0x0058481c01007387 */ /* 0x0101e80000100a00 */
[----:B------:R-:W-:Y:S01]  /*d7590*/  IMAD.X R7, R16, 0x1, R2, P2 ;  /* 0x0000000110077824 */ /* 0x000fe200010e0602 */
[----:B0-----:R-:W2:Y:S04]  /*d75a0*/  LDL.LU R28, [R1+0x13c8] ;  /* 0x0013c800011c7983 */ /* 0x001ea80000300800 */
[----:B------:R-:W2:Y:S04]  /*d75b0*/  LDL.LU R29, [R1+0x13cc] ;  /* 0x0013cc00011d7983 */ /* 0x000ea80000300800 */
[----:B------:R-:W3:Y:S04]  /*d75c0*/  LDL.LU R8, [R1+0x13b0] ;  /* 0x0013b00001087983 */ /* 0x000ee80000300800 */
[----:B------:R-:W3:Y:S04]  /*d75d0*/  LDL.LU R9, [R1+0x13b4] ;  /* 0x0013b40001097983 */ /* 0x000ee80000300800 */
[----:B------:R-:W4:Y:S04]  /*d75e0*/  LDL.LU R19, [R1+0x13b8] ;  /* 0x0013b80001137983 */ /* 0x000f280000300800 */
[----:B------:R-:W4:Y:S04]  /*d75f0*/  LDL.LU R13, [R1+0x13bc] ;  /* 0x0013bc00010d7983 */ /* 0x000f280000300800 */
[----:B------:R-:W-:Y:S04]  /*d7600*/  STL [R1+0x4ff4], R10 ;  /* 0x004ff40a01007387 */ /* 0x000fe80000100800 */
[----:B------:R0:W-:Y:S02]  /*d7610*/  STL.64 [R1+0x14a8], R6 ;  /* 0x0014a80601007387 */ /* 0x0001e40000100a00 */
[----:B0-----:R-:W-:-:S02]  /*d7620*/  F2FP.SATFINITE.E5M2.F32.PACK_AB_MERGE_C R7, R26, R17, RZ ;  /* 0x000000111a07723e */ /* 0x001fc400048060ff */
        /* <DEDUP_REMOVED lines=8> */
[----:B------:R-:W-:-:S05]  /*d76b0*/  IMAD.X R7, R16, 0x1, R4, P2 ;  /* 0x0000000110077824 */ /* 0x000fca00010e0604 */
[----:B------:R0:W-:Y:S04]  /*d76c0*/  STL.64 [R1+0x14a0], R6 ;  /* 0x0014a00601007387 */ /* 0x0001e80000100a00 */
[----:B0-----:R-:W4:Y:S01]  /*d76d0*/  LDL.LU.64 R6, [R1+0x5850] ;  /* 0x0058500001067983 */ /* 0x001f220000300a00 */
[----:B------:R-:W-:-:S03]  /*d76e0*/  F2FP.SATFINITE.E5M2.F32.PACK_AB_MERGE_C R11, R11, R12, RZ ;  /* 0x0000000c0b0b723e */ /* 0x000fc600048060ff */
[----:B------:R-:W4:Y:S04]  /*d76f0*/  LDL.LU R26, [R1+0x1398] ;  /* 0x00139800011a7983 */ /* 0x000f280000300800 */
[----:B------:R-:W4:Y:S04]  /*d7700*/  LDL.LU R25, [R1+0x139c] ;  /* 0x00139c0001197983 */ /* 0x000f280000300800 */
[----:B------:R0:W-:Y:S04]  /*d7710*/  STL [R1+0x5040], R11 ;  /* 0x0050400b01007387 */ /* 0x0001e80000100800 */
[----:B------:R-:W4:Y:S04]  /*d7720*/  LDL.LU R12, [R1+0x1380] ;  /* 0x00138000010c7983 */ /* 0x000f280000300800 */
[----:B0-----:R-:W4:Y:S01]  /*d7730*/  LDL.LU R11, [R1+0x1384] ;  /* 0x00138400010b7983 */ /* 0x001f220000300800 */
[----:B--2---:R-:W-:-:S02]  /*d7740*/  F2FP.SATFINITE.E5M2.F32.PACK_AB_MERGE_C R29, R29, R28, RZ ;  /* 0x0000001c1d1d723e */ /* 0x004fc400048060ff */
[----:B------:R-:W-:-:S03]  /*d7750*/  IADD3 R28, P2, R20, R5, RZ ;  /* 0x00000005141c7210 */ /* 0x000fc60007f5e0ff */
[----:B------:R-:W-:Y:S04]  /*d7760*/  STL [R1+0x503c], R29 ;  /* 0x00503c1d01007387 */ /* 0x000fe80000100800 */
[----:B------:R0:W-:Y:S01]  /*d7770*/  STL.64 [R1+0x5840], R4 ;  /* 0x0058400401007387 */ /* 0x0001e20000100a00 */
[----:B---3--:R-:W-:-:S03]  /*d7780*/  F2FP.SATFINITE.E5M2.F32.PACK_AB_MERGE_C R8, R9, R8, RZ ;  /* 0x000000080908723e */ /* 0x008fc600048060ff */
[----:B0-----:R-:W2:Y:S01]  /*d7790*/  LDL.LU R5, [R1+0x13a0] ;  /* 0x0013a00001057983 */ /* 0x001ea20000300800 */
[----:B----4-:R-:W-:Y:S01]  /*d77a0*/  F2FP.SATFINITE.E5M2.F32.PACK_AB_MERGE_C R4, R13, R19, RZ ;  /* 0x000000130d04723e */ /* 0x010fe200048060ff */
[----:B------:R-:W-:-:S05]  /*d77b0*/  IMAD.X R29, R16, 0x1, R7, P2 ;  /* 0x00000001101d7824 */ /* 0x000fca00010e0607 */
[----:B------:R0:W-:Y:S02]  /*d77c0*/  STL.64 [R1+0x1498], R28 ;  /* 0x0014981c01007387 */ /* 0x0001e40000100a00 */
[----:B0-----:R-:W-:-:S05]  /*d77d0*/  IADD3 R28, P2, R20, R6, RZ ;  /* 0x00000006141c7210 */ /* 0x001fca0007f5e0ff */
[----:B------:R-:W-:-:S05]  /*d77e0*/  IMAD.X R29, R16, 0x1, R27, P2 ;  /* 0x00000001101d7824 */ /* 0x000fca00010e061b */
[----:B------:R0:W-:Y:S04]  /*d77f0*/  STL.64 [R1+0x1490], R28 ;  /* 0x0014901c01007387 */ /* 0x0001e80000100a00 */
[----:B0-----:R-:W3:Y:S04]  /*d7800*/  LDL.LU.64 R28, [R1+0x5848] ;  /* 0x00584800011c7983 */ /* 0x001ee80000300a00 */
[----:B------:R0:W-:Y:S04]  /*d7810*/  STL [R1+0x505c], R8 ;  /* 0x00505c0801007387 */ /* 0x0001e80000100800 */
[----:B------:R-:W4:Y:S04]  /*d7820*/  LDL.LU R16, [R1+0x1388] ;  /* 0x0013880001107983 */ /* 0x000f280000300800 */
[----:B------:R3:W-:Y:S04]  /*d7830*/  STL [R1+0x5058], R4 ;  /* 0x0050580401007387 */ /* 0x0007e80000100800 */
[----:B------:R-:W4:Y:S04]  /*d7840*/  LDL.LU R20, [R1+0x138c] ;  /* 0x00138c0001147983 */ /* 0x000f280000300800 */
[----:B0-----:R-:W2:Y:S04]  /*d7850*/  LDL.LU R8, [R1+0x2140] ;  /* 0x0021400001087983 */ /* 0x001ea80000300800 */
[----:B------:R-:W2:Y:S01]  /*d7860*/  LDL.LU R9, [R1+0x2144] ;  /* 0x0021440001097983 */ /* 0x000ea20000300800 */
[----:B------:R-:W-:Y:S01]  /*d7870*/  IMAD.MOV.U32 R13, RZ, RZ, R15 ;  /* 0x000000ffff0d7224 */ /* 0x000fe200078e000f */
[----:B---3--:R-:W-:-:S02]  /*d7880*/  IADD3 R4, P2, R29, R0, RZ ;  /* 0x000000001d047210 */ /* 0x008fc40007f5e0ff */
[----:B--2---:R0:W-:Y:S02]  /*d7890*/  STL.64 [R1+0x5838], R8 ;  /* 0x0058380801007387 */ /* 0x0041e40000100a00 */
[----:B0-----:R-:W-:Y:S02]  /*d78a0*/  F2FP.SATFINITE.E5M2.F32.PACK_AB_MERGE_C R8, R10, R5, RZ ;  /* 0x000000050a08723e */ /* 0x001fe400048060ff */
[----:B------:R-:W2:Y:S01]  /*d78b0*/  LDL.LU R9, [R1+0x13a8] ;  /* 0x0013a80001097983 */ /* 0x000ea20000300800 */
[----:B------:R-:W-:-:S03]  /*d78c0*/  SHF.R.S32.HI R10, RZ, 0x1f, R29 ;  /* 0x0000001fff0a7819 */ /* 0x000fc6000001141d */
[----:B------:R-:W3:Y:S02]  /*d78d0*/  LDL.LU R19, [R1+0x2148] ;  /* 0x0021480001137983 */ /* 0x000ee40000300800 */
[----:B------:R-:W-:Y:S02]  /*d78e0*/  IMAD.X R5, R10, 0x1, R2, P2 ;  /* 0x000000010a057824 */ /* 0x000fe400010e0602 */
[----:B------:R-:W3:Y:S04]  /*d78f0*/  LDL.LU R15, [R1+0x214c] ;  /* 0x00214c00010f7983 */ /* 0x000ee80000300800 */
[----:B------:R0:W-:Y:S04]  /*d7900*/  STL [R1+0x5070], R8 ;  /* 0x0050700801007387 */ /* 0x0001e80000100800 */
[----:B------:R1:W-:Y:S01]  /*d7910*/  STL.64 [R1+0x1488], R4 ;  /* 0x0014880401007387 */ /* 0x0003e20000100a00 */
[----:B0-----:R-:W-:-:S03]  /*d7920*/  F2FP.SATFINITE.E5M2.F32.PACK_AB_MERGE_C R8, R18, R17, RZ ;  /* 0x000000111208723e */ /* 0x001fc600048060ff */
[----:B-1----:R-:W4:Y:S04]  /*d7930*/  LDL.LU.64 R4, [R1+0x5840] ;  /* 0x0058400001047983 */ /* 0x002f280000300a00 */
[----:B------:R-:W3:Y:S01]  /*d7940*/  LDL.LU R18, [R1+0x190] ;  /* 0x0001900001127983 */ /* 0x000ee20000300800 */
[----:B--2---:R-:W-:-:S05]  /*d7950*/  F2FP.SATFINITE.E5M2.F32.PACK_AB_MERGE_C R9, R14, R9, RZ ;  /* 0x000000090e09723e */ /* 0x004fca00048060ff */
[----:B------:R-:W-:Y:S04]  /*d7960*/  STL [R1+0x506c], R9 ;  /* 0x00506c0901007387 */ /* 0x000fe80000100800 */
[----:B---3--:R-:W-:Y:S04]  /*d7970*/  STL [R1+0x5820], R18 ;  /* 0x0058201201007387 */ /* 0x008fe80000100800 */
[----:B------:R0:W-:Y:S02]  /*d7980*/  STL [R1+0x1b78], R8 ;  /* 0x001b780801007387 */ /* 0x0001e40000100800 */
[----:B0-----:R-:W-:-:S05]  /*d7990*/  IADD3 R8, P2, R29, R3, RZ ;  /* 0x000000031d087210 */ /* 0x001fca0007f5e0ff */
[----:B----4-:R-:W-:-:S05]  /*d79a0*/  IMAD.X R9, R10, 0x1, R4, P2 ;  /* 0x000000010a097824 */ /* 0x010fca00010e0604 */
[----:B------:R0:W-:Y:S02]  /*d79b0*/  STL.64 [R1+0x1480], R8 ;  /* 0x0014800801007387 */ /* 0x0001e40000100a00 */
[----:B0-----:R-:W-:Y:S02]  /*d79c0*/  F2FP.SATFINITE.E5M2.F32.PACK_AB_MERGE_C R9, R25, R26, RZ ;  /* 0x0000001a1909723e */ /* 0x001fe400048060ff */
[----:B------:R-:W-:Y:S01]  /*d79d0*/  F2FP.SATFINITE.E5M2.F32.PACK_AB_MERGE_C R8, R11, R12, RZ ;  /* 0x0000000c0b08723e */ /* 0x000fe200048060ff */
[----:B------:R-:W2:Y:S04]  /*d79e0*/  LDL.LU R25, [R1+0x2130] ;  /* 0x0021300001197983 */ /* 0x000ea80000300800 */
[----:B------:R-:W-:Y:S04]  /*d79f0*/  STL [R1+0x508c], R9 ;  /* 0x00508c0901007387 */ /* 0x000fe80000100800 */
[----:B------:R-:W2:Y:S04]  /*d7a00*/  LDL.LU R11, [R1+0x2134] ;  /* 0x00213400010b7983 */ /* 0x000ea80000300800 */
[----:B------:R0:W-:Y:S02]  /*d7a10*/  STL [R1+0x1b2c], R8 ;  /* 0x001b2c0801007387 */ /* 0x0001e40000100800 */
[----:B0-----:R-:W-:-:S02]  /*d7a20*/  IADD3 R8, P2, R29, R5, RZ ;  /* 0x000000051d087210 */ /* 0x001fc40007f5e0ff */
[----:B------:R-:W-:Y:S03]  /*d7a30*/  STL.64 [R1+0x5830], R4 ;  /* 0x0058300401007387 */ /* 0x000fe60000100a00 */
[----:B------:R-:W-:-:S05]  /*d7a40*/  IMAD.X R9, R10, 0x1, R7, P2 ;  /* 0x000000010a097824 */ /* 0x000fca00010e0607 */
[----:B------:R0:W-:Y:S04]  /*d7a50*/  STL.64 [R1+0x1478], R8 ;  /* 0x0014780801007387 */ /* 0x0001e80000100a00 */
[----:B0-----:R-:W3:Y:S01]  /*d7a60*/  LDL.LU.64 R8, [R1+0x5838] ;  /* 0x0058380001087983 */ /* 0x001ee20000300a00 */
[----:B------:R-:W-:-:S03]  /*d7a70*/  IADD3 R4, P2, R29, R6, RZ ;  /* 0x000000061d047210 */ /* 0x000fc60007f5e0ff */
[----:B------:R-:W4:Y:S02]  /*d7a80*/  LDL.LU R17, [R1+0x1370] ;  /* 0x0013700001117983 */ /* 0x000f240000300800 */
[----:B------:R-:W-:Y:S02]  /*d7a90*/  IMAD.X R5, R10, 0x1, R27, P2 ;  /* 0x000000010a057824 */ /* 0x000fe400010e061b */
[----:B------:R-:W4:Y:S01]  /*d7aa0*/  LDL.LU R26, [R1+0x1374] ;  /* 0x00137400011a7983 */ /* 0x000f220000300800 */
[----:B------:R-:W-:-:S03]  /*d7ab0*/  F2FP.SATFINITE.E5M2.F32.PACK_AB_MERGE_C R10, R20, R16, RZ ;  /* 0x00000010140a723e */ /* 0x000fc600048060ff */
[----:B------:R-:W4:Y:S04]  /*d7ac0*/  LDL.LU R12, [R1+0x1378] ;  /* 0x00137800010c7983 */ /* 0x000f280000300800 */
[----:B------:R-:W4:Y:S04]  /*d7ad0*/  LDL.LU R29, [R1+0x137c] ;  /* 0x00137c00011d7983 */ /* 0x000f280000300800 */
[----:B------:R0:W-:Y:S04]  /*d7ae0*/  STL.64 [R1+0x1470], R4 ;  /* 0x0014700401007387 */ /* 0x0001e80000100a00 */
[----:B------:R-:W-:Y:S01]  /*d7af0*/  STL [R1+0x50a4], R10 ;  /* 0x0050a40a01007387 */ /* 0x000fe20000100800 */
[----:B0-----:R-:W-:-:S02]  /*d7b00*/  F2FP.SATFINITE.E5M2.F32.PACK_AB_MERGE_C R4, R15, R19, RZ ;  /* 0x000000130f04723e */ /* 0x001fc400048060ff */
[----:B---3--:R-:W-:-:S05]  /*d7b10*/  F2FP.SATFINITE.E5M2.F32.PACK_AB_MERGE_C R5, R9, R8, RZ ;  /* 0x000000080905723e */ /* 0x008fca00048060ff */
[----:B------:R-:W-:Y:S04]  /*d7b20*/  STL [R1+0x50c0], R5 ;  /* 0x0050c00501007387 */ /* 0x000fe80000100800 */
[----:B------:R-:W3:Y:S04]  /*d7b30*/  LDL.LU R15, [R1+0x1350] ;  /* 0x00135000010f7983 */ /* 0x000ee80000300800 */
[----:B------:R-:W-:Y:S04]  /*d7b40*/  STL [R1+0x50b8], R4 ;  /* 0x0050b80401007387 */ /* 0x000fe80000100800 */
[----:B------:R-:W3:Y:S01]  /*d7b50*/  LDL.LU R14, [R1+0x1354] ;  /* 0x00135400010e7983 */ /* 0x000ee20000300800 */
[----:B------:R-:W-:-:S03]  /*d7b60*/  IMAD.MOV.U32 R19, RZ, RZ, R23 ;  /* 0x000000ffff137224 */ /* 0x000fc600078e0017 */
[----:B---3--:R0:W-:Y:S04]  /*d7b70*/  STL.64 [R1+0x5818], R14 ;  /* 0x0058180e01007387 */ /* 0x0081e80000100a00 */
[----:B0-----:R-:W3:Y:S04]  /*d7b80*/  LDL.LU R14, [R1+0x213c] ;  /* 0x00213c00010e7983 */ /* 0x001ee80000300800 */
[----:B------:R-:W2:Y:S04]  /*d7b90*/  LDL.LU R15, [R1+0x18c] ;  /* 0x00018c00010f7983 */ /* 0x000ea80000300800 */
[----:B------:R-:W3:Y:S04]  /*d7ba0*/  LDL.LU R10, [R1+0x1358] ;  /* 0x00135800010a7983 */ /* 0x000ee80000300800 */
[----:B------:R-:W4:Y:S01]  /*d7bb0*/  LDL.LU R23, [R1+0x135c] ;  /* 0x00135c0001177983 */ /* 0x000f220000300800 */
[----:B--2---:R-:W-:-:S02]  /*d7bc0*/  SHF.R.S32.HI R18, RZ, 0x1f, R15 ;  /* 0x0000001fff127819 */ /* 0x004fc4000001140f */
[----:B------:R-:W-:-:S05]  /*d7bd0*/  IADD3 R4, P2, R15, R0, RZ ;  /* 0x000000000f047210 */ /* 0x000fca0007f5e0ff */
[----:B------:R-:W-:Y:S01]  /*d7be0*/  IMAD.X R5, R18, 0x1, R2, P2 ;  /* 0x0000000112057824 */ /* 0x000fe200010e0602 */
[----:B----4-:R0:W-:Y:S04]  /*d7bf0*/  STL.64 [R1+0x5828], R22 ;  /* 0x0058281601007387 */ /* 0x0101e80000100a00 */
[----:B0-----:R-:W3:Y:S04]  /*d7c00*/  LDL.LU R23, [R1+0x2138] ;  /* 0x0021380001177983 */ /* 0x001ee80000300800 */
[----:B------:R-:W2:Y:S04]  /*d7c10*/  LDL.LU R16, [R1+0x1340] ;  /* 0x0013400001107983 */ /* 0x000ea80000300800 */
[----:B------:R-:W2:Y:S04]  /*d7c20*/  LDL.LU R8, [R1+0x1344] ;  /* 0x0013440001087983 */ /* 0x000ea80000300800 */
[----:B------:R0:W-:Y:S04]  /*d7c30*/  STL.64 [R1+0x1468], R4 ;  /* 0x0014680401007387 */ /* 0x0001e80000100a00 */
[----:B0-----:R-:W4:Y:S01]  /*d7c40*/  LDL.LU.64 R4, [R1+0x5830] ;  /* 0x0058300001047983 */ /* 0x001f220000300a00 */
[----:B------:R-:W-:-:S02]  /*d7c50*/  IADD3 R22, P2, R15, R3, RZ ;  /* 0x000000030f167210 */ /* 0x000fc40007f5e0ff */
[----:B------:R-:W-:Y:S01]  /*d7c60*/  F2FP.SATFINITE.E5M2.F32.PACK_AB_MERGE_C R9, R11, R25, RZ ;  /* 0x000000190b09723e */ /* 0x000fe200048060ff */
[----:B------:R-:W2:Y:S04]  /*d7c70*/  LDL.LU R20, [R1+0x1348] ;  /* 0x0013480001147983 */ /* 0x000ea80000300800 */
[----:B------:R-:W2:Y:S04]  /*d7c80*/  LDL.LU R11, [R1+0x134c] ;  /* 0x00134c00010b7983 */ /* 0x000ea80000300800 */
[----:B------:R0:W-:Y:S01]  /*d7c90*/  STL [R1+0x50d8], R9 ;  /* 0x0050d80901007387 */ /* 0x0001e20000100800 */
[----:B------:R-:W-:-:S03]  /*d7ca0*/  F2FP.SATFINITE.E5M2.F32.PACK_AB_MERGE_C R12, R29, R12, RZ ;  /* 0x0000000c1d0c723e */ /* 0x000fc600048060ff */
[----:B0-----:R-:W2:Y:S04]  /*d7cb0*/  LDL.LU R9, [R1+0x1330] ;  /* 0x0013300001097983 */ /* 0x001ea80000300800 */
[----:B------:R-:W2:Y:S01]  /*d7cc0*/  LDL.LU R25, [R1+0x1334] ;  /* 0x0013340001197983 */ /* 0x000ea20000300800 */
[----:B---3--:R-:W-:-:S05]  /*d7cd0*/  F2FP.SATFINITE.E5M2.F32.PACK_AB_MERGE_C R14, R14, R23, RZ ;  /* 0x000000170e0e723e */ /* 0x008fca00048060ff */
[----:B------:R0:W-:Y:S02]  /*d7ce0*/  STL [R1+0x50d0], R14 ;  /* 0x0050d00e01007387 */ /* 0x0001e40000100800 */
[----:B0-----:R-:W-:Y:S01]  /*d7cf0*/  F2FP.SATFINITE.E5M2.F32.PACK_AB_MERGE_C R14, R26, R17, RZ ;  /* 0x000000111a0e723e */ /* 0x001fe200048060ff */
[----:B----4-:R-:W-:-:S05]  /*d7d00*/  IMAD.X R23, R18, 0x1, R4, P2 ;  /* 0x0000000112177824 */ /* 0x010fca00010e0604 */
[----:B------:R0:W-:Y:S04]  /*d7d10*/  STL.64 [R1+0x1460], R22 ;  /* 0x0014601601007387 */ /* 0x0001e80000100a00 */
[----:B------:R1:W-:Y:S04]  /*d7d20*/  STL [R1+0x50f0], R14 ;  /* 0x0050f00e01007387 */ /* 0x0003e80000100800 */
[----:B------:R-:W3:Y:S01]  /*d7d30*/  LDL.LU R17, [R1+0x1338] ;  /* 0x0013380001117983 */ /* 0x000ee20000300800 */
[----:B0-----:R-:W-:-:S03]  /*d7d40*/  IADD3 R22, P2, R15, R5, RZ ;  /* 0x000000050f167210 */ /* 0x001fc60007f5e0ff */
[----:B------:R0:W-:Y:S02]  /*d7d50*/  STL [R1+0x50ec], R12 ;  /* 0x0050ec0c01007387 */ /* 0x0001e40000100800 */
[C---:B------:R-:W-:Y:S01]  /*d7d60*/  IMAD.X R23, R18.reuse, 0x1, R7, P2 ;  /* 0x0000000112177824 */ /* 0x040fe200010e0607 */
[----:B-1----:R-:W-:Y:S01]  /*d7d70*/  IADD3 R14, P2, R15, R6, RZ ;  /* 0x000000060f0e7210 */ /* 0x002fe20007f5e0ff */
[----:B------:R-:W3:Y:S04]  /*d7d80*/  LDL.LU R26, [R1+0x133c] ;  /* 0x00133c00011a7983 */ /* 0x000ee80000300800 */
[----:B0-----:R-:W4:Y:S01]  /*d7d90*/  LDL.LU R12, [R1+0x1320] ;  /* 0x00132000010c7983 */ /* 0x001f220000300800 */
[----:B------:R-:W-:-:S03]  /*d7da0*/  IMAD.X R15, R18, 0x1, R27, P2 ;  /* 0x00000001120f7824 */ /* 0x000fc600010e061b */
[----:B------:R-:W4:Y:S04]  /*d7db0*/  LDL.LU R29, [R1+0x1324] ;  /* 0x00132400011d7983 */ /* 0x000f280000300800 */
[----:B------:R0:W-:Y:S04]  /*d7dc0*/  STL.64 [R1+0x1458], R22 ;  /* 0x0014581601007387 */ /* 0x0001e80000100a00 */
[----:B0-----:R-:W2:Y:S04]  /*d7dd0*/  LDL.LU.64 R22, [R1+0x5828] ;  /* 0x0058280001167983 */ /* 0x001ea80000300a00 */
[----:B------:R-:W3:Y:S04]  /*d7de0*/  LDL.LU R18, [R1+0x5820] ;  /* 0x0058200001127983 */ /* 0x000ee80000300800 */
[----:B------:R0:W-:Y:S04]  /*d7df0*/  STL.64 [R1+0x1450], R14 ;  /* 0x0014500e01007387 */ /* 0x0001e80000100a00 */
[----:B0-----:R-:W4:Y:S02]  /*d7e00*/  LDL.LU.64 R14, [R1+0x5818] ;  /* 0x00581800010e7983 */ /* 0x001f240000300a00 */
[----:B----4-:R-:W-:-:S02]  /*d7e10*/  F2FP.SATFINITE.E5M2.F32.PACK_AB_MERGE_C R14, R14, R15, RZ ;  /* 0x0000000f0e0e723e */ /* 0x010fc400048060ff */
[----:B------:R-:W4:Y:S01]  /*d7e20*/  LDL.LU R15, [R1+0x5810] ;  /* 0x00581000010f7983 */ /* 0x000f220000300800 */
[----:B--2---:R-:W-:-:S03]  /*d7e30*/  F2FP.SATFINITE.E5M2.F32.PACK_AB_MERGE_C R23, R23, R10, RZ ;  /* 0x0000000a1717723e */ /* 0x004fc600048060ff */
[----:B------:R0:W-:Y:S01]  /*d7e40*/  STL [R1+0x5400], R14 ;  /* 0x0054000e01007387 */ /* 0x0001e20000100800 */
[----:B------:R-:W-:Y:S02]  /*d7e50*/  F2FP.SATFINITE.E5M2.F32.PACK_AB_MERGE_C R10, R8, R16, RZ ;  /* 0x00000010080a723e */ /* 0x000fe400048060ff */
[----:B---3--:R-:W-:Y:S01]  /*d7e60*/  SHF.R.S32.HI R8, RZ, 0x1f, R18 ;  /* 0x0000001fff087819 */ /* 0x008fe20000011412 */
[----:B0-----:R-:W2:Y:S01]  /*d7e70*/  LDL.LU R14, [R1+0x194] ;  /* 0x00019400010e7983 */ /* 0x001ea20000300800 */
[----:B------:R-:W-:-:S03]  /*d7e80*/  F2FP.SATFINITE.E5M2.F32.PACK_AB_MERGE_C R9, R25, R9, RZ ;  /* 0x000000091909723e */ /* 0x000fc600048060ff */
[----:B----4-:R-:W-:Y:S04]  /*d7e90*/  STL [R1+0x563c], R15 ;  /* 0x00563c0f01007387 */ /* 0x010fe80000100800 */
[----:B------:R0:W-:Y:S04]  /*d7ea0*/  STL.64 [R1+0x55f8], R22 ;  /* 0x0055f81601007387 */ /* 0x0001e80000100a00 */
[----:B------:R1:W-:Y:S01]  /*d7eb0*/  STL [R1+0x7a8], R10 ;  /* 0x0007a80a01007387 */ /* 0x0003e20000100800 */
[----:B0-----:R-:W-:Y:S02]  /*d7ec0*/  IADD3 R22, P2, R18, R0, RZ ;  /* 0x0000000012167210 */ /* 0x001fe40007f5e0ff */
[----:B-1----:R-:W-:-:S02]  /*d7ed0*/  F2FP.SATFINITE.E5M2.F32.PACK_AB_MERGE_C R10, R11, R20, RZ ;  /* 0x000000140b0a723e */ /* 0x002fc400048060ff */
[----:B------:R-:W3:Y:S01]  /*d7ee0*/  LDL.LU R11, [R1+0x198] ;  /* 0x00019800010b7983 */ /* 0x000ee20000300800 */
[----:B------:R-:W-:-:S05]  /*d7ef0*/  IMAD.X R23, R8, 0x1, R2, P2 ;  /* 0x0000000108177824 */ /* 0x000fca00010e0602 */
[----:B------:R0:W-:Y:S04]  /*d7f00*/  STL.64 [R1+0x1448], R22 ;  /* 0x0014481601007387 */ /* 0x0001e80000100a00 */
[----:B------:R1:W-:Y:S01]  /*d7f10*/  STL [R1+0x7ac], R10 ;  /* 0x0007ac0a01007387 */ /* 0x0003e20000100800 */
[----:B0-----:R-:W-:-:S03]  /*d7f20*/  IADD3 R22, P2, R18, R3, RZ ;  /* 0x0000000312167210 */ /* 0x001fc60007f5e0ff */
[----:B------:R0:W-:Y:S02]  /*d7f30*/  STL [R1+0x5800], R3 ;  /* 0x0058000301007387 */ /* 0x0001e40000100800 */
[----:B------:R-:W-:Y:S02]  /*d7f40*/  IMAD.X R23, R8, 0x1, R4, P2 ;  /* 0x0000000108177824 */ /* 0x000fe400010e0604 */
[----:B------:R-:W-:Y:S01]  /*d7f50*/  STL [R1+0x79c], R9 ;  /* 0x00079c0901007387 */ /* 0x000fe20000100800 */
[----:B-1----:R-:W-:-:S03]  /*d7f60*/  F2FP.SATFINITE.E5M2.F32.PACK_AB_MERGE_C R10, R26, R17, RZ ;  /* 0x000000111a0a723e */ /* 0x002fc600048060ff */
[----:B------:R1:W-:Y:S01]  /*d7f70*/  STL.64 [R1+0x1440], R22 ;  /* 0x0014401601007387 */ /* 0x0003e20000100a00 */
[----:B0-----:R-:W-:-:S03]  /*d7f80*/  F2FP.SATFINITE.E5M2.F32.PACK_AB_MERGE_C R3, R29, R12, RZ ;  /* 0x0000000c1d03723e */ /* 0x001fc600048060ff */
[----:B-1----:R-:W4:Y:S04]  /*d7f90*/  LDL.LU R22, [R1+0x132c] ;  /* 0x00132c0001167983 */ /* 0x002f280000300800 */
[----:B------:R-:W2:Y:S04]  /*d7fa0*/  LDL.LU R16, [R1+0x1310] ;  /* 0x0013100001107983 */ /* 0x000ea80000300800 */
[----:B------:R-:W2:Y:S04]  /*d7fb0*/  LDL.LU R20, [R1+0x1314] ;  /* 0x0013140001147983 */ /* 0x000ea80000300800 */
[----:B------:R-:W2:Y:S04]  /*d7fc0*/  LDL.LU R9, [R1+0x1318] ;  /* 0x0013180001097983 */ /* 0x000ea80000300800 */
[----:B------:R-:W2:Y:S04]  /*d7fd0*/  LDL.LU R25, [R1+0x131c] ;  /* 0x00131c0001197983 */ /* 0x000ea80000300800 */
[----:B------:R-:W-:Y:S04]  /*d7fe0*/  STL [R1+0x7a4], R10 ;  /* 0x0007a40a01007387 */ /* 0x000fe80000100800 */
[----:B------:R0:W-:Y:S04]  /*d7ff0*/  STL [R1+0x77c], R3 ;  /* 0x00077c0301007387 */ /* 0x0001e80000100800 */
[----:B0-----:R-:W3:Y:S04]  /*d8000*/  LDL.LU R3, [R1+0x1300] ;  /* 0x0013000001037983 */ /* 0x001ee80000300800 */
[----:B---3--:R0:W-:Y:S04]  /*d8010*/  STL.64 [R1+0x5808], R2 ;  /* 0x0058080201007387 */ /* 0x0081e80000100a00 */
[----:B------:R-:W3:Y:S04]  /*d8020*/  LDL.LU R23, [R1+0x12f4] ;  /* 0x0012f40001177983 */ /* 0x000ee80000300800 */
[----:B------:R-:W3:Y:S04]  /*d8030*/  LDL.LU R15, [R1+0x12f8] ;  /* 0x0012f800010f7983 */ /* 0x000ee80000300800 */
[----:B------:R-:W4:Y:S01]  /*d8040*/  LDL.LU R17, [R1+0x12fc] ;  /* 0x0012fc0001117983 */ /* 0x000f220000300800 */
[----:B0-----:R-:W-:-:S05]  /*d8050*/  IADD3 R2, P2, R18, R5, RZ ;  /* 0x0000000512027210 */ /* 0x001fca0007f5e0ff */
[----:B------:R-:W-:Y:S01]  /*d8060*/  IMAD.X R3, R8, 0x1, R7, P2 ;  /* 0x0000000108037824 */ /* 0x000fe200010e0607 */
[----:B----4-:R0:W-:Y:S04]  /*d8070*/  STL [R1+0x5804], R17 ;  /* 0x0058041101007387 */ /* 0x0101e80000100800 */
[----:B0-----:R-:W4:Y:S04]  /*d8080*/  LDL.LU R17, [R1+0x1328] ;  /* 0x0013280001117983 */ /* 0x001f280000300800 */
[----:B------:R0:W-:Y:S04]  /*d8090*/  STL.64 [R1+0x1438], R2 ;  /* 0x0014380201007387 */ /* 0x0001e80000100a00 */
[----:B------:R1:W-:Y:S01]  /*d80a0*/  STL.64 [R1+0x57f8], R6 ;  /* 0x0057f80601007387 */ /* 0x0003e20000100a00 */
[----:B0-----:R-:W-:-:S03]  /*d80b0*/  IADD3 R2, P2, R18, R6, RZ ;  /* 0x0000000612027210 */ /* 0x001fc60007f5e0ff */
[----:B-1----:R-:W3:Y:S04]  /*d80c0*/  LDL.LU R6, [R1+0x1308] ;  /* 0x0013080001067983 */ /* 0x002ee80000300800 */
[----:B------:R-:W3:Y:S04]  /*d80d0*/  LDL.LU R7, [R1+0x130c] ;  /* 0x00130c0001077983 */ /* 0x000ee80000300800 */
[----:B------:R-:W2:Y:S01]  /*d80e0*/  LDL.LU R10, [R1+0x12e0] ;  /* 0x0012e000010a7983 */ /* 0x000ea20000300800 */
[----:B------:R-:W-:-:S04]  /*d80f0*/  IMAD.MOV.U32 R3, RZ, RZ, R8 ;  /* 0x000000ffff037224 */ /* 0x000fc800078e0008 */
[----:B------:R-:W-:Y:S01]  /*d8100*/  IMAD.X R3, R3, 0x1, R27, P2 ;  /* 0x0000000103037824 */ /* 0x000fe200010e061b */
[----:B--2---:R0:W-:Y:S04]  /*d8110*/  STL.64 [R1+0x57f0], R10 ;  /* 0x0057f00a01007387 */ /* 0x0041e80000100a00 */
[----:B0-----:R-:W2:Y:S04]  /*d8120*/  LDL.LU R10, [R1+0x1304] ;  /* 0x00130400010a7983 */ /* 0x001ea80000300800 */
[----:B------:R-:W3:Y:S04]  /*d8130*/  LDL.LU R11, [R1+0x12f0] ;  /* 0x0012f000010b7983 */ /* 0x000ee80000300800 */
[----:B------:R-:W3:Y:S04]  /*d8140*/  LDL.LU R8, [R1+0x12e4] ;  /* 0x0012e40001087983 */ /* 0x000ee80000300800 */
[----:B------:R-:W3:Y:S04]  /*d8150*/  LDL.LU R26, [R1+0x12e8] ;  /* 0x0012e800011a7983 */ /* 0x000ee80000300800 */
[----:B------:R-:W3:Y:S04]  /*d8160*/  LDL.LU R12, [R1+0x12ec] ;  /* 0x0012ec00010c7983 */ /* 0x000ee80000300800 */
[----:B------:R-:W3:Y:S04]  /*d8170*/  LDL.LU R29, [R1+0x12d0] ;  /* 0x0012d000011d7983 */ /* 0x000ee80000300800 */
[----:B------:R-:W3:Y:S04]  /*d8180*/  LDL.LU R18, [R1+0x12d4] ;  /* 0x0012d40001127983 */ /* 0x000ee80000300800 */
[----:B------:R0:W-:Y:S04]  /*d8190*/  STL.64 [R1+0x1430], R2 ;  /* 0x0014300201007387 */ /* 0x0001e80000100a00 */
[----:B0-----:R-:W2:Y:S01]  /*d81a0*/  LDL.LU.64 R2, [R1+0x5808] ;  /* 0x0058080001027983 */ /* 0x001ea20000300a00 */
[----:B----4-:R-:W-:-:S02]  /*d81b0*/  F2FP.SATFINITE.E5M2.F32.PACK_AB_MERGE_C R17, R22, R17, RZ ;  /* 0x000000111611723e */ /* 0x010fc400048060ff */
[----:B------:R-:W-:-:S03]  /*d81c0*/  F2FP.SATFINITE.E5M2.F32.PACK_AB_MERGE_C R16, R20, R16, RZ ;  /* 0x000000101410723e */ /* 0x000fc600048060ff */
[----:B------:R-:W-:Y:S01]  /*d81d0*/  STL [R1+0x778], R17 ;  /* 0x0007781101007387 */ /* 0x000fe20000100800 */
[----:B------:R-:W-:-:S03]  /*d81e0*/  SHF.R.S32.HI R22, RZ, 0x1f, R14 ;  /* 0x0000001fff167819 */ /* 0x000fc6000001140e */
[----:B------:R0:W-:Y:S01]  /*d81f0*/  STL [R1+0x744], R16 ;  /* 0x0007441001007387 */ /* 0x0001e20000100800 */
[----:B------:R-:W-:Y:S02]  /*d8200*/  F2FP.SATFINITE.E5M2.F32.PACK_AB_MERGE_C R9, R25, R9, RZ ;  /* 0x000000091909723e */ /* 0x000fe400048060ff */
[----:B0-----:R-:W-:-:S03]  /*d8210*/  IADD3 R16, P2, R14, R0, RZ ;  /* 0x000000000e107210 */ /* 0x001fc60007f5e0ff */
[----:B------:R-:W-:Y:S02]  /*d8220*/  STL [R1+0x74c], R9 ;  /* 0x00074c0901007387 */ /* 0x000fe40000100800 */
[----:B--2---:R-:W-:-:S05]  /*d8230*/  IMAD.X R17, R22, 0x1, R2, P2 ;  /* 0x0000000116117824 */ /* 0x004fca00010e0602 */
[----:B------:R0:W-:Y:S01]  /*d8240*/  STL.64 [R1+0x1428], R16 ;  /* 0x0014281001007387 */ /* 0x0001e20000100a00 */
[----:B------:R-:W-:-:S03]  /*d8250*/  F2FP.SATFINITE.E5M2.F32.PACK_AB_MERGE_C R10, R10, R3, RZ ;  /* 0x000000030a0a723e */ /* 0x000fc600048060ff */
[----:B0-----:R-:W2:Y:S04]  /*d8260*/  LDL.LU R17, [R1+0x5804] ;  /* 0x0058040001117983 */ /* 0x001ea80000300800 */
[----:B------:R-:W4:Y:S04]  /*d8270*/  LDL.LU R16, [R1+0x12d8] ;  /* 0x0012d80001107983 */ /* 0x000f280000300800 */
[----:B------:R-:W4:Y:S04]  /*d8280*/  LDL.LU R20, [R1+0x12dc] ;  /* 0x0012dc0001147983 */ /* 0x000f280000300800 */
[----:B------:R-:W4:Y:S04]  /*d8290*/  LDL.LU R9, [R1+0x12c0] ;  /* 0x0012c00001097983 */ /* 0x000f280000300800 */
[----:B------:R-:W4:Y:S04]  /*d82a0*/  LDL.LU R25, [R1+0x12c4] ;  /* 0x0012c40001197983 */ /* 0x000f280000300800 */
[----:B------:R-:W4:Y:S04]  /*d82b0*/  LDL.LU R3, [R1+0x5800] ;  /* 0x0058000001037983 */ /* 0x000f280000300800 */
[----:B------:R3:W-:Y:S02]  /*d82c0*/  STL [R1+0x1cac], R10 ;  /* 0x001cac0a01007387 */ /* 0x0007e40000100800 */
[----:B---3--:R-:W-:-:S05]  /*d82d0*/  F2FP.SATFINITE.E5M2.F32.PACK_AB_MERGE_C R10, R7, R6, RZ ;  /* 0x00000006070a723e */ /* 0x008fca00048060ff */
[----:B------:R2:W-:Y:S02]  /*d82e0*/  STL [R1+0x1ca8], R10 ;  /* 0x001ca80a01007387 */ /* 0x0005e40000100800 */
[----:B--2---:R-:W-:Y:S02]  /*d82f0*/  F2FP.SATFINITE.E5M2.F32.PACK_AB_MERGE_C R10, R17, R15, RZ ;  /* 0x0000000f110a723e */ /* 0x004fe400048060ff */
[----:B----4-:R-:W-:-:S05]  /*d8300*/  IADD3 R6, P2, R14, R3, RZ ;  /* 0x000000030e067210 */ /* 0x010fca0007f5e0ff */
[----:B------:R-:W-:-:S05]  /*d8310*/  IMAD.X R7, R22, 0x1, R4, P2 ;  /* 0x0000000116077824 */ /* 0x000fca00010e0604 */
[----:B------:R0:W-:Y:S04]  /*d8320*/  STL.64 [R1+0x1420], R6 ;  /* 0x0014200601007387 */ /* 0x0001e80000100a00 */
[----:B0-----:R-:W2:Y:S04]  /*d8330*/  LDL.LU.64 R6, [R1+0x57f8] ;  /* 0x0057f80001067983 */ /* 0x001ea80000300a00 */
[----:B------:R-:W3:Y:S01]  /*d8340*/  LDL.LU R17, [R1+0x19c] ;  /* 0x00019c0001117983 */ /* 0x000ee20000300800 */
[----:B------:R-:W-:-:S05]  /*d8350*/  F2FP.SATFINITE.E5M2.F32.PACK_AB_MERGE_C R11, R23, R11, RZ ;  /* 0x0000000b170b723e */ /* 0x000fca00048060ff */
[----:B------:R-:W-:Y:S04]  /*d8360*/  STL [R1+0x1cf8], R11 ;  /* 0x001cf80b01007387 */ /* 0x000fe80000100800 */
[----:B---3--:R-:W-:Y:S04]  /*d8370*/  STL [R1+0x57d8], R17 ;  /* 0x0057d81101007387 */ /* 0x008fe80000100800 */
[----:B------:R0:W-:Y:S02]  /*d8380*/  STL [R1+0x1cec], R10 ;  /* 0x001cec0a01007387 */ /* 0x0001e40000100800 */
[----:B0-----:R-:W-:-:S05]  /*d8390*/  IADD3 R10, P2, R14, R5, RZ ;  /* 0x000000050e0a7210 */ /* 0x001fca0007f5e0ff */
[----:B--2---:R-:W-:-:S05]  /*d83a0*/  IMAD.X R11, R22, 0x1, R7, P2 ;  /* 0x00000001160b7824 */ /* 0x004fca00010e0607 */
[----:B------:R0:W-:Y:S04]  /*d83b0*/  STL.64 [R1+0x1418], R10 ;  /* 0x0014180a01007387 */ /* 0x0001e80000100a00 */
[----:B0-----:R-:W2:Y:S01]  /*d83c0*/  LDL.LU.64 R10, [R1+0x57f0] ;  /* 0x0057f000010a7983 */ /* 0x001ea20000300a00 */
[----:B------:R-:W-:-:S05]  /*d83d0*/  IADD3 R14, P2, R14, R6, RZ ;  /* 0x000000060e0e7210 */ /* 0x000fca0007f5e0ff */
[----:B------:R-:W-:-:S05]  /*d83e0*/  IMAD.X R15, R22, 0x1, R27, P2 ;  /* 0x00000001160f7824 */ /* 0x000fca00010e061b */
[----:B------:R0:W-:Y:S01]  /*d83f0*/  STL.64 [R1+0x1410], R14 ;  /* 0x0014100e01007387 */ /* 0x0001e20000100a00 */
[----:B--2---:R-:W-:Y:S02]  /*d8400*/  F2FP.SATFINITE.E5M2.F32.PACK_AB_MERGE_C R10, R8, R10, RZ ;  /* 0x0000000a080a723e */ /* 0x004fe400048060ff */
[----:B------:R-:W-:-:S03]  /*d8410*/  F2FP.SATFINITE.E5M2.F32.PACK_AB_MERGE_C R8, R12, R26, RZ ;  /* 0x0000001a0c08723e */ /* 0x000fc600048060ff */
[----:B------:R-:W-:Y:S04]  /*d8420*/  STL [R1+0x1d68], R10 ;  /* 0x001d680a01007387 */ /* 0x000fe80000100800 */
[----:B------:R1:W-:Y:S01]  /*d8430*/  STL [R1+0x1d58], R8 ;  /* 0x001d580801007387 */ /* 0x0003e20000100800 */
[----:B0-----:R-:W-:-:S03]  /*d8440*/  IADD3 R14, P2, R11, R0, RZ ;  /* 0x000000000b0e7210 */ /* 0x001fc60007f5e0ff */
[----:B------:R-:W2:Y:S04]  /*d8450*/  LDL.LU R26, [R1+0x12c8] ;  /* 0x0012c800011a7983 */ /* 0x000ea80000300800 */
[----:B------:R-:W2:Y:S01]  /*d8460*/  LDL.LU R12, [R1+0x12cc] ;  /* 0x0012cc00010c7983 */ /* 0x000ea20000300800 */
[----:B-1----:R-:W-:-:S05]  /*d8470*/  F2FP.SATFINITE.E5M2.F32.PACK_AB_MERGE_C R8, R18, R29, RZ ;  /* 0x0000001d1208723e */ /* 0x002fca00048060ff */
[----:B------:R0:W-:Y:S04]  /*d8480*/  STL [R1+0x1ddc], R8 ;  /* 0x001ddc0801007387 */ /* 0x0001e80000100800 */
[----:B------:R-:W3:Y:S04]  /*d8490*/  LDL.LU R29, [R1+0x11b0] ;  /* 0x0011b000011d7983 */ /* 0x000ee80000300800 */
[----:B------:R-:W3:Y:S01]  /*d84a0*/  LDL.LU R18, [R1+0x11b4] ;  /* 0x0011b40001127983 */ /* 0x000ee20000300800 */
[----:B0-----:R-:W-:-:S03]  /*d84b0*/  SHF.R.S32.HI R8, RZ, 0x1f, R11 ;  /* 0x0000001fff087819 */ /* 0x001fc6000001140b */
[----:B------:R0:W-:Y:S02]  /*d84c0*/  STL [R1+0x57dc], R0 ;  /* 0x0057dc0001007387 */ /* 0x0001e40000100800 */
[----:B------:R-:W-:Y:S02]  /*d84d0*/  IMAD.X R15, R8, 0x1, R2, P2 ;  /* 0x00000001080f7824 */ /* 0x000fe400010e0602 */
[----:B------:R1:W-:Y:S04]  /*d84e0*/  STL [R1+0x57e0], R2 ;  /* 0x0057e00201007387 */ /* 0x0003e80000100800 */
[----:B------:R-:W-:Y:S01]  /*d84f0*/  STL.64 [R1+0x1408], R14 ;  /* 0x0014080e01007387 */ /* 0x000fe20000100a00 */
[----:B0-----:R-:W-:Y:S02]  /*d8500*/  F2FP.SATFINITE.E5M2.F32.PACK_AB_MERGE_C R0, R25, R9, RZ ;  /* 0x000000091900723e */ /* 0x001fe400048060ff */
[----:B-1----:R-:W-:-:S05]  /*d8510*/  F2FP.SATFINITE.E5M2.F32.PACK_AB_MERGE_C R2, R20, R16, RZ ;  /* 0x000000101402723e */ /* 0x002fca00048060ff */
[----:B------:R0:W-:Y:S04]  /*d8520*/  STL [R1+0x1dd8], R2 ;  /* 0x001dd80201007387 */ /* 0x0001e80000100800 */
[----:B0-----:R-:W4:Y:S04]  /*d8530*/  LDL.LU R2, [R1+0x11b8] ;  /* 0x0011b80001027983 */ /* 0x001f280000300800 */
[----:B------:R0:W-:Y:S04]  /*d8540*/  STL [R1+0x1e38], R0 ;  /* 0x001e380001007387 */ /* 0x0001e80000100800 */
[----:B0-----:R-:W4:Y:S04]  /*d8550*/  LDL.LU R0, [R1+0x11bc] ;  /* 0x0011bc0001007983 */ /* 0x001f280000300800 */
[----:B------:R-:W4:Y:S04]  /*d8560*/  LDL.LU R17, [R1+0x12b0] ;  /* 0x0012b00001117983 */ /* 0x000f280000300800 */
[----:B------:R-:W4:Y:S04]  /*d8570*/  LDL.LU R10, [R1+0x12bc] ;  /* 0x0012bc00010a7983 */ /* 0x000f280000300800 */
[----:B------:R-:W2:Y:S04]  /*d8580*/  LDL.LU R22, [R1+0x12a0] ;  /* 0x0012a00001167983 */ /* 0x000ea80000300800 */
[----:B------:R-:W2:Y:S01]  /*d8590*/  LDL.LU R23, [R1+0x12a4] ;  /* 0x0012a40001177983 */ /* 0x000ea20000300800 */
[----:B------:R-:W-:-:S03]  /*d85a0*/  IADD3 R14, P2, R11, R3, RZ ;  /* 0x000000030b0e7210 */ /* 0x000fc60007f5e0ff */
[----:B--2---:R0:W-:Y:S04]  /*d85b0*/  STL.64 [R1+0x57d0], R22 ;  /* 0x0057d01601007387 */ /* 0x0041e80000100a00 */
[----:B0-----:R-:W2:Y:S04]  /*d85c0*/  LDL.LU R22, [R1+0x12b4] ;  /* 0x0012b40001167983 */ /* 0x001ea80000300800 */
[----:B------:R-:W2:Y:S01]  /*d85d0*/  LDL.LU R23, [R1+0x12b8] ;  /* 0x0012b80001177983 */ /* 0x000ea20000300800 */
[----:B------:R-:W-:Y:S01]  /*d85e0*/  IMAD.X R15, R8, 0x1, R4, P2 ;  /* 0x00000001080f7824 */ /* 0x000fe200010e0604 */
[----:B------:R-:W-:-:S02]  /*d85f0*/  F2FP.SATFINITE.E5M2.F32.PACK_AB_MERGE_C R26, R12, R26, RZ ;  /* 0x0000001a0c1a723e */ /* 0x000fc400048060ff */
[----:B---3--:R-:W-:Y:S01]  /*d8600*/  F2FP.SATFINITE.E5M2.F32.PACK_AB_MERGE_C R12, R18, R29, RZ ;  /* 0x0000001d120c723e */ /* 0x008fe200048060ff */
[----:B--2---:R0:W-:Y:S04]  /*d8610*/  STL.64 [R1+0x57e8], R22 ;  /* 0x0057e81601007387 */ /* 0x0041e80000100a00 */
[----:B------:R-:W2:Y:S04]  /*d8620*/  LDL.LU R20, [R1+0x12a8] ;  /* 0x0012a80001147983 */ /* 0x000ea80000300800 */
[----:B------:R-:W2:Y:S01]  /*d8630*/  LDL.LU R9, [R1+0x12ac] ;  /* 0x0012ac0001097983 */ /* 0x000ea20000300800 */
[----:B0-----:R-:W-:-:S03]  /*d8640*/  IADD3 R22, P2, R11, R5, RZ ;  /* 0x000000050b167210 */ /* 0x001fc60007f5e0ff */
[----:B------:R0:W-:Y:S02]  /*d8650*/  STL.64 [R1+0x1400], R14 ;  /* 0x0014000e01007387 */ /* 0x0001e40000100a00 */
[----:B------:R-:W-:Y:S02]  /*d8660*/  IMAD.X R23, R8, 0x1, R7, P2 ;  /* 0x0000000108177824 */ /* 0x000fe400010e0607 */
[----:B0-----:R-:W3:Y:S04]  /*d8670*/  LDL.LU R15, [R1+0x1290] ;  /* 0x00129000010f7983 */ /* 0x001ee80000300800 */
[----:B------:R-:W3:Y:S04]  /*d8680*/  LDL.LU R14, [R1+0x1294] ;  /* 0x00129400010e7983 */ /* 0x000ee80000300800 */
[----:B------:R-:W2:Y:S04]  /*d8690*/  LDL.LU R16, [R1+0x1298] ;  /* 0x0012980001107983 */ /* 0x000ea80000300800 */
[----:B------:R-:W2:Y:S04]  /*d86a0*/  LDL.LU R25, [R1+0x129c] ;  /* 0x00129c0001197983 */ /* 0x000ea80000300800 */
[----:B------:R0:W-:Y:S04]  /*d86b0*/  STL [R1+0x1e2c], R26 ;  /* 0x001e2c1a01007387 */ /* 0x0001e80000100800 */
[----:B------:R-:W-:Y:S04]  /*d86c0*/  STL [R1+0x50c8], R12 ;  /* 0x0050c80c01007387 */ /* 0x000fe80000100800 */
[----:B------:R1:W-:Y:S04]  /*d86d0*/  STL.64 [R1+0x13f8], R22 ;  /* 0x0013f81601007387 */ /* 0x0003e80000100a00 */
[----:B0-----:R-:W3:Y:S04]  /*d86e0*/  LDL.LU R26, [R1+0x1d0] ;  /* 0x0001d000011a7983 */ /* 0x001ee80000300800 */
[----:B------:R-:W3:Y:S01]  /*d86f0*/  LDL.LU R29, [R1+0x1d4] ;  /* 0x0001d400011d7983 */ /* 0x000ee20000300800 */
[----:B-1----:R-:W-:Y:S01]  /*d8700*/  IADD3 R22, P2, R11, R6, RZ ;  /* 0x000000060b167210 */ /* 0x002fe20007f5e0ff */
[----:B------:R-:W-:-:S02]  /*d8710*/  IMAD.MOV.U32 R23, RZ, RZ, R8 ;  /* 0x000000ffff177224 */ /* 0x000fc400078e0008 */
[----:B------:R-:W3:Y:S02]  /*d8720*/  LDL.LU R12, [R1+0x1d8] ;  /* 0x0001d800010c7983 */ /* 0x000ee40000300800 */
[----:B------:R-:W-:Y:S02]  /*d8730*/  IMAD.X R23, R23, 0x1, R27, P2 ;  /* 0x0000000117177824 */ /* 0x000fe400010e061b */
[----:B------:R-:W3:Y:S01]  /*d8740*/  LDL.LU R18, [R1+0x1dc] ;  /* 0x0001dc0001127983 */ /* 0x000ee20000300800 */
[----:B------:R-:W-:-:S03]  /*d8750*/  IMAD.MOV.U32 R8, RZ, RZ, R19 ;  /* 0x000000ffff087224 */ /* 0x000fc600078e0013 */
[----:B------:R-:W3:Y:S04]  /*d8760*/  LDL.LU R11, [R1+0x1280] ;  /* 0x00128000010b7983 */ /* 0x000ee80000300800 */
[----:B------:R-:W3:Y:S04]  /*d8770*/  LDL.LU R19, [R1+0x1284] ;  /* 0x0012840001137983 */ /* 0x000ee80000300800 */
[----:B------:R0:W-:Y:S04]  /*d8780*/  STL.64 [R1+0x13f0], R22 ;  /* 0x0013f01601007387 */ /* 0x0001e80000100a00 */
[----:B0-----:R-:W2:Y:S01]  /*d8790*/  LDL.LU.64 R22, [R1+0x57e8] ;  /* 0x0057e80001167983 */ /* 0x001ea20000300a00 */
[----:B----4-:R-:W-:-:S03]  /*d87a0*/  F2FP.SATFINITE.E5M2.F32.PACK_AB_MERGE_C R0, R0, R2, RZ ;  /* 0x000000020000723e */ /* 0x010fc600048060ff */
[----:B------:R-:W4:Y:S04]  /*d87b0*/  LDL.LU R2, [R1+0x57e0] ;  /* 0x0057e00001027983 */ /* 0x000f280000300800 */
[----:B------:R0:W-:Y:S04]  /*d87c0*/  STL [R1+0x50b4], R0 ;  /* 0x0050b40001007387 */ /* 0x0001e80000100800 */
[----:B0-----:R-:W3:Y:S01]  /*d87d0*/  LDL.LU R0, [R1+0x57dc] ;  /* 0x0057dc0001007983 */ /* 0x001ee20000300800 */
[----:B--2---:R-:W-:-:S03]  /*d87e0*/  F2FP.SATFINITE.E5M2.F32.PACK_AB_MERGE_C R22, R22, R17, RZ ;  /* 0x000000111616723e */ /* 0x004fc600048060ff */
[----:B------:R-:W2:Y:S01]  /*d87f0*/  LDL.LU R17, [R1+0x57d8] ;  /* 0x0057d80001117983 */ /* 0x000ea20000300800 */
[----:B------:R-:W-:-:S03]  /*d8800*/  F2FP.SATFINITE.E5M2.F32.PACK_AB_MERGE_C R23, R10, R23, RZ ;  /* 0x000000170a17723e */ /* 0x000fc600048060ff */
[----:B------:R3:W-:Y:S04]  /*d8810*/  STL [R1+0x1e5c], R22 ;  /* 0x001e5c1601007387 */ /* 0x0007e80000100800 */
[----:B------:R4:W-:Y:S01]  /*d8820*/  STL [R1+0x1e58], R23 ;  /* 0x001e581701007387 */ /* 0x0009e20000100800 */
[----:B--2---:R-:W-:Y:S02]  /*d8830*/  SHF.R.S32.HI R10, RZ, 0x1f, R17 ;  /* 0x0000001fff0a7819 */ /* 0x004fe40000011411 */
[----:B---3--:R-:W-:-:S05]  /*d8840*/  IADD3 R22, P2, R17, R0, RZ ;  /* 0x0000000011167210 */ /* 0x008fca0007f5e0ff */
[----:B----4-:R-:W-:-:S05]  /*d8850*/  IMAD.X R23, R10, 0x1, R2, P2 ;  /* 0x000000010a177824 */ /* 0x010fca00010e0602 */
[----:B------:R0:W-:Y:S04]  /*d8860*/  STL.64 [R1+0x13e8], R22 ;  /* 0x0013e81601007387 */ /* 0x0001e80000100a00 */
[----:B0-----:R-:W2:Y:S01]  /*d8870*/  LDL.LU.64 R22, [R1+0x57d0] ;  /* 0x0057d00001167983 */ /* 0x001ea20000300a00 */
[----:B------:R-:W-:Y:S02]  /*d8880*/  F2FP.SATFINITE.E5M2.F32.PACK_AB_MERGE_C R16, R25, R16, RZ ;  /* 0x000000101910723e */ /* 0x000fe400048060ff */
[----:B--2---:R-:W-:Y:S02]  /*d8890*/  F2FP.SATFINITE.E5M2.F32.PACK_AB_MERGE_C R23, R23, R22, RZ ;  /* 0x000000161717723e */ /* 0x004fe400048060ff */
[----:B------:R-:W-:Y:S02]  /*d88a0*/  F2FP.SATFINITE.E5M2.F32.PACK_AB_MERGE_C R22, R9, R20, RZ ;  /* 0x000000140916723e */ /* 0x000fe400048060ff */
[----:B------:R-:W2:Y:S04]  /*d88b0*/  LDL.LU R20, [R1+0x1288] ;  /* 0x0012880001147983 */ /* 0x000ea80000300800 */
[----:B------:R-:W-:Y:S04]  /*d88c0*/  STL [R1+0x1ebc], R23 ;  /* 0x001ebc1701007387 */ /* 0x000fe80000100800 */
[----:B------:R-:W2:Y:S04]  /*d88d0*/  LDL.LU R9, [R1+0x128c] ;  /* 0x00128c0001097983 */ /* 0x000ea80000300800 */
[----:B------:R0:W-:Y:S02]  /*d88e0*/  STL [R1+0x1eb8], R22 ;  /* 0x001eb81601007387 */ /* 0x0001e40000100800 */
[----:B0-----:R-:W-:-:S05]  /*d88f0*/  IADD3 R22, P2, R17, R3, RZ ;  /* 0x0000000311167210 */ /* 0x001fca0007f5e0ff */
[----:B------:R-:W-:-:S05]  /*d8900*/  IMAD.X R23, R10, 0x1, R4, P2 ;  /* 0x000000010a177824 */ /* 0x000fca00010e0604 */
[----:B------:R0:W-:Y:S02]  /*d8910*/  STL.64 [R1+0x13e0], R22 ;  /* 0x0013e01601007387 */ /* 0x0001e40000100a00 */
[----:B0-----:R-:W-:-:S05]  /*d8920*/  F2FP.SATFINITE.E5M2.F32.PACK_AB_MERGE_C R22, R14, R15, RZ ;  /* 0x0000000f0e16723e */ /* 0x001fca00048060ff */
[----:B------:R-:W-:Y:S04]  /*d8930*/  STL [R1+0x1f1c], R22 ;  /* 0x001f1c1601007387 */ /* 0x000fe80000100800 */
[----:B------:R-:W-:Y:S04]  /*d8940*/  STL [R1+0x1f18], R16 ;  /* 0x001f181001007387 */ /* 0x000fe80000100800 */
[----:B------:R-:W3:Y:S01]  /*d8950*/  LDL.LU R25, [R1+0x1a4] ;  /* 0x0001a40001197983 */ /* 0x000ee20000300800 */
[----:B------:R-:W-:-:S05]  /*d8960*/  IADD3 R14, P2, R17, R5, RZ ;  /* 0x00000005110e7210 */ /* 0x000fca0007f5e0ff */
[----:B------:R-:W-:Y:S01]  /*d8970*/  IMAD.X R15, R10, 0x1, R7, P2 ;  /* 0x000000010a0f7824 */ /* 0x000fe200010e0607 */
[----:B---3--:R-:W-:Y:S04]  /*d8980*/  STL [R1+0x57ac], R25 ;  /* 0x0057ac1901007387 */ /* 0x008fe80000100800 */
[----:B------:R0:W-:Y:S04]  /*d8990*/  STL.64 [R1+0x13d8], R14 ;  /* 0x0013d80e01007387 */ /* 0x0001e80000100a00 */
[----:B------:R1:W-:Y:S01]  /*d89a0*/  STL.64 [R1+0x57c8], R6 ;  /* 0x0057c80601007387 */ /* 0x0003e20000100a00 */
[----:B0-----:R-:W-:-:S02]  /*d89b0*/  IADD3 R14, P2, R17, R6, RZ ;  /* 0x00000006110e7210 */ /* 0x001fc40007f5e0ff */
[----:B-1----:R-:W-:-:S03]  /*d89c0*/  F2FP.SATFINITE.E5M2.F32.PACK_AB_MERGE_C R6, R29, R26, RZ ;  /* 0x0000001a1d06723e */ /* 0x002fc600048060ff */
[----:B------:R-:W-:Y:S01]  /*d89d0*/  IMAD.X R15, R10, 0x1, R27, P2 ;  /* 0x000000010a0f7824 */ /* 0x000fe200010e061b */
[----:B------:R-:W3:Y:S01]  /*d89e0*/  LDL.LU R26, [R1+0x1270] ;  /* 0x00127000011a7983 */ /* 0x000ee20000300800 */
[----:B------:R-:W-:-:S03]  /*d89f0*/  F2FP.SATFINITE.E5M2.F32.PACK_AB_MERGE_C R7, R18, R12, RZ ;  /* 0x0000000c1207723e */ /* 0x000fc600048060ff */
[----:B------:R-:W3:Y:S04]  /*d8a00*/  LDL.LU R29, [R1+0x1274] ;  /* 0x00127400011d7983 */ /* 0x000ee80000300800 */
[----:B------:R-:W-:Y:S04]  /*d8a10*/  STL.64 [R1+0x13d0], R14 ;  /* 0x0013d00e01007387 */ /* 0x000fe80000100a00 */
[----:B------:R0:W-:Y:S04]  /*d8a20*/  STL [R1+0x50ac], R6 ;  /* 0x0050ac0601007387 */ /* 0x0001e80000100800 */
[----:B------:R-:W4:Y:S01]  /*d8a30*/  LDL.LU R12, [R1+0x1278] ;  /* 0x00127800010c7983 */ /* 0x000f220000300800 */
[----:B0-----:R-:W-:-:S03]  /*d8a40*/  F2FP.SATFINITE.E5M2.F32.PACK_AB_MERGE_C R6, R19, R11, RZ ;  /* 0x0000000b1306723e */ /* 0x001fc600048060ff */
[----:B------:R-:W-:Y:S01]  /*d8a50*/  STL [R1+0x50a8], R7 ;  /* 0x0050a80701007387 */ /* 0x000fe20000100800 */
[----:B------:R-:W-:-:S03]  /*d8a60*/  SHF.R.S32.HI R10, RZ, 0x1f, R8 ;  /* 0x0000001fff0a7819 */ /* 0x000fc60000011408 */
[----:B------:R-:W4:Y:S04]  /*d8a70*/  LDL.LU R18, [R1+0x127c] ;  /* 0x00127c0001127983 */ /* 0x000f280000300800 */
[----:B------:R0:W-:Y:S04]  /*d8a80*/  STL [R1+0x1f78], R6 ;  /* 0x001f780601007387 */ /* 0x0001e80000100800 */
[----:B------:R-:W4:Y:S04]  /*d8a90*/  LDL.LU R11, [R1+0x1260] ;  /* 0x00126000010b7983 */ /* 0x000f280000300800 */
[----:B------:R-:W4:Y:S01]  /*d8aa0*/  LDL.LU R19, [R1+0x1264] ;  /* 0x0012640001137983 */ /* 0x000f220000300800 */
[----:B0-----:R-:W-:-:S03]  /*d8ab0*/  IADD3 R6, P2, R8, R0, RZ ;  /* 0x0000000008067210 */ /* 0x001fc60007f5e0ff */
[----:B------:R2:W-:Y:S02]  /*d8ac0*/  STL [R1+0x57b0], R0 ;  /* 0x0057b00001007387 */ /* 0x0005e40000100800 */
[----:B------:R-:W-:Y:S02]  /*d8ad0*/  IMAD.X R7, R10, 0x1, R2, P2 ;  /* 0x000000010a077824 */ /* 0x000fe400010e0602 */
[----:B------:R-:W-:Y:S04]  /*d8ae0*/  STL [R1], R10 ;  /* 0x0000000a01007387 */ /* 0x000fe80000100800 */
[----:B------:R0:W-:Y:S01]  /*d8af0*/  STL [R1+0x57c0], R2 ;  /* 0x0057c00201007387 */ /* 0x0001e20000100800 */
[----:B--2---:R-:W-:Y:S01]  /*d8b00*/  F2FP.SATFINITE.E5M2.F32.PACK_AB_MERGE_C R0, R9, R20, RZ ;  /* 0x000000140900723e */ /* 0x004fe200048060ff */
[----:B------:R-:W-:-:S02]  /*d8b10*/  IMAD.MOV.U32 R9, RZ, RZ, R28 ;  /* 0x000000ffff097224 */ /* 0x000fc400078e001c */
[----:B------:R-:W-:Y:S01]  /*d8b20*/  IMAD.MOV.U32 R28, RZ, RZ, R21 ;  /* 0x000000ffff1c7224 */ /* 0x000fe200078e0015 */
[----:B0-----:R-:W2:Y:S04]  /*d8b30*/  LDL.LU R2, [R1] ;  /* 0x0000000001027983 */ /* 0x001ea80000300800 */
[----:B------:R-:W-:Y:S04]  /*d8b40*/  STL.64 [R1+0x13c8], R6 ;  /* 0x0013c80601007387 */ /* 0x000fe80000100a00 */
[----:B------:R0:W-:Y:S04]  /*d8b50*/  STL [R1+0x1f6c], R0 ;  /* 0x001f6c0001007387 */ /* 0x0001e80000100800 */
[----:B0-----:R-:W4:Y:S04]  /*d8b60*/  LDL.LU R0, [R1+0x1268] ;  /* 0x0012680001007983 */ /* 0x001f280000300800 */
[----:B------:R-:W4:Y:S04]  /*d8b70*/  LDL.LU R25, [R1+0x126c] ;  /* 0x00126c0001197983 */ /* 0x000f280000300800 */
[----:B------:R-:W4:Y:S04]  /*d8b80*/  LDL.LU R21, [R1+0x1250] ;  /* 0x0012500001157983 */ /* 0x000f280000300800 */
[----:B------:R-:W4:Y:S04]  /*d8b90*/  LDL.LU R10, [R1+0x125c] ;  /* 0x00125c00010a7983 */ /* 0x000f280000300800 */
[----:B------:R-:W3:Y:S04]  /*d8ba0*/  LDL.LU R22, [R1+0x1240] ;  /* 0x0012400001167983 */ /* 0x000ee80000300800 */
[----:B------:R-:W3:Y:S04]  /*d8bb0*/  LDL.LU R23, [R1+0x1244] ;  /* 0x0012440001177983 */ /* 0x000ee80000300800 */
[----:B---3--:R0:W-:Y:S04]  /*d8bc0*/  STL.64 [R1+0x57a0], R22 ;  /* 0x0057a01601007387 */ /* 0x0081e80000100a00 */
[----:B0-----:R-:W3:Y:S04]  /*d8bd0*/  LDL.LU R22, [R1+0x1254] ;  /* 0x0012540001167983 */ /* 0x001ee80000300800 */
[----:B------:R-:W3:Y:S01]  /*d8be0*/  LDL.LU R23, [R1+0x1258] ;  /* 0x0012580001177983 */ /* 0x000ee20000300800 */
[----:B------:R-:W-:-:S03]  /*d8bf0*/  F2FP.SATFINITE.E5M2.F32.PACK_AB_MERGE_C R6, R29, R26, RZ ;  /* 0x0000001a1d06723e */ /* 0x000fc600048060ff */
[----:B---3--:R0:W-:Y:S04]  /*d8c00*/  STL.64 [R1+0x57b8], R22 ;  /* 0x0057b81601007387 */ /* 0x0081e80000100a00 */
[----:B------:R-:W3:Y:S04]  /*d8c10*/  LDL.LU R17, [R1+0x1248] ;  /* 0x0012480001117983 */ /* 0x000ee80000300800 */
[----:B------:R-:W3:Y:S01]  /*d8c20*/  LDL.LU R20, [R1+0x124c] ;  /* 0x00124c0001147983 */ /* 0x000ee20000300800 */
[----:B0-----:R-:W-:-:S03]  /*d8c30*/  IMAD.MOV.U32 R23, RZ, RZ, R8 ;  /* 0x000000ffff177224 */ /* 0x001fc600078e0008 */
[----:B------:R-:W3:Y:S04]  /*d8c40*/  LDL.LU R15, [R1+0x1230] ;  /* 0x00123000010f7983 */ /* 0x000ee80000300800 */
[----:B------:R0:W-:Y:S04]  /*d8c50*/  STL [R1+0x200c], R6 ;  /* 0x00200c0601007387 */ /* 0x0001e80000100800 */
[----:B------:R-:W3:Y:S04]  /*d8c60*/  LDL.LU R14, [R1+0x1234] ;  /* 0x00123400010e7983 */ /* 0x000ee80000300800 */
[----:B------:R-:W3:Y:S01]  /*d8c70*/  LDL.LU R26, [R1+0x1238] ;  /* 0x00123800011a7983 */ /* 0x000ee20000300800 */
[----:B0-----:R-:W-:-:S03]  /*d8c80*/  IADD3 R6, P2, R23, R3, RZ ;  /* 0x0000000317067210 */ /* 0x001fc60007f5e0ff */
[----:B------:R-:W3:Y:S02]  /*d8c90*/  LDL.LU R29, [R1+0x123c] ;  /* 0x00123c00011d7983 */ /* 0x000ee40000300800 */
[----:B--2---:R-:W-:-:S05]  /*d8ca0*/  IMAD.X R7, R2, 0x1, R4, P2 ;  /* 0x0000000102077824 */ /* 0x004fca00010e0604 */
[----:B------:R0:W-:Y:S04]  /*d8cb0*/  STL.64 [R1+0x13c0], R6 ;  /* 0x0013c00601007387 */ /* 0x0001e80000100a00 */
[----:B0-----:R-:W2:Y:S01]  /*d8cc0*/  LDL.LU.64 R6, [R1+0x57c8] ;  /* 0x0057c80001067983 */ /* 0x001ea20000300a00 */
[----:B----4-:R-:W-:Y:S02]  /*d8cd0*/  F2FP.SATFINITE.E5M2.F32.PACK_AB_MERGE_C R12, R18, R12, RZ ;  /* 0x0000000c120c723e */ /* 0x010fe400048060ff */
[----:B------:R-:W-:Y:S02]  /*d8ce0*/  IADD3 R18, P2, R23, R5, RZ ;  /* 0x0000000517127210 */ /* 0x000fe40007f5e0ff */
[----:B------:R-:W-:Y:S01]  /*d8cf0*/  F2FP.SATFINITE.E5M2.F32.PACK_AB_MERGE_C R8, R19, R11, RZ ;  /* 0x0000000b1308723e */ /* 0x000fe200048060ff */
[----:B------:R-:W-:Y:S04]  /*d8d00*/  STL [R1+0x2008], R12 ;  /* 0x0020080c01007387 */ /* 0x000fe80000100800 */
[----:B------:R0:W-:Y:S04]  /*d8d10*/  STL [R1+0x2134], R8 ;  /* 0x0021340801007387 */ /* 0x0001e80000100800 */
[----:B------:R-:W4:Y:S04]  /*d8d20*/  LDL.LU R16, [R1+0x1220] ;  /* 0x0012200001107983 */ /* 0x000f280000300800 */
[----:B0-----:R-:W4:Y:S04]  /*d8d30*/  LDL.LU R8, [R1+0x1224] ;  /* 0x0012240001087983 */ /* 0x001f280000300800 */
[----:B------:R-:W4:Y:S01]  /*d8d40*/  LDL.LU R12, [R1+0x1228] ;  /* 0x00122800010c7983 */ /* 0x000f220000300800 */
[----:B------:R-:W-:Y:S01]  /*d8d50*/  F2FP.SATFINITE.E5M2.F32.PACK_AB_MERGE_C R25, R25, R0, RZ ;  /* 0x000000001919723e */ /* 0x000fe200048060ff */
[----:B--2---:R-:W-:Y:S01]  /*d8d60*/  IMAD.X R19, R2, 0x1, R7, P2 ;  /* 0x0000000102137824 */ /* 0x004fe200010e0607 */
[----:B------:R-:W-:-:S04]  /*d8d70*/  IADD3 R22, P2, R23, R6, RZ ;  /* 0x0000000617167210 */ /* 0x000fc80007f5e0ff */
[----:B------:R0:W-:Y:S01]  /*d8d80*/  STL.64 [R1+0x13b8], R18 ;  /* 0x0013b81201007387 */ /* 0x0001e20000100a00 */
[----:B------:R-:W-:-:S03]  /*d8d90*/  IMAD.X R23, R2, 0x1, R27, P2 ;  /* 0x0000000102177824 */ /* 0x000fc600010e061b */
[----:B0-----:R-:W4:Y:S04]  /*d8da0*/  LDL.LU R18, [R1+0x122c] ;  /* 0x00122c0001127983 */ /* 0x001f280000300800 */
[----:B------:R-:W2:Y:S04]  /*d8db0*/  LDL.LU R11, [R1+0x1210] ;  /* 0x00121000010b7983 */ /* 0x000ea80000300800 */
[----:B------:R-:W2:Y:S04]  /*d8dc0*/  LDL.LU R19, [R1+0x1214] ;  /* 0x0012140001137983 */ /* 0x000ea80000300800 */
[----:B------:R-:W3:Y:S04]  /*d8dd0*/  LDL.LU R2, [R1+0x57c0] ;  /* 0x0057c00001027983 */ /* 0x000ee80000300800 */
[----:B------:R0:W-:Y:S04]  /*d8de0*/  STL.64 [R1+0x13b0], R22 ;  /* 0x0013b01601007387 */ /* 0x0001e80000100a00 */
[----:B0-----:R-:W4:Y:S04]  /*d8df0*/  LDL.LU.64 R22, [R1+0x57b8] ;  /* 0x0057b80001167983 */ /* 0x001f280000300a00 */
[----:B------:R-:W2:Y:S04]  /*d8e00*/  LDL.LU R0, [R1+0x57b0] ;  /* 0x0057b00001007983 */ /* 0x000ea80000300800 */
[----:B------:R0:W-:Y:S04]  /*d8e10*/  STL [R1+0x2130], R25 ;  /* 0x0021301901007387 */ /* 0x0001e80000100800 */
[----:B0-----:R-:W3:Y:S01]  /*d8e20*/  LDL.LU R25, [R1+0x57ac] ;  /* 0x0057ac0001197983 */ /* 0x001ee20000300800 */
[----:B----4-:R-:W-:-:S03]  /*d8e30*/  F2FP.SATFINITE.E5M2.F32.PACK_AB_MERGE_C R22, R22, R21, RZ ;  /* 0x000000151616723e */ /* 0x010fc600048060ff */
[----:B------:R-:W4:Y:S01]  /*d8e40*/  LDL.LU R21, [R1+0x57a8] ;  /* 0x0057a80001157983 */ /* 0x000f220000300800 */
[----:B------:R-:W-:-:S03]  /*d8e50*/  F2FP.SATFINITE.E5M2.F32.PACK_AB_MERGE_C R23, R10, R23, RZ ;  /* 0x000000170a17723e */ /* 0x000fc600048060ff */
[----:B------:R2:W-:Y:S04]  /*d8e60*/  STL [R1+0x213c], R22 ;  /* 0x00213c1601007387 */ /* 0x0005e80000100800 */
[----:B------:R0:W-:Y:S01]  /*d8e70*/  STL [R1+0x2138], R23 ;  /* 0x0021381701007387 */ /* 0x0001e20000100800 */
[----:B---3--:R-:W-:Y:S02]  /*d8e80*/  SHF.R.S32.HI R10, RZ, 0x1f, R25 ;  /* 0x0000001fff0a7819 */ /* 0x008fe40000011419 */
[----:B--2---:R-:W-:-:S05]  /*d8e90*/  IADD3 R22, P2, R25, R0, RZ ;  /* 0x0000000019167210 */ /* 0x004fca0007f5e0ff */
[----:B0-----:R-:W-:-:S05]  /*d8ea0*/  IMAD.X R23, R10, 0x1, R2, P2 ;  /* 0x000000010a177824 */ /* 0x001fca00010e0602 */
[----:B------:R0:W-:Y:S04]  /*d8eb0*/  STL.64 [R1+0x13a8], R22 ;  /* 0x0013a81601007387 */ /* 0x0001e80000100a00 */
[----:B0-----:R-:W2:Y:S01]  /*d8ec0*/  LDL.LU.64 R22, [R1+0x57a0] ;  /* 0x0057a00001167983 */ /* 0x001ea20000300a00 */
[----:B------:R-:W-:Y:S02]  /*d8ed0*/  F2FP.SATFINITE.E5M2.F32.PACK_AB_MERGE_C R17, R20, R17, RZ ;  /* 0x000000111411723e */ /* 0x000fe400048060ff */
[----:B------:R-:W-:Y:S02]  /*d8ee0*/  F2FP.SATFINITE.E5M2.F32.PACK_AB_MERGE_C R15, R14, R15, RZ ;  /* 0x0000000f0e0f723e */ /* 0x000fe400048060ff */
[----:B------:R-:W-:Y:S02]  /*d8ef0*/  F2FP.SATFINITE.E5M2.F32.PACK_AB_MERGE_C R14, R29, R26, RZ ;  /* 0x0000001a1d0e723e */ /* 0x000fe400048060ff */
[----:B--2---:R-:W-:-:S02]  /*d8f00*/  F2FP.SATFINITE.E5M2.F32.PACK_AB_MERGE_C R23, R23, R22, RZ ;  /* 0x000000161717723e */ /* 0x004fc400048060ff */
[----:B------:R-:W-:-:S03]  /*d8f10*/  IADD3 R22, P2, R25, R3, RZ ;  /* 0x0000000319167210 */ /* 0x000fc60007f5e0ff */
[----:B------:R0:W-:Y:S04]  /*d8f20*/  STL [R1+0x214c], R23 ;  /* 0x00214c1701007387 */ /* 0x0001e80000100800 */
[----:B------:R1:W-:Y:S01]  /*d8f30*/  STL [R1+0x2148], R17 ;  /* 0x0021481101007387 */ /* 0x0003e20000100800 */
[----:B0-----:R-:W-:-:S03]  /*d8f40*/  IMAD.X R23, R10, 0x1, R4, P2 ;  /* 0x000000010a177824 */ /* 0x001fc600010e0604 */
[----:B-1----:R-:W2:Y:S04]  /*d8f50*/  LDL.LU R17, [R1+0x1218] ;  /* 0x0012180001117983 */ /* 0x002ea80000300800 */
[----:B------:R-:W2:Y:S04]  /*d8f60*/  LDL.LU R20, [R1+0x121c] ;  /* 0x00121c0001147983 */ /* 0x000ea80000300800 */
[----:B------:R-:W-:Y:S04]  /*d8f70*/  STL.64 [R1+0x13a0], R22 ;  /* 0x0013a01601007387 */ /* 0x000fe80000100a00 */
[----:B------:R-:W3:Y:S04]  /*d8f80*/  LDL.LU R29, [R1+0x1ac] ;  /* 0x0001ac00011d7983 */ /* 0x000ee80000300800 */
[----:B------:R-:W-:Y:S04]  /*d8f90*/  STL [R1+0x2194], R15 ;  /* 0x0021940f01007387 */ /* 0x000fe80000100800 */
[----:B---3--:R-:W-:Y:S04]  /*d8fa0*/  STL [R1+0x5780], R29 ;  /* 0x0057801d01007387 */ /* 0x008fe80000100800 */
[----:B------:R0:W-:Y:S02]  /*d8fb0*/  STL [R1+0x2190], R14 ;  /* 0x0021900e01007387 */ /* 0x0001e40000100800 */
[----:B0-----:R-:W-:-:S05]  /*d8fc0*/  IADD3 R14, P2, R25, R5, RZ ;  /* 0x00000005190e7210 */ /* 0x001fca0007f5e0ff */
[----:B------:R-:W-:-:S05]  /*d8fd0*/  IMAD.X R15, R10, 0x1, R7, P2 ;  /* 0x000000010a0f7824 */ /* 0x000fca00010e0607 */
[----:B------:R0:W-:Y:S04]  /*d8fe0*/  STL.64 [R1+0x1398], R14 ;  /* 0x0013980e01007387 */ /* 0x0001e80000100a00 */
[----:B------:R-:W3:Y:S01]  /*d8ff0*/  LDL.LU R26, [R1+0x1200] ;  /* 0x00120000011a7983 */ /* 0x000ee20000300800 */
[----:B0-----:R-:W-:-:S03]  /*d9000*/  IADD3 R14, P2, R25, R6, RZ ;  /* 0x00000006190e7210 */ /* 0x001fc60007f5e0ff */
[----:B------:R-:W3:Y:S02]  /*d9010*/  LDL.LU R25, [R1+0x1204] ;  /* 0x0012040001197983 */ /* 0x000ee40000300800 */
[----:B------:R-:W-:Y:S01]  /*d9020*/  IMAD.X R15, R10, 0x1, R27, P2 ;  /* 0x000000010a0f7824 */ /* 0x000fe200010e061b */
[----:B------:R-:W-:-:S04]  /*d9030*/  F2FP.SATFINITE.E5M2.F32.PACK_AB_MERGE_C R10, R18, R12, RZ ;  /* 0x0000000c120a723e */ /* 0x000fc800048060ff */
[----:B------:R0:W-:Y:S02]  /*d9040*/  STL.64 [R1+0x1390], R14 ;  /* 0x0013900e01007387 */ /* 0x0001e40000100a00 */
[----:B0-----:R-:W-:Y:S02]  /*d9050*/  F2FP.SATFINITE.E5M2.F32.PACK_AB_MERGE_C R14, R8, R16, RZ ;  /* 0x00000010080e723e */ /* 0x001fe400048060ff */
[----:B------:R-:W-:-:S03]  /*d9060*/  F2FP.SATFINITE.E5M2.F32.PACK_AB_MERGE_C R8, R19, R11, RZ ;  /* 0x0000000b1308723e */ /* 0x000fc600048060ff */
[----:B------:R0:W-:Y:S04]  /*d9070*/  STL [R1+0x4f54], R14 ;  /* 0x004f540e01007387 */ /* 0x0001e80000100800 */
[----:B------:R1:W-:Y:S04]  /*d9080*/  STL [R1+0x21c8], R10 ;  /* 0x0021c80a01007387 */ /* 0x0003e80000100800 */
[----:B------:R4:W-:Y:S01]  /*d9090*/  STL [R1+0x4f78], R8 ;  /* 0x004f780801007387 */ /* 0x0009e20000100800 */
[----:B0-----:R-:W-:Y:S02]  /*d90a0*/  IADD3 R14, P2, R9, R0, RZ ;  /* 0x00000000090e7210 */ /* 0x001fe40007f5e0ff */
[----:B-1----:R-:W-:Y:S01]  /*d90b0*/  SHF.R.S32.HI R10, RZ, 0x1f, R9 ;  /* 0x0000001fff0a7819 */ /* 0x002fe20000011409 */
[----:B----4-:R-:W4:Y:S04]  /*d90c0*/  LDL.LU R8, [R1+0x2110] ;  /* 0x0021100001087983 */ /* 0x010f280000300800 */
[----:B------:R-:W4:Y:S04]  /*d90d0*/  LDL.LU R18, [R1+0x2114] ;  /* 0x0021140001127983 */ /* 0x000f280000300800 */
[----:B------:R-:W4:Y:S04]  /*d90e0*/  LDL.LU R11, [R1+0x2118] ;  /* 0x00211800010b7983 */ /* 0x000f280000300800 */
[----:B------:R-:W4:Y:S04]  /*d90f0*/  LDL.LU R19, [R1+0x211c] ;  /* 0x00211c0001137983 */ /* 0x000f280000300800 */
[----:B------:R-:W-:Y:S01]  /*d9100*/  STL [R1+0x5784], R0 ;  /* 0x0057840001007387 */ /* 0x000fe20000100800 */
[----:B------:R-:W-:-:S03]  /*d9110*/  IMAD.X R15, R10, 0x1, R2, P2 ;  /* 0x000000010a0f7824 */ /* 0x000fc600010e0602 */
[----:B------:R-:W-:Y:S04]  /*d9120*/  STL [R1], R10 ;  /* 0x0000000a01007387 */ /* 0x000fe80000100800 */
[----:B------:R0:W-:Y:S04]  /*d9130*/  STL [R1+0x5790], R2 ;  /* 0x0057900201007387 */ /* 0x0001e80000100800 */
[----:B0-----:R-:W4:Y:S04]  /*d9140*/  LDL.LU R2, [R1] ;  /* 0x0000000001027983 */ /* 0x001f280000300800 */
[----:B------:R-:W4:Y:S04]  /*d9150*/  LDL.LU R0, [R1+0x1208] ;  /* 0x0012080001007983 */ /* 0x000f280000300800 */
[----:B------:R-:W-:Y:S04]  /*d9160*/  STL.64 [R1+0x1388], R14 ;  /* 0x0013880e01007387 */ /* 0x000fe80000100a00 */
[----:B------:R-:W4:Y:S04]  /*d9170*/  LDL.LU R29, [R1+0x120c] ;  /* 0x00120c00011d7983 */ /* 0x000f280000300800 */
[----:B------:R-:W4:Y:S04]  /*d9180*/  LDL.LU R22, [R1+0x11f8] ;  /* 0x0011f80001167983 */ /* 0x000f280000300800 */
[----:B------:R-:W3:Y:S01]  /*d9190*/  LDL.LU R12, [R1+0x11fc] ;  /* 0x0011fc00010c7983 */ /* 0x000ee20000300800 */
[----:B--2---:R-:W-:-:S03]  /*d91a0*/  F2FP.SATFINITE.E5M2.F32.PACK_AB_MERGE_C R10, R20, R17, RZ ;  /* 0x00000011140a723e */ /* 0x004fc600048060ff */
[----:B---3--:R-:W-:Y:S04]  /*d91b0*/  STL.64 [R1+0x5788], R12 ;  /* 0x0057880c01007387 */ /* 0x008fe80000100a00 */
[----:B------:R-:W-:Y:S04]  /*d91c0*/  STL [R1+0x4f74], R10 ;  /* 0x004f740a01007387 */ /* 0x000fe80000100800 */
[----:B------:R-:W2:Y:S04]  /*d91d0*/  LDL.LU R17, [R1+0x11e0] ;  /* 0x0011e00001117983 */ /* 0x000ea80000300800 */
[----:B------:R-:W3:Y:S04]  /*d91e0*/  LDL.LU R20, [R1+0x11e4] ;  /* 0x0011e40001147983 */ /* 0x000ee80000300800 */
[----:B---3--:R0:W-:Y:S04]  /*d91f0*/  STL.64 [R1+0x5778], R20 ;  /* 0x0057781401007387 */ /* 0x0081e80000100a00 */
[----:B0-----:R-:W3:Y:S04]  /*d9200*/  LDL.LU R20, [R1+0x11f0] ;  /* 0x0011f00001147983 */ /* 0x001ee80000300800 */
[----:B------:R-:W3:Y:S01]  /*d9210*/  LDL.LU R21, [R1+0x11f4] ;  /* 0x0011f40001157983 */ /* 0x000ee20000300800 */
[----:B------:R-:W-:Y:S01]  /*d9220*/  IMAD.MOV.U32 R13, RZ, RZ, R9 ;  /* 0x000000ffff0d7224 */ /* 0x000fe200078e0009 */
[----:B------:R-:W-:-:S02]  /*d9230*/  F2FP.SATFINITE.E5M2.F32.PACK_AB_MERGE_C R9, R25, R26, RZ ;  /* 0x0000001a1909723e */ /* 0x000fc400048060ff */
[----:B----4-:R-:W-:Y:S02]  /*d9240*/  F2FP.SATFINITE.E5M2.F32.PACK_AB_MERGE_C R10, R18, R8, RZ ;  /* 0x00000008120a723e */ /* 0x010fe400048060ff */
[----:B------:R-:W-:Y:S01]  /*d9250*/  F2FP.SATFINITE.E5M2.F32.PACK_AB_MERGE_C R11, R19, R11, RZ ;  /* 0x0000000b130b723e */ /* 0x000fe200048060ff */
[----:B------:R-:W-:Y:S01]  /*d9260*/  IMAD.MOV.U32 R8, RZ, RZ, R28 ;  /* 0x000000ffff087224 */ /* 0x000fe200078e001c */
[----:B------:R-:W-:Y:S01]  /*d9270*/  F2FP.SATFINITE.E5M2.F32.PACK_AB_MERGE_C R29, R29, R0, RZ ;  /* 0x000000001d1d723e */ /* 0x000fe200048060ff */
[----:B---3--:R0:W-:Y:S04]  /*d9280*/  STL.64 [R1+0x5798], R20 ;  /* 0x0057981401007387 */ /* 0x0081e80000100a00 */
[----:B------:R-:W3:Y:S04]  /*d9290*/  LDL.LU R23, [R1+0x11e8] ;  /* 0x0011e80001177983 */ /* 0x000ee80000300800 */
[----:B------:R-:W3:Y:S04]  /*d92a0*/  LDL.LU R15, [R1+0x11ec] ;  /* 0x0011ec00010f7983 */ /* 0x000ee80000300800 */
[----:B------:R1:W-:Y:S04]  /*d92b0*/  STL [R1+0x4f9c], R9 ;  /* 0x004f9c0901007387 */ /* 0x0003e80000100800 */
[----:B------:R-:W4:Y:S01]  /*d92c0*/  LDL.LU R14, [R1+0x11d0] ;  /* 0x0011d000010e7983 */ /* 0x000f220000300800 */
[----:B0-----:R-:W-:-:S03]  /*d92d0*/  IADD3 R20, P2, R13, R3, RZ ;  /* 0x000000030d147210 */ /* 0x001fc60007f5e0ff */
[----:B-1----:R-:W4:Y:S04]  /*d92e0*/  LDL.LU R9, [R1+0x11d4] ;  /* 0x0011d40001097983 */ /* 0x002f280000300800 */
[----:B------:R-:W4:Y:S01]  /*d92f0*/  LDL.LU R26, [R1+0x1e0] ;  /* 0x0001e000011a7983 */ /* 0x000f220000300800 */
[----:B------:R-:W-:-:S03]  /*d9300*/  IMAD.X R21, R2, 0x1, R4, P2 ;  /* 0x0000000102157824 */ /* 0x000fc600010e0604 */
[----:B------:R-:W4:Y:S04]  /*d9310*/  LDL.LU R25, [R1+0x1e4] ;  /* 0x0001e40001197983 */ /* 0x000f280000300800 */
[----:B------:R-:W-:Y:S04]  /*d9320*/  STL.64 [R1+0x1380], R20 ;  /* 0x0013801401007387 */ /* 0x000fe80000100a00 */
[----:B------:R0:W-:Y:S04]  /*d9330*/  STL [R1+0x17ac], R10 ;  /* 0x0017ac0a01007387 */ /* 0x0001e80000100800 */
[----:B0-----:R-:W4:Y:S01]  /*d9340*/  LDL.LU R10, [R1+0x11d8] ;  /* 0x0011d800010a7983 */ /* 0x001f220000300800 */
[----:B------:R-:W-:-:S03]  /*d9350*/  IADD3 R20, P2, R13, R5, RZ ;  /* 0x000000050d147210 */ /* 0x000fc60007f5e0ff */
[----:B------:R0:W-:Y:S04]  /*d9360*/  STL [R1+0x17c8], R11 ;  /* 0x0017c80b01007387 */ /* 0x0001e80000100800 */
[----:B------:R-:W4:Y:S01]  /*d9370*/  LDL.LU R16, [R1+0x11dc] ;  /* 0x0011dc0001107983 */ /* 0x000f220000300800 */
[C---:B------:R-:W-:Y:S01]  /*d9380*/  IMAD.X R21, R2.reuse, 0x1, R7, P2 ;  /* 0x0000000102157824 */ /* 0x040fe200010e0607 */
[----:B------:R-:W-:Y:S02]  /*d9390*/  IADD3 R12, P2, R13, R6, RZ ;  /* 0x000000060d0c7210 */ /* 0x000fe40007f5e0ff */
[----:B------:R-:W2:Y:S03]  /*d93a0*/  LDL.LU R18, [R1+0x11c0] ;  /* 0x0011c00001127983 */ /* 0x000ea60000300800 */
[----:B------:R-:W-:Y:S01]  /*d93b0*/  IMAD.X R13, R2, 0x1, R27, P2 ;  /* 0x00000001020d7824 */ /* 0x000fe200010e061b */
[----:B0-----:R-:W2:Y:S04]  /*d93c0*/  LDL.LU R11, [R1+0x11c4] ;  /* 0x0011c400010b7983 */ /* 0x001ea80000300800 */
[----:B------:R-:W4:Y:S04]  /*d93d0*/  LDL.LU R19, [R1+0x11c8] ;  /* 0x0011c80001137983 */ /* 0x000f280000300800 */
[----:B------:R-:W4:Y:S04]  /*d93e0*/  LDL.LU R28, [R1+0x11cc] ;  /* 0x0011cc00011c7983 */ /* 0x000f280000300800 */
[----:B------:R0:W-:Y:S04]  /*d93f0*/  STL.64 [R1+0x1378], R20 ;  /* 0x0013781401007387 */ /* 0x0001e80000100a00 */
[----:B0-----:R-:W3:Y:S04]  /*d9400*/  LDL.LU.64 R20, [R1+0x5798] ;  /* 0x0057980001147983 */ /* 0x001ee80000300a00 */
[----:B------:R-:W2:Y:S04]  /*d9410*/  LDL.LU R2, [R1+0x5790] ;  /* 0x0057900001027983 */ /* 0x000ea80000300800 */
[----:B------:R0:W-:Y:S04]  /*d9420*/  STL.64 [R1+0x1370], R12 ;  /* 0x0013700c01007387 */ /* 0x0001e80000100a00 */
[----:B0-----:R-:W4:Y:S04]  /*d9430*/  LDL.LU.64 R12, [R1+0x5788] ;  /* 0x00578800010c7983 */ /* 0x001f280000300a00 */
[----:B------:R-:W2:Y:S04]  /*d9440*/  LDL.LU R0, [R1+0x5784] ;  /* 0x0057840001007983 */ /* 0x000ea80000300800 */
[----:B------:R0:W-:Y:S04]  /*d9450*/  STL [R1+0x4f90], R29 ;  /* 0x004f901d01007387 */ /* 0x0001e80000100800 */
[----:B0-----:R-:W2:Y:S01]  /*d9460*/  LDL.LU R29, [R1+0x5780] ;  /* 0x00578000011d7983 */ /* 0x001ea20000300800 */
[----:B---3--:R-:W-:-:S05]  /*d9470*/  F2FP.SATFINITE.E5M2.F32.PACK_AB_MERGE_C R20, R21, R20, RZ ;  /* 0x000000141514723e */ /* 0x008fca00048060ff */
[----:B------:R0:W-:Y:S01]  /*d9480*/  STL [R1+0x4fd0], R20 ;  /* 0x004fd01401007387 */ /* 0x0001e20000100800 */
[----:B----4-:R-:W-:Y:S02]  /*d9490*/  F2FP.SATFINITE.E5M2.F32.PACK_AB_MERGE_C R22, R12, R22, RZ ;  /* 0x000000160c16723e */ /* 0x010fe400048060ff */
[----:B--2---:R-:W-:Y:S02]  /*d94a0*/  SHF.R.S32.HI R12, RZ, 0x1f, R29 ;  /* 0x0000001fff0c7819 */ /* 0x004fe4000001141d */
[----:B0-----:R-:W-:Y:S01]  /*d94b0*/  IADD3 R20, P2, R29, R0, RZ ;  /* 0x000000001d147210 */ /* 0x001fe20007f5e0ff */
[----:B------:R-:W-:Y:S04]  /*d94c0*/  STL [R1+0x4fcc], R22 ;  /* 0x004fcc1601007387 */ /* 0x000fe80000100800 */
[----:B------:R-:W-:-:S05]  /*d94d0*/  IMAD.X R21, R12, 0x1, R2, P2 ;  /* 0x000000010c157824 */ /* 0x000fca00010e0602 */
[----:B------:R0:W-:Y:S04]  /*d94e0*/  STL.64 [R1+0x1368], R20 ;  /* 0x0013681401007387 */ /* 0x0001e80000100a00 */
[----:B0-----:R-:W2:Y:S01]  /*d94f0*/  LDL.LU.64 R20, [R1+0x5778] ;  /* 0x0057780001147983 */ /* 0x001ea20000300a00 */
[----:B------:R-:W-:Y:S02]  /*d9500*/  F2FP.SATFINITE.E5M2.F32.PACK_AB_MERGE_C R15, R15, R23, RZ ;  /* 0x000000170f0f723e */ /* 0x000fe400048060ff */
[----:B------:R-:W-:Y:S02]  /*d9510*/  F2FP.SATFINITE.E5M2.F32.PACK_AB_MERGE_C R11, R11, R18, RZ ;  /* 0x000000120b0b723e */ /* 0x000fe400048060ff */
[----:B--2---:R-:W-:Y:S02]  /*d9520*/  F2FP.SATFINITE.E5M2.F32.PACK_AB_MERGE_C R22, R20, R17, RZ ;  /* 0x000000111416723e */ /* 0x004fe400048060ff */
[----:B------:R-:W2:Y:S04]  /*d9530*/  LDL.LU R17, [R1+0x2120] ;  /* 0x0021200001117983 */ /* 0x000ea80000300800 */
[----:B------:R-:W2:Y:S04]  /*d9540*/  LDL.LU R20, [R1+0x2124] ;  /* 0x0021240001147983 */ /* 0x000ea80000300800 */
[----:B------:R0:W-:Y:S04]  /*d9550*/  STL [R1+0x4ff0], R22 ;  /* 0x004ff01601007387 */ /* 0x0001e80000100800 */
[----:B------:R1:W-:Y:S01]  /*d9560*/  STL [R1+0x4fec], R15 ;  /* 0x004fec0f01007387 */ /* 0x0003e20000100800 */
[----:B0-----:R-:W-:-:S02]  /*d9570*/  IADD3 R22, P2, R29, R3, RZ ;  /* 0x000000031d167210 */ /* 0x001fc40007f5e0ff */
[----:B-1----:R-:W-:Y:S02]  /*d9580*/  F2FP.SATFINITE.E5M2.F32.PACK_AB_MERGE_C R15, R9, R14, RZ ;  /* 0x0000000e090f723e */ /* 0x002fe400048060ff */
[----:B------:R-:W-:Y:S01]  /*d9590*/  F2FP.SATFINITE.E5M2.F32.PACK_AB_MERGE_C R14, R25, R26, RZ ;  /* 0x0000001a190e723e */ /* 0x000fe200048060ff */
[----:B------:R-:W3:Y:S01]  /*d95a0*/  LDL.LU R9, [R1+0x2128] ;  /* 0x0021280001097983 */ /* 0x000ee20000300800 */
[----:B------:R-:W-:-:S05]  /*d95b0*/  IMAD.X R23, R12, 0x1, R4, P2 ;  /* 0x000000010c177824 */ /* 0x000fca00010e0604 */
[----:B------:R-:W-:Y:S04]  /*d95c0*/  STL.64 [R1+0x1360], R22 ;  /* 0x0013601601007387 */ /* 0x000fe80000100a00 */
[----:B------:R-:W-:Y:S04]  /*d95d0*/  STL [R1+0x1a7c], R15 ;  /* 0x001a7c0f01007387 */ /* 0x000fe80000100800 */
[----:B------:R-:W3:Y:S04]  /*d95e0*/  LDL.LU R26, [R1+0x212c] ;  /* 0x00212c00011a7983 */ /* 0x000ee80000300800 */
[----:B------:R0:W-:Y:S04]  /*d95f0*/  STL [R1+0x178c], R14 ;  /* 0x00178c0e01007387 */ /* 0x0001e80000100800 */
[----:B------:R-:W4:Y:S01]  /*d9600*/  LDL.LU R25, [R1+0x1b4] ;  /* 0x0001b40001197983 */ /* 0x000f220000300800 */
[----:B0-----:R-:W-:-:S05]  /*d9610*/  IADD3 R14, P2, R29, R5, RZ ;  /* 0x000000051d0e7210 */ /* 0x001fca0007f5e0ff */
[----:B------:R-:W-:-:S05]  /*d9620*/  IMAD.X R15, R12, 0x1, R7, P2 ;  /* 0x000000010c0f7824 */ /* 0x000fca00010e0607 */
[----:B------:R0:W-:Y:S02]  /*d9630*/  STL.64 [R1+0x1358], R14 ;  /* 0x0013580e01007387 */ /* 0x0001e40000100a00 */
[----:B0-----:R-:W-:-:S05]  /*d9640*/  IADD3 R14, P2, R29, R6, RZ ;  /* 0x000000061d0e7210 */ /* 0x001fca0007f5e0ff */
[----:B------:R-:W-:Y:S02]  /*d9650*/  IMAD.X R15, R12, 0x1, R27, P2 ;  /* 0x000000010c0f7824 */ /* 0x000fe400010e061b */
[----:B------:R-:W3:Y:S04]  /*d9660*/  LDL.LU R12, [R1+0x1160] ;  /* 0x00116000010c7983 */ /* 0x000ee80000300800 */
[----:B------:R-:W3:Y:S04]  /*d9670*/  LDL.LU R29, [R1+0x1164] ;  /* 0x00116400011d7983 */ /* 0x000ee80000300800 */
[----:B------:R0:W-:Y:S02]  /*d9680*/  STL.64 [R1+0x1350], R14 ;  /* 0x0013500e01007387 */ /* 0x0001e40000100a00 */
[----:B0-----:R-:W-:-:S02]  /*d9690*/  F2FP.SATFINITE.E5M2.F32.PACK_AB_MERGE_C R14, R16, R10, RZ ;  /* 0x0000000a100e723e */ /* 0x001fc400048060ff */
[----:B------:R-:W-:-:S03]  /*d96a0*/  F2FP.SATFINITE.E5M2.F32.PACK_AB_MERGE_C R10, R28, R19, RZ ;  /* 0x000000131c0a723e */ /* 0x000fc600048060ff */
[----:B------:R0:W-:Y:S04]  /*d96b0*/  STL [R1+0x1a78], R14 ;  /* 0x001a780e01007387 */ /* 0x0001e80000100800 */
[----:B------:R-:W4:Y:S04]  /*d96c0*/  LDL.LU R19, [R1+0x1168] ;  /* 0x0011680001137983 */ /* 0x000f280000300800 */
[----:B------:R-:W-:Y:S04]  /*d96d0*/  STL [R1+0x1a38], R11 ;  /* 0x001a380b01007387 */ /* 0x000fe80000100800 */
[----:B------:R-:W4:Y:S04]  /*d96e0*/  LDL.LU R28, [R1+0x116c] ;  /* 0x00116c00011c7983 */ /* 0x000f280000300800 */
[----:B------:R1:W-:Y:S04]  /*d96f0*/  STL [R1+0x1a4c], R10 ;  /* 0x001a4c0a01007387 */ /* 0x0003e80000100800 */
[----:B------:R1:W-:Y:S01]  /*d9700*/  STL [R1+0x5770], R0 ;  /* 0x0057700001007387 */ /* 0x0003e20000100800 */
[----:B0-----:R-:W-:-:S02]  /*d9710*/  SHF.R.S32.HI R14, RZ, 0x1f, R8 ;  /* 0x0000001fff0e7819 */ /* 0x001fc40000011408 */
[----:B-1----:R-:W-:-:S03]  /*d9720*/  IADD3 R10, P2, R8, R0, RZ ;  /* 0x00000000080a7210 */ /* 0x002fc60007f5e0ff */
[----:B------:R-:W-:Y:S04]  /*d9730*/  STL [R1], R14 ;  /* 0x0000000e01007387 */ /* 0x000fe80000100800 */
[----:B------:R-:W2:Y:S04]  /*d9740*/  LDL.LU R0, [R1] ;  /* 0x0000000001007983 */ /* 0x000ea80000300800 */
[----:B------:R-:W4:Y:S01]  /*d9750*/  LDL.LU R18, [R1+0x1e8] ;  /* 0x0001e80001127983 */ /* 0x000f220000300800 */
[----:B--2---:R-:W-:-:S05]  /*d9760*/  IMAD.X R11, R0, 0x1, R2, P2 ;  /* 0x00000001000b7824 */ /* 0x004fca00010e0602 */
[----:B------:R0:W-:Y:S04]  /*d9770*/  STL.64 [R1+0x1348], R10 ;  /* 0x0013480a01007387 */ /* 0x0001e80000100a00 */
[----:B0-----:R-:W2:Y:S04]  /*d9780*/  LDL.LU R11, [R1+0x1ec] ;  /* 0x0001ec00010b7983 */ /* 0x001ea80000300800 */
[----:B------:R-:W2:Y:S04]  /*d9790*/  LDL.LU R22, [R1+0x1158] ;  /* 0x0011580001167983 */ /* 0x000ea80000300800 */
[----:B------:R-:W2:Y:S04]  /*d97a0*/  LDL.LU R15, [R1+0x115c] ;  /* 0x00115c00010f7983 */ /* 0x000ea80000300800 */
[----:B------:R-:W2:Y:S01]  /*d97b0*/  LDL.LU R14, [R1+0x1140] ;  /* 0x00114000010e7983 */ /* 0x000ea20000300800 */
[----:B------:R-:W-:-:S02]  /*d97c0*/  F2FP.SATFINITE.E5M2.F32.PACK_AB_MERGE_C R10, R20, R17, RZ ;  /* 0x00000011140a723e */ /* 0x000fc400048060ff */
[----:B---3--:R-:W-:Y:S02]  /*d97d0*/  F2FP.SATFINITE.E5M2.F32.PACK_AB_MERGE_C R20, R29, R12, RZ ;  /* 0x0000000c1d14723e */ /* 0x008fe400048060ff */
[----:B----4-:R-:W-:Y:S01]  /*d97e0*/  F2FP.SATFINITE.E5M2.F32.PACK_AB_MERGE_C R12, R28, R19, RZ ;  /* 0x000000131c0c723e */ /* 0x010fe200048060ff */
[----:B--2---:R-:W-:Y:S04]  /*d97f0*/  STL.64 [R1+0x5768], R14 ;  /* 0x0057680e01007387 */ /* 0x004fe80000100a00 */
[----:B------:R0:W-:Y:S04]  /*d9800*/  STL [R1+0x1818], R10 ;  /* 0x0018180a01007387 */ /* 0x0001e80000100800 */
[----:B0-----:R-:W2:Y:S01]  /*d9810*/  LDL.LU R10, [R1+0x1144] ;  /* 0x00114400010a7983 */ /* 0x001ea20000300800 */
[----:B------:R-:W-:Y:S01]  /*d9820*/  IMAD.MOV.U32 R15, RZ, RZ, R8 ;  /* 0x000000ffff0f7224 */ /* 0x000fe200078e0008 */
[----:B------:R-:W-:-:S02]  /*d9830*/  F2FP.SATFINITE.E5M2.F32.PACK_AB_MERGE_C R14, R26, R9, RZ ;  /* 0x000000091a0e723e */ /* 0x000fc400048060ff */
[----:B------:R-:W3:Y:S04]  /*d9840*/  LDL.LU R16, [R1+0x1148] ;  /* 0x0011480001107983 */ /* 0x000ee80000300800 */
[----:B------:R-:W3:Y:S01]  /*d9850*/  LDL.LU R17, [R1+0x114c] ;  /* 0x00114c0001117983 */ /* 0x000ee20000300800 */
[----:B------:R-:W-:-:S03]  /*d9860*/  IADD3 R8, P2, R15, R3, RZ ;  /* 0x000000030f087210 */ /* 0x000fc60007f5e0ff */
[----:B------:R0:W-:Y:S04]  /*d9870*/  STL [R1+0x17fc], R14 ;  /* 0x0017fc0e01007387 */ /* 0x0001e80000100800 */
[----:B------:R-:W4:Y:S01]  /*d9880*/  LDL.LU R23, [R1+0x1130] ;  /* 0x0011300001177983 */ /* 0x000f220000300800 */
[----:B------:R-:W-:Y:S01]  /*d9890*/  IMAD.X R9, R0, 0x1, R4, P2 ;  /* 0x0000000100097824 */ /* 0x000fe200010e0604 */
[----:B------:R-:W-:-:S04]  /*d98a0*/  IADD3 R28, P2, R15, R5, RZ ;  /* 0x000000050f1c7210 */ /* 0x000fc80007f5e0ff */
[----:B------:R1:W-:Y:S01]  /*d98b0*/  STL.64 [R1+0x1340], R8 ;  /* 0x0013400801007387 */ /* 0x0003e20000100a00 */
[C---:B------:R-:W-:Y:S01]  /*d98c0*/  IMAD.X R29, R0.reuse, 0x1, R7, P2 ;  /* 0x00000001001d7824 */ /* 0x040fe200010e0607 */
[----:B0-----:R-:W-:Y:S02]  /*d98d0*/  IADD3 R14, P2, R15, R6, RZ ;  /* 0x000000060f0e7210 */ /* 0x001fe40007f5e0ff */
[----:B-1----:R-:W4:Y:S04]  /*d98e0*/  LDL.LU R8, [R1+0x1134] ;  /* 0x0011340001087983 */ /* 0x002f280000300800 */
[----:B------:R-:W4:Y:S04]  /*d98f0*/  LDL.LU R9, [R1+0x1138] ;  /* 0x0011380001097983 */ /* 0x000f280000300800 */
[----:B------:R-:W4:Y:S04]  /*d9900*/  LDL.LU R26, [R1+0x113c] ;  /* 0x00113c00011a7983 */ /* 0x000f280000300800 */
[----:B------:R0:W-:Y:S01]  /*d9910*/  STL [R1+0x5404], R20 ;  /* 0x0054041401007387 */ /* 0x0001e20000100800 */
[----:B------:R-:W-:-:S03]  /*d9920*/  IMAD.X R15, R0, 0x1, R27, P2 ;  /* 0x00000001000f7824 */ /* 0x000fc600010e061b */
[----:B0-----:R-:W2:Y:S04]  /*d9930*/  LDL.LU R20, [R1+0x1154] ;  /* 0x0011540001147983 */ /* 0x001ea80000300800 */
[----:B------:R0:W-:Y:S04]  /*d9940*/  STL [R1+0x55c4], R21 ;  /* 0x0055c41501007387 */ /* 0x0001e80000100800 */
[----:B0-----:R-:W2:Y:S04]  /*d9950*/  LDL.LU R21, [R1+0x1150] ;  /* 0x0011500001157983 */ /* 0x001ea80000300800 */
[----:B------:R0:W-:Y:S04]  /*d9960*/  STL [R1+0x7c4], R12 ;  /* 0x0007c40c01007387 */ /* 0x0001e80000100800 */
[----:B0-----:R-:W4:Y:S04]  /*d9970*/  LDL.LU R12, [R1+0x1120] ;  /* 0x00112000010c7983 */ /* 0x001f280000300800 */
[----:B------:R-:W4:Y:S04]  /*d9980*/  LDL.LU R19, [R1+0x1124] ;  /* 0x0011240001137983 */ /* 0x000f280000300800 */
[----:B------:R0:W-:Y:S04]  /*d9990*/  STL.64 [R1+0x1338], R28 ;  /* 0x0013381c01007387 */ /* 0x0001e80000100a00 */
[----:B0-----:R-:W4:Y:S04]  /*d99a0*/  LDL.LU R29, [R1+0x1128] ;  /* 0x00112800011d7983 */ /* 0x001f280000300800 */
[----:B------:R-:W4:Y:S04]  /*d99b0*/  LDL.LU R28, [R1+0x112c] ;  /* 0x00112c00011c7983 */ /* 0x000f280000300800 */
[----:B------:R-:W3:Y:S04]  /*d99c0*/  LDL.LU R0, [R1+0x5770] ;  /* 0x0057700001007983 */ /* 0x000ee80000300800 */
[----:B------:R0:W-:Y:S04]  /*d99d0*/  STL.64 [R1+0x1330], R14 ;  /* 0x0013300e01007387 */ /* 0x0001e80000100a00 */
[----:B0-----:R-:W4:Y:S01]  /*d99e0*/  LDL.LU.64 R14, [R1+0x5768] ;  /* 0x00576800010e7983 */ /* 0x001f220000300a00 */
[----:B------:R-:W-:-:S03]  /*d99f0*/  F2FP.SATFINITE.E5M2.F32.PACK_AB_MERGE_C R11, R11, R18, RZ ;  /* 0x000000120b0b723e */ /* 0x000fc600048060ff */
[----:B------:R-:W4:Y:S04]  /*d9a00*/  LDL.LU R18, [R1+0x1110] ;  /* 0x0011100001127983 */ /* 0x000f280000300800 */
[----:B------:R0:W-:Y:S04]  /*d9a10*/  STL [R1+0x5044], R11 ;  /* 0x0050440b01007387 */ /* 0x0001e80000100800 */
[----:B0-----:R-:W4:Y:S01]  /*d9a20*/  LDL.LU R11, [R1+0x1114] ;  /* 0x00111400010b7983 */ /* 0x001f220000300800 */
[----:B--2---:R-:W-:-:S05]  /*d9a30*/  F2FP.SATFINITE.E5M2.F32.PACK_AB_MERGE_C R20, R20, R21, RZ ;  /* 0x000000151414723e */ /* 0x004fca00048060ff */
[----:B------:R3:W-:Y:S02]  /*d9a40*/  STL [R1+0x728], R20 ;  /* 0x0007281401007387 */ /* 0x0007e40000100800 */
[----:B---3--:R-:W-:Y:S02]  /*d9a50*/  IADD3 R20, P2, R25, R0, RZ ;  /* 0x0000000019147210 */ /* 0x008fe40007f5e0ff */
[----:B----4-:R-:W-:Y:S02]  /*d9a60*/  F2FP.SATFINITE.E5M2.F32.PACK_AB_MERGE_C R22, R15, R22, RZ ;  /* 0x000000160f16723e */ /* 0x010fe400048060ff */
[----:B------:R-:W-:Y:S02]  /*d9a70*/  SHF.R.S32.HI R15, RZ, 0x1f, R25 ;  /* 0x0000001fff0f7819 */ /* 0x000fe40000011419 */
[----:B------:R-:W-:Y:S02]  /*d9a80*/  F2FP.SATFINITE.E5M2.F32.PACK_AB_MERGE_C R14, R10, R14, RZ ;  /* 0x0000000e0a0e723e */ /* 0x000fe400048060ff */
[----:B------:R-:W-:Y:S01]  /*d9a90*/  F2FP.SATFINITE.E5M2.F32.PACK_AB_MERGE_C R10, R17, R16, RZ ;  /* 0x00000010110a723e */ /* 0x000fe200048060ff */
[----:B------:R-:W-:Y:S01]  /*d9aa0*/  IMAD.X R21, R15, 0x1, R2, P2 ;  /* 0x000000010f157824 */ /* 0x000fe200010e0602 */
[----:B------:R-:W-:Y:S01]  /*d9ab0*/  IADD3 R16, P2, R25, R3, RZ ;  /* 0x0000000319107210 */ /* 0x000fe20007f5e0ff */
[----:B------:R-:W-:Y:S04]  /*d9ac0*/  STL [R1+0x15c8], R22 ;  /* 0x0015c81601007387 */ /* 0x000fe80000100800 */
[----:B------:R0:W-:Y:S01]  /*d9ad0*/  STL.64 [R1+0x1328], R20 ;  /* 0x0013281401007387 */ /* 0x0001e20000100a00 */
[----:B------:R-:W-:-:S03]  /*d9ae0*/  IMAD.X R17, R15, 0x1, R4, P2 ;  /* 0x000000010f117824 */ /* 0x000fc600010e0604 */
[----:B------:R1:W-:Y:S04]  /*d9af0*/  STL [R1+0x15dc], R14 ;  /* 0x0015dc0e01007387 */ /* 0x0003e80000100800 */
[----:B------:R2:W-:Y:S01]  /*d9b00*/  STL [R1+0x15d8], R10 ;  /* 0x0015d80a01007387 */ /* 0x0005e20000100800 */
[----:B0-----:R-:W-:Y:S02]  /*d9b10*/  F2FP.SATFINITE.E5M2.F32.PACK_AB_MERGE_C R21, R8, R23, RZ ;  /* 0x000000170815723e */ /* 0x001fe400048060ff */
[----:B------:R-:W-:Y:S01]  /*d9b20*/  IADD3 R8, P2, R25, R5, RZ ;  /* 0x0000000519087210 */ /* 0x000fe20007f5e0ff */
[----:B-1----:R-:W3:Y:S04]  /*d9b30*/  LDL.LU R14, [R1+0x1118] ;  /* 0x00111800010e7983 */ /* 0x002ee80000300800 */
[----:B--2---:R-:W3:Y:S01]  /*d9b40*/  LDL.LU R10, [R1+0x111c] ;  /* 0x00111c00010a7983 */ /* 0x004ee20000300800 */
[----:B------:R-:W-:-:S03]  /*d9b50*/  F2FP.SATFINITE.E5M2.F32.PACK_AB_MERGE_C R20, R26, R9, RZ ;  /* 0x000000091a14723e */ /* 0x000fc600048060ff */
[----:B------:R0:W-:Y:S01]  /*d9b60*/  STL.64 [R1+0x1320], R16 ;  /* 0x0013201001007387 */ /* 0x0001e20000100a00 */
[----:B------:R-:W-:-:S03]  /*d9b70*/  IMAD.X R9, R15, 0x1, R7, P2 ;  /* 0x000000010f097824 */ /* 0x000fc600010e0607 */
[----:B0-----:R-:W2:Y:S04]  /*d9b80*/  LDL.LU R16, [R1+0x1100] ;  /* 0x0011000001107983 */ /* 0x001ea80000300800 */
[----:B------:R-:W2:Y:S04]  /*d9b90*/  LDL.LU R17, [R1+0x1104] ;  /* 0x0011040001117983 */ /* 0x000ea80000300800 */
[----:B------:R-:W-:Y:S04]  /*d9ba0*/  STL [R1+0x6fc], R21 ;  /* 0x0006fc1501007387 */ /* 0x000fe80000100800 */
[----:B------:R-:W-:Y:S04]  /*d9bb0*/  STL [R1+0x15f8], R20 ;  /* 0x0015f81401007387 */ /* 0x000fe80000100800 */
[----:B------:R0:W-:Y:S04]  /*d9bc0*/  STL.64 [R1+0x1318], R8 ;  /* 0x0013180801007387 */ /* 0x0001e80000100a00 */
[----:B------:R1:W-:Y:S04]  /*d9bd0*/  STL.64 [R1+0x5760], R6 ;  /* 0x0057600601007387 */ /* 0x0003e80000100a00 */
[----:B------:R-:W-:Y:S01]  /*d9be0*/  STL [R1+0x5758], R27 ;  /* 0x0057581b01007387 */ /* 0x000fe20000100800 */
[----:B0-----:R-:W-:-:S02]  /*d9bf0*/  IADD3 R8, P2, R25, R6, RZ ;  /* 0x0000000619087210 */ /* 0x001fc40007f5e0ff */
[----:B-1----:R-:W-:Y:S02]  /*d9c00*/  F2FP.SATFINITE.E5M2.F32.PACK_AB_MERGE_C R7, R19, R12, RZ ;  /* 0x0000000c1307723e */ /* 0x002fe400048060ff */
[----:B------:R-:W-:Y:S01]  /*d9c10*/  F2FP.SATFINITE.E5M2.F32.PACK_AB_MERGE_C R6, R28, R29, RZ ;  /* 0x0000001d1c06723e */ /* 0x000fe200048060ff */
[----:B------:R-:W4:Y:S01]  /*d9c20*/  LDL.LU R19, [R1+0x1bc] ;  /* 0x0001bc0001137983 */ /* 0x000f220000300800 */
[----:B------:R-:W-:-:S05]  /*d9c30*/  IMAD.X R9, R15, 0x1, R27, P2 ;  /* 0x000000010f097824 */ /* 0x000fca00010e061b */
[----:B------:R-:W-:Y:S04]  /*d9c40*/  STL.64 [R1+0x1310], R8 ;  /* 0x0013100801007387 */ /* 0x000fe80000100a00 */
[----:B------:R0:W-:Y:S02]  /*d9c50*/  STL [R1+0x6d8], R7 ;  /* 0x0006d80701007387 */ /* 0x0001e40000100800 */
[----:B0-----:R-:W-:Y:S02]  /*d9c60*/  F2FP.SATFINITE.E5M2.F32.PACK_AB_MERGE_C R7, R11, R18, RZ ;  /* 0x000000120b07723e */ /* 0x001fe400048060ff */
[----:B------:R-:W2:Y:S04]  /*d9c70*/  LDL.LU R8, [R1+0x1108] ;  /* 0x0011080001087983 */ /* 0x000ea80000300800 */
[----:B------:R-:W2:Y:S04]  /*d9c80*/  LDL.LU R26, [R1+0x110c] ;  /* 0x00110c00011a7983 */ /* 0x000ea80000300800 */
[----:B------:R0:W-:Y:S04]  /*d9c90*/  STL [R1+0x15fc], R6 ;  /* 0x0015fc0601007387 */ /* 0x0001e80000100800 */
[----:B------:R-:W2:Y:S04]  /*d9ca0*/  LDL.LU R12, [R1+0x10f0] ;  /* 0x0010f000010c7983 */ /* 0x000ea80000300800 */
[----:B------:R-:W2:Y:S04]  /*d9cb0*/  LDL.LU R28, [R1+0x10f4] ;  /* 0x0010f400011c7983 */ /* 0x000ea80000300800 */
[----:B------:R-:W-:Y:S04]  /*d9cc0*/  STL [R1+0x1b98], R7 ;  /* 0x001b980701007387 */ /* 0x000fe80000100800 */
[----:B------:R-:W2:Y:S04]  /*d9cd0*/  LDL.LU R9, [R1+0x10fc] ;  /* 0x0010fc0001097983 */ /* 0x000ea80000300800 */
[----:B------:R-:W2:Y:S04]  /*d9ce0*/  LDL.LU R25, [R1+0x10e0] ;  /* 0x0010e00001197983 */ /* 0x000ea80000300800 */
[----:B------:R-:W4:Y:S01]  /*d9cf0*/  LDL.LU R18, [R1+0x10e4] ;  /* 0x0010e40001127983 */ /* 0x000f220000300800 */
[----:B------:R-:W-:-:S02]  /*d9d00*/  IADD3 R20, P2, R13, R0, RZ ;  /* 0x000000000d147210 */ /* 0x000fc40007f5e0ff */
[----:B0-----:R-:W-:-:S05]  /*d9d10*/  SHF.R.S32.HI R6, RZ, 0x1f, R13 ;  /* 0x0000001fff067819 */ /* 0x001fca000001140d */
[----:B------:R-:W-:-:S05]  /*d9d20*/  IMAD.X R21, R6, 0x1, R2, P2 ;  /* 0x0000000106157824 */ /* 0x000fca00010e0602 */
[----:B------:R-:W-:Y:S04]  /*d9d30*/  STL.64 [R1+0x1308], R20 ;  /* 0x0013081401007387 */ /* 0x000fe80000100a00 */
[----:B----4-:R0:W-:Y:S04]  /*d9d40*/  STL.64 [R1+0x5750], R18 ;  /* 0x0057501201007387 */ /* 0x0101e80000100a00 */
[----:B------:R-:W4:Y:S01]  /*d9d50*/  LDL.LU R11, [R1+0x200] ;  /* 0x00020000010b7983 */ /* 0x000f220000300800 */
[----:B0-----:R-:W-:-:S03]  /*d9d60*/  IMAD.MOV.U32 R19, RZ, RZ, R13 ;  /* 0x000000ffff137224 */ /* 0x001fc600078e000d */
[----:B------:R-:W4:Y:S04]  /*d9d70*/  LDL.LU R13, [R1+0x204] ;  /* 0x00020400010d7983 */ /* 0x000f280000300800 */
[----:B------:R-:W4:Y:S01]  /*d9d80*/  LDL.LU R29, [R1+0x1c0] ;  /* 0x0001c000011d7983 */ /* 0x000f220000300800 */
[----:B---3--:R-:W-:Y:S02]  /*d9d90*/  F2FP.SATFINITE.E5M2.F32.PACK_AB_MERGE_C R10, R10, R14, RZ ;  /* 0x0000000e0a0a723e */ /* 0x008fe400048060ff */
[----:B--2---:R-:W-:Y:S01]  /*d9da0*/  F2FP.SATFINITE.E5M2.F32.PACK_AB_MERGE_C R7, R17, R16, RZ ;  /* 0x000000101107723e */ /* 0x004fe200048060ff */
[----:B----4-:R0:W-:Y:S04]  /*d9db0*/  STL [R1+0x5744], R29 ;  /* 0x0057441d01007387 */ /* 0x0101e80000100800 */
[----:B0-----:R-:W2:Y:S04]  /*d9dc0*/  LDL.LU R29, [R1+0x208] ;  /* 0x00020800011d7983 */ /* 0x001ea80000300800 */
[----:B------:R-:W-:Y:S04]  /*d9dd0*/  STL [R1+0x1b8c], R10 ;  /* 0x001b8c0a01007387 */ /* 0x000fe80000100800 */
[----:B------:R-:W3:Y:S04]  /*d9de0*/  LDL.LU R21, [R1+0x20c] ;  /* 0x00020c0001157983 */ /* 0x000ee80000300800 */
[----:B------:R-:W-:Y:S04]  /*d9df0*/  STL [R1+0x1bc8], R7 ;  /* 0x001bc80701007387 */ /* 0x000fe80000100800 */
[----:B------:R-:W3:Y:S04]  /*d9e00*/  LDL.LU R20, [R1+0x10e8] ;  /* 0x0010e80001147983 */ /* 0x000ee80000300800 */
[----:B---3--:R0:W-:Y:S02]  /*d9e10*/  STL.64 [R1+0x5748], R20 ;  /* 0x0057481401007387 */ /* 0x0081e40000100a00 */
[----:B0-----:R-:W-:Y:S01]  /*d9e20*/  IMAD.MOV.U32 R20, RZ, RZ, R6 ;  /* 0x000000ffff147224 */ /* 0x001fe200078e0006 */
[----:B------:R-:W-:Y:S01]  /*d9e30*/  IADD3 R6, P2, R19, R3, RZ ;  /* 0x0000000313067210 */ /* 0x000fe20007f5e0ff */
[----:B------:R-:W3:Y:S04]  /*d9e40*/  LDL.LU R21, [R1+0x10f8] ;  /* 0x0010f80001157983 */ /* 0x000ee80000300800 */
[----:B------:R-:W4:Y:S01]  /*d9e50*/  LDL.LU R22, [R1+0x10ec] ;  /* 0x0010ec0001167983 */ /* 0x000f220000300800 */
[----:B------:R-:W-:-:S03]  /*d9e60*/  IMAD.X R7, R20, 0x1, R4, P2 ;  /* 0x0000000114077824 */ /* 0x000fc600010e0604 */
[----:B------:R-:W2:Y:S04]  /*d9e70*/  LDL.LU R23, [R1+0x10d0] ;  /* 0x0010d00001177983 */ /* 0x000ea80000300800 */
[----:B------:R-:W2:Y:S04]  /*d9e80*/  LDL.LU R14, [R1+0x10d4] ;  /* 0x0010d400010e7983 */ /* 0x000ea80000300800 */
[----:B------:R-:W4:Y:S04]  /*d9e90*/  LDL.LU R10, [R1+0x10d8] ;  /* 0x0010d800010a7983 */ /* 0x000f280000300800 */
[----:B------:R-:W4:Y:S04]  /*d9ea0*/  LDL.LU R16, [R1+0x10dc] ;  /* 0x0010dc0001107983 */ /* 0x000f280000300800 */
[----:B------:R0:W-:Y:S04]  /*d9eb0*/  STL.64 [R1+0x1300], R6 ;  /* 0x0013000601007387 */ /* 0x0001e80000100a00 */
[----:B0-----:R-:W3:Y:S01]  /*d9ec0*/  LDL.LU.64 R6, [R1+0x5760] ;  /* 0x0057600001067983 */ /* 0x001ee20000300a00 */
[----:B------:R-:W-:-:S02]  /*d9ed0*/  F2FP.SATFINITE.E5M2.F32.PACK_AB_MERGE_C R15, R26, R8, RZ ;  /* 0x000000081a0f723e */ /* 0x000fc400048060ff */
[----:B------:R-:W-:Y:S02]  /*d9ee0*/  IADD3 R26, P2, R19, R5, RZ ;  /* 0x00000005131a7210 */ /* 0x000fe40007f5e0ff */
[----:B------:R-:W-:Y:S01]  /*d9ef0*/  F2FP.SATFINITE.E5M2.F32.PACK_AB_MERGE_C R8, R28, R12, RZ ;  /* 0x0000000c1c08723e */ /* 0x000fe200048060ff */
[----:B------:R-:W-:Y:S04]  /*d9f00*/  STL [R1+0x1bb8], R15 ;  /* 0x001bb80f01007387 */ /* 0x000fe80000100800 */
[----:B------:R-:W-:Y:S01]  /*d9f10*/  STL [R1+0x1c1c], R8 ;  /* 0x001c1c0801007387 */ /* 0x000fe20000100800 */
[----:B---3--:R-:W-:-:S05]  /*d9f20*/  IMAD.X R27, R20, 0x1, R7, P2 ;  /* 0x00000001141b7824 */ /* 0x008fca00010e0607 */
[----:B------:R0:W-:Y:S04]  /*d9f30*/  STL.64 [R1+0x12f8], R26 ;  /* 0x0012f81a01007387 */ /* 0x0001e80000100a00 */
[----:B0-----:R-:W3:Y:S01]  /*d9f40*/  LDL.LU R27, [R1+0x5758] ;  /* 0x00575800011b7983 */ /* 0x001ee20000300800 */
[----:B------:R-:W-:-:S03]  /*d9f50*/  IADD3 R18, P2, R19, R6, RZ ;  /* 0x0000000613127210 */ /* 0x000fc60007f5e0ff */
[----:B------:R-:W4:Y:S04]  /*d9f60*/  LDL.LU R15, [R1+0x10c0] ;  /* 0x0010c000010f7983 */ /* 0x000f280000300800 */
[----:B------:R-:W4:Y:S04]  /*d9f70*/  LDL.LU R17, [R1+0x10c4] ;  /* 0x0010c40001117983 */ /* 0x000f280000300800 */
[----:B------:R-:W4:Y:S04]  /*d9f80*/  LDL.LU R8, [R1+0x10c8] ;  /* 0x0010c80001087983 */ /* 0x000f280000300800 */
[----:B------:R-:W4:Y:S04]  /*d9f90*/  LDL.LU R26, [R1+0x10cc] ;  /* 0x0010cc00011a7983 */ /* 0x000f280000300800 */
[----:B------:R-:W4:Y:S04]  /*d9fa0*/  LDL.LU R12, [R1+0x10b0] ;  /* 0x0010b000010c7983 */ /* 0x000f280000300800 */
[----:B------:R-:W4:Y:S01]  /*d9fb0*/  LDL.LU R28, [R1+0x10b4] ;  /* 0x0010b400011c7983 */ /* 0x000f220000300800 */
[----:B---3--:R-:W-:-:S05]  /*d9fc0*/  IMAD.X R19, R20, 0x1, R27, P2 ;  /* 0x0000000114137824 */ /* 0x008fca00010e061b */
[----:B------:R0:W-:Y:S04]  /*d9fd0*/  STL.64 [R1+0x12f0], R18 ;  /* 0x0012f01201007387 */ /* 0x0001e80000100a00 */
[----:B0-----:R-:W3:Y:S01]  /*d9fe0*/  LDL.LU.64 R18, [R1+0x5750] ;  /* 0x0057500001127983 */ /* 0x001ee20000300a00 */
[----:B------:R-:W-:Y:S02]  /*d9ff0*/  F2FP.SATFINITE.E5M2.F32.PACK_AB_MERGE_C R20, R9, R21, RZ ;  /* 0x000000150914723e */ /* 0x000fe400048060ff */
[----:B------:R-:W-:-:S03]  /*da000*/  F2FP.SATFINITE.E5M2.F32.PACK_AB_MERGE_C R9, R13, R11, RZ ;  /* 0x0000000b0d09723e */ /* 0x000fc600048060ff */
[----:B------:R0:W-:Y:S01]  /*da010*/  STL [R1+0x1c18], R20 ;  /* 0x001c181401007387 */ /* 0x0001e20000100800 */
[----:B---3--:R-:W-:Y:S02]  /*da020*/  F2FP.SATFINITE.E5M2.F32.PACK_AB_MERGE_C R18, R18, R25, RZ ;  /* 0x000000191212723e */ /* 0x008fe400048060ff */
[----:B0-----:R-:W-:-:S03]  /*da030*/  IADD3 R20, P2, R19, R0, RZ ;  /* 0x0000000013147210 */ /* 0x001fc60007f5e0ff */
[----:B------:R0:W-:Y:S04]  /*da040*/  STL [R1+0x1c68], R18 ;  /* 0x001c681201007387 */ /* 0x0001e80000100800 */
[----:B------:R-:W3:Y:S04]  /*da050*/  LDL.LU R25, [R1+0x10b8] ;  /* 0x0010b80001197983 */ /* 0x000ee80000300800 */
[----:B------:R1:W-:Y:S04]  /*da060*/  STL [R1+0x17d8], R9 ;  /* 0x0017d80901007387 */ /* 0x0003e80000100800 */
[----:B0-----:R-:W3:Y:S04]  /*da070*/  LDL.LU R18, [R1+0x10bc] ;  /* 0x0010bc0001127983 */ /* 0x001ee80000300800 */
[----:B------:R-:W3:Y:S01]  /*da080*/  LDL.LU R11, [R1+0x10a0] ;  /* 0x0010a000010b7983 */ /* 0x000ee20000300800 */
[----:B-1----:R-:W-:-:S03]  /*da090*/  SHF.R.S32.HI R9, RZ, 0x1f, R19 ;  /* 0x0000001fff097819 */ /* 0x002fc60000011413 */
[----:B------:R-:W3:Y:S02]  /*da0a0*/  LDL.LU R13, [R1+0x10a4] ;  /* 0x0010a400010d7983 */ /* 0x000ee40000300800 */
[----:B------:R-:W-:-:S05]  /*da0b0*/  IMAD.X R21, R9, 0x1, R2, P2 ;  /* 0x0000000109157824 */ /* 0x000fca00010e0602 */
[----:B------:R0:W-:Y:S04]  /*da0c0*/  STL.64 [R1+0x12e8], R20 ;  /* 0x0012e81401007387 */ /* 0x0001e80000100a00 */
[----:B0-----:R-:W3:Y:S01]  /*da0d0*/  LDL.LU.64 R20, [R1+0x5748] ;  /* 0x0057480001147983 */ /* 0x001ee20000300a00 */
[----:B--2---:R-:W-:Y:S02]  /*da0e0*/  F2FP.SATFINITE.E5M2.F32.PACK_AB_MERGE_C R14, R14, R23, RZ ;  /* 0x000000170e0e723e */ /* 0x004fe400048060ff */
[----:B----4-:R-:W-:Y:S02]  /*da0f0*/  F2FP.SATFINITE.E5M2.F32.PACK_AB_MERGE_C R10, R16, R10, RZ ;  /* 0x0000000a100a723e */ /* 0x010fe400048060ff */
[----:B------:R-:W-:Y:S02]  /*da100*/  F2FP.SATFINITE.E5M2.F32.PACK_AB_MERGE_C R17, R17, R15, RZ ;  /* 0x0000000f1111723e */ /* 0x000fe400048060ff */
[----:B---3--:R-:W-:-:S02]  /*da110*/  F2FP.SATFINITE.E5M2.F32.PACK_AB_MERGE_C R21, R21, R29, RZ ;  /* 0x0000001d1515723e */ /* 0x008fc400048060ff */
[----:B------:R-:W2:Y:S01]  /*da120*/  LDL.LU R29, [R1+0x5744] ;  /* 0x00574400011d7983 */ /* 0x000ea20000300800 */
[----:B------:R-:W-:Y:S02]  /*da130*/  F2FP.SATFINITE.E5M2.F32.PACK_AB_MERGE_C R22, R22, R20, RZ ;  /* 0x000000141616723e */ /* 0x000fe400048060ff */
[----:B------:R-:W-:Y:S01]  /*da140*/  IADD3 R20, P2, R19, R3, RZ ;  /* 0x0000000313147210 */ /* 0x000fe20007f5e0ff */
[----:B------:R0:W-:Y:S04]  /*da150*/  STL [R1+0x17ec], R21 ;  /* 0x0017ec1501007387 */ /* 0x0001e80000100800 */
[----:B------:R-:W-:Y:S01]  /*da160*/  STL [R1+0x1c5c], R22 ;  /* 0x001c5c1601007387 */ /* 0x000fe20000100800 */
[----:B0-----:R-:W-:-:S05]  /*da170*/  IMAD.X R21, R9, 0x1, R4, P2 ;  /* 0x0000000109157824 */ /* 0x001fca00010e0604 */
[----:B------:R0:W-:Y:S04]  /*da180*/  STL.64 [R1+0x12e0], R20 ;  /* 0x0012e01401007387 */ /* 0x0001e80000100a00 */
[----:B------:R1:W-:Y:S04]  /*da190*/  STL [R1+0x1c9c], R14 ;  /* 0x001c9c0e01007387 */ /* 0x0003e80000100800 */
[----:B------:R3:W-:Y:S01]  /*da1a0*/  STL [R1+0x1c98], R10 ;  /* 0x001c980a01007387 */ /* 0x0007e20000100800 */
[----:B0-----:R-:W-:-:S05]  /*da1b0*/  IADD3 R20, P2, R19, R5, RZ ;  /* 0x0000000513147210 */ /* 0x001fca0007f5e0ff */
[----:B------:R-:W-:-:S05]  /*da1c0*/  IMAD.X R21, R9, 0x1, R7, P2 ;  /* 0x0000000109157824 */ /* 0x000fca00010e0607 */
[----:B------:R0:W-:Y:S04]  /*da1d0*/  STL.64 [R1+0x12d8], R20 ;  /* 0x0012d81401007387 */ /* 0x0001e80000100a00 */
[----:B-1----:R-:W4:Y:S04]  /*da1e0*/  LDL.LU R14, [R1+0x10a8] ;  /* 0x0010a800010e7983 */ /* 0x002f280000300800 */
[----:B---3--:R-:W4:Y:S04]  /*da1f0*/  LDL.LU R10, [R1+0x10ac] ;  /* 0x0010ac00010a7983 */ /* 0x008f280000300800 */
[----:B------:R-:W3:Y:S01]  /*da200*/  LDL.LU R16, [R1+0x1090] ;  /* 0x0010900001107983 */ /* 0x000ee20000300800 */
[----:B0-----:R-:W-:-:S05]  /*da210*/  IADD3 R20, P2, R19, R6, RZ ;  /* 0x0000000613147210 */ /* 0x001fca0007f5e0ff */
[----:B------:R-:W-:Y:S01]  /*da220*/  IMAD.X R21, R9, 0x1, R27, P2 ;  /* 0x0000000109157824 */ /* 0x000fe200010e061b */
[----:B------:R-:W-:-:S04]  /*da230*/  F2FP.SATFINITE.E5M2.F32.PACK_AB_MERGE_C R15, R26, R8, RZ ;  /* 0x000000081a0f723e */ /* 0x000fc800048060ff */
[----:B------:R-:W-:Y:S04]  /*da240*/  STL.64 [R1+0x12d0], R20 ;  /* 0x0012d01401007387 */ /* 0x000fe80000100a00 */
[----:B------:R-:W3:Y:S04]  /*da250*/  LDL.LU R9, [R1+0x1094] ;  /* 0x0010940001097983 */ /* 0x000ee80000300800 */
[----:B------:R-:W3:Y:S04]  /*da260*/  LDL.LU R19, [R1+0x1c4] ;  /* 0x0001c40001137983 */ /* 0x000ee80000300800 */
[----:B------:R-:W-:Y:S01]  /*da270*/  STL [R1+0x1ce8], R17 ;  /* 0x001ce81101007387 */ /* 0x000fe20000100800 */
[----:B------:R-:W-:-:S03]  /*da280*/  F2FP.SATFINITE.E5M2.F32.PACK_AB_MERGE_C R8, R28, R12, RZ ;  /* 0x0000000c1c08723e */ /* 0x000fc600048060ff */
[----:B------:R0:W-:Y:S01]  /*da290*/  STL [R1+0x1cdc], R15 ;  /* 0x001cdc0f01007387 */ /* 0x0001e20000100800 */
[----:B------:R-:W-:-:S03]  /*da2a0*/  F2FP.SATFINITE.E5M2.F32.PACK_AB_MERGE_C R18, R18, R25, RZ ;  /* 0x000000191212723e */ /* 0x000fc600048060ff */
[----:B------:R1:W-:Y:S01]  /*da2b0*/  STL [R1+0x1d4c], R8 ;  /* 0x001d4c0801007387 */ /* 0x0003e20000100800 */
[----:B------:R-:W-:-:S03]  /*da2c0*/  F2FP.SATFINITE.E5M2.F32.PACK_AB_MERGE_C R11, R13, R11, RZ ;  /* 0x0000000b0d0b723e */ /* 0x000fc600048060ff */
[----:B0-----:R-:W3:Y:S04]  /*da2d0*/  LDL.LU R15, [R1+0x109c] ;  /* 0x00109c00010f7983 */ /* 0x001ee80000300800 */
[----:B-1----:R-:W3:Y:S04]  /*da2e0*/  LDL.LU R8, [R1+0x1080] ;  /* 0x0010800001087983 */ /* 0x002ee80000300800 */
[----:B------:R-:W3:Y:S01]  /*da2f0*/  LDL.LU R26, [R1+0x1084] ;  /* 0x00108400011a7983 */ /* 0x000ee20000300800 */
[----:B--2---:R-:W-:Y:S02]  /*da300*/  SHF.R.S32.HI R17, RZ, 0x1f, R29 ;  /* 0x0000001fff117819 */ /* 0x004fe4000001141d */
[----:B------:R-:W-:-:S05]  /*da310*/  IADD3 R20, P2, R29, R0, RZ ;  /* 0x000000001d147210 */ /* 0x000fca0007f5e0ff */
[----:B------:R-:W-:-:S05]  /*da320*/  IMAD.X R21, R17, 0x1, R2, P2 ;  /* 0x0000000111157824 */ /* 0x000fca00010e0602 */
[----:B------:R0:W-:Y:S04]  /*da330*/  STL.64 [R1+0x12c8], R20 ;  /* 0x0012c81401007387 */ /* 0x0001e80000100a00 */
[----:B------:R-:W2:Y:S04]  /*da340*/  LDL.LU R12, [R1+0x1088] ;  /* 0x00108800010c7983 */ /* 0x000ea80000300800 */
[----:B------:R-:W2:Y:S04]  /*da350*/  LDL.LU R28, [R1+0x108c] ;  /* 0x00108c00011c7983 */ /* 0x000ea80000300800 */
[----:B------:R-:W-:Y:S04]  /*da360*/  STL [R1+0x1d3c], R18 ;  /* 0x001d3c1201007387 */ /* 0x000fe80000100800 */
[----:B0-----:R-:W4:Y:S04]  /*da370*/  LDL.LU R21, [R1+0x514] ;  /* 0x0005140001157983 */ /* 0x001f280000300800 */
[----:B------:R-:W-:Y:S04]  /*da380*/  STL [R1+0x1dcc], R11 ;  /* 0x001dcc0b01007387 */ /* 0x000fe80000100800 */
[----:B------:R-:W3:Y:S04]  /*da390*/  LDL.LU R20, [R1+0x518] ;  /* 0x0005180001147983 */ /* 0x000ee80000300800 */
[----:B---3--:R0:W-:Y:S04]  /*da3a0*/  STL [R1+0x5730], R20 ;  /* 0x0057301401007387 */ /* 0x0081e80000100800 */
[----:B0-----:R-:W4:Y:S04]  /*da3b0*/  LDL.LU R20, [R1+0x510] ;  /* 0x0005100001147983 */ /* 0x001f280000300800 */
[----:B----4-:R0:W-:Y:S04]  /*da3c0*/  STL.64 [R1+0x5738], R20 ;  /* 0x0057381401007387 */ /* 0x0101e80000100a00 */
[----:B0-----:R-:W3:Y:S01]  /*da3d0*/  LDL.LU R21, [R1+0x1098] ;  /* 0x0010980001157983 */ /* 0x001ee20000300800 */
[----:B------:R-:W-:-:S02]  /*da3e0*/  IADD3 R20, P2, R29, R3, RZ ;  /* 0x000000031d147210 */ /* 0x000fc40007f5e0ff */
[----:B------:R-:W-:Y:S02]  /*da3f0*/  F2FP.SATFINITE.E5M2.F32.PACK_AB_MERGE_C R10, R10, R14, RZ ;  /* 0x0000000e0a0a723e */ /* 0x000fe400048060ff */
[----:B------:R-:W-:Y:S01]  /*da400*/  F2FP.SATFINITE.E5M2.F32.PACK_AB_MERGE_C R9, R9, R16, RZ ;  /* 0x000000100909723e */ /* 0x000fe200048060ff */
[----:B---3--:R0:W-:Y:S04]  /*da410*/  STL [R1+0x5740], R21 ;  /* 0x0057401501007387 */ /* 0x0081e80000100800 */
[----:B------:R-:W3:Y:S04]  /*da420*/  LDL.LU R22, [R1+0x51c] ;  /* 0x00051c0001167983 */ /* 0x000ee80000300800 */
[----:B------:R-:W4:Y:S04]  /*da430*/  LDL.LU R23, [R1+0x480] ;  /* 0x0004800001177983 */ /* 0x000f280000300800 */
[----:B------:R-:W4:Y:S04]  /*da440*/  LDL.LU R25, [R1+0x484] ;  /* 0x0004840001197983 */ /* 0x000f280000300800 */
[----:B------:R-:W3:Y:S04]  /*da450*/  LDL.LU R18, [R1+0x488] ;  /* 0x0004880001127983 */ /* 0x000ee80000300800 */
[----:B------:R-:W3:Y:S04]  /*da460*/  LDL.LU R11, [R1+0x48c] ;  /* 0x00048c00010b7983 */ /* 0x000ee80000300800 */
[----:B------:R-:W4:Y:S01]  /*da470*/  LDL.LU R13, [R1+0x1c8] ;  /* 0x0001c800010d7983 */ /* 0x000f220000300800 */
[----:B0-----:R-:W-:-:S05]  /*da480*/  IMAD.X R21, R17, 0x1, R4, P2 ;  /* 0x0000000111157824 */ /* 0x001fca00010e0604 */
[----:B------:R-:W-:Y:S04]  /*da490*/  STL.64 [R1+0x12c0], R20 ;  /* 0x0012c01401007387 */ /* 0x000fe80000100a00 */
[----:B------:R0:W-:Y:S04]  /*da4a0*/  STL [R1+0x1dbc], R10 ;  /* 0x001dbc0a01007387 */ /* 0x0001e80000100800 */
[----:B------:R1:W-:Y:S04]  /*da4b0*/  STL [R1+0x1e28], R9 ;  /* 0x001e280901007387 */ /* 0x0003e80000100800 */
[----:B------:R-:W4:Y:S04]  /*da4c0*/  LDL.LU R14, [R1+0x450] ;  /* 0x00045000010e7983 */ /* 0x000f280000300800 */
[----:B0-----:R-:W4:Y:S01]  /*da4d0*/  LDL.LU R10, [R1+0x454] ;  /* 0x00045400010a7983 */ /* 0x001f220000300800 */
[----:B------:R-:W-:-:S03]  /*da4e0*/  IADD3 R20, P2, R29, R5, RZ ;  /* 0x000000051d147210 */ /* 0x000fc60007f5e0ff */
[----:B------:R-:W4:Y:S02]  /*da4f0*/  LDL.LU R16, [R1+0x458] ;  /* 0x0004580001107983 */ /* 0x000f240000300800 */
[----:B------:R-:W-:-:S05]  /*da500*/  IMAD.X R21, R17, 0x1, R7, P2 ;  /* 0x0000000111157824 */ /* 0x000fca00010e0607 */
[----:B------:R0:W-:Y:S04]  /*da510*/  STL.64 [R1+0x12b8], R20 ;  /* 0x0012b81401007387 */ /* 0x0001e80000100a00 */
[----:B-1----:R-:W4:Y:S01]  /*da520*/  LDL.LU R9, [R1+0x45c] ;  /* 0x00045c0001097983 */ /* 0x002f220000300800 */
[----:B0-----:R-:W-:Y:S01]  /*da530*/  IADD3 R20, P2, R29, R6, RZ ;  /* 0x000000061d147210 */ /* 0x001fe20007f5e0ff */
[----:B------:R-:W-:Y:S02]  /*da540*/  IMAD.MOV.U32 R21, RZ, RZ, R17 ;  /* 0x000000ffff157224 */ /* 0x000fe400078e0011 */
[----:B------:R-:W4:Y:S04]  /*da550*/  LDL.LU R17, [R1+0x430] ;  /* 0x0004300001117983 */ /* 0x000f280000300800 */
[----:B------:R-:W4:Y:S01]  /*da560*/  LDL.LU R29, [R1+0x434] ;  /* 0x00043400011d7983 */ /* 0x000f220000300800 */
[----:B------:R-:W-:-:S05]  /*da570*/  IMAD.X R21, R21, 0x1, R27, P2 ;  /* 0x0000000115157824 */ /* 0x000fca00010e061b */
[----:B------:R0:W-:Y:S04]  /*da580*/  STL.64 [R1+0x12b0], R20 ;  /* 0x0012b01401007387 */ /* 0x0001e80000100a00 */
[----:B0-----:R-:W3:Y:S01]  /*da590*/  LDL.LU R21, [R1+0x5740] ;  /* 0x0057400001157983 */ /* 0x001ee20000300800 */
[----:B--2---:R-:W-:Y:S02]  /*da5a0*/  F2FP.SATFINITE.E5M2.F32.PACK_AB_MERGE_C R12, R28, R12, RZ ;  /* 0x0000000c1c0c723e */ /* 0x004fe400048060ff */
[----:B---3--:R-:W-:Y:S02]  /*da5b0*/  F2FP.SATFINITE.E5M2.F32.PACK_AB_MERGE_C R20, R15, R21, RZ ;  /* 0x000000150f14723e */ /* 0x008fe400048060ff */
[----:B------:R-:W-:-:S03]  /*da5c0*/  F2FP.SATFINITE.E5M2.F32.PACK_AB_MERGE_C R15, R26, R8, RZ ;  /* 0x000000081a0f723e */ /* 0x000fc600048060ff */
[----:B------:R0:W-:Y:S04]  /*da5d0*/  STL [R1+0x1e1c], R20 ;  /* 0x001e1c1401007387 */ /* 0x0001e80000100800 */
[----:B------:R-:W2:Y:S04]  /*da5e0*/  LDL.LU R8, [R1+0x438] ;  /* 0x0004380001087983 */ /* 0x000ea80000300800 */
[----:B------:R1:W-:Y:S04]  /*da5f0*/  STL [R1+0x1e6c], R15 ;  /* 0x001e6c0f01007387 */ /* 0x0003e80000100800 */
[----:B------:R-:W2:Y:S01]  /*da600*/  LDL.LU R26, [R1+0x43c] ;  /* 0x00043c00011a7983 */ /* 0x000ea20000300800 */
[----:B0-----:R-:W-:-:S02]  /*da610*/  IADD3 R20, P2, R19, R0, RZ ;  /* 0x0000000013147210 */ /* 0x001fc40007f5e0ff */
[----:B-1----:R-:W-:Y:S01]  /*da620*/  SHF.R.S32.HI R15, RZ, 0x1f, R19 ;  /* 0x0000001fff0f7819 */ /* 0x002fe20000011413 */
[----:B------:R0:W-:Y:S04]  /*da630*/  STL [R1+0x1e68], R12 ;  /* 0x001e680c01007387 */ /* 0x0001e80000100800 */
[----:B------:R-:W-:Y:S01]  /*da640*/  IMAD.X R21, R15, 0x1, R2, P2 ;  /* 0x000000010f157824 */ /* 0x000fe200010e0602 */
[----:B0-----:R-:W3:Y:S04]  /*da650*/  LDL.LU R12, [R1+0x220] ;  /* 0x00022000010c7983 */ /* 0x001ee80000300800 */
[----:B------:R-:W3:Y:S04]  /*da660*/  LDL.LU R28, [R1+0x224] ;  /* 0x00022400011c7983 */ /* 0x000ee80000300800 */
[----:B------:R0:W-:Y:S04]  /*da670*/  STL.64 [R1+0x12a8], R20 ;  /* 0x0012a81401007387 */ /* 0x0001e80000100a00 */
[----:B0-----:R-:W4:Y:S02]  /*da680*/  LDL.LU.64 R20, [R1+0x5738] ;  /* 0x0057380001147983 */ /* 0x001f240000300a00 */
[----:B----4-:R-:W-:-:S02]  /*da690*/  F2FP.SATFINITE.E5M2.F32.PACK_AB_MERGE_C R21, R21, R20, RZ ;  /* 0x000000141515723e */ /* 0x010fc400048060ff */
[----:B------:R-:W4:Y:S04]  /*da6a0*/  LDL.LU R20, [R1+0x5730] ;  /* 0x0057300001147983 */ /* 0x000f280000300800 */
[----:B------:R0:W-:Y:S01]  /*da6b0*/  STL [R1+0x1ecc], R21 ;  /* 0x001ecc1501007387 */ /* 0x0001e20000100800 */
[----:B------:R-:W-:Y:S02]  /*da6c0*/  F2FP.SATFINITE.E5M2.F32.PACK_AB_MERGE_C R11, R11, R18, RZ ;  /* 0x000000120b0b723e */ /* 0x000fe400048060ff */
[----:B------:R-:W-:Y:S02]  /*da6d0*/  F2FP.SATFINITE.E5M2.F32.PACK_AB_MERGE_C R14, R10, R14, RZ ;  /* 0x0000000e0a0e723e */ /* 0x000fe400048060ff */
[----:B------:R-:W-:Y:S02]  /*da6e0*/  F2FP.SATFINITE.E5M2.F32.PACK_AB_MERGE_C R10, R9, R16, RZ ;  /* 0x00000010090a723e */ /* 0x000fe400048060ff */
[----:B----4-:R-:W-:-:S02]  /*da6f0*/  F2FP.SATFINITE.E5M2.F32.PACK_AB_MERGE_C R22, R22, R20, RZ ;  /* 0x000000141616723e */ /* 0x010fc400048060ff */
[----:B------:R-:W-:-:S05]  /*da700*/  IADD3 R20, P2, R19, R3, RZ ;  /* 0x0000000313147210 */ /* 0x000fca0007f5e0ff */
[----:B0-----:R-:W-:Y:S01]  /*da710*/  IMAD.X R21, R15, 0x1, R4, P2 ;  /* 0x000000010f157824 */ /* 0x001fe200010e0604 */
[----:B------:R0:W-:Y:S04]  /*da720*/  STL [R1+0x1ec8], R22 ;  /* 0x001ec81601007387 */ /* 0x0001e80000100800 */
[----:B------:R1:W-:Y:S01]  /*da730*/  STL.64 [R1+0x12a0], R20 ;  /* 0x0012a01401007387 */ /* 0x0003e20000100a00 */
[----:B0-----:R-:W-:Y:S02]  /*da740*/  F2FP.SATFINITE.E5M2.F32.PACK_AB_MERGE_C R22, R25, R23, RZ ;  /* 0x000000171916723e */ /* 0x001fe400048060ff */
[----:B-1----:R-:W-:-:S03]  /*da750*/  IADD3 R20, P2, R19, R5, RZ ;  /* 0x0000000513147210 */ /* 0x002fc60007f5e0ff */
[----:B------:R-:W-:Y:S02]  /*da760*/  STL [R1+0x1f2c], R22 ;  /* 0x001f2c1601007387 */ /* 0x000fe40000100800 */
[----:B------:R-:W-:Y:S02]  /*da770*/  IMAD.X R21, R15, 0x1, R7, P2 ;  /* 0x000000010f157824 */ /* 0x000fe400010e0607 */
[----:B------:R0:W-:Y:S04]  /*da780*/  STL [R1+0x1f28], R11 ;  /* 0x001f280b01007387 */ /* 0x0001e80000100800 */
[----:B------:R1:W-:Y:S04]  /*da790*/  STL.64 [R1+0x1298], R20 ;  /* 0x0012981401007387 */ /* 0x0003e80000100a00 */
[----:B------:R-:W4:Y:S04]  /*da7a0*/  LDL.LU R25, [R1+0x410] ;  /* 0x0004100001197983 */ /* 0x000f280000300800 */
[----:B------:R-:W4:Y:S04]  /*da7b0*/  LDL.LU R18, [R1+0x414] ;  /* 0x0004140001127983 */ /* 0x000f280000300800 */
[----:B0-----:R-:W4:Y:S01]  /*da7c0*/  LDL.LU R11, [R1+0x418] ;  /* 0x00041800010b7983 */ /* 0x001f220000300800 */
[----:B-1----:R-:W-:-:S03]  /*da7d0*/  IADD3 R20, P2, R19, R6, RZ ;  /* 0x0000000613147210 */ /* 0x002fc60007f5e0ff */
[----:B------:R-:W4:Y:S04]  /*da7e0*/  LDL.LU R19, [R1+0x41c] ;  /* 0x00041c0001137983 */ /* 0x000f280000300800 */
[----:B------:R-:W2:Y:S01]  /*da7f0*/  LDL.LU R9, [R1+0x1cc] ;  /* 0x0001cc0001097983 */ /* 0x000ea20000300800 */
[----:B------:R-:W-:-:S05]  /*da800*/  IMAD.X R21, R15, 0x1, R27, P2 ;  /* 0x000000010f157824 */ /* 0x000fca00010e061b */
[----:B------:R-:W-:Y:S04]  /*da810*/  STL.64 [R1+0x1290], R20 ;  /* 0x0012901401007387 */ /* 0x000fe80000100a00 */
[----:B------:R-:W-:Y:S04]  /*da820*/  STL [R1+0x1f9c], R14 ;  /* 0x001f9c0e01007387 */ /* 0x000fe80000100800 */
[----:B--2---:R0:W-:Y:S04]  /*da830*/  STL [R1+0x571c], R9 ;  /* 0x00571c0901007387 */ /* 0x0041e80000100800 */
[----:B------:R1:W-:Y:S01]  /*da840*/  STL [R1+0x1f98], R10 ;  /* 0x001f980a01007387 */ /* 0x0003e20000100800 */
[----:B0-----:R-:W-:-:S03]  /*da850*/  F2FP.SATFINITE.E5M2.F32.PACK_AB_MERGE_C R9, R29, R17, RZ ;  /* 0x000000111d09723e */ /* 0x001fc600048060ff */
[----:B------:R-:W2:Y:S01]  /*da860*/  LDL.LU R29, [R1+0x1f0] ;  /* 0x0001f000011d7983 */ /* 0x000ea20000300800 */
[----:B-1----:R-:W-:Y:S02]  /*da870*/  SHF.R.S32.HI R10, RZ, 0x1f, R13 ;  /* 0x0000001fff0a7819 */ /* 0x002fe4000001140d */
[----:B------:R-:W-:-:S05]  /*da880*/  IADD3 R14, P2, R13, R0, RZ ;  /* 0x000000000d0e7210 */ /* 0x000fca0007f5e0ff */
[----:B------:R-:W-:Y:S01]  /*da890*/  IMAD.X R15, R10, 0x1, R2, P2 ;  /* 0x000000010a0f7824 */ /* 0x000fe200010e0602 */
[----:B--2---:R-:W-:Y:S04]  /*da8a0*/  STL [R1+0x570c], R29 ;  /* 0x00570c1d01007387 */ /* 0x004fe80000100800 */
[----:B------:R-:W-:Y:S04]  /*da8b0*/  STL [R1+0x2038], R9 ;  /* 0x0020380901007387 */ /* 0x000fe80000100800 */
[----:B------:R-:W-:Y:S04]  /*da8c0*/  STL [R1+0x5720], R0 ;  /* 0x0057200001007387 */ /* 0x000fe80000100800 */
[----:B------:R0:W-:Y:S02]  /*da8d0*/  STL.64 [R1+0x1288], R14 ;  /* 0x0012880e01007387 */ /* 0x0001e40000100a00 */
[----:B0-----:R-:W-:-:S02]  /*da8e0*/  F2FP.SATFINITE.E5M2.F32.PACK_AB_MERGE_C R14, R26, R8, RZ ;  /* 0x000000081a0e723e */ /* 0x001fc400048060ff */
[----:B------:R-:W-:Y:S02]  /*da8f0*/  IADD3 R8, P2, R13, R3, RZ ;  /* 0x000000030d087210 */ /* 0x000fe40007f5e0ff */
[----:B---3--:R-:W-:Y:S01]  /*da900*/  F2FP.SATFINITE.E5M2.F32.PACK_AB_MERGE_C R0, R28, R12, RZ ;  /* 0x0000000c1c00723e */ /* 0x008fe200048060ff */
[----:B------:R-:W-:Y:S02]  /*da910*/  STL [R1+0x2018], R14 ;  /* 0x0020180e01007387 */ /* 0x000fe40000100800 */
[----:B------:R-:W-:Y:S02]  /*da920*/  IMAD.X R9, R10, 0x1, R4, P2 ;  /* 0x000000010a097824 */ /* 0x000fe400010e0604 */
[----:B------:R-:W-:Y:S04]  /*da930*/  STL.64 [R1+0x5728], R2 ;  /* 0x0057280201007387 */ /* 0x000fe80000100a00 */
[----:B------:R0:W-:Y:S04]  /*da940*/  STL [R1+0x17dc], R0 ;  /* 0x0017dc0001007387 */ /* 0x0001e80000100800 */
[----:B0-----:R-:W2:Y:S04]  /*da950*/  LDL.LU R0, [R1+0x3f0] ;  /* 0x0003f00001007983 */ /* 0x001ea80000300800 */
[----:B------:R0:W-:Y:S04]  /*da960*/  STL.64 [R1+0x1280], R8 ;  /* 0x0012800801007387 */ /* 0x0001e80000100a00 */
[----:B0-----:R-:W2:Y:S04]  /*da970*/  LDL.LU R9, [R1+0x3f4] ;  /* 0x0003f40001097983 */ /* 0x001ea80000300800 */
[----:B------:R-:W3:Y:S04]  /*da980*/  LDL.LU R26, [R1+0x228] ;  /* 0x00022800011a7983 */ /* 0x000ee80000300800 */
[----:B------:R-:W3:Y:S04]  /*da990*/  LDL.LU R12, [R1+0x3fc] ;  /* 0x0003fc00010c7983 */ /* 0x000ee80000300800 */
[----:B------:R-:W2:Y:S04]  /*da9a0*/  LDL.LU R29, [R1+0x3d0] ;  /* 0x0003d000011d7983 */ /* 0x000ea80000300800 */
[----:B------:R-:W3:Y:S04]  /*da9b0*/  LDL.LU R14, [R1+0x3d4] ;  /* 0x0003d400010e7983 */ /* 0x000ee80000300800 */
[----:B------:R-:W3:Y:S04]  /*da9c0*/  LDL.LU R17, [R1+0x3d8] ;  /* 0x0003d80001117983 */ /* 0x000ee80000300800 */
[----:B------:R-:W2:Y:S01]  /*da9d0*/  LDL.LU R28, [R1+0x3dc] ;  /* 0x0003dc00011c7983 */ /* 0x000ea20000300800 */
[----:B----4-:R-:W-:-:S02]  /*da9e0*/  F2FP.SATFINITE.E5M2.F32.PACK_AB_MERGE_C R3, R18, R25, RZ ;  /* 0x000000191203723e */ /* 0x010fc400048060ff */
[----:B------:R-:W-:Y:S01]  /*da9f0*/  F2FP.SATFINITE.E5M2.F32.PACK_AB_MERGE_C R2, R19, R11, RZ ;  /* 0x0000000b1302723e */ /* 0x000fe200048060ff */
[----:B--2---:R0:W-:Y:S04]  /*daa00*/  STL.64 [R1+0x5710], R28 ;  /* 0x0057101c01007387 */ /* 0x0041e80000100a00 */
[----:B0-----:R-:W3:Y:S04]  /*daa10*/  LDL.LU R28, [R1+0x22c] ;  /* 0x00022c00011c7983 */ /* 0x001ee80000300800 */
[----:B------:R-:W2:Y:S04]  /*daa20*/  LDL.LU R29, [R1+0x3f8] ;  /* 0x0003f800011d7983 */ /* 0x000ea80000300800 */
[----:B------:R-:W4:Y:S04]  /*daa30*/  LDL.LU R25, [R1+0x3b0] ;  /* 0x0003b00001197983 */ /* 0x000f280000300800 */
        /* <DEDUP_REMOVED lines=8> */
[----:B------:R-:W-:Y:S01]  /*daac0*/  F2FP.SATFINITE.E5M2.F32.PACK_AB_MERGE_C R9, R9, R0, RZ ;  /* 0x000000000909723e */ /* 0x000fe200048060ff */
[----:B---3--:R0:W-:Y:S04]  /*daad0*/  STL.64 [R1+0x5700], R20 ;  /* 0x0057001401007387 */ /* 0x0081e80000100a00 */
[----:B0-----:R-:W4:Y:S04]  /*daae0*/  LDL.LU R20, [R1+0x3b4] ;  /* 0x0003b40001147983 */ /* 0x001f280000300800 */
[----:B------:R-:W3:Y:S04]  /*daaf0*/  LDL.LU R21, [R1+0x3b8] ;  /* 0x0003b80001157983 */ /* 0x000ee80000300800 */
[----:B------:R-:W3:Y:S04]  /*dab00*/  LDL.LU R22, [R1+0x39c] ;  /* 0x00039c0001167983 */ /* 0x000ee80000300800 */
[----:B------:R-:W3:Y:S04]  /*dab10*/  LDL.LU R23, [R1+0x240] ;  /* 0x0002400001177983 */ /* 0x000ee80000300800 */
[----:B------:R-:W3:Y:S04]  /*dab20*/  LDL.LU R16, [R1+0x244] ;  /* 0x0002440001107983 */ /* 0x000ee80000300800 */
[----:B------:R0:W-:Y:S04]  /*dab30*/  STL.64 [R1+0x1278], R2 ;  /* 0x0012780201007387 */ /* 0x0001e80000100a00 */
[----:B------:R-:W3:Y:S01]  /*dab40*/  LDL.LU R15, [R1+0x248] ;  /* 0x00024800010f7983 */ /* 0x000ee20000300800 */
[----:B0-----:R-:W-:Y:S01]  /*dab50*/  IADD3 R2, P2, R13, R6, RZ ;  /* 0x000000060d027210 */ /* 0x001fe20007f5e0ff */
[----:B------:R-:W-:-:S02]  /*dab60*/  IMAD.MOV.U32 R3, RZ, RZ, R10 ;  /* 0x000000ffff037224 */ /* 0x000fc400078e000a */
[----:B------:R-:W3:Y:S04]  /*dab70*/  LDL.LU R10, [R1+0x24c] ;  /* 0x00024c00010a7983 */ /* 0x000ee80000300800 */
[----:B------:R-:W3:Y:S01]  /*dab80*/  LDL.LU R13, [R1+0xca4] ;  /* 0x000ca400010d7983 */ /* 0x000ee20000300800 */
[----:B------:R-:W-:-:S03]  /*dab90*/  IMAD.X R3, R3, 0x1, R27, P2 ;  /* 0x0000000103037824 */ /* 0x000fc600010e061b */
[----:B------:R-:W3:Y:S04]  /*daba0*/  LDL.LU R18, [R1+0x4b4] ;  /* 0x0004b40001127983 */ /* 0x000ee80000300800 */
[----:B------:R-:W3:Y:S04]  /*dabb0*/  LDL.LU R19, [R1+0x4] ;  /* 0x0000040001137983 */ /* 0x000ee80000300800 */
[----:B------:R0:W-:Y:S04]  /*dabc0*/  STL.64 [R1+0x1270], R2 ;  /* 0x0012700201007387 */ /* 0x0001e80000100a00 */
[----:B0-----:R-:W4:Y:S04]  /*dabd0*/  LDL.LU.64 R2, [R1+0x5728] ;  /* 0x0057280001027983 */ /* 0x001f280000300a00 */
[----:B------:R-:W3:Y:S04]  /*dabe0*/  LDL.LU R0, [R1+0x5720] ;  /* 0x0057200001007983 */ /* 0x000ee80000300800 */
[----:B------:R0:W-:Y:S04]  /*dabf0*/  STL [R1+0x212c], R9 ;  /* 0x00212c0901007387 */ /* 0x0001e80000100800 */
[----:B0-----:R-:W4:Y:S01]  /*dac00*/  LDL.LU R9, [R1+0x571c] ;  /* 0x00571c0001097983 */ /* 0x001f220000300800 */
[----:B------:R-:W-:-:S03]  /*dac10*/  F2FP.SATFINITE.E5M2.F32.PACK_AB_MERGE_C R28, R28, R26, RZ ;  /* 0x0000001a1c1c723e */ /* 0x000fc600048060ff */
[----:B------:R-:W3:Y:S01]  /*dac20*/  LDL.LU R26, [R1+0x5718] ;  /* 0x00571800011a7983 */ /* 0x000ee20000300800 */
[----:B--2---:R-:W-:-:S03]  /*dac30*/  F2FP.SATFINITE.E5M2.F32.PACK_AB_MERGE_C R29, R12, R29, RZ ;  /* 0x0000001d0c1d723e */ /* 0x004fc600048060ff */
[----:B------:R3:W-:Y:S04]  /*dac40*/  STL [R1+0x4f8c], R28 ;  /* 0x004f8c1c01007387 */ /* 0x0007e80000100800 */
[----:B------:R0:W-:Y:S01]  /*dac50*/  STL [R1+0x2128], R29 ;  /* 0x0021281d01007387 */ /* 0x0001e20000100800 */
[----:B----4-:R-:W-:Y:S02]  /*dac60*/  SHF.R.S32.HI R12, RZ, 0x1f, R9 ;  /* 0x0000001fff0c7819 */ /* 0x010fe40000011409 */
[----:B---3--:R-:W-:-:S05]  /*dac70*/  IADD3 R28, P2, R9, R0, RZ ;  /* 0x00000000091c7210 */ /* 0x008fca0007f5e0ff */
[----:B0-----:R-:W-:-:S05]  /*dac80*/  IMAD.X R29, R12, 0x1, R2, P2 ;  /* 0x000000010c1d7824 */ /* 0x001fca00010e0602 */
[----:B------:R0:W-:Y:S04]  /*dac90*/  STL.64 [R1+0x1268], R28 ;  /* 0x0012681c01007387 */ /* 0x0001e80000100a00 */
[----:B0-----:R-:W2:Y:S01]  /*daca0*/  LDL.LU.64 R28, [R1+0x5710] ;  /* 0x00571000011c7983 */ /* 0x001ea20000300a00 */
[----:B------:R-:W-:Y:S02]  /*dacb0*/  F2FP.SATFINITE.E5M2.F32.PACK_AB_MERGE_C R20, R20, R25, RZ ;  /* 0x000000191414723e */ /* 0x000fe400048060ff */
[----:B------:R-:W-:Y:S02]  /*dacc0*/  F2FP.SATFINITE.E5M2.F32.PACK_AB_MERGE_C R8, R8, R21, RZ ;  /* 0x000000150808723e */ /* 0x000fe400048060ff */
[----:B--2---:R-:W-:Y:S02]  /*dacd0*/  F2FP.SATFINITE.E5M2.F32.PACK_AB_MERGE_C R29, R14, R29, RZ ;  /* 0x0000001d0e1d723e */ /* 0x004fe400048060ff */
[----:B------:R-:W-:-:S02]  /*dace0*/  F2FP.SATFINITE.E5M2.F32.PACK_AB_MERGE_C R14, R28, R17, RZ ;  /* 0x000000111c0e723e */ /* 0x000fc400048060ff */
[----:B------:R-:W-:Y:S01]  /*dacf0*/  IADD3 R28, P2, R9, R3, RZ ;  /* 0x00000003091c7210 */ /* 0x000fe20007f5e0ff */
[----:B------:R0:W-:Y:S04]  /*dad00*/  STL [R1+0x2168], R29 ;  /* 0x0021681d01007387 */ /* 0x0001e80000100800 */
[----:B------:R-:W-:Y:S01]  /*dad10*/  STL [R1+0x2164], R14 ;  /* 0x0021640e01007387 */ /* 0x000fe20000100800 */
[----:B0-----:R-:W-:-:S05]  /*dad20*/  IMAD.X R29, R12, 0x1, R4, P2 ;  /* 0x000000010c1d7824 */ /* 0x001fca00010e0604 */
[----:B------:R0:W-:Y:S04]  /*dad30*/  STL.64 [R1+0x1260], R28 ;  /* 0x0012601c01007387 */ /* 0x0001e80000100a00 */
[----:B0-----:R-:W2:Y:S04]  /*dad40*/  LDL.LU R29, [R1+0x570c] ;  /* 0x00570c00011d7983 */ /* 0x001ea80000300800 */
[----:B------:R-:W3:Y:S04]  /*dad50*/  LDL.LU R14, [R1+0xca0] ;  /* 0x000ca000010e7983 */ /* 0x000ee80000300800 */
[----:B------:R-:W4:Y:S04]  /*dad60*/  LDL.LU R17, [R1+0x30] ;  /* 0x0000300001117983 */ /* 0x000f280000300800 */
[----:B------:R-:W4:Y:S04]  /*dad70*/  LDL.LU R28, [R1+0x4b0] ;  /* 0x0004b000011c7983 */ /* 0x000f280000300800 */
[----:B------:R-:W4:Y:S04]  /*dad80*/  LDL.LU R25, [R1+0x5708] ;  /* 0x0057080001197983 */ /* 0x000f280000300800 */
[----:B------:R0:W-:Y:S04]  /*dad90*/  STL [R1+0x21a0], R20 ;  /* 0x0021a01401007387 */ /* 0x0001e80000100800 */
[----:B------:R-:W-:Y:S01]  /*dada0*/  STL [R1+0x2198], R8 ;  /* 0x0021980801007387 */ /* 0x000fe20000100800 */
[----:B0-----:R-:W-:-:S05]  /*dadb0*/  IADD3 R20, P2, R9, R5, RZ ;  /* 0x0000000509147210 */ /* 0x001fca0007f5e0ff */
[----:B------:R-:W-:-:S05]  /*dadc0*/  IMAD.X R21, R12, 0x1, R7, P2 ;  /* 0x000000010c157824 */ /* 0x000fca00010e0607 */
[----:B------:R0:W-:Y:S04]  /*dadd0*/  STL.64 [R1+0x1258], R20 ;  /* 0x0012581401007387 */ /* 0x0001e80000100a00 */
[----:B0-----:R-:W2:Y:S01]  /*dade0*/  LDL.LU.64 R20, [R1+0x5700] ;  /* 0x0057000001147983 */ /* 0x001ea20000300a00 */
[----:B------:R-:W-:-:S05]  /*dadf0*/  IADD3 R8, P2, R9, R6, RZ ;  /* 0x0000000609087210 */ /* 0x000fca0007f5e0ff */
[----:B------:R-:W-:Y:S02]  /*dae00*/  IMAD.X R9, R12, 0x1, R27, P2 ;  /* 0x000000010c097824 */ /* 0x000fe400010e061b */
[----:B------:R-:W4:Y:S04]  /*dae10*/  LDL.LU R12, [R1+0x56f8] ;  /* 0x0056f800010c7983 */ /* 0x000f280000300800 */
[----:B------:R0:W-:Y:S01]  /*dae20*/  STL.64 [R1+0x1250], R8 ;  /* 0x0012500801007387 */ /* 0x0001e20000100a00 */
[----:B------:R-:W-:-:S03]  /*dae30*/  F2FP.SATFINITE.E5M2.F32.PACK_AB_MERGE_C R10, R10, R15, RZ ;  /* 0x0000000f0a0a723e */ /* 0x000fc600048060ff */
[----:B0-----:R-:W4:Y:S01]  /*dae40*/  LDL.LU.64 R8, [R1+0x56f0] ;  /* 0x0056f00001087983 */ /* 0x001f220000300a00 */
[----:B------:R-:W-:Y:S02]  /*dae50*/  LOP3.LUT R13, R13, 0xffff, RZ, 0xc0, !PT ;  /* 0x0000ffff0d0d7812 */ /* 0x000fe400078ec0ff */
[----:B------:R-:W-:Y:S02]  /*dae60*/  LOP3.LUT R18, R18, 0xffff, RZ, 0xc0, !PT ;  /* 0x0000ffff12127812 */ /* 0x000fe400078ec0ff */
[----:B------:R-:W-:Y:S02]  /*dae70*/  SHF.R.U32.HI R15, RZ, 0x8, R13 ;  /* 0x00000008ff0f7819 */ /* 0x000fe4000001160d */
[--C-:B------:R-:W-:Y:S02]  /*dae80*/  PRMT R13, R13, 0x3340, R18.reuse ;  /* 0x000033400d0d7816 */ /* 0x100fe40000000012 */
[----:B------:R-:W-:Y:S02]  /*dae90*/  SHF.R.U32.HI R18, RZ, 0x8, R18 ;  /* 0x00000008ff127819 */ /* 0x000fe40000011612 */
[----:B------:R-:W-:-:S02]  /*daea0*/  LOP3.LUT R15, R15, 0xffff, RZ, 0xc0, !PT ;  /* 0x0000ffff0f0f7812 */ /* 0x000fc400078ec0ff */
[----:B--2---:R-:W-:Y:S02]  /*daeb0*/  F2FP.SATFINITE.E5M2.F32.PACK_AB_MERGE_C R21, R21, R11, RZ ;  /* 0x0000000b1515723e */ /* 0x004fe400048060ff */
[----:B------:R-:W-:Y:S01]  /*daec0*/  F2FP.SATFINITE.E5M2.F32.PACK_AB_MERGE_C R20, R22, R20, RZ ;  /* 0x000000141614723e */ /* 0x000fe200048060ff */
[----:B------:R-:W2:Y:S04]  /*daed0*/  LDL.LU R11, [R1+0x56ec] ;  /* 0x0056ec00010b7983 */ /* 0x000ea80000300800 */
[----:B------:R-:W-:Y:S01]  /*daee0*/  STL [R1+0x4f58], R21 ;  /* 0x004f581501007387 */ /* 0x000fe20000100800 */
[----:B------:R-:W-:Y:S02]  /*daef0*/  F2FP.SATFINITE.E5M2.F32.PACK_AB_MERGE_C R22, R16, R23, RZ ;  /* 0x000000171016723e */ /* 0x000fe400048060ff */
[----:B------:R-:W-:Y:S01]  /*daf00*/  SHF.R.S32.HI R16, RZ, 0x1f, R29 ;  /* 0x0000001fff107819 */ /* 0x000fe2000001141d */
[----:B------:R0:W-:Y:S04]  /*daf10*/  STL [R1+0x21cc], R20 ;  /* 0x0021cc1401007387 */ /* 0x0001e80000100800 */
[----:B------:R-:W-:Y:S01]  /*daf20*/  STL [R1+0x1a18], R22 ;  /* 0x001a181601007387 */ /* 0x000fe20000100800 */
[----:B0-----:R-:W-:-:S05]  /*daf30*/  IADD3 R20, P2, R29, R0, RZ ;  /* 0x000000001d147210 */ /* 0x001fca0007f5e0ff */
[----:B------:R-:W-:-:S05]  /*daf40*/  IMAD.X R21, R16, 0x1, R2, P2 ;  /* 0x0000000110157824 */ /* 0x000fca00010e0602 */
[----:B------:R-:W-:Y:S04]  /*daf50*/  STL.64 [R1+0x1248], R20 ;  /* 0x0012481401007387 */ /* 0x000fe80000100a00 */
[----:B------:R0:W-:Y:S02]  /*daf60*/  STL [R1+0x4f60], R10 ;  /* 0x004f600a01007387 */ /* 0x0001e40000100800 */
[----:B0-----:R-:W-:Y:S02]  /*daf70*/  LOP3.LUT R10, R19, 0xffff, RZ, 0xc0, !PT ;  /* 0x0000ffff130a7812 */ /* 0x001fe400078ec0ff */
[----:B------:R-:W-:Y:S02]  /*daf80*/  LOP3.LUT R20, R18, 0xffff, RZ, 0xc0, !PT ;  /* 0x0000ffff12147812 */ /* 0x000fe400078ec0ff */
[----:B------:R-:W2:Y:S01]  /*daf90*/  LDL.LU R18, [R1+0xab4] ;  /* 0x000ab40001127983 */ /* 0x000ea20000300800 */
[----:B------:R-:W-:-:S02]  /*dafa0*/  PRMT R19, R10, 0x3340, R0 ;  /* 0x000033400a137816 */ /* 0x000fc40000000000 */
[----:B------:R-:W-:Y:S02]  /*dafb0*/  PRMT R20, R15, 0x3340, R20 ;  /* 0x000033400f147816 */ /* 0x000fe40000000014 */
[----:B------:R-:W-:Y:S02]  /*dafc0*/  PRMT R21, R13, 0x5410, R19 ;  /* 0x000054100d157816 */ /* 0x000fe40000000013 */
[----:B---3--:R-:W-:Y:S01]  /*dafd0*/  LOP3.LUT R15, R14, 0xffff, RZ, 0xc0, !PT ;  /* 0x0000ffff0e0f7812 */ /* 0x008fe200078ec0ff */
[----:B------:R-:W3:Y:S04]  /*dafe0*/  LDL.LU R19, [R1+0xdc] ;  /* 0x0000dc0001137983 */ /* 0x000ee80000300800 */
[----:B------:R-:W3:Y:S04]  /*daff0*/  LDL.LU R13, [R1+0xab0] ;  /* 0x000ab000010d7983 */ /* 0x000ee80000300800 */
[----:B------:R0:W-:Y:S01]  /*db000*/  STL [R1+0x5344], R21 ;  /* 0x0053441501007387 */ /* 0x0001e20000100800 */
[----:B----4-:R-:W-:-:S03]  /*db010*/  LOP3.LUT R14, R17, 0xffff, RZ, 0xc0, !PT ;  /* 0x0000ffff110e7812 */ /* 0x010fc600078ec0ff */
[----:B------:R1:W-:Y:S01]  /*db020*/  STL [R1+0xaf8], R20 ;  /* 0x000af81401007387 */ /* 0x0003e20000100800 */
[----:B------:R-:W-:-:S03]  /*db030*/  LOP3.LUT R17, R28, 0xffff, RZ, 0xc0, !PT ;  /* 0x0000ffff1c117812 */ /* 0x000fc600078ec0ff */
[----:B------:R-:W4:Y:S01]  /*db040*/  LDL.LU R28, [R1+0xd8] ;  /* 0x0000d800011c7983 */ /* 0x000f220000300800 */
[----:B0-----:R-:W-:Y:S02]  /*db050*/  PRMT R21, R14, 0x3340, R0 ;  /* 0x000033400e157816 */ /* 0x001fe40000000000 */
[----:B-1----:R-:W-:Y:S02]  /*db060*/  PRMT R20, R15, 0x3340, R17 ;  /* 0x000033400f147816 */ /* 0x002fe40000000011 */
[----:B------:R-:W-:Y:S02]  /*db070*/  SHF.R.U32.HI R15, RZ, 0x8, R15 ;  /* 0x00000008ff0f7819 */ /* 0x000fe4000001160f */
[----:B------:R-:W-:Y:S02]  /*db080*/  SHF.R.U32.HI R17, RZ, 0x8, R17 ;  /* 0x00000008ff117819 */ /* 0x000fe40000011611 */
[----:B------:R-:W-:Y:S02]  /*db090*/  SHF.R.U32.HI R14, RZ, 0x8, R14 ;  /* 0x00000008ff0e7819 */ /* 0x000fe4000001160e */
[----:B------:R-:W-:-:S02]  /*db0a0*/  PRMT R22, R20, 0x5410, R21 ;  /* 0x0000541014167816 */ /* 0x000fc40000000015 */
[----:B------:R-:W-:Y:S02]  /*db0b0*/  IADD3 R20, P2, R29, R3, RZ ;  /* 0x000000031d147210 */ /* 0x000fe40007f5e0ff */
[----:B------:R-:W-:Y:S02]  /*db0c0*/  LOP3.LUT R15, R15, 0xffff, RZ, 0xc0, !PT ;  /* 0x0000ffff0f0f7812 */ /* 0x000fe400078ec0ff */
[----:B------:R-:W-:Y:S02]  /*db0d0*/  LOP3.LUT R17, R17, 0xffff, RZ, 0xc0, !PT ;  /* 0x0000ffff11117812 */ /* 0x000fe400078ec0ff */
[----:B------:R-:W-:Y:S01]  /*db0e0*/  LOP3.LUT R14, R14, 0xffff, RZ, 0xc0, !PT ;  /* 0x0000ffff0e0e7812 */ /* 0x000fe200078ec0ff */
[----:B------:R-:W-:Y:S01]  /*db0f0*/  IMAD.X R21, R16, 0x1, R4, P2 ;  /* 0x0000000110157824 */ /* 0x000fe200010e0604 */
[----:B------:R-:W-:Y:S02]  /*db100*/  PRMT R15, R15, 0x3340, R17 ;  /* 0x000033400f0f7816 */ /* 0x000fe40000000011 */
[----:B------:R-:W-:-:S02]  /*db110*/  PRMT R17, R14, 0x3340, R0 ;  /* 0x000033400e117816 */ /* 0x000fc40000000000 */
[----:B------:R-:W-:Y:S01]  /*db120*/  IADD3 R14, P2, R29, R5, RZ ;  /* 0x000000051d0e7210 */ /* 0x000fe20007f5e0ff */
[----:B------:R-:W-:Y:S04]  /*db130*/  STL [R1+0x5340], R22 ;  /* 0x0053401601007387 */ /* 0x000fe80000100800 */
[----:B------:R-:W-:Y:S04]  /*db140*/  STL.64 [R1+0x1230], R20 ;  /* 0x0012301401007387 */ /* 0x000fe80000100a00 */
[----:B------:R-:W4:Y:S04]  /*db150*/  LDL.LU R23, [R1+0x1f4] ;  /* 0x0001f40001177983 */ /* 0x000f280000300800 */
[----:B------:R0:W-:Y:S04]  /*db160*/  STL [R1+0xaf4], R15 ;  /* 0x000af40f01007387 */ /* 0x0001e80000100800 */
[----:B------:R-:W-:Y:S01]  /*db170*/  STL [R1+0x14c], R17 ;  /* 0x00014c1101007387 */ /* 0x000fe20000100800 */
[----:B------:R-:W-:Y:S01]  /*db180*/  SHF.R.U32.HI R10, RZ, 0x8, R10 ;  /* 0x00000008ff0a7819 */ /* 0x000fe2000001160a */
[----:B0-----:R-:W-:-:S03]  /*db190*/  IMAD.X R15, R16, 0x1, R7, P2 ;  /* 0x00000001100f7824 */ /* 0x001fc600010e0607 */
[----:B------:R-:W-:Y:S02]  /*db1a0*/  LOP3.LUT R10, R10, 0xffff, RZ, 0xc0, !PT ;  /* 0x0000ffff0a0a7812 */ /* 0x000fe400078ec0ff */
[----:B------:R0:W-:Y:S02]  /*db1b0*/  STL.64 [R1+0x1240], R14 ;  /* 0x0012400e01007387 */ /* 0x0001e40000100a00 */
[----:B------:R-:W-:Y:S02]  /*db1c0*/  PRMT R10, R10, 0x3340, R0 ;  /* 0x000033400a0a7816 */ /* 0x000fe40000000000 */
[----:B0-----:R-:W-:-:S05]  /*db1d0*/  IADD3 R14, P2, R29, R6, RZ ;  /* 0x000000061d0e7210 */ /* 0x001fca0007f5e0ff */
[----:B------:R-:W-:-:S05]  /*db1e0*/  IMAD.X R15, R16, 0x1, R27, P2 ;  /* 0x00000001100f7824 */ /* 0x000fca00010e061b */
[----:B------:R-:W-:Y:S04]  /*db1f0*/  STL.64 [R1+0x1238], R14 ;  /* 0x0012380e01007387 */ /* 0x000fe80000100a00 */
[----:B------:R0:W-:Y:S02]  /*db200*/  STL [R1+0x148], R10 ;  /* 0x0001480a01007387 */ /* 0x0001e40000100800 */
[----:B0-----:R-:W-:Y:S02]  /*db210*/  LOP3.LUT R10, R9, 0xffff, RZ, 0xc0, !PT ;  /* 0x0000ffff090a7812 */ /* 0x001fe400078ec0ff */
[----:B------:R-:W4:Y:S04]  /*db220*/  LDL.LU R9, [R1+0x4de4] ;  /* 0x004de40001097983 */ /* 0x000f280000300800 */
[----:B------:R-:W4:Y:S01]  /*db230*/  LDL.LU R29, [R1+0xa4] ;  /* 0x0000a400011d7983 */ /* 0x000f220000300800 */
[----:B--2---:R-:W-:-:S02]  /*db240*/  LOP3.LUT R16, R18, 0xffff, RZ, 0xc0, !PT ;  /* 0x0000ffff12107812 */ /* 0x004fc400078ec0ff */
[----:B---3--:R-:W-:Y:S02]  /*db250*/  LOP3.LUT R14, R13, 0xffff, RZ, 0xc0, !PT ;  /* 0x0000ffff0d0e7812 */ /* 0x008fe400078ec0ff */
[----:B------:R-:W-:Y:S01]  /*db260*/  LOP3.LUT R17, R19, 0xffff, RZ, 0xc0, !PT ;  /* 0x0000ffff13117812 */ /* 0x000fe200078ec0ff */
[----:B------:R-:W2:Y:S04]  /*db270*/  LDL.LU R13, [R1+0x8c4] ;  /* 0x0008c400010d7983 */ /* 0x000ea80000300800 */
[----:B------:R-:W3:Y:S04]  /*db280*/  LDL.LU R18, [R1+0x4de0] ;  /* 0x004de00001127983 */ /* 0x000ee80000300800 */
[----:B------:R-:W3:Y:S01]  /*db290*/  LDL.LU R19, [R1+0xa0] ;  /* 0x0000a00001137983 */ /* 0x000ee20000300800 */
[----:B----4-:R-:W-:-:S03]  /*db2a0*/  LOP3.LUT R15, R28, 0xffff, RZ, 0xc0, !PT ;  /* 0x0000ffff1c0f7812 */ /* 0x010fc600078ec0ff */
[----:B------:R-:W4:Y:S01]  /*db2b0*/  LDL.LU R28, [R1+0x8c0] ;  /* 0x0008c000011c7983 */ /* 0x000f220000300800 */
[----:B------:R-:W-:Y:S02]  /*db2c0*/  LOP3.LUT R8, R8, 0xffff, RZ, 0xc0, !PT ;  /* 0x0000ffff08087812 */ /* 0x000fe400078ec0ff */
[----:B------:R-:W-:Y:S02]  /*db2d0*/  PRMT R20, R16, 0x3340, R17 ;  /* 0x0000334010147816 */ /* 0x000fe40000000011 */
[----:B------:R-:W-:Y:S02]  /*db2e0*/  PRMT R21, R8, 0x3340, R0 ;  /* 0x0000334008157816 */ /* 0x000fe40000000000 */
[----:B------:R-:W-:Y:S02]  /*db2f0*/  SHF.R.U32.HI R16, RZ, 0x8, R16 ;  /* 0x00000008ff107819 */ /* 0x000fe40000011610 */
[----:B------:R-:W-:Y:S02]  /*db300*/  PRMT R20, R20, 0x5410, R21 ;  /* 0x0000541014147816 */ /* 0x000fe40000000015 */
[----:B------:R-:W-:-:S02]  /*db310*/  SHF.R.U32.HI R17, RZ, 0x8, R17 ;  /* 0x00000008ff117819 */ /* 0x000fc40000011611 */
[----:B------:R-:W-:Y:S02]  /*db320*/  PRMT R21, R10, 0x3340, R0 ;  /* 0x000033400a157816 */ /* 0x000fe40000000000 */
[----:B------:R-:W-:Y:S01]  /*db330*/  LOP3.LUT R16, R16, 0xffff, RZ, 0xc0, !PT ;  /* 0x0000ffff10107812 */ /* 0x000fe200078ec0ff */
[----:B------:R0:W-:Y:S01]  /*db340*/  STL [R1+0x533c], R20 ;  /* 0x00533c1401007387 */ /* 0x0001e20000100800 */
[----:B------:R-:W-:-:S04]  /*db350*/  LOP3.LUT R17, R17, 0xffff, RZ, 0xc0, !PT ;  /* 0x0000ffff11117812 */ /* 0x000fc800078ec0ff */
[----:B------:R-:W-:Y:S02]  /*db360*/  PRMT R16, R16, 0x3340, R17 ;  /* 0x0000334010107816 */ /* 0x000fe40000000011 */
[--C-:B0-----:R-:W-:Y:S02]  /*db370*/  PRMT R20, R14, 0x3340, R15.reuse ;  /* 0x000033400e147816 */ /* 0x101fe4000000000f */
[----:B------:R-:W-:Y:S02]  /*db380*/  SHF.R.U32.HI R14, RZ, 0x8, R14 ;  /* 0x00000008ff0e7819 */ /* 0x000fe4000001160e */
[----:B------:R-:W-:Y:S02]  /*db390*/  SHF.R.U32.HI R15, RZ, 0x8, R15 ;  /* 0x00000008ff0f7819 */ /* 0x000fe4000001160f */
[----:B------:R-:W-:Y:S02]  /*db3a0*/  PRMT R20, R20, 0x5410, R21 ;  /* 0x0000541014147816 */ /* 0x000fe40000000015 */
[----:B------:R-:W-:-:S02]  /*db3b0*/  LOP3.LUT R14, R14, 0xffff, RZ, 0xc0, !PT ;  /* 0x0000ffff0e0e7812 */ /* 0x000fc400078ec0ff */
[----:B------:R-:W-:Y:S02]  /*db3c0*/  LOP3.LUT R15, R15, 0xffff, RZ, 0xc0, !PT ;  /* 0x0000ffff0f0f7812 */ /* 0x000fe400078ec0ff */
[----:B------:R-:W-:Y:S02]  /*db3d0*/  SHF.R.U32.HI R10, RZ, 0x8, R10 ;  /* 0x00000008ff0a7819 */ /* 0x000fe4000001160a */
[----:B------:R-:W-:Y:S01]  /*db3e0*/  SHF.R.U32.HI R8, RZ, 0x8, R8 ;  /* 0x00000008ff087819 */ /* 0x000fe20000011608 */
[----:B------:R-:W-:Y:S01]  /*db3f0*/  STL [R1+0x5338], R20 ;  /* 0x0053381401007387 */ /* 0x000fe20000100800 */
[----:B------:R-:W-:-:S03]  /*db400*/  PRMT R14, R14, 0x3340, R15 ;  /* 0x000033400e0e7816 */ /* 0x000fc6000000000f */
[----:B------:R0:W-:Y:S01]  /*db410*/  STL [R1+0xab8], R16 ;  /* 0x000ab81001007387 */ /* 0x0001e20000100800 */
[----:B------:R-:W-:Y:S02]  /*db420*/  SHF.R.S32.HI R15, RZ, 0x1f, R23 ;  /* 0x0000001fff0f7819 */ /* 0x000fe40000011417 */
[----:B------:R-:W-:Y:S02]  /*db430*/  LOP3.LUT R10, R10, 0xffff, RZ, 0xc0, !PT ;  /* 0x0000ffff0a0a7812 */ /* 0x000fe400078ec0ff */
[----:B------:R-:W-:Y:S02]  /*db440*/  LOP3.LUT R8, R8, 0xffff, RZ, 0xc0, !PT ;  /* 0x0000ffff08087812 */ /* 0x000fe400078ec0ff */
[----:B0-----:R-:W-:Y:S02]  /*db450*/  IADD3 R16, P2, R23, R0, RZ ;  /* 0x0000000017107210 */ /* 0x001fe40007f5e0ff */
[--C-:B------:R-:W-:Y:S02]  /*db460*/  PRMT R10, R10, 0x3340, R0.reuse ;  /* 0x000033400a0a7816 */ /* 0x100fe40000000000 */
[----:B------:R-:W-:Y:S01]  /*db470*/  PRMT R8, R8, 0x3340, R0 ;  /* 0x0000334008087816 */ /* 0x000fe20000000000 */
[----:B------:R-:W-:Y:S01]  /*db480*/  IMAD.X R17, R15, 0x1, R2, P2 ;  /* 0x000000010f117824 */ /* 0x000fe200010e0602 */
[----:B------:R-:W-:Y:S04]  /*db490*/  STL [R1+0xaac], R14 ;  /* 0x000aac0e01007387 */ /* 0x000fe80000100800 */
[----:B------:R-:W-:Y:S04]  /*db4a0*/  STL.64 [R1+0x1228], R16 ;  /* 0x0012281001007387 */ /* 0x000fe80000100a00 */
[----:B------:R0:W-:Y:S04]  /*db4b0*/  STL [R1+0x140], R10 ;  /* 0x0001400a01007387 */ /* 0x0001e80000100800 */
[----:B------:R3:W-:Y:S04]  /*db4c0*/  STL [R1+0x144], R8 ;  /* 0x0001440801007387 */ /* 0x0007e80000100800 */
[----:B0-----:R-:W3:Y:S04]  /*db4d0*/  LDL.LU R10, [R1+0xcb0] ;  /* 0x000cb000010a7983 */ /* 0x001ee80000300800 */
[----:B------:R-:W3:Y:S01]  /*db4e0*/  LDL.LU R17, [R1+0x38] ;  /* 0x0000380001117983 */ /* 0x000ee20000300800 */
[----:B------:R-:W-:-:S02]  /*db4f0*/  LOP3.LUT R16, R9, 0xffff, RZ, 0xc0, !PT ;  /* 0x0000ffff09107812 */ /* 0x000fc400078ec0ff */
[----:B------:R-:W-:Y:S02]  /*db500*/  LOP3.LUT R20, R29, 0xffff, RZ, 0xc0, !PT ;  /* 0x0000ffff1d147812 */ /* 0x000fe400078ec0ff */
[----:B----4-:R-:W-:Y:S02]  /*db510*/  LOP3.LUT R9, R28, 0xffff, RZ, 0xc0, !PT ;  /* 0x0000ffff1c097812 */ /* 0x010fe400078ec0ff */
[----:B------:R-:W4:Y:S01]  /*db520*/  LDL.LU R28, [R1+0x4dc] ;  /* 0x0004dc00011c7983 */ /* 0x000f220000300800 */
[----:B--2---:R-:W-:Y:S02]  /*db530*/  LOP3.LUT R13, R13, 0xffff, RZ, 0xc0, !PT ;  /* 0x0000ffff0d0d7812 */ /* 0x004fe400078ec0ff */
[----:B---3--:R-:W-:Y:S02]  /*db540*/  LOP3.LUT R8, R18, 0xffff, RZ, 0xc0, !PT ;  /* 0x0000ffff12087812 */ /* 0x008fe400078ec0ff */
[----:B------:R-:W-:Y:S02]  /*db550*/  LOP3.LUT R14, R19, 0xffff, RZ, 0xc0, !PT ;  /* 0x0000ffff130e7812 */ /* 0x000fe400078ec0ff */
[----:B------:R-:W-:-:S02]  /*db560*/  PRMT R19, R20, 0x3340, R0 ;  /* 0x0000334014137816 */ /* 0x000fc40000000000 */
[----:B------:R-:W-:-:S04]  /*db570*/  PRMT R18, R16, 0x3340, R13 ;  /* 0x0000334010127816 */ /* 0x000fc8000000000d */
[----:B------:R-:W-:Y:S02]  /*db580*/  PRMT R21, R18, 0x5410, R19 ;  /* 0x0000541012157816 */ /* 0x000fe40000000013 */
[----:B------:R-:W-:Y:S02]  /*db590*/  PRMT R19, R14, 0x3340, R0 ;  /* 0x000033400e137816 */ /* 0x000fe40000000000 */
[----:B------:R-:W-:Y:S01]  /*db5a0*/  PRMT R18, R8, 0x3340, R9 ;  /* 0x0000334008127816 */ /* 0x000fe20000000009 */
[----:B------:R0:W-:Y:S01]  /*db5b0*/  STL [R1+0x5334], R21 ;  /* 0x0053341501007387 */ /* 0x0001e20000100800 */
[----:B------:R-:W-:Y:S02]  /*db5c0*/  SHF.R.U32.HI R13, RZ, 0x8, R13 ;  /* 0x00000008ff0d7819 */ /* 0x000fe4000001160d */
[----:B0-----:R-:W-:Y:S02]  /*db5d0*/  PRMT R21, R18, 0x5410, R19 ;  /* 0x0000541012157816 */ /* 0x001fe40000000013 */
[----:B------:R-:W-:-:S05]  /*db5e0*/  IADD3 R18, P2, R23, R3, RZ ;  /* 0x0000000317127210 */ /* 0x000fca0007f5e0ff */
[----:B------:R-:W-:Y:S01]  /*db5f0*/  IMAD.X R19, R15, 0x1, R4, P2 ;  /* 0x000000010f137824 */ /* 0x000fe200010e0604 */
[----:B------:R-:W-:Y:S01]  /*db600*/  STL [R1+0x5330], R21 ;  /* 0x0053301501007387 */ /* 0x000fe20000100800 */
[----:B------:R-:W-:-:S03]  /*db610*/  LOP3.LUT R22, R13, 0xffff, RZ, 0xc0, !PT ;  /* 0x0000ffff0d167812 */ /* 0x000fc600078ec0ff */
[----:B------:R0:W-:Y:S01]  /*db620*/  STL.64 [R1+0x1210], R18 ;  /* 0x0012101201007387 */ /* 0x0001e20000100a00 */
[----:B------:R-:W-:-:S03]  /*db630*/  SHF.R.U32.HI R16, RZ, 0x8, R16 ;  /* 0x00000008ff107819 */ /* 0x000fc60000011610 */
[----:B0-----:R-:W2:Y:S04]  /*db640*/  LDL.LU R18, [R1+0x56e8] ;  /* 0x0056e80001127983 */ /* 0x001ea80000300800 */
[----:B------:R-:W3:Y:S04]  /*db650*/  LDL.LU R13, [R1+0xca8] ;  /* 0x000ca800010d7983 */ /* 0x000ee80000300800 */
[----:B------:R-:W2:Y:S04]  /*db660*/  LDL.LU R19, [R1+0x34] ;  /* 0x0000340001137983 */ /* 0x000ea80000300800 */
[----:B------:R-:W2:Y:S01]  /*db670*/  LDL.LU R29, [R1+0x4d8] ;  /* 0x0004d800011d7983 */ /* 0x000ea20000300800 */
[----:B------:R-:W-:-:S03]  /*db680*/  LOP3.LUT R21, R16, 0xffff, RZ, 0xc0, !PT ;  /* 0x0000ffff10157812 */ /* 0x000fc600078ec0ff */
[----:B------:R-:W2:Y:S01]  /*db690*/  LDL.LU R16, [R1+0x1f8] ;  /* 0x0001f80001107983 */ /* 0x000ea20000300800 */
[----:B------:R-:W-:Y:S02]  /*db6a0*/  SHF.R.U32.HI R8, RZ, 0x8, R8 ;  /* 0x00000008ff087819 */ /* 0x000fe40000011608 */
[----:B------:R-:W-:Y:S02]  /*db6b0*/  SHF.R.U32.HI R9, RZ, 0x8, R9 ;  /* 0x00000008ff097819 */ /* 0x000fe40000011609 */
[----:B------:R-:W-:Y:S02]  /*db6c0*/  LOP3.LUT R8, R8, 0xffff, RZ, 0xc0, !PT ;  /* 0x0000ffff08087812 */ /* 0x000fe400078ec0ff */
[----:B------:R-:W-:Y:S02]  /*db6d0*/  LOP3.LUT R9, R9, 0xffff, RZ, 0xc0, !PT ;  /* 0x0000ffff09097812 */ /* 0x000fe400078ec0ff */
[----:B------:R-:W-:Y:S02]  /*db6e0*/  PRMT R22, R21, 0x3340, R22 ;  /* 0x0000334015167816 */ /* 0x000fe40000000016 */
[----:B------:R-:W-:-:S02]  /*db6f0*/  PRMT R21, R8, 0x3340, R9 ;  /* 0x0000334008157816 */ /* 0x000fc40000000009 */
[----:B------:R-:W-:Y:S02]  /*db700*/  IADD3 R8, P2, R23, R5, RZ ;  /* 0x0000000517087210 */ /* 0x000fe40007f5e0ff */
[----:B------:R-:W-:Y:S01]  /*db710*/  SHF.R.U32.HI R14, RZ, 0x8, R14 ;  /* 0x00000008ff0e7819 */ /* 0x000fe2000001160e */
[----:B------:R0:W-:Y:S02]  /*db720*/  STL [R1+0xaa8], R22 ;  /* 0x000aa81601007387 */ /* 0x0001e40000100800 */
[----:B------:R-:W-:Y:S01]  /*db730*/  IMAD.X R9, R15, 0x1, R7, P2 ;  /* 0x000000010f097824 */ /* 0x000fe200010e0607 */
[----:B------:R-:W-:Y:S02]  /*db740*/  LOP3.LUT R14, R14, 0xffff, RZ, 0xc0, !PT ;  /* 0x0000ffff0e0e7812 */ /* 0x000fe400078ec0ff */
[----:B0-----:R-:W-:Y:S01]  /*db750*/  IADD3 R22, P2, R23, R6, RZ ;  /* 0x0000000617167210 */ /* 0x001fe20007f5e0ff */
[----:B------:R-:W-:Y:S04]  /*db760*/  STL [R1+0xaa4], R21 ;  /* 0x000aa41501007387 */ /* 0x000fe80000100800 */
[----:B------:R0:W-:Y:S01]  /*db770*/  STL.64 [R1+0x1220], R8 ;  /* 0x0012200801007387 */ /* 0x0001e20000100a00 */
[----:B------:R-:W-:Y:S01]  /*db780*/  IMAD.X R23, R15, 0x1, R27, P2 ;  /* 0x000000010f177824 */ /* 0x000fe200010e061b */
[----:B------:R-:W-:-:S02]  /*db790*/  PRMT R15, R14, 0x3340, R0 ;  /* 0x000033400e0f7816 */ /* 0x000fc40000000000 */
[----:B------:R-:W-:Y:S02]  /*db7a0*/  LOP3.LUT R14, R10, 0xffff, RZ, 0xc0, !PT ;  /* 0x0000ffff0a0e7812 */ /* 0x000fe400078ec0ff */
[----:B------:R-:W-:Y:S01]  /*db7b0*/  LOP3.LUT R17, R17, 0xffff, RZ, 0xc0, !PT ;  /* 0x0000ffff11117812 */ /* 0x000fe200078ec0ff */
[----:B0-----:R-:W2:Y:S04]  /*db7c0*/  LDL.LU.64 R8, [R1+0x56e0] ;  /* 0x0056e00001087983 */ /* 0x001ea80000300a00 */
[----:B------:R-:W-:Y:S04]  /*db7d0*/  STL.64 [R1+0x1218], R22 ;  /* 0x0012181601007387 */ /* 0x000fe80000100a00 */
[----:B------:R4:W-:Y:S01]  /*db7e0*/  STL [R1+0x138], R15 ;  /* 0x0001380f01007387 */ /* 0x0009e20000100800 */
[----:B------:R-:W-:-:S02]  /*db7f0*/  PRMT R21, R17, 0x3340, R0 ;  /* 0x0000334011157816 */ /* 0x000fc40000000000 */
[----:B------:R-:W-:-:S04]  /*db800*/  SHF.R.U32.HI R20, RZ, 0x8, R20 ;  /* 0x00000008ff147819 */ /* 0x000fc80000011614 */
[----:B------:R-:W-:-:S04]  /*db810*/  LOP3.LUT R20, R20, 0xffff, RZ, 0xc0, !PT ;  /* 0x0000ffff14147812 */ /* 0x000fc800078ec0ff */
[----:B------:R-:W-:Y:S02]  /*db820*/  PRMT R20, R20, 0x3340, R0 ;  /* 0x0000334014147816 */ /* 0x000fe40000000000 */
[----:B------:R-:W-:-:S04]  /*db830*/  SHF.R.U32.HI R17, RZ, 0x8, R17 ;  /* 0x00000008ff117819 */ /* 0x000fc80000011611 */
[----:B------:R-:W-:Y:S02]  /*db840*/  LOP3.LUT R17, R17, 0xffff, RZ, 0xc0, !PT ;  /* 0x0000ffff11117812 */ /* 0x000fe400078ec0ff */
[----:B----4-:R-:W-:-:S04]  /*db850*/  LOP3.LUT R15, R28, 0xffff, RZ, 0xc0, !PT ;  /* 0x0000ffff1c0f7812 */ /* 0x010fc800078ec0ff */
[----:B------:R-:W-:-:S04]  /*db860*/  PRMT R10, R14, 0x3340, R15 ;  /* 0x000033400e0a7816 */ /* 0x000fc8000000000f */
[----:B------:R-:W-:Y:S02]  /*db870*/  PRMT R21, R10, 0x5410, R21 ;  /* 0x000054100a157816 */ /* 0x000fe40000000015 */
[----:B------:R-:W4:Y:S04]  /*db880*/  LDL.LU R10, [R1+0xac0] ;  /* 0x000ac000010a7983 */ /* 0x000f280000300800 */
[----:B------:R-:W-:Y:S04]  /*db890*/  STL [R1+0x5218], R21 ;  /* 0x0052181501007387 */ /* 0x000fe80000100800 */
[----:B------:R-:W4:Y:S01]  /*db8a0*/  LDL.LU R28, [R1+0xf0] ;  /* 0x0000f000011c7983 */ /* 0x000f220000300800 */
[----:B------:R-:W-:-:S02]  /*db8b0*/  SHF.R.U32.HI R14, RZ, 0x8, R14 ;  /* 0x00000008ff0e7819 */ /* 0x000fc4000001160e */
[----:B------:R-:W-:Y:S02]  /*db8c0*/  SHF.R.U32.HI R15, RZ, 0x8, R15 ;  /* 0x00000008ff0f7819 */ /* 0x000fe4000001160f */
[----:B------:R-:W-:Y:S02]  /*db8d0*/  LOP3.LUT R14, R14, 0xffff, RZ, 0xc0, !PT ;  /* 0x0000ffff0e0e7812 */ /* 0x000fe400078ec0ff */
[----:B------:R-:W-:-:S04]  /*db8e0*/  LOP3.LUT R15, R15, 0xffff, RZ, 0xc0, !PT ;  /* 0x0000ffff0f0f7812 */ /* 0x000fc800078ec0ff */
[----:B------:R-:W-:Y:S01]  /*db8f0*/  PRMT R14, R14, 0x3340, R15 ;  /* 0x000033400e0e7816 */ /* 0x000fe2000000000f */
[----:B------:R-:W-:Y:S04]  /*db900*/  STL [R1+0x13c], R20 ;  /* 0x00013c1401007387 */ /* 0x000fe80000100800 */
[----:B------:R0:W-:Y:S01]  /*db910*/  STL [R1+0xaa0], R14 ;  /* 0x000aa00e01007387 */ /* 0x0001e20000100800 */
[----:B---3--:R-:W-:Y:S02]  /*db920*/  LOP3.LUT R13, R13, 0xffff, RZ, 0xc0, !PT ;  /* 0x0000ffff0d0d7812 */ /* 0x008fe400078ec0ff */
[----:B--2---:R-:W-:Y:S02]  /*db930*/  LOP3.LUT R19, R19, 0xffff, RZ, 0xc0, !PT ;  /* 0x0000ffff13137812 */ /* 0x004fe400078ec0ff */
[----:B0-----:R-:W-:-:S02]  /*db940*/  LOP3.LUT R14, R29, 0xffff, RZ, 0xc0, !PT ;  /* 0x0000ffff1d0e7812 */ /* 0x001fc400078ec0ff */
[----:B------:R-:W-:Y:S02]  /*db950*/  PRMT R20, R19, 0x3340, R0 ;  /* 0x0000334013147816 */ /* 0x000fe40000000000 */
[----:B------:R-:W-:-:S04]  /*db960*/  PRMT R15, R13, 0x3340, R14 ;  /* 0x000033400d0f7816 */ /* 0x000fc8000000000e */
[----:B------:R-:W-:Y:S02]  /*db970*/  PRMT R22, R15, 0x5410, R20 ;  /* 0x000054100f167816 */ /* 0x000fe40000000014 */
[----:B------:R-:W-:Y:S02]  /*db980*/  SHF.R.S32.HI R15, RZ, 0x1f, R16 ;  /* 0x0000001fff0f7819 */ /* 0x000fe40000011410 */
[----:B------:R-:W-:Y:S02]  /*db990*/  IADD3 R20, P2, R16, R0, RZ ;  /* 0x0000000010147210 */ /* 0x000fe40007f5e0ff */
[----:B------:R-:W-:Y:S02]  /*db9a0*/  SHF.R.U32.HI R13, RZ, 0x8, R13 ;  /* 0x00000008ff0d7819 */ /* 0x000fe4000001160d */
[----:B------:R-:W-:Y:S01]  /*db9b0*/  SHF.R.U32.HI R14, RZ, 0x8, R14 ;  /* 0x00000008ff0e7819 */ /* 0x000fe2000001160e */
[----:B------:R-:W-:Y:S01]  /*db9c0*/  IMAD.X R21, R15, 0x1, R2, P2 ;  /* 0x000000010f157824 */ /* 0x000fe200010e0602 */
[----:B------:R-:W-:Y:S01]  /*db9d0*/  STL [R1+0x5214], R22 ;  /* 0x0052141601007387 */ /* 0x000fe20000100800 */
[----:B------:R-:W-:-:S02]  /*db9e0*/  LOP3.LUT R13, R13, 0xffff, RZ, 0xc0, !PT ;  /* 0x0000ffff0d0d7812 */ /* 0x000fc400078ec0ff */
[----:B------:R-:W-:Y:S01]  /*db9f0*/  LOP3.LUT R14, R14, 0xffff, RZ, 0xc0, !PT ;  /* 0x0000ffff0e0e7812 */ /* 0x000fe200078ec0ff */
[----:B------:R0:W-:Y:S03]  /*dba00*/  STL.64 [R1+0x1208], R20 ;  /* 0x0012081401007387 */ /* 0x0001e60000100a00 */
[----:B------:R-:W-:Y:S02]  /*dba10*/  PRMT R13, R13, 0x3340, R14 ;  /* 0x000033400d0d7816 */ /* 0x000fe4000000000e */
[----:B0-----:R-:W-:Y:S02]  /*dba20*/  PRMT R20, R17, 0x3340, R0 ;  /* 0x0000334011147816 */ /* 0x001fe40000000000 */
[----:B------:R-:W2:Y:S04]  /*dba30*/  LDL.LU R17, [R1+0x4de8] ;  /* 0x004de80001117983 */ /* 0x000ea80000300800 */
[----:B------:R-:W-:Y:S04]  /*dba40*/  STL [R1+0x134], R20 ;  /* 0x0001341401007387 */ /* 0x000fe80000100800 */
[----:B------:R-:W3:Y:S04]  /*dba50*/  LDL.LU R29, [R1+0xc4] ;  /* 0x0000c400011d7983 */ /* 0x000ee80000300800 */
[----:B------:R0:W-:Y:S04]  /*dba60*/  STL [R1+0xa80], R13 ;  /* 0x000a800d01007387 */ /* 0x0001e80000100800 */
[----:B0-----:R-:W3:Y:S01]  /*dba70*/  LDL.LU R13, [R1+0x8d0] ;  /* 0x0008d000010d7983 */ /* 0x001ee20000300800 */
[----:B------:R-:W-:-:S02]  /*dba80*/  SHF.R.U32.HI R19, RZ, 0x8, R19 ;  /* 0x00000008ff137819 */ /* 0x000fc40000011613 */
[----:B----4-:R-:W-:Y:S02]  /*dba90*/  LOP3.LUT R14, R10, 0xffff, RZ, 0xc0, !PT ;  /* 0x0000ffff0a0e7812 */ /* 0x010fe400078ec0ff */
[----:B------:R-:W-:Y:S02]  /*dbaa0*/  LOP3.LUT R10, R26, 0xffff, RZ, 0xc0, !PT ;  /* 0x0000ffff1a0a7812 */ /* 0x000fe400078ec0ff */
[----:B------:R-:W-:Y:S02]  /*dbab0*/  LOP3.LUT R20, R28, 0xffff, RZ, 0xc0, !PT ;  /* 0x0000ffff1c147812 */ /* 0x000fe400078ec0ff */
[----:B------:R-:W-:Y:S02]  /*dbac0*/  PRMT R22, R10, 0x3340, R0 ;  /* 0x000033400a167816 */ /* 0x000fe40000000000 */
[----:B------:R-:W-:-:S04]  /*dbad0*/  PRMT R21, R14, 0x3340, R20 ;  /* 0x000033400e157816 */ /* 0x000fc80000000014 */
[----:B------:R-:W-:Y:S02]  /*dbae0*/  PRMT R21, R21, 0x5410, R22 ;  /* 0x0000541015157816 */ /* 0x000fe40000000016 */
[----:B------:R-:W-:-:S05]  /*dbaf0*/  IADD3 R22, P2, R16, R3, RZ ;  /* 0x0000000310167210 */ /* 0x000fca0007f5e0ff */
[----:B------:R-:W-:Y:S01]  /*dbb00*/  IMAD.X R23, R15, 0x1, R4, P2 ;  /* 0x000000010f177824 */ /* 0x000fe200010e0604 */
[----:B------:R-:W-:Y:S04]  /*dbb10*/  STL [R1+0x5208], R21 ;  /* 0x0052081501007387 */ /* 0x000fe80000100800 */
[----:B------:R0:W-:Y:S01]  /*dbb20*/  STL.64 [R1+0x1200], R22 ;  /* 0x0012001601007387 */ /* 0x0001e20000100a00 */
[----:B------:R-:W-:Y:S02]  /*dbb30*/  SHF.R.U32.HI R14, RZ, 0x8, R14 ;  /* 0x00000008ff0e7819 */ /* 0x000fe4000001160e */
[----:B0-----:R-:W-:Y:S02]  /*dbb40*/  LOP3.LUT R22, R19, 0xffff, RZ, 0xc0, !PT ;  /* 0x0000ffff13167812 */ /* 0x001fe400078ec0ff */
[----:B------:R-:W4:Y:S04]  /*dbb50*/  LDL.LU R19, [R1+0x4dec] ;  /* 0x004dec0001137983 */ /* 0x000f280000300800 */
[----:B------:R-:W4:Y:S04]  /*dbb60*/  LDL.LU R26, [R1+0xc0] ;  /* 0x0000c000011a7983 */ /* 0x000f280000300800 */
[----:B------:R-:W4:Y:S01]  /*dbb70*/  LDL.LU R28, [R1+0x8c8] ;  /* 0x0008c800011c7983 */ /* 0x000f220000300800 */
[----:B------:R-:W-:-:S02]  /*dbb80*/  SHF.R.U32.HI R21, RZ, 0x8, R20 ;  /* 0x00000008ff157819 */ /* 0x000fc40000011614 */
[----:B------:R-:W-:Y:S02]  /*dbb90*/  LOP3.LUT R20, R14, 0xffff, RZ, 0xc0, !PT ;  /* 0x0000ffff0e147812 */ /* 0x000fe400078ec0ff */
[----:B------:R-:W4:Y:S01]  /*dbba0*/  LDL.LU R14, [R1+0x1fc] ;  /* 0x0001fc00010e7983 */ /* 0x000f220000300800 */
[----:B------:R-:W-:Y:S02]  /*dbbb0*/  LOP3.LUT R21, R21, 0xffff, RZ, 0xc0, !PT ;  /* 0x0000ffff15157812 */ /* 0x000fe400078ec0ff */
[----:B------:R-:W-:Y:S02]  /*dbbc0*/  PRMT R23, R22, 0x3340, R0 ;  /* 0x0000334016177816 */ /* 0x000fe40000000000 */
[----:B------:R-:W-:Y:S02]  /*dbbd0*/  PRMT R22, R20, 0x3340, R21 ;  /* 0x0000334014167816 */ /* 0x000fe40000000015 */
[----:B------:R-:W-:Y:S01]  /*dbbe0*/  IADD3 R20, P2, R16, R5, RZ ;  /* 0x0000000510147210 */ /* 0x000fe20007f5e0ff */
[----:B------:R-:W-:Y:S04]  /*dbbf0*/  STL [R1+0x12c], R23 ;  /* 0x00012c1701007387 */ /* 0x000fe80000100800 */
[----:B------:R-:W-:Y:S01]  /*dbc00*/  IMAD.X R21, R15, 0x1, R7, P2 ;  /* 0x000000010f157824 */ /* 0x000fe200010e0607 */
[----:B------:R-:W-:Y:S01]  /*dbc10*/  STL [R1+0xa70], R22 ;  /* 0x000a701601007387 */ /* 0x000fe20000100800 */
[----:B------:R-:W-:-:S03]  /*dbc20*/  SHF.R.U32.HI R10, RZ, 0x8, R10 ;  /* 0x00000008ff0a7819 */ /* 0x000fc6000001160a */
[----:B------:R0:W-:Y:S01]  /*dbc30*/  STL.64 [R1+0x11f8], R20 ;  /* 0x0011f81401007387 */ /* 0x0001e20000100a00 */
[----:B------:R-:W-:Y:S02]  /*dbc40*/  LOP3.LUT R10, R10, 0xffff, RZ, 0xc0, !PT ;  /* 0x0000ffff0a0a7812 */ /* 0x000fe400078ec0ff */
[----:B0-----:R-:W-:Y:S02]  /*dbc50*/  IADD3 R20, P2, R16, R6, RZ ;  /* 0x0000000610147210 */ /* 0x001fe40007f5e0ff */
[----:B------:R-:W-:-:S03]  /*dbc60*/  PRMT R16, R10, 0x3340, R0 ;  /* 0x000033400a107816 */ /* 0x000fc60000000000 */
[----:B------:R-:W-:Y:S01]  /*dbc70*/  IMAD.X R21, R15, 0x1, R27, P2 ;  /* 0x000000010f157824 */ /* 0x000fe200010e061b */
[----:B--2---:R-:W-:Y:S02]  /*dbc80*/  LOP3.LUT R15, R17, 0xffff, RZ, 0xc0, !PT ;  /* 0x0000ffff110f7812 */ /* 0x004fe400078ec0ff */
[----:B---3--:R-:W-:Y:S02]  /*dbc90*/  LOP3.LUT R10, R29, 0xffff, RZ, 0xc0, !PT ;  /* 0x0000ffff1d0a7812 */ /* 0x008fe400078ec0ff */
[----:B------:R-:W-:Y:S04]  /*dbca0*/  STL.64 [R1+0x11f0], R20 ;  /* 0x0011f01401007387 */ /* 0x000fe80000100a00 */
[----:B------:R0:W-:Y:S01]  /*dbcb0*/  STL [R1+0x130], R16 ;  /* 0x0001301001007387 */ /* 0x0001e20000100800 */
[----:B------:R-:W-:-:S02]  /*dbcc0*/  PRMT R17, R10, 0x3340, R0 ;  /* 0x000033400a117816 */ /* 0x000fc40000000000 */
[----:B------:R-:W-:-:S04]  /*dbcd0*/  LOP3.LUT R13, R13, 0xffff, RZ, 0xc0, !PT ;  /* 0x0000ffff0d0d7812 */ /* 0x000fc800078ec0ff */
[----:B0-----:R-:W-:-:S04]  /*dbce0*/  PRMT R16, R15, 0x3340, R13 ;  /* 0x000033400f107816 */ /* 0x001fc8000000000d */
[----:B------:R-:W-:Y:S02]  /*dbcf0*/  PRMT R16, R16, 0x5410, R17 ;  /* 0x0000541010107816 */ /* 0x000fe40000000011 */
[----:B------:R-:W-:-:S03]  /*dbd00*/  SHF.R.U32.HI R17, RZ, 0x8, R13 ;  /* 0x00000008ff117819 */ /* 0x000fc6000001160d */
[----:B------:R0:W-:Y:S04]  /*dbd10*/  STL [R1+0x5210], R16 ;  /* 0x0052101001007387 */ /* 0x0001e80000100800 */
[----:B0-----:R-:W2:Y:S04]  /*dbd20*/  LDL.LU R16, [R1+0xe90] ;  /* 0x000e900001107983 */ /* 0x001ea80000300800 */
[----:B------:R-:W3:Y:S01]  /*dbd30*/  LDL.LU R13, [R1+0x84] ;  /* 0x00008400010d7983 */ /* 0x000ee20000300800 */
[----:B------:R-:W-:Y:S02]  /*dbd40*/  SHF.R.U32.HI R15, RZ, 0x8, R15 ;  /* 0x00000008ff0f7819 */ /* 0x000fe4000001160f */
[----:B------:R-:W-:-:S02]  /*dbd50*/  SHF.R.U32.HI R10, RZ, 0x8, R10 ;  /* 0x00000008ff0a7819 */ /* 0x000fc4000001160a */
[----:B------:R-:W-:Y:S01]  /*dbd60*/  LOP3.LUT R17, R17, 0xffff, RZ, 0xc0, !PT ;  /* 0x0000ffff11117812 */ /* 0x000fe200078ec0ff */
[----:B------:R-:W2:Y:S01]  /*dbd70*/  LDL.LU R23, [R1+0x6d0] ;  /* 0x0006d00001177983 */ /* 0x000ea20000300800 */
[----:B------:R-:W-:Y:S02]  /*dbd80*/  LOP3.LUT R15, R15, 0xffff, RZ, 0xc0, !PT ;  /* 0x0000ffff0f0f7812 */ /* 0x000fe400078ec0ff */
[----:B------:R-:W-:Y:S02]  /*dbd90*/  LOP3.LUT R10, R10, 0xffff, RZ, 0xc0, !PT ;  /* 0x0000ffff0a0a7812 */ /* 0x000fe400078ec0ff */
[----:B------:R-:W-:Y:S02]  /*dbda0*/  PRMT R20, R15, 0x3340, R17 ;  /* 0x000033400f147816 */ /* 0x000fe40000000011 */
[----:B------:R-:W-:-:S03]  /*dbdb0*/  PRMT R17, R10, 0x3340, R0 ;  /* 0x000033400a117816 */ /* 0x000fc60000000000 */
[----:B------:R0:W-:Y:S04]  /*dbdc0*/  STL [R1+0x8d0], R20 ;  /* 0x0008d01401007387 */ /* 0x0001e80000100800 */
[----:B------:R1:W-:Y:S01]  /*dbdd0*/  STL [R1+0x128], R17 ;  /* 0x0001281101007387 */ /* 0x0003e20000100800 */
[----:B----4-:R-:W-:Y:S02]  /*dbde0*/  LOP3.LUT R15, R19, 0xffff, RZ, 0xc0, !PT ;  /* 0x0000ffff130f7812 */ /* 0x010fe400078ec0ff */
[----:B------:R-:W-:Y:S02]  /*dbdf0*/  LOP3.LUT R10, R26, 0xffff, RZ, 0xc0, !PT ;  /* 0x0000ffff1a0a7812 */ /* 0x000fe400078ec0ff */
[----:B------:R-:W-:Y:S02]  /*dbe00*/  LOP3.LUT R19, R28, 0xffff, RZ, 0xc0, !PT ;  /* 0x0000ffff1c137812 */ /* 0x000fe400078ec0ff */
[----:B0-----:R-:W-:-:S02]  /*dbe10*/  PRMT R20, R10, 0x3340, R0 ;  /* 0x000033400a147816 */ /* 0x001fc40000000000 */
[----:B-1----:R-:W-:Y:S02]  /*dbe20*/  PRMT R17, R15, 0x3340, R19 ;  /* 0x000033400f117816 */ /* 0x002fe40000000013 */
[----:B------:R-:W-:Y:S02]  /*dbe30*/  IADD3 R28, P2, R14, R0, RZ ;  /* 0x000000000e1c7210 */ /* 0x000fe40007f5e0ff */
[----:B------:R-:W-:Y:S02]  /*dbe40*/  PRMT R17, R17, 0x5410, R20 ;  /* 0x0000541011117816 */ /* 0x000fe40000000014 */
[----:B------:R-:W-:-:S05]  /*dbe50*/  SHF.R.S32.HI R20, RZ, 0x1f, R14 ;  /* 0x0000001fff147819 */ /* 0x000fca000001140e */
[----:B------:R-:W-:Y:S01]  /*dbe60*/  IMAD.X R29, R20, 0x1, R2, P2 ;  /* 0x00000001141d7824 */ /* 0x000fe200010e0602 */
[----:B------:R-:W-:Y:S04]  /*dbe70*/  STL [R1+0x520c], R17 ;  /* 0x00520c1101007387 */ /* 0x000fe80000100800 */
[----:B------:R0:W-:Y:S01]  /*dbe80*/  STL.64 [R1+0x11e8], R28 ;  /* 0x0011e81c01007387 */ /* 0x0001e20000100a00 */
[----:B------:R-:W-:-:S03]  /*dbe90*/  SHF.R.U32.HI R15, RZ, 0x8, R15 ;  /* 0x00000008ff0f7819 */ /* 0x000fc6000001160f */
[----:B0-----:R-:W4:Y:S04]  /*dbea0*/  LDL.LU R29, [R1+0x56d8] ;  /* 0x0056d800011d7983 */ /* 0x001f280000300800 */
[----:B------:R-:W4:Y:S04]  /*dbeb0*/  LDL.LU R17, [R1+0xe94] ;  /* 0x000e940001117983 */ /* 0x000f280000300800 */
[----:B------:R-:W4:Y:S01]  /*dbec0*/  LDL.LU R26, [R1+0x6d4] ;  /* 0x0006d400011a7983 */ /* 0x000f220000300800 */
[----:B------:R-:W-:Y:S02]  /*dbed0*/  SHF.R.U32.HI R19, RZ, 0x8, R19 ;  /* 0x00000008ff137819 */ /* 0x000fe40000011613 */
[----:B------:R-:W-:-:S02]  /*dbee0*/  SHF.R.U32.HI R10, RZ, 0x8, R10 ;  /* 0x00000008ff0a7819 */ /* 0x000fc4000001160a */
[----:B------:R-:W-:Y:S02]  /*dbef0*/  LOP3.LUT R15, R15, 0xffff, RZ, 0xc0, !PT ;  /* 0x0000ffff0f0f7812 */ /* 0x000fe400078ec0ff */
[----:B------:R-:W-:Y:S02]  /*dbf00*/  LOP3.LUT R19, R19, 0xffff, RZ, 0xc0, !PT ;  /* 0x0000ffff13137812 */ /* 0x000fe400078ec0ff */
[----:B------:R-:W-:Y:S02]  /*dbf10*/  LOP3.LUT R10, R10, 0xffff, RZ, 0xc0, !PT ;  /* 0x0000ffff0a0a7812 */ /* 0x000fe400078ec0ff */
[----:B------:R-:W-:Y:S02]  /*dbf20*/  PRMT R19, R15, 0x3340, R19 ;  /* 0x000033400f137816 */ /* 0x000fe40000000013 */
[----:B------:R-:W-:Y:S02]  /*dbf30*/  PRMT R15, R10, 0x3340, R0 ;  /* 0x000033400a0f7816 */ /* 0x000fe40000000000 */
[----:B------:R-:W4:Y:S04]  /*dbf40*/  LDL.LU R10, [R1+0xcb4] ;  /* 0x000cb400010a7983 */ /* 0x000f280000300800 */
[----:B------:R0:W-:Y:S04]  /*dbf50*/  STL [R1+0x168], R19 ;  /* 0x0001681301007387 */ /* 0x0001e80000100800 */
[----:B0-----:R-:W4:Y:S04]  /*dbf60*/  LDL.LU R19, [R1+0x44] ;  /* 0x0000440001137983 */ /* 0x001f280000300800 */
[----:B------:R3:W-:Y:S04]  /*dbf70*/  STL [R1+0x124], R15 ;  /* 0x0001240f01007387 */ /* 0x0007e80000100800 */
[----:B------:R-:W4:Y:S01]  /*dbf80*/  LDL.LU R28, [R1+0x504] ;  /* 0x00050400011c7983 */ /* 0x000f220000300800 */
[----:B---3--:R-:W-:-:S03]  /*dbf90*/  LOP3.LUT R15, R13, 0xffff, RZ, 0xc0, !PT ;  /* 0x0000ffff0d0f7812 */ /* 0x008fc600078ec0ff */
[----:B------:R-:W3:Y:S01]  /*dbfa0*/  LDL.LU R13, [R1+0x8c] ;  /* 0x00008c00010d7983 */ /* 0x000ee20000300800 */
[----:B--2---:R-:W-:Y:S02]  /*dbfb0*/  LOP3.LUT R16, R16, 0xffff, RZ, 0xc0, !PT ;  /* 0x0000ffff10107812 */ /* 0x004fe400078ec0ff */
[----:B------:R-:W-:Y:S02]  /*dbfc0*/  LOP3.LUT R21, R23, 0xffff, RZ, 0xc0, !PT ;  /* 0x0000ffff17157812 */ /* 0x000fe400078ec0ff */
[----:B------:R-:W-:Y:S02]  /*dbfd0*/  PRMT R23, R15, 0x3340, R0 ;  /* 0x000033400f177816 */ /* 0x000fe40000000000 */
[--C-:B------:R-:W-:Y:S02]  /*dbfe0*/  PRMT R22, R16, 0x3340, R21.reuse ;  /* 0x0000334010167816 */ /* 0x100fe40000000015 */
[----:B------:R-:W-:Y:S02]  /*dbff0*/  SHF.R.U32.HI R16, RZ, 0x8, R16 ;  /* 0x00000008ff107819 */ /* 0x000fe40000011610 */
[----:B------:R-:W-:-:S02]  /*dc000*/  SHF.R.U32.HI R21, RZ, 0x8, R21 ;  /* 0x00000008ff157819 */ /* 0x000fc40000011615 */
[----:B------:R-:W-:Y:S02]  /*dc010*/  PRMT R23, R22, 0x5410, R23 ;  /* 0x0000541016177816 */ /* 0x000fe40000000017 */
[----:B------:R-:W-:Y:S02]  /*dc020*/  IADD3 R22, P2, R14, R3, RZ ;  /* 0x000000030e167210 */ /* 0x000fe40007f5e0ff */
[----:B------:R-:W-:Y:S02]  /*dc030*/  SHF.R.U32.HI R15, RZ, 0x8, R15 ;  /* 0x00000008ff0f7819 */ /* 0x000fe4000001160f */
[----:B------:R-:W-:Y:S02]  /*dc040*/  LOP3.LUT R16, R16, 0xffff, RZ, 0xc0, !PT ;  /* 0x0000ffff10107812 */ /* 0x000fe400078ec0ff */
[----:B------:R-:W-:Y:S01]  /*dc050*/  LOP3.LUT R21, R21, 0xffff, RZ, 0xc0, !PT ;  /* 0x0000ffff15157812 */ /* 0x000fe200078ec0ff */
[----:B------:R0:W-:Y:S01]  /*dc060*/  STL [R1+0x531c], R23 ;  /* 0x00531c1701007387 */ /* 0x0001e20000100800 */
[----:B------:R-:W-:-:S02]  /*dc070*/  LOP3.LUT R15, R15, 0xffff, RZ, 0xc0, !PT ;  /* 0x0000ffff0f0f7812 */ /* 0x000fc400078ec0ff */
[----:B------:R-:W-:Y:S02]  /*dc080*/  PRMT R16, R16, 0x3340, R21 ;  /* 0x0000334010107816 */ /* 0x000fe40000000015 */
[----:B------:R-:W-:Y:S01]  /*dc090*/  PRMT R21, R15, 0x3340, R0 ;  /* 0x000033400f157816 */ /* 0x000fe20000000000 */
[----:B0-----:R-:W-:-:S05]  /*dc0a0*/  IMAD.X R23, R20, 0x1, R4, P2 ;  /* 0x0000000114177824 */ /* 0x001fca00010e0604 */
[----:B------:R-:W-:Y:S04]  /*dc0b0*/  STL.64 [R1+0x11e0], R22 ;  /* 0x0011e01601007387 */ /* 0x000fe80000100a00 */
[----:B------:R0:W-:Y:S04]  /*dc0c0*/  STL [R1+0x8c8], R16 ;  /* 0x0008c81001007387 */ /* 0x0001e80000100800 */
[----:B------:R1:W-:Y:S01]  /*dc0d0*/  STL [R1+0x11c], R21 ;  /* 0x00011c1501007387 */ /* 0x0003e20000100800 */
[----:B----4-:R-:W-:Y:S02]  /*dc0e0*/  LOP3.LUT R15, R17, 0xffff, RZ, 0xc0, !PT ;  /* 0x0000ffff110f7812 */ /* 0x010fe400078ec0ff */
[----:B0-----:R-:W-:-:S03]  /*dc0f0*/  LOP3.LUT R16, R26, 0xffff, RZ, 0xc0, !PT ;  /* 0x0000ffff1a107812 */ /* 0x001fc600078ec0ff */
[----:B------:R-:W-:Y:S04]  /*dc100*/  STL [R1+0x537c], R15 ;  /* 0x00537c0f01007387 */ /* 0x000fe80000100800 */
[----:B------:R0:W-:Y:S01]  /*dc110*/  STL [R1+0x5378], R16 ;  /* 0x0053781001007387 */ /* 0x0001e20000100800 */
[----:B-1----:R-:W-:-:S03]  /*dc120*/  SHF.R.U32.HI R21, RZ, 0x8, R16 ;  /* 0x00000008ff157819 */ /* 0x002fc60000011610 */
[----:B0-----:R-:W2:Y:S04]  /*dc130*/  LDL.LU R16, [R1+0xcb8] ;  /* 0x000cb80001107983 */ /* 0x001ea80000300800 */
[----:B------:R-:W4:Y:S04]  /*dc140*/  LDL.LU R17, [R1+0x4c] ;  /* 0x00004c0001117983 */ /* 0x000f280000300800 */
[----:B------:R-:W4:Y:S01]  /*dc150*/  LDL.LU R26, [R1+0x520] ;  /* 0x00052000011a7983 */ /* 0x000f220000300800 */
[----:B------:R-:W-:Y:S02]  /*dc160*/  SHF.R.U32.HI R15, RZ, 0x8, R15 ;  /* 0x00000008ff0f7819 */ /* 0x000fe4000001160f */
[----:B------:R-:W-:-:S02]  /*dc170*/  LOP3.LUT R21, R21, 0xffff, RZ, 0xc0, !PT ;  /* 0x0000ffff15157812 */ /* 0x000fc400078ec0ff */
[----:B------:R-:W-:-:S04]  /*dc180*/  LOP3.LUT R15, R15, 0xffff, RZ, 0xc0, !PT ;  /* 0x0000ffff0f0f7812 */ /* 0x000fc800078ec0ff */
[----:B------:R-:W-:Y:S02]  /*dc190*/  PRMT R21, R15, 0x3340, R21 ;  /* 0x000033400f157816 */ /* 0x000fe40000000015 */
[----:B------:R-:W-:Y:S02]  /*dc1a0*/  LOP3.LUT R15, R10, 0xffff, RZ, 0xc0, !PT ;  /* 0x0000ffff0a0f7812 */ /* 0x000fe400078ec0ff */
[----:B------:R-:W-:Y:S02]  /*dc1b0*/  LOP3.LUT R10, R19, 0xffff, RZ, 0xc0, !PT ;  /* 0x0000ffff130a7812 */ /* 0x000fe400078ec0ff */
[----:B------:R-:W-:Y:S01]  /*dc1c0*/  LOP3.LUT R19, R28, 0xffff, RZ, 0xc0, !PT ;  /* 0x0000ffff1c137812 */ /* 0x000fe200078ec0ff */
[----:B------:R0:W-:Y:S01]  /*dc1d0*/  STL [R1+0x8c4], R21 ;  /* 0x0008c41501007387 */ /* 0x0001e20000100800 */
[----:B------:R-:W-:Y:S02]  /*dc1e0*/  PRMT R22, R10, 0x3340, R0 ;  /* 0x000033400a167816 */ /* 0x000fe40000000000 */
[----:B0-----:R-:W-:-:S02]  /*dc1f0*/  PRMT R21, R15, 0x3340, R19 ;  /* 0x000033400f157816 */ /* 0x001fc40000000013 */
[----:B---3--:R-:W-:Y:S02]  /*dc200*/  LOP3.LUT R13, R13, 0xffff, RZ, 0xc0, !PT ;  /* 0x0000ffff0d0d7812 */ /* 0x008fe400078ec0ff */
[----:B------:R-:W-:-:S03]  /*dc210*/  PRMT R21, R21, 0x5410, R22 ;  /* 0x0000541015157816 */ /* 0x000fc60000000016 */
[----:B------:R0:W-:Y:S04]  /*dc220*/  STL [R1+0x5374], R13 ;  /* 0x0053740d01007387 */ /* 0x0001e80000100800 */
[----:B------:R1:W-:Y:S01]  /*dc230*/  STL [R1+0x5200], R21 ;  /* 0x0052001501007387 */ /* 0x0003e20000100800 */
[----:B0-----:R-:W-:Y:S02]  /*dc240*/  SHF.R.U32.HI R13, RZ, 0x8, R13 ;  /* 0x00000008ff0d7819 */ /* 0x001fe4000001160d */
[----:B-1----:R-:W-:Y:S02]  /*dc250*/  SHF.R.U32.HI R21, RZ, 0x8, R19 ;  /* 0x00000008ff157819 */ /* 0x002fe40000011613 */
[----:B------:R-:W-:Y:S02]  /*dc260*/  LOP3.LUT R22, R13, 0xffff, RZ, 0xc0, !PT ;  /* 0x0000ffff0d167812 */ /* 0x000fe400078ec0ff */
[----:B------:R-:W3:Y:S04]  /*dc270*/  LDL.LU R13, [R1+0xac4] ;  /* 0x000ac400010d7983 */ /* 0x000ee80000300800 */
[----:B------:R-:W3:Y:S04]  /*dc280*/  LDL.LU R19, [R1+0xf4] ;  /* 0x0000f40001137983 */ /* 0x000ee80000300800 */
[----:B------:R-:W3:Y:S01]  /*dc290*/  LDL.LU R28, [R1+0x210] ;  /* 0x00021000011c7983 */ /* 0x000ee20000300800 */
[----:B------:R-:W-:-:S02]  /*dc2a0*/  SHF.R.U32.HI R15, RZ, 0x8, R15 ;  /* 0x00000008ff0f7819 */ /* 0x000fc4000001160f */
[----:B------:R-:W-:Y:S02]  /*dc2b0*/  PRMT R23, R22, 0x3340, R0 ;  /* 0x0000334016177816 */ /* 0x000fe40000000000 */
[----:B------:R-:W-:Y:S02]  /*dc2c0*/  IADD3 R22, P2, R14, R5, RZ ;  /* 0x000000050e167210 */ /* 0x000fe40007f5e0ff */
[----:B------:R-:W-:Y:S02]  /*dc2d0*/  LOP3.LUT R21, R21, 0xffff, RZ, 0xc0, !PT ;  /* 0x0000ffff15157812 */ /* 0x000fe400078ec0ff */
[----:B------:R-:W-:Y:S01]  /*dc2e0*/  LOP3.LUT R15, R15, 0xffff, RZ, 0xc0, !PT ;  /* 0x0000ffff0f0f7812 */ /* 0x000fe200078ec0ff */
[----:B------:R0:W-:Y:S03]  /*dc2f0*/  STL [R1+0x120], R23 ;  /* 0x0001201701007387 */ /* 0x0001e60000100800 */
[----:B------:R-:W-:-:S02]  /*dc300*/  PRMT R15, R15, 0x3340, R21 ;  /* 0x000033400f0f7816 */ /* 0x000fc40000000015 */
[----:B------:R-:W-:Y:S01]  /*dc310*/  SHF.R.U32.HI R10, RZ, 0x8, R10 ;  /* 0x00000008ff0a7819 */ /* 0x000fe2000001160a */
[----:B0-----:R-:W-:Y:S01]  /*dc320*/  IMAD.X R23, R20, 0x1, R7, P2 ;  /* 0x0000000114177824 */ /* 0x001fe200010e0607 */
[----:B------:R-:W-:Y:S01]  /*dc330*/  IADD3 R14, P2, R14, R6, RZ ;  /* 0x000000060e0e7210 */ /* 0x000fe20007f5e0ff */
[----:B------:R0:W-:Y:S01]  /*dc340*/  STL [R1+0x164], R15 ;  /* 0x0001640f01007387 */ /* 0x0001e20000100800 */
[----:B------:R-:W-:-:S03]  /*dc350*/  LOP3.LUT R10, R10, 0xffff, RZ, 0xc0, !PT ;  /* 0x0000ffff0a0a7812 */ /* 0x000fc600078ec0ff */
[----:B------:R-:W-:Y:S01]  /*dc360*/  STL.64 [R1+0x11d8], R22 ;  /* 0x0011d81601007387 */ /* 0x000fe20000100a00 */
[----:B0-----:R-:W-:-:S05]  /*dc370*/  IMAD.X R15, R20, 0x1, R27, P2 ;  /* 0x00000001140f7824 */ /* 0x001fca00010e061b */
[----:B------:R0:W-:Y:S02]  /*dc380*/  STL.64 [R1+0x11d0], R14 ;  /* 0x0011d00e01007387 */ /* 0x0001e40000100a00 */
[----:B0-----:R-:W-:-:S05]  /*dc390*/  PRMT R15, R10, 0x3340, R0 ;  /* 0x000033400a0f7816 */ /* 0x001fca0000000000 */
[----:B------:R0:W-:Y:S01]  /*dc3a0*/  STL [R1+0x118], R15 ;  /* 0x0001180f01007387 */ /* 0x0001e20000100800 */
[----:B--2---:R-:W-:Y:S02]  /*dc3b0*/  LOP3.LUT R14, R16, 0xffff, RZ, 0xc0, !PT ;  /* 0x0000ffff100e7812 */ /* 0x004fe400078ec0ff */
[----:B----4-:R-:W-:Y:S02]  /*dc3c0*/  LOP3.LUT R10, R17, 0xffff, RZ, 0xc0, !PT ;  /* 0x0000ffff110a7812 */ /* 0x010fe400078ec0ff */
[----:B0-----:R-:W-:Y:S02]  /*dc3d0*/  LOP3.LUT R15, R26, 0xffff, RZ, 0xc0, !PT ;  /* 0x0000ffff1a0f7812 */ /* 0x001fe400078ec0ff */
[----:B------:R-:W-:Y:S02]  /*dc3e0*/  PRMT R17, R10, 0x3340, R0 ;  /* 0x000033400a117816 */ /* 0x000fe40000000000 */
[----:B------:R-:W-:-:S04]  /*dc3f0*/  PRMT R16, R14, 0x3340, R15 ;  /* 0x000033400e107816 */ /* 0x000fc8000000000f */
[----:B------:R-:W-:Y:S02]  /*dc400*/  PRMT R16, R16, 0x5410, R17 ;  /* 0x0000541010107816 */ /* 0x000fe40000000011 */
[----:B------:R-:W2:Y:S04]  /*dc410*/  LDL.LU R17, [R1+0xac8] ;  /* 0x000ac80001117983 */ /* 0x000ea80000300800 */
[----:B------:R-:W-:Y:S04]  /*dc420*/  STL [R1+0x51e0], R16 ;  /* 0x0051e01001007387 */ /* 0x000fe80000100800 */
[----:B------:R-:W4:Y:S01]  /*dc430*/  LDL.LU R26, [R1+0xf8] ;  /* 0x0000f800011a7983 */ /* 0x000f220000300800 */
[----:B------:R-:W-:-:S02]  /*dc440*/  SHF.R.U32.HI R14, RZ, 0x8, R14 ;  /* 0x00000008ff0e7819 */ /* 0x000fc4000001160e */
[----:B------:R-:W-:Y:S02]  /*dc450*/  SHF.R.U32.HI R15, RZ, 0x8, R15 ;  /* 0x00000008ff0f7819 */ /* 0x000fe4000001160f */
[----:B------:R-:W-:Y:S02]  /*dc460*/  SHF.R.U32.HI R10, RZ, 0x8, R10 ;  /* 0x00000008ff0a7819 */ /* 0x000fe4000001160a */
[----:B------:R-:W-:Y:S02]  /*dc470*/  LOP3.LUT R14, R14, 0xffff, RZ, 0xc0, !PT ;  /* 0x0000ffff0e0e7812 */ /* 0x000fe400078ec0ff */
[----:B------:R-:W-:Y:S02]  /*dc480*/  LOP3.LUT R15, R15, 0xffff, RZ, 0xc0, !PT ;  /* 0x0000ffff0f0f7812 */ /* 0x000fe400078ec0ff */
[----:B------:R-:W-:Y:S02]  /*dc490*/  LOP3.LUT R10, R10, 0xffff, RZ, 0xc0, !PT ;  /* 0x0000ffff0a0a7812 */ /* 0x000fe400078ec0ff */
[----:B------:R-:W-:-:S02]  /*dc4a0*/  PRMT R15, R14, 0x3340, R15 ;  /* 0x000033400e0f7816 */ /* 0x000fc4000000000f */
[--C-:B------:R-:W-:Y:S02]  /*dc4b0*/  PRMT R14, R10, 0x3340, R0.reuse ;  /* 0x000033400a0e7816 */ /* 0x100fe40000000000 */
[----:B------:R-:W-:Y:S01]  /*dc4c0*/  LOP3.LUT R10, R25, 0xffff, RZ, 0xc0, !PT ;  /* 0x0000ffff190a7812 */ /* 0x000fe200078ec0ff */
[----:B------:R0:W-:Y:S04]  /*dc4d0*/  STL [R1+0x16c], R15 ;  /* 0x00016c0f01007387 */ /* 0x0001e80000100800 */
[----:B------:R1:W-:Y:S04]  /*dc4e0*/  STL [R1+0x114], R14 ;  /* 0x0001140e01007387 */ /* 0x0003e80000100800 */
[----:B------:R-:W4:Y:S01]  /*dc4f0*/  LDL.LU R25, [R1+0x56d4] ;  /* 0x0056d40001197983 */ /* 0x000f220000300800 */
[----:B0-----:R-:W-:-:S02]  /*dc500*/  PRMT R15, R10, 0x3340, R0 ;  /* 0x000033400a0f7816 */ /* 0x001fc40000000000 */
[----:B---3--:R-:W-:Y:S02]  /*dc510*/  LOP3.LUT R13, R13, 0xffff, RZ, 0xc0, !PT ;  /* 0x0000ffff0d0d7812 */ /* 0x008fe400078ec0ff */
[----:B------:R-:W-:-:S04]  /*dc520*/  LOP3.LUT R20, R19, 0xffff, RZ, 0xc0, !PT ;  /* 0x0000ffff13147812 */ /* 0x000fc800078ec0ff */
[----:B-1----:R-:W-:Y:S02]  /*dc530*/  PRMT R14, R13, 0x3340, R20 ;  /* 0x000033400d0e7816 */ /* 0x002fe40000000014 */
[----:B------:R-:W-:Y:S02]  /*dc540*/  IADD3 R22, P2, R28, R0, RZ ;  /* 0x000000001c167210 */ /* 0x000fe40007f5e0ff */
[----:B------:R-:W-:Y:S02]  /*dc550*/  PRMT R14, R14, 0x5410, R15 ;  /* 0x000054100e0e7816 */ /* 0x000fe4000000000f */
[----:B------:R-:W-:-:S05]  /*dc560*/  SHF.R.S32.HI R15, RZ, 0x1f, R28 ;  /* 0x0000001fff0f7819 */ /* 0x000fca000001141c */
[----:B------:R-:W-:Y:S01]  /*dc570*/  IMAD.X R23, R15, 0x1, R2, P2 ;  /* 0x000000010f177824 */ /* 0x000fe200010e0602 */
[----:B------:R0:W-:Y:S04]  /*dc580*/  STL [R1+0x51f8], R14 ;  /* 0x0051f80e01007387 */ /* 0x0001e80000100800 */
[----:B------:R-:W3:Y:S04]  /*dc590*/  LDL.LU R16, [R1+0x4df0] ;  /* 0x004df00001107983 */ /* 0x000ee80000300800 */
[----:B------:R-:W3:Y:S04]  /*dc5a0*/  LDL.LU R19, [R1+0xc8] ;  /* 0x0000c80001137983 */ /* 0x000ee80000300800 */
[----:B------:R-:W-:Y:S01]  /*dc5b0*/  STL.64 [R1+0x11c8], R22 ;  /* 0x0011c81601007387 */ /* 0x000fe20000100a00 */
[----:B0-----:R-:W-:-:S03]  /*dc5c0*/  SHF.R.U32.HI R14, RZ, 0x8, R13 ;  /* 0x00000008ff0e7819 */ /* 0x001fc6000001160d */
[----:B------:R-:W3:Y:S01]  /*dc5d0*/  LDL.LU R13, [R1+0x8d4] ;  /* 0x0008d400010d7983 */ /* 0x000ee20000300800 */
        /* <DEDUP_REMOVED lines=8> */
[----:B------:R-:W-:Y:S04]  /*dc660*/  STL [R1+0x170], R21 ;  /* 0x0001701501007387 */ /* 0x000fe80000100800 */
[----:B------:R0:W-:Y:S02]  /*dc670*/  STL [R1+0x110], R20 ;  /* 0x0001101401007387 */ /* 0x0001e40000100800 */
[----:B0-----:R-:W-:Y:S02]  /*dc680*/  PRMT R20, R10, 0x3340, R0 ;  /* 0x000033400a147816 */ /* 0x001fe40000000000 */
[----:B------:R-:W-:-:S04]  /*dc690*/  SHF.R.U32.HI R10, RZ, 0x8, R10 ;  /* 0x00000008ff0a7819 */ /* 0x000fc8000001160a */
[----:B------:R-:W-:Y:S02]  /*dc6a0*/  LOP3.LUT R10, R10, 0xffff, RZ, 0xc0, !PT ;  /* 0x0000ffff0a0a7812 */ /* 0x000fe400078ec0ff */
[----:B--2---:R-:W-:Y:S02]  /*dc6b0*/  LOP3.LUT R14, R17, 0xffff, RZ, 0xc0, !PT ;  /* 0x0000ffff110e7812 */ /* 0x004fe400078ec0ff */
[----:B----4-:R-:W-:-:S04]  /*dc6c0*/  LOP3.LUT R8, R26, 0xffff, RZ, 0xc0, !PT ;  /* 0x0000ffff1a087812 */ /* 0x010fc800078ec0ff */
[----:B------:R-:W-:-:S04]  /*dc6d0*/  PRMT R17, R14, 0x3340, R8 ;  /* 0x000033400e117816 */ /* 0x000fc80000000008 */
[----:B------:R-:W-:Y:S02]  /*dc6e0*/  PRMT R17, R17, 0x5410, R20 ;  /* 0x0000541011117816 */ /* 0x000fe40000000014 */
[----:B------:R-:W-:-:S05]  /*dc6f0*/  IADD3 R20, P2, R28, R3, RZ ;  /* 0x000000031c147210 */ /* 0x000fca0007f5e0ff */
[----:B------:R-:W-:Y:S01]  /*dc700*/  IMAD.X R21, R15, 0x1, R4, P2 ;  /* 0x000000010f157824 */ /* 0x000fe200010e0604 */
[----:B------:R0:W-:Y:S04]  /*dc710*/  STL [R1+0x51e4], R17 ;  /* 0x0051e41101007387 */ /* 0x0001e80000100800 */
[----:B------:R1:W-:Y:S01]  /*dc720*/  STL.64 [R1+0x11c0], R20 ;  /* 0x0011c01401007387 */ /* 0x0003e20000100a00 */
[----:B0-----:R-:W-:Y:S02]  /*dc730*/  SHF.R.U32.HI R17, RZ, 0x8, R14 ;  /* 0x00000008ff117819 */ /* 0x001fe4000001160e */
[----:B-1----:R-:W-:Y:S02]  /*dc740*/  SHF.R.U32.HI R20, RZ, 0x8, R8 ;  /* 0x00000008ff147819 */ /* 0x002fe40000011608 */
[----:B------:R-:W2:Y:S04]  /*dc750*/  LDL.LU R8, [R1+0x4df4] ;  /* 0x004df40001087983 */ /* 0x000ea80000300800 */
[----:B------:R-:W4:Y:S04]  /*dc760*/  LDL.LU R14, [R1+0xcc] ;  /* 0x0000cc00010e7983 */ /* 0x000f280000300800 */
[----:B------:R-:W4:Y:S01]  /*dc770*/  LDL.LU R26, [R1+0x8d8] ;  /* 0x0008d800011a7983 */ /* 0x000f220000300800 */
[----:B------:R-:W-:-:S02]  /*dc780*/  LOP3.LUT R17, R17, 0xffff, RZ, 0xc0, !PT ;  /* 0x0000ffff11117812 */ /* 0x000fc400078ec0ff */
[----:B------:R-:W-:-:S04]  /*dc790*/  LOP3.LUT R20, R20, 0xffff, RZ, 0xc0, !PT ;  /* 0x0000ffff14147812 */ /* 0x000fc800078ec0ff */
[----:B------:R-:W-:Y:S02]  /*dc7a0*/  PRMT R21, R17, 0x3340, R20 ;  /* 0x0000334011157816 */ /* 0x000fe40000000014 */
[----:B------:R-:W-:Y:S01]  /*dc7b0*/  PRMT R20, R10, 0x3340, R0 ;  /* 0x000033400a147816 */ /* 0x000fe20000000000 */
[----:B------:R-:W4:Y:S04]  /*dc7c0*/  LDL.LU R17, [R1+0x214] ;  /* 0x0002140001117983 */ /* 0x000f280000300800 */
[----:B------:R-:W-:Y:S04]  /*dc7d0*/  STL [R1+0x174], R21 ;  /* 0x0001741501007387 */ /* 0x000fe80000100800 */
[----:B------:R0:W-:Y:S01]  /*dc7e0*/  STL [R1+0x10c], R20 ;  /* 0x00010c1401007387 */ /* 0x0001e20000100800 */
[----:B---3--:R-:W-:-:S02]  /*dc7f0*/  LOP3.LUT R10, R16, 0xffff, RZ, 0xc0, !PT ;  /* 0x0000ffff100a7812 */ /* 0x008fc400078ec0ff */
[----:B------:R-:W-:-:S04]  /*dc800*/  LOP3.LUT R19, R19, 0xffff, RZ, 0xc0, !PT ;  /* 0x0000ffff13137812 */ /* 0x000fc800078ec0ff */
[----:B0-----:R-:W-:Y:S02]  /*dc810*/  PRMT R20, R19, 0x3340, R0 ;  /* 0x0000334013147816 */ /* 0x001fe40000000000 */
[----:B------:R-:W-:-:S04]  /*dc820*/  LOP3.LUT R13, R13, 0xffff, RZ, 0xc0, !PT ;  /* 0x0000ffff0d0d7812 */ /* 0x000fc800078ec0ff */
[----:B------:R-:W-:-:S04]  /*dc830*/  PRMT R16, R10, 0x3340, R13 ;  /* 0x000033400a107816 */ /* 0x000fc8000000000d */
[----:B------:R-:W-:Y:S02]  /*dc840*/  PRMT R16, R16, 0x5410, R20 ;  /* 0x0000541010107816 */ /* 0x000fe40000000014 */
[----:B------:R-:W-:-:S05]  /*dc850*/  IADD3 R20, P2, R28, R5, RZ ;  /* 0x000000051c147210 */ /* 0x000fca0007f5e0ff */
[----:B------:R-:W-:Y:S01]  /*dc860*/  IMAD.X R21, R15, 0x1, R7, P2 ;  /* 0x000000010f157824 */ /* 0x000fe200010e0607 */
[----:B------:R-:W-:Y:S04]  /*dc870*/  STL [R1+0x51dc], R16 ;  /* 0x0051dc1001007387 */ /* 0x000fe80000100800 */
[----:B------:R0:W-:Y:S01]  /*dc880*/  STL.64 [R1+0x11b8], R20 ;  /* 0x0011b81401007387 */ /* 0x0001e20000100a00 */
[----:B------:R-:W-:Y:S02]  /*dc890*/  SHF.R.U32.HI R10, RZ, 0x8, R10 ;  /* 0x00000008ff0a7819 */ /* 0x000fe4000001160a */
[----:B0-----:R-:W-:-:S05]  /*dc8a0*/  IADD3 R20, P2, R28, R6, RZ ;  /* 0x000000061c147210 */ /* 0x001fca0007f5e0ff */
[----:B------:R-:W-:-:S05]  /*dc8b0*/  IMAD.X R21, R15, 0x1, R27, P2 ;  /* 0x000000010f157824 */ /* 0x000fca00010e061b */
[----:B------:R0:W-:Y:S02]  /*dc8c0*/  STL.64 [R1+0x11b0], R20 ;  /* 0x0011b01401007387 */ /* 0x0001e40000100a00 */
[----:B0-----:R-:W-:Y:S02]  /*dc8d0*/  LOP3.LUT R20, R10, 0xffff, RZ, 0xc0, !PT ;  /* 0x0000ffff0a147812 */ /* 0x001fe400078ec0ff */
[----:B------:R-:W3:Y:S04]  /*dc8e0*/  LDL.LU R10, [R1+0xcc4] ;  /* 0x000cc400010a7983 */ /* 0x000ee80000300800 */
[----:B------:R-:W3:Y:S04]  /*dc8f0*/  LDL.LU R16, [R1+0x5c] ;  /* 0x00005c0001107983 */ /* 0x000ee80000300800 */
[----:B------:R-:W3:Y:S01]  /*dc900*/  LDL.LU R15, [R1+0x544] ;  /* 0x00054400010f7983 */ /* 0x000ee20000300800 */
[----:B------:R-:W-:-:S03]  /*dc910*/  SHF.R.U32.HI R21, RZ, 0x8, R13 ;  /* 0x00000008ff157819 */ /* 0x000fc6000001160d */
[----:B------:R-:W3:Y:S04]  /*dc920*/  LDL.LU R13, [R1+0xeb0] ;  /* 0x000eb000010d7983 */ /* 0x000ee80000300800 */
[----:B------:R-:W3:Y:S01]  /*dc930*/  LDL.LU R28, [R1+0x6e0] ;  /* 0x0006e000011c7983 */ /* 0x000ee20000300800 */
[----:B------:R-:W-:-:S04]  /*dc940*/  LOP3.LUT R21, R21, 0xffff, RZ, 0xc0, !PT ;  /* 0x0000ffff15157812 */ /* 0x000fc800078ec0ff */
[----:B------:R-:W-:-:S05]  /*dc950*/  PRMT R20, R20, 0x3340, R21 ;  /* 0x0000334014147816 */ /* 0x000fca0000000015 */
[----:B------:R4:W-:Y:S01]  /*dc960*/  STL [R1+0x178], R20 ;  /* 0x0001781401007387 */ /* 0x0009e20000100800 */
[----:B------:R-:W-:-:S04]  /*dc970*/  SHF.R.U32.HI R19, RZ, 0x8, R19 ;  /* 0x00000008ff137819 */ /* 0x000fc80000011613 */
[----:B------:R-:W-:-:S04]  /*dc980*/  LOP3.LUT R19, R19, 0xffff, RZ, 0xc0, !PT ;  /* 0x0000ffff13137812 */ /* 0x000fc800078ec0ff */
[--C-:B------:R-:W-:Y:S02]  /*dc990*/  PRMT R19, R19, 0x3340, R0.reuse ;  /* 0x0000334013137816 */ /* 0x100fe40000000000 */
[----:B--2---:R-:W-:Y:S02]  /*dc9a0*/  LOP3.LUT R8, R8, 0xffff, RZ, 0xc0, !PT ;  /* 0x0000ffff08087812 */ /* 0x004fe400078ec0ff */
[----:B----4-:R-:W-:Y:S02]  /*dc9b0*/  LOP3.LUT R20, R14, 0xffff, RZ, 0xc0, !PT ;  /* 0x0000ffff0e147812 */ /* 0x010fe400078ec0ff */
[----:B------:R-:W-:Y:S02]  /*dc9c0*/  LOP3.LUT R14, R26, 0xffff, RZ, 0xc0, !PT ;  /* 0x0000ffff1a0e7812 */ /* 0x000fe400078ec0ff */
[----:B------:R-:W-:Y:S02]  /*dc9d0*/  PRMT R22, R20, 0x3340, R0 ;  /* 0x0000334014167816 */ /* 0x000fe40000000000 */
[----:B------:R-:W-:-:S02]  /*dc9e0*/  PRMT R21, R8, 0x3340, R14 ;  /* 0x0000334008157816 */ /* 0x000fc4000000000e */
[----:B------:R-:W-:Y:S02]  /*dc9f0*/  SHF.R.U32.HI R8, RZ, 0x8, R8 ;  /* 0x00000008ff087819 */ /* 0x000fe40000011608 */
[----:B------:R-:W-:Y:S02]  /*dca00*/  SHF.R.U32.HI R14, RZ, 0x8, R14 ;  /* 0x00000008ff0e7819 */ /* 0x000fe4000001160e */
[----:B------:R-:W-:Y:S02]  /*dca10*/  PRMT R21, R21, 0x5410, R22 ;  /* 0x0000541015157816 */ /* 0x000fe40000000016 */
[----:B------:R-:W-:Y:S02]  /*dca20*/  LOP3.LUT R8, R8, 0xffff, RZ, 0xc0, !PT ;  /* 0x0000ffff08087812 */ /* 0x000fe400078ec0ff */
[----:B------:R-:W-:Y:S01]  /*dca30*/  LOP3.LUT R14, R14, 0xffff, RZ, 0xc0, !PT ;  /* 0x0000ffff0e0e7812 */ /* 0x000fe200078ec0ff */
[----:B------:R-:W-:Y:S03]  /*dca40*/  STL [R1+0x51c8], R21 ;  /* 0x0051c81501007387 */ /* 0x000fe60000100800 */
[----:B------:R-:W-:-:S02]  /*dca50*/  PRMT R14, R8, 0x3340, R14 ;  /* 0x00003340080e7816 */ /* 0x000fc4000000000e */
[----:B------:R-:W2:Y:S04]  /*dca60*/  LDL.LU R8, [R1+0xcc0] ;  /* 0x000cc00001087983 */ /* 0x000ea80000300800 */
[----:B------:R0:W-:Y:S04]  /*dca70*/  STL [R1+0x108], R19 ;  /* 0x0001081301007387 */ /* 0x0001e80000100800 */
[----:B0-----:R-:W4:Y:S04]  /*dca80*/  LDL.LU R19, [R1+0x58] ;  /* 0x0000580001137983 */ /* 0x001f280000300800 */
[----:B------:R0:W-:Y:S04]  /*dca90*/  STL [R1+0x17c], R14 ;  /* 0x00017c0e01007387 */ /* 0x0001e80000100800 */
[----:B------:R-:W4:Y:S01]  /*dcaa0*/  LDL.LU R26, [R1+0x538] ;  /* 0x00053800011a7983 */ /* 0x000f220000300800 */
[----:B------:R-:W-:-:S02]  /*dcab0*/  SHF.R.U32.HI R20, RZ, 0x8, R20 ;  /* 0x00000008ff147819 */ /* 0x000fc40000011614 */
[----:B------:R-:W-:Y:S02]  /*dcac0*/  IADD3 R22, P2, R17, R0, RZ ;  /* 0x0000000011167210 */ /* 0x000fe40007f5e0ff */
[----:B------:R-:W-:Y:S02]  /*dcad0*/  LOP3.LUT R20, R20, 0xffff, RZ, 0xc0, !PT ;  /* 0x0000ffff14147812 */ /* 0x000fe400078ec0ff */
[----:B0-----:R-:W-:Y:S02]  /*dcae0*/  SHF.R.S32.HI R14, RZ, 0x1f, R17 ;  /* 0x0000001fff0e7819 */ /* 0x001fe40000011411 */
[----:B------:R-:W-:-:S03]  /*dcaf0*/  PRMT R20, R20, 0x3340, R0 ;  /* 0x0000334014147816 */ /* 0x000fc60000000000 */
[----:B------:R-:W-:-:S05]  /*dcb00*/  IMAD.X R23, R14, 0x1, R2, P2 ;  /* 0x000000010e177824 */ /* 0x000fca00010e0602 */
[----:B------:R0:W-:Y:S04]  /*dcb10*/  STL.64 [R1+0x11a8], R22 ;  /* 0x0011a81601007387 */ /* 0x0001e80000100a00 */
[----:B------:R1:W-:Y:S01]  /*dcb20*/  STL [R1+0x104], R20 ;  /* 0x0001041401007387 */ /* 0x0003e20000100800 */
[----:B---3--:R-:W-:Y:S02]  /*dcb30*/  LOP3.LUT R10, R10, 0xffff, RZ, 0xc0, !PT ;  /* 0x0000ffff0a0a7812 */ /* 0x008fe400078ec0ff */
[----:B------:R-:W-:Y:S02]  /*dcb40*/  LOP3.LUT R16, R16, 0xffff, RZ, 0xc0, !PT ;  /* 0x0000ffff10107812 */ /* 0x000fe400078ec0ff */
[----:B------:R-:W-:Y:S02]  /*dcb50*/  LOP3.LUT R15, R15, 0xffff, RZ, 0xc0, !PT ;  /* 0x0000ffff0f0f7812 */ /* 0x000fe400078ec0ff */
[----:B0-----:R-:W-:-:S02]  /*dcb60*/  PRMT R22, R16, 0x3340, R0 ;  /* 0x0000334010167816 */ /* 0x001fc40000000000 */
[----:B-1----:R-:W-:Y:S02]  /*dcb70*/  PRMT R20, R10, 0x3340, R15 ;  /* 0x000033400a147816 */ /* 0x002fe4000000000f */
[----:B------:R-:W-:Y:S02]  /*dcb80*/  LOP3.LUT R13, R13, 0xffff, RZ, 0xc0, !PT ;  /* 0x0000ffff0d0d7812 */ /* 0x000fe400078ec0ff */
[----:B------:R-:W-:Y:S02]  /*dcb90*/  LOP3.LUT R21, R28, 0xffff, RZ, 0xc0, !PT ;  /* 0x0000ffff1c157812 */ /* 0x000fe400078ec0ff */
[----:B------:R-:W-:Y:S01]  /*dcba0*/  PRMT R22, R20, 0x5410, R22 ;  /* 0x0000541014167816 */ /* 0x000fe20000000016 */
[----:B------:R-:W3:Y:S01]  /*dcbb0*/  LDL.LU R28, [R1+0xad0] ;  /* 0x000ad000011c7983 */ /* 0x000ee20000300800 */
[----:B------:R-:W-:-:S03]  /*dcbc0*/  SHF.R.U32.HI R20, RZ, 0x8, R13 ;  /* 0x00000008ff147819 */ /* 0x000fc6000001160d */
[----:B------:R0:W-:Y:S02]  /*dcbd0*/  STL [R1+0x51d8], R22 ;  /* 0x0051d81601007387 */ /* 0x0001e40000100800 */
[--C-:B0-----:R-:W-:Y:S02]  /*dcbe0*/  PRMT R22, R13, 0x3340, R21.reuse ;  /* 0x000033400d167816 */ /* 0x101fe40000000015 */
[----:B------:R-:W3:Y:S01]  /*dcbf0*/  LDL.LU R13, [R1+0x47c] ;  /* 0x00047c00010d7983 */ /* 0x000ee20000300800 */
[----:B------:R-:W-:Y:S02]  /*dcc00*/  SHF.R.U32.HI R21, RZ, 0x8, R21 ;  /* 0x00000008ff157819 */ /* 0x000fe40000011615 */
[----:B------:R-:W-:Y:S02]  /*dcc10*/  SHF.R.U32.HI R10, RZ, 0x8, R10 ;  /* 0x00000008ff0a7819 */ /* 0x000fe4000001160a */
[----:B------:R-:W-:Y:S02]  /*dcc20*/  SHF.R.U32.HI R15, RZ, 0x8, R15 ;  /* 0x00000008ff0f7819 */ /* 0x000fe4000001160f */
[----:B------:R-:W-:-:S02]  /*dcc30*/  LOP3.LUT R20, R20, 0xffff, RZ, 0xc0, !PT ;  /* 0x0000ffff14147812 */ /* 0x000fc400078ec0ff */
[----:B------:R-:W-:Y:S02]  /*dcc40*/  LOP3.LUT R21, R21, 0xffff, RZ, 0xc0, !PT ;  /* 0x0000ffff15157812 */ /* 0x000fe400078ec0ff */
[----:B------:R-:W-:Y:S02]  /*dcc50*/  LOP3.LUT R10, R10, 0xffff, RZ, 0xc0, !PT ;  /* 0x0000ffff0a0a7812 */ /* 0x000fe400078ec0ff */
[----:B------:R-:W-:Y:S02]  /*dcc60*/  LOP3.LUT R15, R15, 0xffff, RZ, 0xc0, !PT ;  /* 0x0000ffff0f0f7812 */ /* 0x000fe400078ec0ff */
[----:B------:R-:W-:Y:S02]  /*dcc70*/  PRMT R20, R20, 0x3340, R21 ;  /* 0x0000334014147816 */ /* 0x000fe40000000015 */
[----:B------:R-:W-:Y:S01]  /*dcc80*/  PRMT R15, R10, 0x3340, R15 ;  /* 0x000033400a0f7816 */ /* 0x000fe2000000000f */
[----:B------:R-:W-:Y:S04]  /*dcc90*/  STL [R1+0x534c], R22 ;  /* 0x00534c1601007387 */ /* 0x000fe80000100800 */
[----:B------:R-:W-:Y:S04]  /*dcca0*/  STL [R1+0x526c], R20 ;  /* 0x00526c1401007387 */ /* 0x000fe80000100800 */
[----:B------:R0:W-:Y:S01]  /*dccb0*/  STL [R1+0x180], R15 ;  /* 0x0001800f01007387 */ /* 0x0001e20000100800 */
[----:B------:R-:W-:-:S02]  /*dccc0*/  SHF.R.U32.HI R16, RZ, 0x8, R16 ;  /* 0x00000008ff107819 */ /* 0x000fc40000011610 */
[----:B--2---:R-:W-:Y:S02]  /*dccd0*/  LOP3.LUT R8, R8, 0xffff, RZ, 0xc0, !PT ;  /* 0x0000ffff08087812 */ /* 0x004fe400078ec0ff */
[----:B----4-:R-:W-:Y:S02]  /*dcce0*/  LOP3.LUT R10, R19, 0xffff, RZ, 0xc0, !PT ;  /* 0x0000ffff130a7812 */ /* 0x010fe400078ec0ff */
[----:B0-----:R-:W-:Y:S02]  /*dccf0*/  LOP3.LUT R15, R26, 0xffff, RZ, 0xc0, !PT ;  /* 0x0000ffff1a0f7812 */ /* 0x001fe400078ec0ff */
[----:B------:R-:W-:Y:S02]  /*dcd00*/  PRMT R20, R10, 0x3340, R0 ;  /* 0x000033400a147816 */ /* 0x000fe40000000000 */
[----:B------:R-:W-:-:S04]  /*dcd10*/  PRMT R19, R8, 0x3340, R15 ;  /* 0x0000334008137816 */ /* 0x000fc8000000000f */
[----:B------:R-:W-:Y:S02]  /*dcd20*/  PRMT R19, R19, 0x5410, R20 ;  /* 0x0000541013137816 */ /* 0x000fe40000000014 */
[----:B------:R-:W-:-:S03]  /*dcd30*/  IADD3 R20, P2, R17, R3, RZ ;  /* 0x0000000311147210 */ /* 0x000fc60007f5e0ff */
[----:B------:R0:W-:Y:S02]  /*dcd40*/  STL [R1+0x51c4], R19 ;  /* 0x0051c41301007387 */ /* 0x0001e40000100800 */
[----:B------:R-:W-:Y:S02]  /*dcd50*/  IMAD.X R21, R14, 0x1, R4, P2 ;  /* 0x000000010e157824 */ /* 0x000fe400010e0604 */
[----:B0-----:R-:W2:Y:S04]  /*dcd60*/  LDL.LU R19, [R1+0xad4] ;  /* 0x000ad40001137983 */ /* 0x001ea80000300800 */
[----:B------:R0:W-:Y:S01]  /*dcd70*/  STL.64 [R1+0x11a0], R20 ;  /* 0x0011a01401007387 */ /* 0x0001e20000100a00 */
[----:B------:R-:W-:Y:S02]  /*dcd80*/  SHF.R.U32.HI R8, RZ, 0x8, R8 ;  /* 0x00000008ff087819 */ /* 0x000fe40000011608 */
[----:B------:R-:W-:-:S02]  /*dcd90*/  SHF.R.U32.HI R15, RZ, 0x8, R15 ;  /* 0x00000008ff0f7819 */ /* 0x000fc4000001160f */
[----:B0-----:R-:W-:Y:S02]  /*dcda0*/  LOP3.LUT R20, R16, 0xffff, RZ, 0xc0, !PT ;  /* 0x0000ffff10147812 */ /* 0x001fe400078ec0ff */
[----:B------:R-:W4:Y:S01]  /*dcdb0*/  LDL.LU R16, [R1+0x494] ;  /* 0x0004940001107983 */ /* 0x000f220000300800 */
[----:B------:R-:W-:Y:S02]  /*dcdc0*/  LOP3.LUT R8, R8, 0xffff, RZ, 0xc0, !PT ;  /* 0x0000ffff08087812 */ /* 0x000fe400078ec0ff */
[----:B------:R-:W-:Y:S02]  /*dcdd0*/  LOP3.LUT R15, R15, 0xffff, RZ, 0xc0, !PT ;  /* 0x0000ffff0f0f7812 */ /* 0x000fe400078ec0ff */
[----:B------:R-:W-:Y:S02]  /*dcde0*/  PRMT R21, R20, 0x3340, R0 ;  /* 0x0000334014157816 */ /* 0x000fe40000000000 */
[----:B------:R-:W-:-:S03]  /*dcdf0*/  PRMT R20, R8, 0x3340, R15 ;  /* 0x0000334008147816 */ /* 0x000fc6000000000f */
[----:B------:R0:W-:Y:S04]  /*dce00*/  STL [R1+0x100], R21 ;  /* 0x0001001501007387 */ /* 0x0001e80000100800 */
[----:B------:R1:W-:Y:S01]  /*dce10*/  STL [R1+0x184], R20 ;  /* 0x0001841401007387 */ /* 0x0003e20000100800 */
[----:B------:R-:W-:-:S03]  /*dce20*/  LOP3.LUT R15, R9, 0xffff, RZ, 0xc0, !PT ;  /* 0x0000ffff090f7812 */ /* 0x000fc600078ec0ff */
[----:B------:R-:W4:Y:S01]  /*dce30*/  LDL.LU R26, [R1+0x4df8] ;  /* 0x004df800011a7983 */ /* 0x000f220000300800 */
[----:B---3--:R-:W-:-:S03]  /*dce40*/  LOP3.LUT R8, R28, 0xffff, RZ, 0xc0, !PT ;  /* 0x0000ffff1c087812 */ /* 0x008fc600078ec0ff */
[----:B------:R-:W3:Y:S01]  /*dce50*/  LDL.LU R28, [R1+0xd4] ;  /* 0x0000d400011c7983 */ /* 0x000ee20000300800 */
[----:B------:R-:W-:-:S03]  /*dce60*/  LOP3.LUT R9, R13, 0xffff, RZ, 0xc0, !PT ;  /* 0x0000ffff0d097812 */ /* 0x000fc600078ec0ff */
[----:B------:R-:W3:Y:S01]  /*dce70*/  LDL.LU R13, [R1+0x8e4] ;  /* 0x0008e400010d7983 */ /* 0x000ee20000300800 */
[----:B0-----:R-:W-:Y:S02]  /*dce80*/  PRMT R21, R15, 0x3340, R0 ;  /* 0x000033400f157816 */ /* 0x001fe40000000000 */
[----:B-1----:R-:W-:-:S04]  /*dce90*/  PRMT R20, R8, 0x3340, R9 ;  /* 0x0000334008147816 */ /* 0x002fc80000000009 */
[----:B------:R-:W-:Y:S02]  /*dcea0*/  PRMT R22, R20, 0x5410, R21 ;  /* 0x0000541014167816 */ /* 0x000fe40000000015 */
[----:B------:R-:W-:Y:S02]  /*dceb0*/  IADD3 R20, P2, R17, R5, RZ ;  /* 0x0000000511147210 */ /* 0x000fe40007f5e0ff */
[----:B------:R-:W-:-:S03]  /*dcec0*/  SHF.R.U32.HI R10, RZ, 0x8, R10 ;  /* 0x00000008ff0a7819 */ /* 0x000fc6000001160a */
[----:B------:R-:W-:Y:S01]  /*dced0*/  IMAD.X R21, R14, 0x1, R7, P2 ;  /* 0x000000010e157824 */ /* 0x000fe200010e0607 */
[----:B------:R-:W-:Y:S01]  /*dcee0*/  STL [R1+0x51c0], R22 ;  /* 0x0051c01601007387 */ /* 0x000fe20000100800 */
[----:B------:R-:W-:Y:S02]  /*dcef0*/  SHF.R.U32.HI R8, RZ, 0x8, R8 ;  /* 0x00000008ff087819 */ /* 0x000fe40000011608 */
[----:B------:R-:W-:Y:S01]  /*dcf00*/  SHF.R.U32.HI R9, RZ, 0x8, R9 ;  /* 0x00000008ff097819 */ /* 0x000fe20000011609 */
[----:B------:R0:W-:Y:S01]  /*dcf10*/  STL.64 [R1+0x1198], R20 ;  /* 0x0011981401007387 */ /* 0x0001e20000100a00 */
[----:B------:R-:W-:Y:S02]  /*dcf20*/  LOP3.LUT R10, R10, 0xffff, RZ, 0xc0, !PT ;  /* 0x0000ffff0a0a7812 */ /* 0x000fe400078ec0ff */
[----:B------:R-:W-:Y:S02]  /*dcf30*/  LOP3.LUT R8, R8, 0xffff, RZ, 0xc0, !PT ;  /* 0x0000ffff08087812 */ /* 0x000fe400078ec0ff */
[----:B------:R-:W-:-:S02]  /*dcf40*/  LOP3.LUT R9, R9, 0xffff, RZ, 0xc0, !PT ;  /* 0x0000ffff09097812 */ /* 0x000fc400078ec0ff */
[----:B0-----:R-:W-:Y:S02]  /*dcf50*/  IADD3 R20, P2, R17, R6, RZ ;  /* 0x0000000611147210 */ /* 0x001fe40007f5e0ff */
[----:B------:R-:W-:-:S03]  /*dcf60*/  PRMT R8, R8, 0x3340, R9 ;  /* 0x0000334008087816 */ /* 0x000fc60000000009 */
[----:B------:R-:W-:Y:S01]  /*dcf70*/  IMAD.X R21, R14, 0x1, R27, P2 ;  /* 0x000000010e157824 */ /* 0x000fe200010e061b */
[----:B------:R-:W-:-:S04]  /*dcf80*/  PRMT R14, R10, 0x3340, R0 ;  /* 0x000033400a0e7816 */ /* 0x000fc80000000000 */
[----:B------:R-:W-:Y:S04]  /*dcf90*/  STL.64 [R1+0x1190], R20 ;  /* 0x0011901401007387 */ /* 0x000fe80000100a00 */
[----:B------:R-:W-:Y:S04]  /*dcfa0*/  STL [R1+0xfc], R14 ;  /* 0x0000fc0e01007387 */ /* 0x000fe80000100800 */
[----:B------:R0:W-:Y:S04]  /*dcfb0*/  STL [R1+0x188], R8 ;  /* 0x0001880801007387 */ /* 0x0001e80000100800 */
[----:B0-----:R-:W3:Y:S04]  /*dcfc0*/  LDL.LU R8, [R1+0x4dfc] ;  /* 0x004dfc0001087983 */ /* 0x001ee80000300800 */
[----:B------:R-:W3:Y:S01]  /*dcfd0*/  LDL.LU R17, [R1+0xd0] ;  /* 0x0000d00001117983 */ /* 0x000ee20000300800 */
[----:B------:R-:W-:-:S04]  /*dcfe0*/  SHF.R.U32.HI R15, RZ, 0x8, R15 ;  /* 0x00000008ff0f7819 */ /* 0x000fc8000001160f */
[----:B------:R-:W-:Y:S02]  /*dcff0*/  LOP3.LUT R15, R15, 0xffff, RZ, 0xc0, !PT ;  /* 0x0000ffff0f0f7812 */ /* 0x000fe400078ec0ff */
[----:B--2---:R-:W-:-:S05]  /*dd000*/  LOP3.LUT R10, R19, 0xffff, RZ, 0xc0, !PT ;  /* 0x0000ffff130a7812 */ /* 0x004fca00078ec0ff */
[----:B------:R0:W-:Y:S04]  /*dd010*/  STL [R1+0x5370], R10 ;  /* 0x0053700a01007387 */ /* 0x0001e80000100800 */
[----:B------:R-:W2:Y:S04]  /*dd020*/  LDL.LU R9, [R1+0x8e0] ;  /* 0x0008e00001097983 */ /* 0x000ea80000300800 */
[----:B------:R-:W2:Y:S01]  /*dd030*/  LDL.LU R19, [R1+0x218] ;  /* 0x0002180001137983 */ /* 0x000ea20000300800 */
[----:B----4-:R-:W-:Y:S02]  /*dd040*/  LOP3.LUT R14, R16, 0xffff, RZ, 0xc0, !PT ;  /* 0x0000ffff100e7812 */ /* 0x010fe400078ec0ff */
[----:B0-----:R-:W-:-:S03]  /*dd050*/  SHF.R.U32.HI R10, RZ, 0x8, R10 ;  /* 0x00000008ff0a7819 */ /* 0x001fc6000001160a */
[----:B------:R0:W-:Y:S01]  /*dd060*/  STL [R1+0x536c], R14 ;  /* 0x00536c0e01007387 */ /* 0x0001e20000100800 */
[----:B------:R-:W-:Y:S02]  /*dd070*/  LOP3.LUT R10, R10, 0xffff, RZ, 0xc0, !PT ;  /* 0x0000ffff0a0a7812 */ /* 0x000fe400078ec0ff */
[----:B------:R-:W-:Y:S02]  /*dd080*/  PRMT R16, R15, 0x3340, R0 ;  /* 0x000033400f107816 */ /* 0x000fe40000000000 */
[----:B0-----:R-:W-:-:S04]  /*dd090*/  SHF.R.U32.HI R14, RZ, 0x8, R14 ;  /* 0x00000008ff0e7819 */ /* 0x001fc8000001160e */
[----:B------:R-:W-:-:S04]  /*dd0a0*/  LOP3.LUT R14, R14, 0xffff, RZ, 0xc0, !PT ;  /* 0x0000ffff0e0e7812 */ /* 0x000fc800078ec0ff */
[----:B------:R-:W-:Y:S01]  /*dd0b0*/  PRMT R15, R10, 0x3340, R14 ;  /* 0x000033400a0f7816 */ /* 0x000fe2000000000e */
[----:B------:R-:W-:Y:S01]  /*dd0c0*/  STL [R1+0xf8], R16 ;  /* 0x0000f81001007387 */ /* 0x000fe20000100800 */
[----:B------:R-:W-:-:S03]  /*dd0d0*/  LOP3.LUT R10, R26, 0xffff, RZ, 0xc0, !PT ;  /* 0x0000ffff1a0a7812 */ /* 0x000fc600078ec0ff */
[----:B------:R0:W-:Y:S04]  /*dd0e0*/  STL [R1+0x1a0], R15 ;  /* 0x0001a00f01007387 */ /* 0x0001e80000100800 */
[----:B------:R-:W4:Y:S01]  /*dd0f0*/  LDL.LU R26, [R1+0xeb4] ;  /* 0x000eb400011a7983 */ /* 0x000f220000300800 */
[----:B---3--:R-:W-:-:S03]  /*dd100*/  LOP3.LUT R14, R28, 0xffff, RZ, 0xc0, !PT ;  /* 0x0000ffff1c0e7812 */ /* 0x008fc600078ec0ff */
[----:B------:R-:W3:Y:S01]  /*dd110*/  LDL.LU R28, [R1+0x98] ;  /* 0x00009800011c7983 */ /* 0x000ee20000300800 */
[----:B0-----:R-:W-:-:S03]  /*dd120*/  LOP3.LUT R15, R13, 0xffff, RZ, 0xc0, !PT ;  /* 0x0000ffff0d0f7812 */ /* 0x001fc600078ec0ff */
[----:B------:R-:W3:Y:S01]  /*dd130*/  LDL.LU R13, [R1+0x6f0] ;  /* 0x0006f000010d7983 */ /* 0x000ee20000300800 */
[----:B------:R-:W-:-:S03]  /*dd140*/  LOP3.LUT R16, R12, 0xffff, RZ, 0xc0, !PT ;  /* 0x0000ffff0c107812 */ /* 0x000fc600078ec0ff */
[----:B------:R-:W3:Y:S01]  /*dd150*/  LDL.LU R12, [R1+0x56d0] ;  /* 0x0056d000010c7983 */ /* 0x000ee20000300800 */
[--C-:B------:R-:W-:Y:S02]  /*dd160*/  PRMT R20, R10, 0x3340, R15.reuse ;  /* 0x000033400a147816 */ /* 0x100fe4000000000f */
[----:B------:R-:W-:Y:S01]  /*dd170*/  SHF.R.U32.HI R10, RZ, 0x8, R10 ;  /* 0x00000008ff0a7819 */ /* 0x000fe2000001160a */
[----:B------:R0:W-:Y:S01]  /*dd180*/  STL [R1+0x5368], R16 ;  /* 0x0053681001007387 */ /* 0x0001e20000100800 */
[----:B------:R-:W-:Y:S02]  /*dd190*/  SHF.R.U32.HI R15, RZ, 0x8, R15 ;  /* 0x00000008ff0f7819 */ /* 0x000fe4000001160f */
[----:B------:R-:W-:Y:S02]  /*dd1a0*/  PRMT R21, R14, 0x3340, R0 ;  /* 0x000033400e157816 */ /* 0x000fe40000000000 */
[----:B------:R-:W-:Y:S02]  /*dd1b0*/  LOP3.LUT R10, R10, 0xffff, RZ, 0xc0, !PT ;  /* 0x0000ffff0a0a7812 */ /* 0x000fe400078ec0ff */
[----:B------:R-:W-:-:S02]  /*dd1c0*/  LOP3.LUT R15, R15, 0xffff, RZ, 0xc0, !PT ;  /* 0x0000ffff0f0f7812 */ /* 0x000fc400078ec0ff */
[----:B0-----:R-:W-:Y:S02]  /*dd1d0*/  SHF.R.U32.HI R16, RZ, 0x8, R16 ;  /* 0x00000008ff107819 */ /* 0x001fe40000011610 */
[----:B------:R-:W-:Y:S02]  /*dd1e0*/  PRMT R20, R20, 0x5410, R21 ;  /* 0x0000541014147816 */ /* 0x000fe40000000015 */
[----:B------:R-:W-:Y:S02]  /*dd1f0*/  LOP3.LUT R16, R16, 0xffff, RZ, 0xc0, !PT ;  /* 0x0000ffff10107812 */ /* 0x000fe400078ec0ff */
[----:B------:R-:W-:Y:S02]  /*dd200*/  PRMT R10, R10, 0x3340, R15 ;  /* 0x000033400a0a7816 */ /* 0x000fe4000000000f */
[----:B------:R-:W-:Y:S01]  /*dd210*/  PRMT R16, R16, 0x3340, R0 ;  /* 0x0000334010107816 */ /* 0x000fe20000000000 */
[----:B------:R0:W-:Y:S04]  /*dd220*/  STL [R1+0x51a8], R20 ;  /* 0x0051a81401007387 */ /* 0x0001e80000100800 */
[----:B------:R-:W-:Y:S04]  /*dd230*/  STL [R1+0xf4], R16 ;  /* 0x0000f41001007387 */ /* 0x000fe80000100800 */
[----:B------:R2:W-:Y:S01]  /*dd240*/  STL [R1+0x18c], R10 ;  /* 0x00018c0a01007387 */ /* 0x0005e20000100800 */
[----:B------:R-:W-:-:S04]  /*dd250*/  SHF.R.U32.HI R14, RZ, 0x8, R14 ;  /* 0x00000008ff0e7819 */ /* 0x000fc8000001160e */
[----:B------:R-:W-:Y:S02]  /*dd260*/  LOP3.LUT R14, R14, 0xffff, RZ, 0xc0, !PT ;  /* 0x0000ffff0e0e7812 */ /* 0x000fe400078ec0ff */
[----:B------:R-:W-:Y:S02]  /*dd270*/  LOP3.LUT R8, R8, 0xffff, RZ, 0xc0, !PT ;  /* 0x0000ffff08087812 */ /* 0x000fe400078ec0ff */
[----:B0-----:R-:W-:-:S04]  /*dd280*/  LOP3.LUT R20, R17, 0xffff, RZ, 0xc0, !PT ;  /* 0x0000ffff11147812 */ /* 0x001fc800078ec0ff */
[--C-:B------:R-:W-:Y:S02]  /*dd290*/  PRMT R15, R20, 0x3340, R0.reuse ;  /* 0x00003340140f7816 */ /* 0x100fe40000000000 */
[----:B------:R-:W-:Y:S02]  /*dd2a0*/  PRMT R14, R14, 0x3340, R0 ;  /* 0x000033400e0e7816 */ /* 0x000fe40000000000 */
[----:B--2---:R-:W-:-:S04]  /*dd2b0*/  LOP3.LUT R10, R9, 0xffff, RZ, 0xc0, !PT ;  /* 0x0000ffff090a7812 */ /* 0x004fc800078ec0ff */
[----:B------:R-:W-:Y:S02]  /*dd2c0*/  PRMT R9, R8, 0x3340, R10 ;  /* 0x0000334008097816 */ /* 0x000fe4000000000a */
[----:B------:R-:W-:Y:S02]  /*dd2d0*/  SHF.R.U32.HI R8, RZ, 0x8, R8 ;  /* 0x00000008ff087819 */ /* 0x000fe40000011608 */
[----:B------:R-:W-:Y:S02]  /*dd2e0*/  SHF.R.U32.HI R10, RZ, 0x8, R10 ;  /* 0x00000008ff0a7819 */ /* 0x000fe4000001160a */
[----:B------:R-:W-:Y:S02]  /*dd2f0*/  IADD3 R16, P2, R19, R0, RZ ;  /* 0x0000000013107210 */ /* 0x000fe40007f5e0ff */
[----:B------:R-:W-:Y:S02]  /*dd300*/  PRMT R15, R9, 0x5410, R15 ;  /* 0x00005410090f7816 */ /* 0x000fe4000000000f */
[----:B------:R-:W-:-:S02]  /*dd310*/  SHF.R.S32.HI R9, RZ, 0x1f, R19 ;  /* 0x0000001fff097819 */ /* 0x000fc40000011413 */
[----:B------:R-:W-:Y:S02]  /*dd320*/  LOP3.LUT R8, R8, 0xffff, RZ, 0xc0, !PT ;  /* 0x0000ffff08087812 */ /* 0x000fe400078ec0ff */
[----:B------:R-:W-:Y:S01]  /*dd330*/  LOP3.LUT R10, R10, 0xffff, RZ, 0xc0, !PT ;  /* 0x0000ffff0a0a7812 */ /* 0x000fe200078ec0ff */
[----:B------:R-:W-:-:S03]  /*dd340*/  IMAD.X R17, R9, 0x1, R2, P2 ;  /* 0x0000000109117824 */ /* 0x000fc600010e0602 */
[----:B------:R-:W-:Y:S01]  /*dd350*/  PRMT R10, R8, 0x3340, R10 ;  /* 0x00003340080a7816 */ /* 0x000fe2000000000a */
[----:B------:R-:W-:Y:S04]  /*dd360*/  STL [R1+0x51b0], R15 ;  /* 0x0051b00f01007387 */ /* 0x000fe80000100800 */
[----:B------:R-:W-:Y:S04]  /*dd370*/  STL.64 [R1+0x1188], R16 ;  /* 0x0011881001007387 */ /* 0x000fe80000100a00 */
[----:B------:R0:W-:Y:S04]  /*dd380*/  STL [R1+0xf0], R14 ;  /* 0x0000f00e01007387 */ /* 0x0001e80000100800 */
[----:B------:R1:W-:Y:S04]  /*dd390*/  STL [R1+0x190], R10 ;  /* 0x0001900a01007387 */ /* 0x0003e80000100800 */
[----:B0-----:R-:W2:Y:S04]  /*dd3a0*/  LDL.LU R14, [R1+0xec8] ;  /* 0x000ec800010e7983 */ /* 0x001ea80000300800 */
[----:B-1----:R-:W2:Y:S04]  /*dd3b0*/  LDL.LU R10, [R1+0x9c] ;  /* 0x00009c00010a7983 */ /* 0x002ea80000300800 */
[----:B------:R-:W2:Y:S01]  /*dd3c0*/  LDL.LU R16, [R1+0x6f4] ;  /* 0x0006f40001107983 */ /* 0x000ea20000300800 */
[----:B----4-:R-:W-:-:S03]  /*dd3d0*/  LOP3.LUT R15, R26, 0xffff, RZ, 0xc0, !PT ;  /* 0x0000ffff1a0f7812 */ /* 0x010fc600078ec0ff */
[----:B------:R-:W4:Y:S01]  /*dd3e0*/  LDL.LU R26, [R1+0xcd0] ;  /* 0x000cd000011a7983 */ /* 0x000f220000300800 */
[----:B---3--:R-:W-:Y:S02]  /*dd3f0*/  LOP3.LUT R8, R28, 0xffff, RZ, 0xc0, !PT ;  /* 0x0000ffff1c087812 */ /* 0x008fe400078ec0ff */
[----:B------:R-:W-:Y:S02]  /*dd400*/  LOP3.LUT R17, R13, 0xffff, RZ, 0xc0, !PT ;  /* 0x0000ffff0d117812 */ /* 0x000fe400078ec0ff */
[----:B------:R-:W3:Y:S04]  /*dd410*/  LDL.LU R13, [R1+0x6c] ;  /* 0x00006c00010d7983 */ /* 0x000ee80000300800 */
[----:B------:R-:W3:Y:S01]  /*dd420*/  LDL.LU R28, [R1+0x570] ;  /* 0x00057000011c7983 */ /* 0x000ee20000300800 */
[----:B------:R-:W-:-:S02]  /*dd430*/  PRMT R22, R8, 0x3340, R0 ;  /* 0x0000334008167816 */ /* 0x000fc40000000000 */
[----:B------:R-:W-:-:S04]  /*dd440*/  PRMT R21, R15, 0x3340, R17 ;  /* 0x000033400f157816 */ /* 0x000fc80000000011 */
[----:B------:R-:W-:Y:S02]  /*dd450*/  PRMT R21, R21, 0x5410, R22 ;  /* 0x0000541015157816 */ /* 0x000fe40000000016 */
[----:B------:R-:W-:Y:S02]  /*dd460*/  IADD3 R22, P2, R19, R3, RZ ;  /* 0x0000000313167210 */ /* 0x000fe40007f5e0ff */
[----:B------:R-:W-:Y:S02]  /*dd470*/  SHF.R.U32.HI R20, RZ, 0x8, R20 ;  /* 0x00000008ff147819 */ /* 0x000fe40000011614 */
[----:B------:R-:W-:Y:S01]  /*dd480*/  SHF.R.U32.HI R15, RZ, 0x8, R15 ;  /* 0x00000008ff0f7819 */ /* 0x000fe2000001160f */
[----:B------:R-:W-:Y:S01]  /*dd490*/  IMAD.X R23, R9, 0x1, R4, P2 ;  /* 0x0000000109177824 */ /* 0x000fe200010e0604 */
[----:B------:R-:W-:Y:S02]  /*dd4a0*/  LOP3.LUT R20, R20, 0xffff, RZ, 0xc0, !PT ;  /* 0x0000ffff14147812 */ /* 0x000fe400078ec0ff */
[----:B------:R-:W-:Y:S01]  /*dd4b0*/  SHF.R.U32.HI R17, RZ, 0x8, R17 ;  /* 0x00000008ff117819 */ /* 0x000fe20000011611 */
[----:B------:R-:W-:Y:S04]  /*dd4c0*/  STL [R1+0x51ac], R21 ;  /* 0x0051ac1501007387 */ /* 0x000fe80000100800 */
[----:B------:R0:W-:Y:S01]  /*dd4d0*/  STL.64 [R1+0x1180], R22 ;  /* 0x0011801601007387 */ /* 0x0001e20000100a00 */
[----:B------:R-:W-:-:S02]  /*dd4e0*/  LOP3.LUT R15, R15, 0xffff, RZ, 0xc0, !PT ;  /* 0x0000ffff0f0f7812 */ /* 0x000fc400078ec0ff */
[----:B------:R-:W-:-:S04]  /*dd4f0*/  LOP3.LUT R17, R17, 0xffff, RZ, 0xc0, !PT ;  /* 0x0000ffff11117812 */ /* 0x000fc800078ec0ff */
[----:B------:R-:W-:Y:S02]  /*dd500*/  PRMT R15, R15, 0x3340, R17 ;  /* 0x000033400f0f7816 */ /* 0x000fe40000000011 */
[----:B0-----:R-:W-:Y:S02]  /*dd510*/  PRMT R22, R20, 0x3340, R0 ;  /* 0x0000334014167816 */ /* 0x001fe40000000000 */
[----:B------:R-:W-:-:S05]  /*dd520*/  IADD3 R20, P2, R19, R5, RZ ;  /* 0x0000000513147210 */ /* 0x000fca0007f5e0ff */
[----:B------:R-:W-:Y:S01]  /*dd530*/  IMAD.X R21, R9, 0x1, R7, P2 ;  /* 0x0000000109157824 */ /* 0x000fe200010e0607 */
[----:B------:R-:W-:Y:S04]  /*dd540*/  STL [R1+0xdc], R22 ;  /* 0x0000dc1601007387 */ /* 0x000fe80000100800 */
[----:B------:R-:W-:Y:S04]  /*dd550*/  STL [R1+0x198], R15 ;  /* 0x0001980f01007387 */ /* 0x000fe80000100800 */
[----:B------:R0:W-:Y:S02]  /*dd560*/  STL.64 [R1+0x1178], R20 ;  /* 0x0011781401007387 */ /* 0x0001e40000100a00 */
[----:B0-----:R-:W-:-:S02]  /*dd570*/  IADD3 R20, P2, R19, R6, RZ ;  /* 0x0000000613147210 */ /* 0x001fc40007f5e0ff */
[----:B------:R-:W-:Y:S02]  /*dd580*/  SHF.R.U32.HI R15, RZ, 0x8, R8 ;  /* 0x00000008ff0f7819 */ /* 0x000fe40000011608 */
[----:B------:R-:W3:Y:S01]  /*dd590*/  LDL.LU R8, [R1+0xcd4] ;  /* 0x000cd40001087983 */ /* 0x000ee20000300800 */
[----:B------:R-:W-:-:S03]  /*dd5a0*/  IMAD.X R21, R9, 0x1, R27, P2 ;  /* 0x0000000109157824 */ /* 0x000fc600010e061b */
[----:B------:R-:W3:Y:S04]  /*dd5b0*/  LDL.LU R9, [R1+0x68] ;  /* 0x0000680001097983 */ /* 0x000ee80000300800 */
[----:B------:R0:W-:Y:S04]  /*dd5c0*/  STL.64 [R1+0x1170], R20 ;  /* 0x0011701401007387 */ /* 0x0001e80000100a00 */
[----:B------:R-:W3:Y:S01]  /*dd5d0*/  LDL.LU R19, [R1+0x568] ;  /* 0x0005680001137983 */ /* 0x000ee20000300800 */
[----:B------:R-:W-:-:S03]  /*dd5e0*/  LOP3.LUT R15, R15, 0xffff, RZ, 0xc0, !PT ;  /* 0x0000ffff0f0f7812 */ /* 0x000fc600078ec0ff */
[----:B------:R-:W3:Y:S01]  /*dd5f0*/  LDL.LU R17, [R1+0x21c] ;  /* 0x00021c0001117983 */ /* 0x000ee20000300800 */
[----:B0-----:R-:W-:-:S05]  /*dd600*/  PRMT R20, R15, 0x3340, R0 ;  /* 0x000033400f147816 */ /* 0x001fca0000000000 */
[----:B------:R0:W-:Y:S01]  /*dd610*/  STL [R1+0xd8], R20 ;  /* 0x0000d81401007387 */ /* 0x0001e20000100800 */
[----:B--2---:R-:W-:Y:S02]  /*dd620*/  LOP3.LUT R15, R14, 0xffff, RZ, 0xc0, !PT ;  /* 0x0000ffff0e0f7812 */ /* 0x004fe400078ec0ff */
[----:B------:R-:W-:Y:S02]  /*dd630*/  LOP3.LUT R14, R10, 0xffff, RZ, 0xc0, !PT ;  /* 0x0000ffff0a0e7812 */ /* 0x000fe400078ec0ff */
[----:B------:R-:W-:Y:S02]  /*dd640*/  LOP3.LUT R16, R16, 0xffff, RZ, 0xc0, !PT ;  /* 0x0000ffff10107812 */ /* 0x000fe400078ec0ff */
[----:B------:R-:W-:Y:S01]  /*dd650*/  PRMT R21, R14, 0x3340, R0 ;  /* 0x000033400e157816 */ /* 0x000fe20000000000 */
[----:B------:R1:W-:Y:S01]  /*dd660*/  STL [R1+0x5380], R14 ;  /* 0x0053800e01007387 */ /* 0x0003e20000100800 */
[----:B0-----:R-:W-:Y:S02]  /*dd670*/  PRMT R20, R15, 0x3340, R16 ;  /* 0x000033400f147816 */ /* 0x001fe40000000010 */
[----:B----4-:R-:W-:-:S02]  /*dd680*/  LOP3.LUT R10, R26, 0xffff, RZ, 0xc0, !PT ;  /* 0x0000ffff1a0a7812 */ /* 0x010fc400078ec0ff */
[----:B------:R-:W-:-:S05]  /*dd690*/  PRMT R22, R20, 0x5410, R21 ;  /* 0x0000541014167816 */ /* 0x000fca0000000015 */
[----:B------:R-:W-:Y:S01]  /*dd6a0*/  STL [R1+0x5308], R22 ;  /* 0x0053081601007387 */ /* 0x000fe20000100800 */
[----:B---3--:R-:W-:Y:S02]  /*dd6b0*/  LOP3.LUT R13, R13, 0xffff, RZ, 0xc0, !PT ;  /* 0x0000ffff0d0d7812 */ /* 0x008fe400078ec0ff */
[----:B-1----:R-:W-:Y:S02]  /*dd6c0*/  LOP3.LUT R14, R28, 0xffff, RZ, 0xc0, !PT ;  /* 0x0000ffff1c0e7812 */ /* 0x002fe400078ec0ff */
[----:B------:R-:W-:Y:S02]  /*dd6d0*/  PRMT R21, R13, 0x3340, R0 ;  /* 0x000033400d157816 */ /* 0x000fe40000000000 */
[----:B------:R-:W-:-:S04]  /*dd6e0*/  PRMT R20, R10, 0x3340, R14 ;  /* 0x000033400a147816 */ /* 0x000fc8000000000e */
[----:B------:R-:W-:-:S05]  /*dd6f0*/  PRMT R20, R20, 0x5410, R21 ;  /* 0x0000541014147816 */ /* 0x000fca0000000015 */
[----:B------:R-:W-:Y:S04]  /*dd700*/  STL [R1+0x5194], R20 ;  /* 0x0051941401007387 */ /* 0x000fe80000100800 */
[----:B------:R-:W2:Y:S04]  /*dd710*/  LDL.LU R26, [R1+0xae0] ;  /* 0x000ae000011a7983 */ /* 0x000ea80000300800 */
[----:B------:R-:W3:Y:S01]  /*dd720*/  LDL.LU R28, [R1+0x4c0] ;  /* 0x0004c000011c7983 */ /* 0x000ee20000300800 */
[----:B------:R-:W-:Y:S02]  /*dd730*/  SHF.R.U32.HI R15, RZ, 0x8, R15 ;  /* 0x00000008ff0f7819 */ /* 0x000fe4000001160f */
[----:B------:R-:W-:-:S02]  /*dd740*/  SHF.R.U32.HI R16, RZ, 0x8, R16 ;  /* 0x00000008ff107819 */ /* 0x000fc40000011610 */
[----:B------:R-:W-:Y:S02]  /*dd750*/  SHF.R.U32.HI R10, RZ, 0x8, R10 ;  /* 0x00000008ff0a7819 */ /* 0x000fe4000001160a */
[----:B------:R-:W-:Y:S02]  /*dd760*/  SHF.R.U32.HI R14, RZ, 0x8, R14 ;  /* 0x00000008ff0e7819 */ /* 0x000fe4000001160e */
[----:B------:R-:W-:Y:S02]  /*dd770*/  LOP3.LUT R15, R15, 0xffff, RZ, 0xc0, !PT ;  /* 0x0000ffff0f0f7812 */ /* 0x000fe400078ec0ff */
[----:B------:R-:W-:Y:S02]  /*dd780*/  LOP3.LUT R16, R16, 0xffff, RZ, 0xc0, !PT ;  /* 0x0000ffff10107812 */ /* 0x000fe400078ec0ff */
[----:B------:R-:W-:Y:S02]  /*dd790*/  LOP3.LUT R10, R10, 0xffff, RZ, 0xc0, !PT ;  /* 0x0000ffff0a0a7812 */ /* 0x000fe400078ec0ff */
[----:B------:R-:W-:-:S02]  /*dd7a0*/  LOP3.LUT R14, R14, 0xffff, RZ, 0xc0, !PT ;  /* 0x0000ffff0e0e7812 */ /* 0x000fc400078ec0ff */
[----:B------:R-:W-:Y:S02]  /*dd7b0*/  PRMT R15, R15, 0x3340, R16 ;  /* 0x000033400f0f7816 */ /* 0x000fe40000000010 */
[----:B------:R-:W-:-:S03]  /*dd7c0*/  PRMT R14, R10, 0x3340, R14 ;  /* 0x000033400a0e7816 */ /* 0x000fc6000000000e */
[----:B------:R0:W-:Y:S04]  /*dd7d0*/  STL [R1+0x5238], R15 ;  /* 0x0052380f01007387 */ /* 0x0001e80000100800 */
[----:B------:R1:W-:Y:S01]  /*dd7e0*/  STL [R1+0x194], R14 ;  /* 0x0001940e01007387 */ /* 0x0003e20000100800 */
[----:B------:R-:W-:-:S04]  /*dd7f0*/  SHF.R.U32.HI R13, RZ, 0x8, R13 ;  /* 0x00000008ff0d7819 */ /* 0x000fc8000001160d */
[----:B------:R-:W-:Y:S02]  /*dd800*/  LOP3.LUT R13, R13, 0xffff, RZ, 0xc0, !PT ;  /* 0x0000ffff0d0d7812 */ /* 0x000fe400078ec0ff */
[----:B------:R-:W-:Y:S02]  /*dd810*/  LOP3.LUT R8, R8, 0xffff, RZ, 0xc0, !PT ;  /* 0x0000ffff08087812 */ /* 0x000fe400078ec0ff */
[----:B------:R-:W-:Y:S02]  /*dd820*/  LOP3.LUT R10, R9, 0xffff, RZ, 0xc0, !PT ;  /* 0x0000ffff090a7812 */ /* 0x000fe400078ec0ff */
[----:B------:R-:W-:Y:S02]  /*dd830*/  LOP3.LUT R9, R19, 0xffff, RZ, 0xc0, !PT ;  /* 0x0000ffff13097812 */ /* 0x000fe400078ec0ff */
[----:B0-----:R-:W-:Y:S02]  /*dd840*/  PRMT R15, R10, 0x3340, R0 ;  /* 0x000033400a0f7816 */ /* 0x001fe40000000000 */
[----:B-1----:R-:W-:-:S02]  /*dd850*/  PRMT R14, R8, 0x3340, R9 ;  /* 0x00003340080e7816 */ /* 0x002fc40000000009 */
[----:B------:R-:W-:Y:S02]  /*dd860*/  SHF.R.S32.HI R16, RZ, 0x1f, R17 ;  /* 0x0000001fff107819 */ /* 0x000fe40000011411 */
[----:B------:R-:W-:Y:S02]  /*dd870*/  SHF.R.U32.HI R8, RZ, 0x8, R8 ;  /* 0x00000008ff087819 */ /* 0x000fe40000011608 */
[----:B------:R-:W-:Y:S02]  /*dd880*/  SHF.R.U32.HI R9, RZ, 0x8, R9 ;  /* 0x00000008ff097819 */ /* 0x000fe40000011609 */
[----:B------:R-:W-:Y:S02]  /*dd890*/  PRMT R19, R14, 0x5410, R15 ;  /* 0x000054100e137816 */ /* 0x000fe4000000000f */
[----:B------:R-:W-:Y:S02]  /*dd8a0*/  IADD3 R14, P2, R17, R0, RZ ;  /* 0x00000000110e7210 */ /* 0x000fe40007f5e0ff */
[----:B------:R-:W-:-:S02]  /*dd8b0*/  LOP3.LUT R8, R8, 0xffff, RZ, 0xc0, !PT ;  /* 0x0000ffff08087812 */ /* 0x000fc400078ec0ff */
[----:B------:R-:W-:Y:S02]  /*dd8c0*/  LOP3.LUT R9, R9, 0xffff, RZ, 0xc0, !PT ;  /* 0x0000ffff09097812 */ /* 0x000fe400078ec0ff */
[----:B------:R-:W-:Y:S01]  /*dd8d0*/  PRMT R13, R13, 0x3340, R0 ;  /* 0x000033400d0d7816 */ /* 0x000fe20000000000 */
[----:B------:R-:W-:Y:S01]  /*dd8e0*/  IMAD.X R15, R16, 0x1, R2, P2 ;  /* 0x00000001100f7824 */ /* 0x000fe200010e0602 */
[----:B------:R-:W-:Y:S01]  /*dd8f0*/  PRMT R9, R8, 0x3340, R9 ;  /* 0x0000334008097816 */ /* 0x000fe20000000009 */
[----:B------:R-:W-:Y:S04]  /*dd900*/  STL [R1+0x5188], R19 ;  /* 0x0051881301007387 */ /* 0x000fe80000100800 */
[----:B------:R-:W-:Y:S04]  /*dd910*/  STL.64 [R1+0x1168], R14 ;  /* 0x0011680e01007387 */ /* 0x000fe80000100a00 */
[----:B------:R-:W4:Y:S04]  /*dd920*/  LDL.LU R8, [R1+0x4e00] ;  /* 0x004e000001087983 */ /* 0x000f280000300800 */
[----:B------:R-:W-:Y:S04]  /*dd930*/  STL [R1+0xd4], R13 ;  /* 0x0000d40d01007387 */ /* 0x000fe80000100800 */
[----:B------:R0:W-:Y:S04]  /*dd940*/  STL [R1+0x1ac], R9 ;  /* 0x0001ac0901007387 */ /* 0x0001e80000100800 */
[----:B0-----:R-:W4:Y:S04]  /*dd950*/  LDL.LU R9, [R1+0x40c] ;  /* 0x00040c0001097983 */ /* 0x001f280000300800 */
[----:B------:R-:W4:Y:S04]  /*dd960*/  LDL.LU R19, [R1+0x8f4] ;  /* 0x0008f40001137983 */ /* 0x000f280000300800 */
[----:B------:R-:W4:Y:S01]  /*dd970*/  LDL.LU R13, [R1+0x4e04] ;  /* 0x004e0400010d7983 */ /* 0x000f220000300800 */
[----:B------:R-:W-:-:S02]  /*dd980*/  LOP3.LUT R14, R29, 0xffff, RZ, 0xc0, !PT ;  /* 0x0000ffff1d0e7812 */ /* 0x000fc400078ec0ff */
[----:B--2---:R-:W-:Y:S02]  /*dd990*/  LOP3.LUT R15, R26, 0xffff, RZ, 0xc0, !PT ;  /* 0x0000ffff1a0f7812 */ /* 0x004fe400078ec0ff */
[----:B------:R-:W2:Y:S04]  /*dd9a0*/  LDL.LU R26, [R1+0x408] ;  /* 0x00040800011a7983 */ /* 0x000ea80000300800 */
[----:B------:R-:W2:Y:S01]  /*dd9b0*/  LDL.LU R29, [R1+0x8f0] ;  /* 0x0008f000011d7983 */ /* 0x000ea20000300800 */
[----:B---3--:R-:W-:Y:S02]  /*dd9c0*/  LOP3.LUT R20, R28, 0xffff, RZ, 0xc0, !PT ;  /* 0x0000ffff1c147812 */ /* 0x008fe400078ec0ff */
[----:B------:R-:W-:Y:S02]  /*dd9d0*/  PRMT R22, R14, 0x3340, R0 ;  /* 0x000033400e167816 */ /* 0x000fe40000000000 */
[----:B------:R-:W-:-:S02]  /*dd9e0*/  PRMT R21, R15, 0x3340, R20 ;  /* 0x000033400f157816 */ /* 0x000fc40000000014 */
[----:B------:R-:W-:Y:S02]  /*dd9f0*/  SHF.R.U32.HI R15, RZ, 0x8, R15 ;  /* 0x00000008ff0f7819 */ /* 0x000fe4000001160f */
[----:B------:R-:W-:Y:S02]  /*dda00*/  SHF.R.U32.HI R20, RZ, 0x8, R20 ;  /* 0x00000008ff147819 */ /* 0x000fe40000011614 */
[----:B------:R-:W-:Y:S02]  /*dda10*/  SHF.R.U32.HI R14, RZ, 0x8, R14 ;  /* 0x00000008ff0e7819 */ /* 0x000fe4000001160e */
[----:B------:R-:W-:Y:S02]  /*dda20*/  PRMT R21, R21, 0x5410, R22 ;  /* 0x0000541015157816 */ /* 0x000fe40000000016 */
[----:B------:R-:W-:Y:S02]  /*dda30*/  IADD3 R22, P2, R17, R3, RZ ;  /* 0x0000000311167210 */ /* 0x000fe40007f5e0ff */
[----:B------:R-:W-:-:S02]  /*dda40*/  LOP3.LUT R15, R15, 0xffff, RZ, 0xc0, !PT ;  /* 0x0000ffff0f0f7812 */ /* 0x000fc400078ec0ff */
[----:B------:R-:W-:Y:S02]  /*dda50*/  LOP3.LUT R20, R20, 0xffff, RZ, 0xc0, !PT ;  /* 0x0000ffff14147812 */ /* 0x000fe400078ec0ff */
[----:B------:R-:W-:Y:S01]  /*dda60*/  LOP3.LUT R14, R14, 0xffff, RZ, 0xc0, !PT ;  /* 0x0000ffff0e0e7812 */ /* 0x000fe200078ec0ff */
[----:B------:R-:W-:Y:S01]  /*dda70*/  IMAD.X R23, R16, 0x1, R4, P2 ;  /* 0x0000000110177824 */ /* 0x000fe200010e0604 */
[----:B------:R-:W-:Y:S02]  /*dda80*/  PRMT R15, R15, 0x3340, R20 ;  /* 0x000033400f0f7816 */ /* 0x000fe40000000014 */
[----:B------:R-:W-:Y:S02]  /*dda90*/  PRMT R20, R14, 0x3340, R0 ;  /* 0x000033400e147816 */ /* 0x000fe40000000000 */
[----:B------:R-:W-:Y:S01]  /*ddaa0*/  IADD3 R14, P2, R17, R5, RZ ;  /* 0x00000005110e7210 */ /* 0x000fe20007f5e0ff */
[----:B------:R-:W-:Y:S04]  /*ddab0*/  STL [R1+0x5190], R21 ;  /* 0x0051901501007387 */ /* 0x000fe80000100800 */
[----:B------:R-:W-:Y:S04]  /*ddac0*/  STL.64 [R1+0x1160], R22 ;  /* 0x0011601601007387 */ /* 0x000fe80000100a00 */
[----:B------:R-:W3:Y:S04]  /*ddad0*/  LDL.LU R28, [R1+0x230] ;  /* 0x00023000011c7983 */ /* 0x000ee80000300800 */
[----:B------:R0:W-:Y:S04]  /*ddae0*/  STL [R1+0x19c], R15 ;  /* 0x00019c0f01007387 */ /* 0x0001e80000100800 */
[----:B------:R-:W-:Y:S01]  /*ddaf0*/  STL [R1+0xd0], R20 ;  /* 0x0000d01401007387 */ /* 0x000fe20000100800 */
[----:B0-----:R-:W-:Y:S01]  /*ddb00*/  IMAD.X R15, R16, 0x1, R7, P2 ;  /* 0x00000001100f7824 */ /* 0x001fe200010e0607 */
[----:B------:R-:W-:-:S04]  /*ddb10*/  SHF.R.U32.HI R10, RZ, 0x8, R10 ;  /* 0x00000008ff0a7819 */ /* 0x000fc8000001160a */
[----:B------:R0:W-:Y:S01]  /*ddb20*/  STL.64 [R1+0x1158], R14 ;  /* 0x0011580e01007387 */ /* 0x0001e20000100a00 */
[----:B------:R-:W-:Y:S02]  /*ddb30*/  LOP3.LUT R10, R10, 0xffff, RZ, 0xc0, !PT ;  /* 0x0000ffff0a0a7812 */ /* 0x000fe400078ec0ff */
[----:B0-----:R-:W-:-:S05]  /*ddb40*/  IADD3 R14, P2, R17, R6, RZ ;  /* 0x00000006110e7210 */ /* 0x001fca0007f5e0ff */
[----:B------:R-:W-:-:S05]  /*ddb50*/  IMAD.X R15, R16, 0x1, R27, P2 ;  /* 0x00000001100f7824 */ /* 0x000fca00010e061b */
[----:B------:R0:W-:Y:S02]  /*ddb60*/  STL.64 [R1+0x1150], R14 ;  /* 0x0011500e01007387 */ /* 0x0001e40000100a00 */
[----:B0-----:R-:W-:Y:S02]  /*ddb70*/  PRMT R14, R10, 0x3340, R0 ;  /* 0x000033400a0e7816 */ /* 0x001fe40000000000 */
[----:B----4-:R-:W-:Y:S02]  /*ddb80*/  LOP3.LUT R10, R8, 0xffff, RZ, 0xc0, !PT ;  /* 0x0000ffff080a7812 */ /* 0x010fe400078ec0ff */
[----:B------:R-:W-:Y:S01]  /*ddb90*/  LOP3.LUT R8, R13, 0xffff, RZ, 0xc0, !PT ;  /* 0x0000ffff0d087812 */ /* 0x000fe200078ec0ff */
[----:B------:R2:W-:Y:S04]  /*ddba0*/  STL [R1+0xcc], R14 ;  /* 0x0000cc0e01007387 */ /* 0x0005e80000100800 */
[----:B------:R-:W4:Y:S01]  /*ddbb0*/  LDL.LU R13, [R1+0xed0] ;  /* 0x000ed000010d7983 */ /* 0x000f220000300800 */
[----:B------:R-:W-:-:S02]  /*ddbc0*/  LOP3.LUT R21, R9, 0xffff, RZ, 0xc0, !PT ;  /* 0x0000ffff09157812 */ /* 0x000fc400078ec0ff */
[----:B------:R-:W-:Y:S01]  /*ddbd0*/  LOP3.LUT R16, R19, 0xffff, RZ, 0xc0, !PT ;  /* 0x0000ffff13107812 */ /* 0x000fe200078ec0ff */
[----:B------:R-:W4:Y:S01]  /*ddbe0*/  LDL.LU R15, [R1+0xac] ;  /* 0x0000ac00010f7983 */ /* 0x000f220000300800 */
[----:B------:R-:W-:Y:S02]  /*ddbf0*/  PRMT R19, R21, 0x3340, R0 ;  /* 0x0000334015137816 */ /* 0x000fe40000000000 */
[----:B------:R-:W-:-:S04]  /*ddc00*/  PRMT R17, R10, 0x3340, R16 ;  /* 0x000033400a117816 */ /* 0x000fc80000000010 */
[----:B------:R-:W-:Y:S02]  /*ddc10*/  PRMT R20, R17, 0x5410, R19 ;  /* 0x0000541011147816 */ /* 0x000fe40000000013 */
[----:B------:R-:W-:Y:S02]  /*ddc20*/  SHF.R.U32.HI R10, RZ, 0x8, R10 ;  /* 0x00000008ff0a7819 */ /* 0x000fe4000001160a */
[----:B--2---:R-:W-:Y:S02]  /*ddc30*/  LOP3.LUT R14, R26, 0xffff, RZ, 0xc0, !PT ;  /* 0x0000ffff1a0e7812 */ /* 0x004fe400078ec0ff */
[----:B------:R-:W-:Y:S01]  /*ddc40*/  LOP3.LUT R9, R29, 0xffff, RZ, 0xc0, !PT ;  /* 0x0000ffff1d097812 */ /* 0x000fe200078ec0ff */
[----:B------:R-:W2:Y:S01]  /*ddc50*/  LDL.LU R26, [R1+0x704] ;  /* 0x00070400011a7983 */ /* 0x000ea20000300800 */
[----:B------:R-:W-:Y:S02]  /*ddc60*/  PRMT R19, R14, 0x3340, R0 ;  /* 0x000033400e137816 */ /* 0x000fe40000000000 */
[----:B------:R-:W-:-:S04]  /*ddc70*/  PRMT R17, R8, 0x3340, R9 ;  /* 0x0000334008117816 */ /* 0x000fc80000000009 */
[----:B------:R-:W-:Y:S01]  /*ddc80*/  PRMT R17, R17, 0x5410, R19 ;  /* 0x0000541011117816 */ /* 0x000fe20000000013 */
[----:B------:R-:W-:Y:S01]  /*ddc90*/  STL [R1+0x5180], R20 ;  /* 0x0051801401007387 */ /* 0x000fe20000100800 */
[----:B------:R-:W-:-:S03]  /*ddca0*/  SHF.R.U32.HI R19, RZ, 0x8, R16 ;  /* 0x00000008ff137819 */ /* 0x000fc60000011610 */
[----:B------:R0:W-:Y:S02]  /*ddcb0*/  STL [R1+0x5184], R17 ;  /* 0x0051841101007387 */ /* 0x0001e40000100800 */
[----:B0-----:R-:W-:Y:S02]  /*ddcc0*/  LOP3.LUT R17, R10, 0xffff, RZ, 0xc0, !PT ;  /* 0x0000ffff0a117812 */ /* 0x001fe400078ec0ff */
[----:B------:R-:W2:Y:S04]  /*ddcd0*/  LDL.LU R10, [R1+0xecc] ;  /* 0x000ecc00010a7983 */ /* 0x000ea80000300800 */
[----:B------:R-:W2:Y:S04]  /*ddce0*/  LDL.LU R16, [R1+0x700] ;  /* 0x0007000001107983 */ /* 0x000ea80000300800 */
[----:B------:R-:W2:Y:S01]  /*ddcf0*/  LDL.LU R29, [R1+0xa8] ;  /* 0x0000a800011d7983 */ /* 0x000ea20000300800 */
[----:B------:R-:W-:-:S02]  /*ddd00*/  SHF.R.U32.HI R8, RZ, 0x8, R8 ;  /* 0x00000008ff087819 */ /* 0x000fc40000011608 */
[----:B------:R-:W-:Y:S02]  /*ddd10*/  SHF.R.U32.HI R9, RZ, 0x8, R9 ;  /* 0x00000008ff097819 */ /* 0x000fe40000011609 */
[----:B------:R-:W-:Y:S02]  /*ddd20*/  LOP3.LUT R19, R19, 0xffff, RZ, 0xc0, !PT ;  /* 0x0000ffff13137812 */ /* 0x000fe400078ec0ff */
[----:B------:R-:W-:Y:S02]  /*ddd30*/  LOP3.LUT R8, R8, 0xffff, RZ, 0xc0, !PT ;  /* 0x0000ffff08087812 */ /* 0x000fe400078ec0ff */
[----:B------:R-:W-:Y:S02]  /*ddd40*/  LOP3.LUT R9, R9, 0xffff, RZ, 0xc0, !PT ;  /* 0x0000ffff09097812 */ /* 0x000fe400078ec0ff */
[----:B------:R-:W-:Y:S02]  /*ddd50*/  PRMT R19, R17, 0x3340, R19 ;  /* 0x0000334011137816 */ /* 0x000fe40000000013 */
[----:B---3--:R-:W-:-:S02]  /*ddd60*/  SHF.R.S32.HI R22, RZ, 0x1f, R28 ;  /* 0x0000001fff167819 */ /* 0x008fc4000001141c */
[----:B------:R-:W-:Y:S02]  /*ddd70*/  SHF.R.U32.HI R14, RZ, 0x8, R14 ;  /* 0x00000008ff0e7819 */ /* 0x000fe4000001160e */
[----:B------:R-:W-:Y:S02]  /*ddd80*/  PRMT R17, R8, 0x3340, R9 ;  /* 0x0000334008117816 */ /* 0x000fe40000000009 */
[----:B------:R-:W-:Y:S02]  /*ddd90*/  IADD3 R8, P2, R28, R0, RZ ;  /* 0x000000001c087210 */ /* 0x000fe40007f5e0ff */
[----:B------:R-:W-:Y:S01]  /*ddda0*/  LOP3.LUT R14, R14, 0xffff, RZ, 0xc0, !PT ;  /* 0x0000ffff0e0e7812 */ /* 0x000fe200078ec0ff */
[----:B------:R-:W-:Y:S02]  /*dddb0*/  STL [R1+0x8c0], R19 ;  /* 0x0008c01301007387 */ /* 0x000fe40000100800 */
[----:B------:R-:W-:Y:S02]  /*dddc0*/  IMAD.X R9, R22, 0x1, R2, P2 ;  /* 0x0000000116097824 */ /* 0x000fe400010e0602 */
[----:B------:R0:W-:Y:S04]  /*dddd0*/  STL [R1+0x1a4], R17 ;  /* 0x0001a41101007387 */ /* 0x0001e80000100800 */
[----:B------:R1:W-:Y:S01]  /*ddde0*/  STL.64 [R1+0x1148], R8 ;  /* 0x0011480801007387 */ /* 0x0003e20000100a00 */
[----:B0-----:R-:W-:-:S03]  /*dddf0*/  PRMT R17, R14, 0x3340, R0 ;  /* 0x000033400e117816 */ /* 0x001fc60000000000 */
[----:B-1----:R-:W3:Y:S01]  /*dde00*/  LDL.LU.64 R8, [R1+0x56c8] ;  /* 0x0056c80001087983 */ /* 0x002ee20000300a00 */
[----:B------:R-:W-:Y:S02]  /*dde10*/  SHF.R.U32.HI R21, RZ, 0x8, R21 ;  /* 0x00000008ff157819 */ /* 0x000fe40000011615 */
[----:B----4-:R-:W-:Y:S02]  /*dde20*/  LOP3.LUT R14, R13, 0xffff, RZ, 0xc0, !PT ;  /* 0x0000ffff0d0e7812 */ /* 0x010fe400078ec0ff */
[----:B------:R-:W4:Y:S04]  /*dde30*/  LDL.LU R13, [R1+0xce0] ;  /* 0x000ce000010d7983 */ /* 0x000f280000300800 */
[----:B------:R0:W-:Y:S01]  /*dde40*/  STL [R1+0xc8], R17 ;  /* 0x0000c81101007387 */ /* 0x0001e20000100800 */
[----:B------:R-:W-:-:S03]  /*dde50*/  LOP3.LUT R15, R15, 0xffff, RZ, 0xc0, !PT ;  /* 0x0000ffff0f0f7812 */ /* 0x000fc600078ec0ff */
[----:B0-----:R-:W3:Y:S04]  /*dde60*/  LDL.LU R17, [R1+0x78] ;  /* 0x0000780001117983 */ /* 0x001ee80000300800 */
[----:B------:R-:W3:Y:S01]  /*dde70*/  LDL.LU R19, [R1+0x58c] ;  /* 0x00058c0001137983 */ /* 0x000ee20000300800 */
[----:B------:R-:W-:-:S04]  /*dde80*/  LOP3.LUT R21, R21, 0xffff, RZ, 0xc0, !PT ;  /* 0x0000ffff15157812 */ /* 0x000fc800078ec0ff */
[--C-:B------:R-:W-:Y:S02]  /*dde90*/  PRMT R21, R21, 0x3340, R0.reuse ;  /* 0x0000334015157816 */ /* 0x100fe40000000000 */
[----:B--2---:R-:W-:Y:S02]  /*ddea0*/  LOP3.LUT R20, R26, 0xffff, RZ, 0xc0, !PT ;  /* 0x0000ffff1a147812 */ /* 0x004fe400078ec0ff */
[----:B------:R-:W-:Y:S02]  /*ddeb0*/  PRMT R26, R15, 0x3340, R0 ;  /* 0x000033400f1a7816 */ /* 0x000fe40000000000 */
[----:B------:R-:W-:Y:S02]  /*ddec0*/  PRMT R23, R14, 0x3340, R20 ;  /* 0x000033400e177816 */ /* 0x000fe40000000014 */
[----:B------:R-:W-:Y:S02]  /*dded0*/  SHF.R.U32.HI R14, RZ, 0x8, R14 ;  /* 0x00000008ff0e7819 */ /* 0x000fe4000001160e */
[----:B------:R-:W-:-:S02]  /*ddee0*/  SHF.R.U32.HI R20, RZ, 0x8, R20 ;  /* 0x00000008ff147819 */ /* 0x000fc40000011614 */
[----:B------:R-:W-:Y:S02]  /*ddef0*/  PRMT R23, R23, 0x5410, R26 ;  /* 0x0000541017177816 */ /* 0x000fe4000000001a */
[----:B------:R-:W-:Y:S02]  /*ddf00*/  LOP3.LUT R14, R14, 0xffff, RZ, 0xc0, !PT ;  /* 0x0000ffff0e0e7812 */ /* 0x000fe400078ec0ff */
[----:B------:R-:W-:Y:S01]  /*ddf10*/  LOP3.LUT R20, R20, 0xffff, RZ, 0xc0, !PT ;  /* 0x0000ffff14147812 */ /* 0x000fe200078ec0ff */
[----:B------:R-:W2:Y:S04]  /*ddf20*/  LDL.LU R26, [R1+0x56c0] ;  /* 0x0056c000011a7983 */ /* 0x000ea80000300800 */
[----:B------:R-:W-:Y:S01]  /*ddf30*/  STL [R1+0x517c], R23 ;  /* 0x00517c1701007387 */ /* 0x000fe20000100800 */
[----:B------:R-:W-:-:S03]  /*ddf40*/  PRMT R20, R14, 0x3340, R20 ;  /* 0x000033400e147816 */ /* 0x000fc60000000014 */
[----:B------:R0:W-:Y:S04]  /*ddf50*/  STL [R1+0xc0], R21 ;  /* 0x0000c01501007387 */ /* 0x0001e80000100800 */
[----:B------:R1:W-:Y:S01]  /*ddf60*/  STL [R1+0x704], R20 ;  /* 0x0007041401007387 */ /* 0x0003e20000100800 */
[----:B------:R-:W-:Y:S02]  /*ddf70*/  LOP3.LUT R14, R10, 0xffff, RZ, 0xc0, !PT ;  /* 0x0000ffff0a0e7812 */ /* 0x000fe400078ec0ff */
[----:B0-----:R-:W-:Y:S02]  /*ddf80*/  LOP3.LUT R21, R16, 0xffff, RZ, 0xc0, !PT ;  /* 0x0000ffff10157812 */ /* 0x001fe400078ec0ff */
[----:B------:R-:W-:Y:S01]  /*ddf90*/  LOP3.LUT R10, R29, 0xffff, RZ, 0xc0, !PT ;  /* 0x0000ffff1d0a7812 */ /* 0x000fe200078ec0ff */
[----:B------:R0:W-:Y:S01]  /*ddfa0*/  STL [R1+0x5360], R14 ;  /* 0x0053600e01007387 */ /* 0x0001e20000100800 */
[----:B-1----:R-:W-:-:S03]  /*ddfb0*/  SHF.R.U32.HI R20, RZ, 0x8, R14 ;  /* 0x00000008ff147819 */ /* 0x002fc6000001160e */
[----:B0-----:R-:W2:Y:S04]  /*ddfc0*/  LDL.LU R14, [R1+0xce4] ;  /* 0x000ce400010e7983 */ /* 0x001ea80000300800 */
[----:B------:R0:W-:Y:S04]  /*ddfd0*/  STL [R1+0x535c], R21 ;  /* 0x00535c1501007387 */ /* 0x0001e80000100800 */
[----:B------:R-:W2:Y:S04]  /*ddfe0*/  LDL.LU R16, [R1+0x7c] ;  /* 0x00007c0001107983 */ /* 0x000ea80000300800 */
[----:B------:R1:W-:Y:S04]  /*ddff0*/  STL [R1+0x5358], R10 ;  /* 0x0053580a01007387 */ /* 0x0003e80000100800 */
[----:B------:R-:W2:Y:S01]  /*de000*/  LDL.LU R29, [R1+0x590] ;  /* 0x00059000011d7983 */ /* 0x000ea20000300800 */
[----:B------:R-:W-:-:S02]  /*de010*/  LOP3.LUT R20, R20, 0xffff, RZ, 0xc0, !PT ;  /* 0x0000ffff14147812 */ /* 0x000fc400078ec0ff */
[----:B0-----:R-:W-:Y:S02]  /*de020*/  SHF.R.U32.HI R21, RZ, 0x8, R21 ;  /* 0x00000008ff157819 */ /* 0x001fe40000011615 */
[----:B-1----:R-:W-:Y:S02]  /*de030*/  SHF.R.U32.HI R10, RZ, 0x8, R10 ;  /* 0x00000008ff0a7819 */ /* 0x002fe4000001160a */
[----:B------:R-:W-:Y:S02]  /*de040*/  LOP3.LUT R21, R21, 0xffff, RZ, 0xc0, !PT ;  /* 0x0000ffff15157812 */ /* 0x000fe400078ec0ff */
[----:B------:R-:W-:Y:S02]  /*de050*/  LOP3.LUT R10, R10, 0xffff, RZ, 0xc0, !PT ;  /* 0x0000ffff0a0a7812 */ /* 0x000fe400078ec0ff */
[----:B------:R-:W-:Y:S02]  /*de060*/  PRMT R21, R20, 0x3340, R21 ;  /* 0x0000334014157816 */ /* 0x000fe40000000015 */
[----:B------:R-:W-:-:S03]  /*de070*/  PRMT R20, R10, 0x3340, R0 ;  /* 0x000033400a147816 */ /* 0x000fc60000000000 */
[----:B------:R-:W-:Y:S04]  /*de080*/  STL [R1+0x1a8], R21 ;  /* 0x0001a81501007387 */ /* 0x000fe80000100800 */
[----:B------:R0:W-:Y:S01]  /*de090*/  STL [R1+0xc4], R20 ;  /* 0x0000c41401007387 */ /* 0x0001e20000100800 */
[----:B----4-:R-:W-:Y:S02]  /*de0a0*/  LOP3.LUT R13, R13, 0xffff, RZ, 0xc0, !PT ;  /* 0x0000ffff0d0d7812 */ /* 0x010fe400078ec0ff */
[----:B---3--:R-:W-:Y:S02]  /*de0b0*/  LOP3.LUT R10, R17, 0xffff, RZ, 0xc0, !PT ;  /* 0x0000ffff110a7812 */ /* 0x008fe400078ec0ff */
[----:B------:R-:W-:Y:S02]  /*de0c0*/  LOP3.LUT R17, R19, 0xffff, RZ, 0xc0, !PT ;  /* 0x0000ffff13117812 */ /* 0x000fe400078ec0ff */
[----:B0-----:R-:W-:-:S02]  /*de0d0*/  PRMT R20, R10, 0x3340, R0 ;  /* 0x000033400a147816 */ /* 0x001fc40000000000 */
[----:B------:R-:W-:-:S04]  /*de0e0*/  PRMT R19, R13, 0x3340, R17 ;  /* 0x000033400d137816 */ /* 0x000fc80000000011 */
[----:B------:R-:W-:Y:S02]  /*de0f0*/  PRMT R19, R19, 0x5410, R20 ;  /* 0x0000541013137816 */ /* 0x000fe40000000014 */
[----:B------:R-:W-:-:S05]  /*de100*/  IADD3 R20, P2, R28, R3, RZ ;  /* 0x000000031c147210 */ /* 0x000fca0007f5e0ff */
[----:B------:R-:W-:Y:S01]  /*de110*/  IMAD.X R21, R22, 0x1, R4, P2 ;  /* 0x0000000116157824 */ /* 0x000fe200010e0604 */
[----:B------:R-:W-:Y:S01]  /*de120*/  STL [R1+0x52f4], R19 ;  /* 0x0052f41301007387 */ /* 0x000fe20000100800 */
[----:B------:R-:W-:Y:S02]  /*de130*/  SHF.R.U32.HI R15, RZ, 0x8, R15 ;  /* 0x00000008ff0f7819 */ /* 0x000fe4000001160f */
[----:B------:R-:W-:Y:S01]  /*de140*/  SHF.R.U32.HI R13, RZ, 0x8, R13 ;  /* 0x00000008ff0d7819 */ /* 0x000fe2000001160d */
[----:B------:R0:W-:Y:S02]  /*de150*/  STL.64 [R1+0x1140], R20 ;  /* 0x0011401401007387 */ /* 0x0001e40000100a00 */
[----:B0-----:R-:W-:Y:S02]  /*de160*/  SHF.R.U32.HI R20, RZ, 0x8, R17 ;  /* 0x00000008ff147819 */ /* 0x001fe40000011611 */
[----:B------:R-:W-:Y:S02]  /*de170*/  LOP3.LUT R21, R15, 0xffff, RZ, 0xc0, !PT ;  /* 0x0000ffff0f157812 */ /* 0x000fe400078ec0ff */
[----:B------:R-:W-:Y:S01]  /*de180*/  LOP3.LUT R15, R13, 0xffff, RZ, 0xc0, !PT ;  /* 0x0000ffff0d0f7812 */ /* 0x000fe200078ec0ff */
[----:B------:R-:W3:Y:S01]  /*de190*/  LDL.LU R17, [R1+0x4e08] ;  /* 0x004e080001117983 */ /* 0x000ee20000300800 */
[----:B------:R-:W-:-:S02]  /*de1a0*/  LOP3.LUT R20, R20, 0xffff, RZ, 0xc0, !PT ;  /* 0x0000ffff14147812 */ /* 0x000fc400078ec0ff */
[----:B------:R-:W-:Y:S01]  /*de1b0*/  PRMT R21, R21, 0x3340, R0 ;  /* 0x0000334015157816 */ /* 0x000fe20000000000 */
[----:B------:R-:W4:Y:S04]  /*de1c0*/  LDL.LU R19, [R1+0x444] ;  /* 0x0004440001137983 */ /* 0x000f280000300800 */
[----:B------:R-:W4:Y:S01]  /*de1d0*/  LDL.LU R13, [R1+0x900] ;  /* 0x00090000010d7983 */ /* 0x000f220000300800 */
[----:B------:R-:W-:-:S03]  /*de1e0*/  PRMT R20, R15, 0x3340, R20 ;  /* 0x000033400f147816 */ /* 0x000fc60000000014 */
[----:B------:R-:W4:Y:S04]  /*de1f0*/  LDL.LU R23, [R1+0x234] ;  /* 0x0002340001177983 */ /* 0x000f280000300800 */
[----:B------:R0:W-:Y:S04]  /*de200*/  STL [R1+0xac], R21 ;  /* 0x0000ac1501007387 */ /* 0x0001e80000100800 */
[----:B------:R1:W-:Y:S01]  /*de210*/  STL [R1+0x6f4], R20 ;  /* 0x0006f41401007387 */ /* 0x0003e20000100800 */
[----:B--2---:R-:W-:Y:S02]  /*de220*/  LOP3.LUT R15, R14, 0xffff, RZ, 0xc0, !PT ;  /* 0x0000ffff0e0f7812 */ /* 0x004fe400078ec0ff */
[----:B------:R-:W-:-:S02]  /*de230*/  LOP3.LUT R14, R16, 0xffff, RZ, 0xc0, !PT ;  /* 0x0000ffff100e7812 */ /* 0x000fc400078ec0ff */
[----:B------:R-:W-:Y:S02]  /*de240*/  LOP3.LUT R16, R29, 0xffff, RZ, 0xc0, !PT ;  /* 0x0000ffff1d107812 */ /* 0x000fe400078ec0ff */
[----:B0-----:R-:W-:Y:S02]  /*de250*/  PRMT R21, R14, 0x3340, R0 ;  /* 0x000033400e157816 */ /* 0x001fe40000000000 */
[----:B-1----:R-:W-:-:S04]  /*de260*/  PRMT R20, R15, 0x3340, R16 ;  /* 0x000033400f147816 */ /* 0x002fc80000000010 */
[----:B------:R-:W-:Y:S02]  /*de270*/  PRMT R29, R20, 0x5410, R21 ;  /* 0x00005410141d7816 */ /* 0x000fe40000000015 */
[----:B------:R-:W-:-:S05]  /*de280*/  IADD3 R20, P2, R28, R5, RZ ;  /* 0x000000051c147210 */ /* 0x000fca0007f5e0ff */
[----:B------:R-:W-:Y:S01]  /*de290*/  IMAD.X R21, R22, 0x1, R7, P2 ;  /* 0x0000000116157824 */ /* 0x000fe200010e0607 */
[----:B------:R-:W-:Y:S01]  /*de2a0*/  STL [R1+0x52f0], R29 ;  /* 0x0052f01d01007387 */ /* 0x000fe20000100800 */
[----:B------:R-:W-:Y:S02]  /*de2b0*/  SHF.R.U32.HI R15, RZ, 0x8, R15 ;  /* 0x00000008ff0f7819 */ /* 0x000fe4000001160f */
[----:B------:R-:W-:Y:S01]  /*de2c0*/  SHF.R.U32.HI R16, RZ, 0x8, R16 ;  /* 0x00000008ff107819 */ /* 0x000fe20000011610 */
[----:B------:R0:W-:Y:S01]  /*de2d0*/  STL.64 [R1+0x1138], R20 ;  /* 0x0011381401007387 */ /* 0x0001e20000100a00 */
[----:B------:R-:W-:Y:S02]  /*de2e0*/  LOP3.LUT R15, R15, 0xffff, RZ, 0xc0, !PT ;  /* 0x0000ffff0f0f7812 */ /* 0x000fe400078ec0ff */
[----:B------:R-:W-:Y:S02]  /*de2f0*/  LOP3.LUT R16, R16, 0xffff, RZ, 0xc0, !PT ;  /* 0x0000ffff10107812 */ /* 0x000fe400078ec0ff */
[----:B0-----:R-:W-:-:S02]  /*de300*/  IADD3 R20, P2, R28, R6, RZ ;  /* 0x000000061c147210 */ /* 0x001fc40007f5e0ff */
[----:B------:R-:W-:-:S03]  /*de310*/  PRMT R15, R15, 0x3340, R16 ;  /* 0x000033400f0f7816 */ /* 0x000fc60000000010 */
[----:B------:R-:W-:-:S05]  /*de320*/  IMAD.X R21, R22, 0x1, R27, P2 ;  /* 0x0000000116157824 */ /* 0x000fca00010e061b */
[----:B------:R-:W-:Y:S04]  /*de330*/  STL.64 [R1+0x1130], R20 ;  /* 0x0011301401007387 */ /* 0x000fe80000100a00 */
[----:B------:R-:W2:Y:S04]  /*de340*/  LDL.LU R29, [R1+0xaf0] ;  /* 0x000af000011d7983 */ /* 0x000ea80000300800 */
[----:B------:R0:W-:Y:S04]  /*de350*/  STL [R1+0x6f0], R15 ;  /* 0x0006f00f01007387 */ /* 0x0001e80000100800 */
[----:B------:R-:W2:Y:S01]  /*de360*/  LDL.LU R28, [R1+0x4f0] ;  /* 0x0004f000011c7983 */ /* 0x000ea20000300800 */
[----:B------:R-:W-:-:S02]  /*de370*/  SHF.R.U32.HI R14, RZ, 0x8, R14 ;  /* 0x00000008ff0e7819 */ /* 0x000fc4000001160e */
[----:B------:R-:W-:Y:S02]  /*de380*/  SHF.R.U32.HI R10, RZ, 0x8, R10 ;  /* 0x00000008ff0a7819 */ /* 0x000fe4000001160a */
[----:B------:R-:W-:Y:S02]  /*de390*/  LOP3.LUT R14, R14, 0xffff, RZ, 0xc0, !PT ;  /* 0x0000ffff0e0e7812 */ /* 0x000fe400078ec0ff */
[----:B------:R-:W-:Y:S02]  /*de3a0*/  LOP3.LUT R10, R10, 0xffff, RZ, 0xc0, !PT ;  /* 0x0000ffff0a0a7812 */ /* 0x000fe400078ec0ff */
[--C-:B0-----:R-:W-:Y:S02]  /*de3b0*/  PRMT R15, R14, 0x3340, R0.reuse ;  /* 0x000033400e0f7816 */ /* 0x101fe40000000000 */
[----:B------:R-:W-:-:S03]  /*de3c0*/  PRMT R14, R10, 0x3340, R0 ;  /* 0x000033400a0e7816 */ /* 0x000fc60000000000 */
[----:B------:R-:W-:Y:S04]  /*de3d0*/  STL [R1+0xa8], R15 ;  /* 0x0000a80f01007387 */ /* 0x000fe80000100800 */
[----:B------:R0:W-:Y:S01]  /*de3e0*/  STL [R1+0xa4], R14 ;  /* 0x0000a40e01007387 */ /* 0x0001e20000100800 */
[----:B---3--:R-:W-:Y:S02]  /*de3f0*/  LOP3.LUT R10, R17, 0xffff, RZ, 0xc0, !PT ;  /* 0x0000ffff110a7812 */ /* 0x008fe400078ec0ff */
[----:B----4-:R-:W-:Y:S02]  /*de400*/  LOP3.LUT R20, R19, 0xffff, RZ, 0xc0, !PT ;  /* 0x0000ffff13147812 */ /* 0x010fe400078ec0ff */
[----:B0-----:R-:W-:Y:S02]  /*de410*/  LOP3.LUT R14, R13, 0xffff, RZ, 0xc0, !PT ;  /* 0x0000ffff0d0e7812 */ /* 0x001fe400078ec0ff */
[----:B------:R-:W-:-:S02]  /*de420*/  PRMT R15, R20, 0x3340, R0 ;  /* 0x00003340140f7816 */ /* 0x000fc40000000000 */
[----:B------:R-:W-:Y:S02]  /*de430*/  PRMT R13, R10, 0x3340, R14 ;  /* 0x000033400a0d7816 */ /* 0x000fe4000000000e */
[----:B------:R-:W-:Y:S02]  /*de440*/  SHF.R.S32.HI R21, RZ, 0x1f, R23 ;  /* 0x0000001fff157819 */ /* 0x000fe40000011417 */
[----:B------:R-:W-:Y:S02]  /*de450*/  IADD3 R16, P2, R23, R0, RZ ;  /* 0x0000000017107210 */ /* 0x000fe40007f5e0ff */
[----:B------:R-:W-:Y:S02]  /*de460*/  PRMT R13, R13, 0x5410, R15 ;  /* 0x000054100d0d7816 */ /* 0x000fe4000000000f */
[----:B------:R-:W-:Y:S01]  /*de470*/  LOP3.LUT R15, R9, 0xffff, RZ, 0xc0, !PT ;  /* 0x0000ffff090f7812 */ /* 0x000fe200078ec0ff */
[----:B------:R-:W-:Y:S02]  /*de480*/  IMAD.X R17, R21, 0x1, R2, P2 ;  /* 0x0000000115117824 */ /* 0x000fe400010e0602 */
[----:B------:R0:W-:Y:S04]  /*de490*/  STL [R1+0x52ec], R13 ;  /* 0x0052ec0d01007387 */ /* 0x0001e80000100800 */
[----:B------:R-:W3:Y:S01]  /*de4a0*/  LDL.LU R19, [R1+0x4e0c] ;  /* 0x004e0c0001137983 */ /* 0x000ee20000300800 */
[----:B------:R-:W-:-:S02]  /*de4b0*/  SHF.R.U32.HI R10, RZ, 0x8, R10 ;  /* 0x00000008ff0a7819 */ /* 0x000fc4000001160a */
[----:B------:R-:W-:Y:S01]  /*de4c0*/  SHF.R.U32.HI R14, RZ, 0x8, R14 ;  /* 0x00000008ff0e7819 */ /* 0x000fe2000001160e */
[----:B0-----:R-:W4:Y:S04]  /*de4d0*/  LDL.LU R13, [R1+0x448] ;  /* 0x00044800010d7983 */ /* 0x001f280000300800 */
[----:B------:R0:W-:Y:S04]  /*de4e0*/  STL.64 [R1+0x1128], R16 ;  /* 0x0011281001007387 */ /* 0x0001e80000100a00 */
[----:B------:R-:W4:Y:S01]  /*de4f0*/  LDL.LU R9, [R1+0x904] ;  /* 0x0009040001097983 */ /* 0x000f220000300800 */
[----:B------:R-:W-:-:S02]  /*de500*/  LOP3.LUT R10, R10, 0xffff, RZ, 0xc0, !PT ;  /* 0x0000ffff0a0a7812 */ /* 0x000fc400078ec0ff */
[----:B------:R-:W-:Y:S02]  /*de510*/  LOP3.LUT R14, R14, 0xffff, RZ, 0xc0, !PT ;  /* 0x0000ffff0e0e7812 */ /* 0x000fe400078ec0ff */
[----:B0-----:R-:W-:Y:S02]  /*de520*/  PRMT R16, R15, 0x3340, R0 ;  /* 0x000033400f107816 */ /* 0x001fe40000000000 */
[----:B------:R-:W-:-:S04]  /*de530*/  SHF.R.U32.HI R15, RZ, 0x8, R15 ;  /* 0x00000008ff0f7819 */ /* 0x000fc8000001160f */
[----:B------:R-:W-:Y:S01]  /*de540*/  LOP3.LUT R15, R15, 0xffff, RZ, 0xc0, !PT ;  /* 0x0000ffff0f0f7812 */ /* 0x000fe200078ec0ff */
[----:B------:R0:W-:Y:S03]  /*de550*/  STL [R1+0x14], R16 ;  /* 0x0000141001007387 */ /* 0x0001e60000100800 */
[----:B0-----:R-:W-:Y:S02]  /*de560*/  PRMT R16, R15, 0x3340, R0 ;  /* 0x000033400f107816 */ /* 0x001fe40000000000 */
[----:B------:R-:W-:Y:S02]  /*de570*/  PRMT R15, R10, 0x3340, R14 ;  /* 0x000033400a0f7816 */ /* 0x000fe4000000000e */
[----:B------:R-:W-:Y:S01]  /*de580*/  LOP3.LUT R10, R18, 0xffff, RZ, 0xc0, !PT ;  /* 0x0000ffff120a7812 */ /* 0x000fe200078ec0ff */
[----:B------:R-:W-:Y:S04]  /*de590*/  STL [R1+0x162c], R16 ;  /* 0x00162c1001007387 */ /* 0x000fe80000100800 */
[----:B------:R0:W-:Y:S01]  /*de5a0*/  STL [R1+0x6e0], R15 ;  /* 0x0006e00f01007387 */ /* 0x0001e20000100800 */
[----:B------:R-:W-:-:S02]  /*de5b0*/  PRMT R17, R10, 0x3340, R0 ;  /* 0x000033400a117816 */ /* 0x000fc40000000000 */
[----:B--2---:R-:W-:Y:S02]  /*de5c0*/  LOP3.LUT R14, R29, 0xffff, RZ, 0xc0, !PT ;  /* 0x0000ffff1d0e7812 */ /* 0x004fe400078ec0ff */
[----:B0-----:R-:W-:-:S04]  /*de5d0*/  LOP3.LUT R15, R28, 0xffff, RZ, 0xc0, !PT ;  /* 0x0000ffff1c0f7812 */ /* 0x001fc800078ec0ff */
[----:B------:R-:W-:-:S04]  /*de5e0*/  PRMT R16, R14, 0x3340, R15 ;  /* 0x000033400e107816 */ /* 0x000fc8000000000f */
[----:B------:R-:W-:Y:S02]  /*de5f0*/  PRMT R18, R16, 0x5410, R17 ;  /* 0x0000541010127816 */ /* 0x000fe40000000011 */
[----:B------:R-:W-:-:S05]  /*de600*/  IADD3 R16, P2, R23, R3, RZ ;  /* 0x0000000317107210 */ /* 0x000fca0007f5e0ff */
[----:B------:R-:W-:Y:S01]  /*de610*/  IMAD.X R17, R21, 0x1, R4, P2 ;  /* 0x0000000115117824 */ /* 0x000fe200010e0604 */
[----:B------:R-:W-:Y:S04]  /*de620*/  STL [R1+0x52e8], R18 ;  /* 0x0052e81201007387 */ /* 0x000fe80000100800 */
[----:B------:R-:W2:Y:S04]  /*de630*/  LDL.LU R29, [R1+0xed4] ;  /* 0x000ed400011d7983 */ /* 0x000ea80000300800 */
[----:B------:R-:W-:Y:S04]  /*de640*/  STL.64 [R1+0x1120], R16 ;  /* 0x0011201001007387 */ /* 0x000fe80000100a00 */
[----:B------:R-:W2:Y:S01]  /*de650*/  LDL.LU R28, [R1+0x710] ;  /* 0x00071000011c7983 */ /* 0x000ea20000300800 */
[----:B------:R-:W-:-:S02]  /*de660*/  SHF.R.U32.HI R14, RZ, 0x8, R14 ;  /* 0x00000008ff0e7819 */ /* 0x000fc4000001160e */
[----:B------:R-:W-:Y:S02]  /*de670*/  SHF.R.U32.HI R15, RZ, 0x8, R15 ;  /* 0x00000008ff0f7819 */ /* 0x000fe4000001160f */
[----:B------:R-:W-:Y:S02]  /*de680*/  SHF.R.U32.HI R10, RZ, 0x8, R10 ;  /* 0x00000008ff0a7819 */ /* 0x000fe4000001160a */
[----:B------:R-:W-:Y:S02]  /*de690*/  LOP3.LUT R14, R14, 0xffff, RZ, 0xc0, !PT ;  /* 0x0000ffff0e0e7812 */ /* 0x000fe400078ec0ff */
[----:B------:R-:W-:Y:S02]  /*de6a0*/  LOP3.LUT R15, R15, 0xffff, RZ, 0xc0, !PT ;  /* 0x0000ffff0f0f7812 */ /* 0x000fe400078ec0ff */
[----:B------:R-:W-:Y:S02]  /*de6b0*/  LOP3.LUT R10, R10, 0xffff, RZ, 0xc0, !PT ;  /* 0x0000ffff0a0a7812 */ /* 0x000fe400078ec0ff */
[----:B------:R-:W-:-:S02]  /*de6c0*/  PRMT R15, R14, 0x3340, R15 ;  /* 0x000033400e0f7816 */ /* 0x000fc4000000000f */
[----:B------:R-:W-:-:S03]  /*de6d0*/  PRMT R10, R10, 0x3340, R0 ;  /* 0x000033400a0a7816 */ /* 0x000fc60000000000 */
[----:B------:R-:W-:Y:S04]  /*de6e0*/  STL [R1+0x6d4], R15 ;  /* 0x0006d40f01007387 */ /* 0x000fe80000100800 */
[----:B------:R0:W-:Y:S04]  /*de6f0*/  STL [R1+0xa0], R10 ;  /* 0x0000a00a01007387 */ /* 0x0001e80000100800 */
[----:B0-----:R-:W2:Y:S04]  /*de700*/  LDL.LU R10, [R1+0xcf0] ;  /* 0x000cf000010a7983 */ /* 0x001ea80000300800 */
[----:B------:R-:W2:Y:S01]  /*de710*/  LDL.LU R16, [R1+0x88] ;  /* 0x0000880001107983 */ /* 0x000ea20000300800 */
[----:B---3--:R-:W-:-:S02]  /*de720*/  LOP3.LUT R14, R19, 0xffff, RZ, 0xc0, !PT ;  /* 0x0000ffff130e7812 */ /* 0x008fc400078ec0ff */
[----:B----4-:R-:W-:Y:S02]  /*de730*/  LOP3.LUT R13, R13, 0xffff, RZ, 0xc0, !PT ;  /* 0x0000ffff0d0d7812 */ /* 0x010fe400078ec0ff */
[----:B------:R-:W-:Y:S02]  /*de740*/  LOP3.LUT R15, R9, 0xffff, RZ, 0xc0, !PT ;  /* 0x0000ffff090f7812 */ /* 0x000fe400078ec0ff */
[----:B------:R-:W3:Y:S01]  /*de750*/  LDL.LU R9, [R1+0x5a4] ;  /* 0x0005a40001097983 */ /* 0x000ee20000300800 */
[----:B------:R-:W-:Y:S02]  /*de760*/  PRMT R19, R13, 0x3340, R0 ;  /* 0x000033400d137816 */ /* 0x000fe40000000000 */
[----:B------:R-:W-:Y:S01]  /*de770*/  PRMT R18, R14, 0x3340, R15 ;  /* 0x000033400e127816 */ /* 0x000fe2000000000f */
[----:B------:R-:W4:Y:S03]  /*de780*/  LDL.LU R17, [R1+0x238] ;  /* 0x0002380001117983 */ /* 0x000f260000300800 */
[----:B------:R-:W-:-:S02]  /*de790*/  PRMT R22, R18, 0x5410, R19 ;  /* 0x0000541012167816 */ /* 0x000fc40000000013 */
[----:B------:R-:W-:Y:S02]  /*de7a0*/  IADD3 R18, P2, R23, R5, RZ ;  /* 0x0000000517127210 */ /* 0x000fe40007f5e0ff */
[----:B------:R-:W-:Y:S02]  /*de7b0*/  SHF.R.U32.HI R20, RZ, 0x8, R20 ;  /* 0x00000008ff147819 */ /* 0x000fe40000011614 */
[----:B------:R-:W-:Y:S02]  /*de7c0*/  SHF.R.U32.HI R14, RZ, 0x8, R14 ;  /* 0x00000008ff0e7819 */ /* 0x000fe4000001160e */
[----:B------:R-:W-:Y:S01]  /*de7d0*/  SHF.R.U32.HI R15, RZ, 0x8, R15 ;  /* 0x00000008ff0f7819 */ /* 0x000fe2000001160f */
[----:B------:R0:W-:Y:S01]  /*de7e0*/  STL [R1+0x52e4], R22 ;  /* 0x0052e41601007387 */ /* 0x0001e20000100800 */
[----:B------:R-:W-:Y:S01]  /*de7f0*/  IMAD.X R19, R21, 0x1, R7, P2 ;  /* 0x0000000115137824 */ /* 0x000fe200010e0607 */
[----:B------:R-:W-:Y:S02]  /*de800*/  LOP3.LUT R20, R20, 0xffff, RZ, 0xc0, !PT ;  /* 0x0000ffff14147812 */ /* 0x000fe400078ec0ff */
[----:B------:R-:W-:-:S02]  /*de810*/  LOP3.LUT R14, R14, 0xffff, RZ, 0xc0, !PT ;  /* 0x0000ffff0e0e7812 */ /* 0x000fc400078ec0ff */
[----:B------:R-:W-:Y:S02]  /*de820*/  LOP3.LUT R15, R15, 0xffff, RZ, 0xc0, !PT ;  /* 0x0000ffff0f0f7812 */ /* 0x000fe400078ec0ff */
[----:B0-----:R-:W-:Y:S02]  /*de830*/  IADD3 R22, P2, R23, R6, RZ ;  /* 0x0000000617167210 */ /* 0x001fe40007f5e0ff */
[----:B------:R-:W-:Y:S02]  /*de840*/  PRMT R20, R20, 0x3340, R0 ;  /* 0x0000334014147816 */ /* 0x000fe40000000000 */
[----:B------:R-:W-:Y:S01]  /*de850*/  PRMT R14, R14, 0x3340, R15 ;  /* 0x000033400e0e7816 */ /* 0x000fe2000000000f */
[----:B------:R-:W-:Y:S01]  /*de860*/  IMAD.X R23, R21, 0x1, R27, P2 ;  /* 0x0000000115177824 */ /* 0x000fe200010e061b */
[----:B------:R0:W-:Y:S04]  /*de870*/  STL.64 [R1+0x1118], R18 ;  /* 0x0011181201007387 */ /* 0x0001e80000100a00 */
[----:B0-----:R-:W4:Y:S04]  /*de880*/  LDL.LU.64 R18, [R1+0x56b8] ;  /* 0x0056b80001127983 */ /* 0x001f280000300a00 */
[----:B------:R-:W-:Y:S04]  /*de890*/  STL.64 [R1+0x1110], R22 ;  /* 0x0011101601007387 */ /* 0x000fe80000100a00 */
[----:B------:R0:W-:Y:S04]  /*de8a0*/  STL [R1+0x9c], R20 ;  /* 0x00009c1401007387 */ /* 0x0001e80000100800 */
[----:B------:R1:W-:Y:S01]  /*de8b0*/  STL [R1+0x6d0], R14 ;  /* 0x0006d00e01007387 */ /* 0x0003e20000100800 */
[----:B0-----:R-:W-:-:S03]  /*de8c0*/  SHF.R.U32.HI R20, RZ, 0x8, R13 ;  /* 0x00000008ff147819 */ /* 0x001fc6000001160d */
[----:B------:R-:W4:Y:S01]  /*de8d0*/  LDL.LU R13, [R1+0xcf4] ;  /* 0x000cf400010d7983 */ /* 0x000f220000300800 */
[----:B--2---:R-:W-:-:S03]  /*de8e0*/  LOP3.LUT R21, R29, 0xffff, RZ, 0xc0, !PT ;  /* 0x0000ffff1d157812 */ /* 0x004fc600078ec0ff */
[----:B------:R-:W2:Y:S01]  /*de8f0*/  LDL.LU R29, [R1+0x90] ;  /* 0x00009000011d7983 */ /* 0x000ea20000300800 */
[----:B------:R-:W-:-:S03]  /*de900*/  LOP3.LUT R15, R28, 0xffff, RZ, 0xc0, !PT ;  /* 0x0000ffff1c0f7812 */ /* 0x000fc600078ec0ff */
[----:B------:R-:W2:Y:S01]  /*de910*/  LDL.LU R28, [R1+0x5ac] ;  /* 0x0005ac00011c7983 */ /* 0x000ea20000300800 */
[----:B-1----:R-:W-:Y:S02]  /*de920*/  SHF.R.U32.HI R14, RZ, 0x8, R21 ;  /* 0x00000008ff0e7819 */ /* 0x002fe40000011615 */
[--C-:B------:R-:W-:Y:S02]  /*de930*/  PRMT R21, R21, 0x3340, R15.reuse ;  /* 0x0000334015157816 */ /* 0x100fe4000000000f */
[----:B------:R-:W-:Y:S02]  /*de940*/  SHF.R.U32.HI R15, RZ, 0x8, R15 ;  /* 0x00000008ff0f7819 */ /* 0x000fe4000001160f */
[----:B------:R-:W-:Y:S02]  /*de950*/  LOP3.LUT R20, R20, 0xffff, RZ, 0xc0, !PT ;  /* 0x0000ffff14147812 */ /* 0x000fe400078ec0ff */
[----:B------:R-:W-:Y:S02]  /*de960*/  LOP3.LUT R14, R14, 0xffff, RZ, 0xc0, !PT ;  /* 0x0000ffff0e0e7812 */ /* 0x000fe400078ec0ff */
[----:B------:R-:W-:-:S02]  /*de970*/  LOP3.LUT R15, R15, 0xffff, RZ, 0xc0, !PT ;  /* 0x0000ffff0f0f7812 */ /* 0x000fc400078ec0ff */
[----:B------:R-:W-:Y:S02]  /*de980*/  PRMT R20, R20, 0x3340, R0 ;  /* 0x0000334014147816 */ /* 0x000fe40000000000 */
[----:B------:R-:W-:Y:S01]  /*de990*/  PRMT R15, R14, 0x3340, R15 ;  /* 0x000033400e0f7816 */ /* 0x000fe2000000000f */
[----:B------:R-:W-:Y:S04]  /*de9a0*/  STL [R1+0x5318], R21 ;  /* 0x0053181501007387 */ /* 0x000fe80000100800 */
[----:B------:R-:W-:Y:S04]  /*de9b0*/  STL [R1+0x98], R20 ;  /* 0x0000981401007387 */ /* 0x000fe80000100800 */
[----:B------:R3:W-:Y:S01]  /*de9c0*/  STL [R1+0x51b8], R15 ;  /* 0x0051b80f01007387 */ /* 0x0007e20000100800 */
[----:B------:R-:W-:-:S02]  /*de9d0*/  LOP3.LUT R14, R10, 0xffff, RZ, 0xc0, !PT ;  /* 0x0000ffff0a0e7812 */ /* 0x000fc400078ec0ff */
[----:B------:R-:W-:-:S04]  /*de9e0*/  LOP3.LUT R10, R16, 0xffff, RZ, 0xc0, !PT ;  /* 0x0000ffff100a7812 */ /* 0x000fc800078ec0ff */
[----:B------:R-:W-:Y:S02]  /*de9f0*/  PRMT R16, R10, 0x3340, R0 ;  /* 0x000033400a107816 */ /* 0x000fe40000000000 */
[----:B---3--:R-:W-:-:S04]  /*dea00*/  LOP3.LUT R15, R9, 0xffff, RZ, 0xc0, !PT ;  /* 0x0000ffff090f7812 */ /* 0x008fc800078ec0ff */
[----:B------:R-:W-:-:S04]  /*dea10*/  PRMT R9, R14, 0x3340, R15 ;  /* 0x000033400e097816 */ /* 0x000fc8000000000f */
[----:B------:R-:W-:Y:S02]  /*dea20*/  PRMT R16, R9, 0x5410, R16 ;  /* 0x0000541009107816 */ /* 0x000fe40000000010 */
[----:B------:R-:W3:Y:S04]  /*dea30*/  LDL.LU R9, [R1+0xb00] ;  /* 0x000b000001097983 */ /* 0x000ee80000300800 */
[----:B------:R0:W-:Y:S01]  /*dea40*/  STL [R1+0x52d4], R16 ;  /* 0x0052d41001007387 */ /* 0x0001e20000100800 */
[----:B------:R-:W-:Y:S02]  /*dea50*/  SHF.R.U32.HI R14, RZ, 0x8, R14 ;  /* 0x00000008ff0e7819 */ /* 0x000fe4000001160e */
[----:B------:R-:W-:Y:S02]  /*dea60*/  SHF.R.U32.HI R15, RZ, 0x8, R15 ;  /* 0x00000008ff0f7819 */ /* 0x000fe4000001160f */
[----:B----4-:R-:W-:-:S02]  /*dea70*/  SHF.R.S32.HI R20, RZ, 0x1f, R17 ;  /* 0x0000001fff147819 */ /* 0x010fc40000011411 */
[----:B------:R-:W-:Y:S01]  /*dea80*/  IADD3 R22, P2, R17, R0, RZ ;  /* 0x0000000011167210 */ /* 0x000fe20007f5e0ff */
[----:B0-----:R-:W4:Y:S01]  /*dea90*/  LDL.LU R16, [R1+0x50c] ;  /* 0x00050c0001107983 */ /* 0x001f220000300800 */
[----:B------:R-:W-:Y:S02]  /*deaa0*/  SHF.R.U32.HI R10, RZ, 0x8, R10 ;  /* 0x00000008ff0a7819 */ /* 0x000fe4000001160a */
[----:B------:R-:W-:Y:S02]  /*deab0*/  LOP3.LUT R14, R14, 0xffff, RZ, 0xc0, !PT ;  /* 0x0000ffff0e0e7812 */ /* 0x000fe400078ec0ff */
[----:B------:R-:W-:Y:S01]  /*deac0*/  LOP3.LUT R15, R15, 0xffff, RZ, 0xc0, !PT ;  /* 0x0000ffff0f0f7812 */ /* 0x000fe200078ec0ff */
[----:B------:R-:W-:Y:S01]  /*dead0*/  IMAD.X R23, R20, 0x1, R2, P2 ;  /* 0x0000000114177824 */ /* 0x000fe200010e0602 */
[----:B------:R-:W-:Y:S02]  /*deae0*/  LOP3.LUT R10, R10, 0xffff, RZ, 0xc0, !PT ;  /* 0x0000ffff0a0a7812 */ /* 0x000fe400078ec0ff */
[----:B------:R-:W-:-:S02]  /*deaf0*/  PRMT R15, R14, 0x3340, R15 ;  /* 0x000033400e0f7816 */ /* 0x000fc4000000000f */
[----:B------:R0:W-:Y:S01]  /*deb00*/  STL.64 [R1+0x1108], R22 ;  /* 0x0011081601007387 */ /* 0x0001e20000100a00 */
[----:B------:R-:W-:-:S03]  /*deb10*/  PRMT R14, R10, 0x3340, R0 ;  /* 0x000033400a0e7816 */ /* 0x000fc60000000000 */
[----:B------:R1:W-:Y:S04]  /*deb20*/  STL [R1+0x182c], R15 ;  /* 0x00182c0f01007387 */ /* 0x0003e80000100800 */
[----:B------:R1:W-:Y:S01]  /*deb30*/  STL [R1+0x408], R14 ;  /* 0x0004080e01007387 */ /* 0x0003e20000100800 */
[----:B0-----:R-:W-:Y:S02]  /*deb40*/  IADD3 R22, P2, R17, R3, RZ ;  /* 0x0000000311167210 */ /* 0x001fe40007f5e0ff */
[----:B------:R-:W-:-:S03]  /*deb50*/  LOP3.LUT R13, R13, 0xffff, RZ, 0xc0, !PT ;  /* 0x0000ffff0d0d7812 */ /* 0x000fc600078ec0ff */
[----:B------:R-:W-:Y:S01]  /*deb60*/  IMAD.X R23, R20, 0x1, R4, P2 ;  /* 0x0000000114177824 */ /* 0x000fe200010e0604 */
[----:B--2---:R-:W-:Y:S02]  /*deb70*/  LOP3.LUT R10, R29, 0xffff, RZ, 0xc0, !PT ;  /* 0x0000ffff1d0a7812 */ /* 0x004fe400078ec0ff */
[----:B-1----:R-:W-:Y:S02]  /*deb80*/  LOP3.LUT R15, R28, 0xffff, RZ, 0xc0, !PT ;  /* 0x0000ffff1c0f7812 */ /* 0x002fe400078ec0ff */
[----:B------:R-:W-:Y:S02]  /*deb90*/  PRMT R21, R10, 0x3340, R0 ;  /* 0x000033400a157816 */ /* 0x000fe40000000000 */
[----:B------:R-:W-:-:S04]  /*deba0*/  PRMT R14, R13, 0x3340, R15 ;  /* 0x000033400d0e7816 */ /* 0x000fc8000000000f */
[----:B------:R-:W-:-:S05]  /*debb0*/  PRMT R14, R14, 0x5410, R21 ;  /* 0x000054100e0e7816 */ /* 0x000fca0000000015 */
[----:B------:R0:W-:Y:S04]  /*debc0*/  STL [R1+0x52d0], R14 ;  /* 0x0052d00e01007387 */ /* 0x0001e80000100800 */
[----:B------:R-:W2:Y:S01]  /*debd0*/  LDL.LU R29, [R1+0x4e10] ;  /* 0x004e1000011d7983 */ /* 0x000ea20000300800 */
[----:B0-----:R-:W-:-:S03]  /*debe0*/  SHF.R.U32.HI R14, RZ, 0x8, R13 ;  /* 0x00000008ff0e7819 */ /* 0x001fc6000001160d */
[----:B------:R-:W2:Y:S04]  /*debf0*/  LDL.LU R13, [R1+0x46c] ;  /* 0x00046c00010d7983 */ /* 0x000ea80000300800 */
[----:B------:R-:W-:Y:S04]  /*dec00*/  STL.64 [R1+0x1100], R22 ;  /* 0x0011001601007387 */ /* 0x000fe80000100a00 */
[----:B------:R-:W2:Y:S01]  /*dec10*/  LDL.LU R28, [R1+0x914] ;  /* 0x00091400011c7983 */ /* 0x000ea20000300800 */
[----:B------:R-:W-:Y:S02]  /*dec20*/  SHF.R.U32.HI R15, RZ, 0x8, R15 ;  /* 0x00000008ff0f7819 */ /* 0x000fe4000001160f */
[----:B------:R-:W-:-:S02]  /*dec30*/  SHF.R.U32.HI R10, RZ, 0x8, R10 ;  /* 0x00000008ff0a7819 */ /* 0x000fc4000001160a */
[----:B------:R-:W-:Y:S02]  /*dec40*/  LOP3.LUT R14, R14, 0xffff, RZ, 0xc0, !PT ;  /* 0x0000ffff0e0e7812 */ /* 0x000fe400078ec0ff */
[----:B------:R-:W-:Y:S02]  /*dec50*/  LOP3.LUT R15, R15, 0xffff, RZ, 0xc0, !PT ;  /* 0x0000ffff0f0f7812 */ /* 0x000fe400078ec0ff */
[----:B------:R-:W-:Y:S02]  /*dec60*/  LOP3.LUT R10, R10, 0xffff, RZ, 0xc0, !PT ;  /* 0x0000ffff0a0a7812 */ /* 0x000fe400078ec0ff */
[----:B------:R-:W-:Y:S02]  /*dec70*/  PRMT R14, R14, 0x3340, R15 ;  /* 0x000033400e0e7816 */ /* 0x000fe4000000000f */
[----:B------:R-:W-:-:S03]  /*dec80*/  PRMT R10, R10, 0x3340, R0 ;  /* 0x000033400a0a7816 */ /* 0x000fc60000000000 */
[----:B------:R0:W-:Y:S04]  /*dec90*/  STL [R1+0x4fdc], R14 ;  /* 0x004fdc0e01007387 */ /* 0x0001e80000100800 */
[----:B------:R4:W-:Y:S01]  /*deca0*/  STL [R1+0x3f8], R10 ;  /* 0x0003f80a01007387 */ /* 0x0009e20000100800 */
[----:B------:R-:W-:-:S03]  /*decb0*/  LOP3.LUT R8, R8, 0xffff, RZ, 0xc0, !PT ;  /* 0x0000ffff08087812 */ /* 0x000fc600078ec0ff */
[----:B0-----:R-:W2:Y:S04]  /*decc0*/  LDL.LU R14, [R1+0xb04] ;  /* 0x000b0400010e7983 */ /* 0x001ea80000300800 */
[----:B------:R-:W2:Y:S01]  /*decd0*/  LDL.LU R15, [R1+0x524] ;  /* 0x00052400010f7983 */ /* 0x000ea20000300800 */
[----:B---3--:R-:W-:Y:S02]  /*dece0*/  LOP3.LUT R9, R9, 0xffff, RZ, 0xc0, !PT ;  /* 0x0000ffff09097812 */ /* 0x008fe400078ec0ff */
[----:B------:R-:W-:Y:S02]  /*decf0*/  PRMT R21, R8, 0x3340, R0 ;  /* 0x0000334008157816 */ /* 0x000fe40000000000 */
[----:B------:R-:W-:Y:S02]  /*ded00*/  IADD3 R22, P2, R17, R5, RZ ;  /* 0x0000000511167210 */ /* 0x000fe40007f5e0ff */
[----:B----4-:R-:W-:-:S04]  /*ded10*/  LOP3.LUT R10, R16, 0xffff, RZ, 0xc0, !PT ;  /* 0x0000ffff100a7812 */ /* 0x010fc800078ec0ff */
[----:B------:R-:W-:-:S04]  /*ded20*/  PRMT R16, R9, 0x3340, R10 ;  /* 0x0000334009107816 */ /* 0x000fc8000000000a */
[----:B------:R-:W-:Y:S02]  /*ded30*/  PRMT R16, R16, 0x5410, R21 ;  /* 0x0000541010107816 */ /* 0x000fe40000000015 */
[----:B------:R-:W-:Y:S02]  /*ded40*/  SHF.R.U32.HI R9, RZ, 0x8, R9 ;  /* 0x00000008ff097819 */ /* 0x000fe40000011609 */
[----:B------:R-:W-:Y:S01]  /*ded50*/  SHF.R.U32.HI R10, RZ, 0x8, R10 ;  /* 0x00000008ff0a7819 */ /* 0x000fe2000001160a */
[----:B------:R-:W-:Y:S01]  /*ded60*/  IMAD.X R23, R20, 0x1, R7, P2 ;  /* 0x0000000114177824 */ /* 0x000fe200010e0607 */
[----:B------:R-:W-:Y:S01]  /*ded70*/  SHF.R.U32.HI R8, RZ, 0x8, R8 ;  /* 0x00000008ff087819 */ /* 0x000fe20000011608 */
[----:B------:R0:W-:Y:S01]  /*ded80*/  STL [R1+0x52cc], R16 ;  /* 0x0052cc1001007387 */ /* 0x0001e20000100800 */
[----:B------:R-:W-:Y:S02]  /*ded90*/  LOP3.LUT R9, R9, 0xffff, RZ, 0xc0, !PT ;  /* 0x0000ffff09097812 */ /* 0x000fe400078ec0ff */
[----:B------:R-:W-:-:S02]  /*deda0*/  LOP3.LUT R10, R10, 0xffff, RZ, 0xc0, !PT ;  /* 0x0000ffff0a0a7812 */ /* 0x000fc400078ec0ff */
[----:B------:R-:W-:Y:S02]  /*dedb0*/  LOP3.LUT R8, R8, 0xffff, RZ, 0xc0, !PT ;  /* 0x0000ffff08087812 */ /* 0x000fe400078ec0ff */
[----:B0-----:R-:W-:Y:S02]  /*dedc0*/  IADD3 R16, P2, R17, R6, RZ ;  /* 0x0000000611107210 */ /* 0x001fe40007f5e0ff */
[----:B------:R-:W-:Y:S02]  /*dedd0*/  PRMT R9, R9, 0x3340, R10 ;  /* 0x0000334009097816 */ /* 0x000fe4000000000a */
[----:B------:R-:W-:Y:S01]  /*dede0*/  PRMT R8, R8, 0x3340, R0 ;  /* 0x0000334008087816 */ /* 0x000fe20000000000 */
[----:B------:R-:W-:Y:S01]  /*dedf0*/  IMAD.X R17, R20, 0x1, R27, P2 ;  /* 0x0000000114117824 */ /* 0x000fe200010e061b */
[----:B------:R-:W-:Y:S04]  /*dee00*/  STL.64 [R1+0x10f8], R22 ;  /* 0x0010f81601007387 */ /* 0x000fe80000100a00 */
[----:B------:R0:W-:Y:S04]  /*dee10*/  STL.64 [R1+0x10f0], R16 ;  /* 0x0010f01001007387 */ /* 0x0001e80000100a00 */
[----:B------:R-:W-:Y:S04]  /*dee20*/  STL [R1+0x4fb4], R9 ;  /* 0x004fb40901007387 */ /* 0x000fe80000100800 */
[----:B------:R1:W-:Y:S04]  /*dee30*/  STL [R1+0x3f4], R8 ;  /* 0x0003f40801007387 */ /* 0x0003e80000100800 */
[----:B0-----:R-:W3:Y:S04]  /*dee40*/  LDL.LU R16, [R1+0x4e14] ;  /* 0x004e140001107983 */ /* 0x001ee80000300800 */
[----:B-1----:R-:W4:Y:S04]  /*dee50*/  LDL.LU R8, [R1+0x470] ;  /* 0x0004700001087983 */ /* 0x002f280000300800 */
[----:B------:R-:W4:Y:S04]  /*dee60*/  LDL.LU R17, [R1+0x910] ;  /* 0x0009100001117983 */ /* 0x000f280000300800 */
[----:B------:R-:W4:Y:S01]  /*dee70*/  LDL.LU R9, [R1+0xef0] ;  /* 0x000ef00001097983 */ /* 0x000f220000300800 */
[----:B--2---:R-:W-:-:S03]  /*dee80*/  LOP3.LUT R10, R13, 0xffff, RZ, 0xc0, !PT ;  /* 0x0000ffff0d0a7812 */ /* 0x004fc600078ec0ff */
[----:B------:R-:W2:Y:S01]  /*dee90*/  LDL.LU R13, [R1+0x3ac] ;  /* 0x0003ac00010d7983 */ /* 0x000ea20000300800 */
[----:B------:R-:W-:-:S03]  /*deea0*/  LOP3.LUT R21, R28, 0xffff, RZ, 0xc0, !PT ;  /* 0x0000ffff1c157812 */ /* 0x000fc600078ec0ff */
[----:B------:R-:W2:Y:S01]  /*deeb0*/  LDL.LU R28, [R1+0x720] ;  /* 0x00072000011c7983 */ /* 0x000ea20000300800 */
[----:B------:R-:W-:Y:S02]  /*deec0*/  LOP3.LUT R20, R29, 0xffff, RZ, 0xc0, !PT ;  /* 0x0000ffff1d147812 */ /* 0x000fe400078ec0ff */
[----:B------:R-:W-:Y:S01]  /*deed0*/  PRMT R23, R10, 0x3340, R0 ;  /* 0x000033400a177816 */ /* 0x000fe20000000000 */
[----:B------:R-:W2:Y:S01]  /*deee0*/  LDL.LU R29, [R1+0x23c] ;  /* 0x00023c00011d7983 */ /* 0x000ea20000300800 */
[----:B------:R-:W-:-:S04]  /*deef0*/  PRMT R22, R20, 0x3340, R21 ;  /* 0x0000334014167816 */ /* 0x000fc80000000015 */
[----:B------:R-:W-:Y:S02]  /*def00*/  PRMT R22, R22, 0x5410, R23 ;  /* 0x0000541016167816 */ /* 0x000fe40000000017 */
[----:B------:R-:W-:Y:S02]  /*def10*/  SHF.R.U32.HI R20, RZ, 0x8, R20 ;  /* 0x00000008ff147819 */ /* 0x000fe40000011614 */
[----:B------:R-:W-:Y:S01]  /*def20*/  SHF.R.U32.HI R21, RZ, 0x8, R21 ;  /* 0x00000008ff157819 */ /* 0x000fe20000011615 */
[----:B------:R-:W-:Y:S01]  /*def30*/  STL [R1+0x52c8], R22 ;  /* 0x0052c81601007387 */ /* 0x000fe20000100800 */
[----:B------:R-:W-:Y:S02]  /*def40*/  LOP3.LUT R14, R14, 0xffff, RZ, 0xc0, !PT ;  /* 0x0000ffff0e0e7812 */ /* 0x000fe400078ec0ff */
[----:B------:R-:W-:-:S03]  /*def50*/  LOP3.LUT R15, R15, 0xffff, RZ, 0xc0, !PT ;  /* 0x0000ffff0f0f7812 */ /* 0x000fc600078ec0ff */
[----:B------:R0:W-:Y:S04]  /*def60*/  STL [R1+0x5354], R14 ;  /* 0x0053540e01007387 */ /* 0x0001e80000100800 */
[----:B------:R1:W-:Y:S01]  /*def70*/  STL [R1+0x5350], R15 ;  /* 0x0053500f01007387 */ /* 0x0003e20000100800 */
[----:B------:R-:W-:Y:S02]  /*def80*/  LOP3.LUT R20, R20, 0xffff, RZ, 0xc0, !PT ;  /* 0x0000ffff14147812 */ /* 0x000fe400078ec0ff */
[----:B------:R-:W-:Y:S02]  /*def90*/  LOP3.LUT R21, R21, 0xffff, RZ, 0xc0, !PT ;  /* 0x0000ffff15157812 */ /* 0x000fe400078ec0ff */
[----:B0-----:R-:W-:Y:S02]  /*defa0*/  SHF.R.U32.HI R14, RZ, 0x8, R14 ;  /* 0x00000008ff0e7819 */ /* 0x001fe4000001160e */
[----:B-1----:R-:W-:-:S02]  /*defb0*/  SHF.R.U32.HI R15, RZ, 0x8, R15 ;  /* 0x00000008ff0f7819 */ /* 0x002fc4000001160f */
[----:B------:R-:W-:Y:S02]  /*defc0*/  PRMT R20, R20, 0x3340, R21 ;  /* 0x0000334014147816 */ /* 0x000fe40000000015 */
[----:B------:R-:W-:Y:S02]  /*defd0*/  LOP3.LUT R14, R14, 0xffff, RZ, 0xc0, !PT ;  /* 0x0000ffff0e0e7812 */ /* 0x000fe400078ec0ff */
[----:B------:R-:W-:-:S04]  /*defe0*/  LOP3.LUT R15, R15, 0xffff, RZ, 0xc0, !PT ;  /* 0x0000ffff0f0f7812 */ /* 0x000fc800078ec0ff */
[----:B------:R-:W-:Y:S02]  /*deff0*/  PRMT R15, R14, 0x3340, R15 ;  /* 0x000033400e0f7816 */ /* 0x000fe4000000000f */
[----:B------:R-:W-:Y:S01]  /*df000*/  LOP3.LUT R14, R11, 0xffff, RZ, 0xc0, !PT ;  /* 0x0000ffff0b0e7812 */ /* 0x000fe200078ec0ff */
[----:B------:R-:W-:Y:S04]  /*df010*/  STL [R1+0x4fc8], R20 ;  /* 0x004fc81401007387 */ /* 0x000fe80000100800 */
[----:B------:R-:W2:Y:S04]  /*df020*/  LDL.LU R11, [R1+0x56b0] ;  /* 0x0056b000010b7983 */ /* 0x000ea80000300800 */
[----:B------:R-:W-:Y:S04]  /*df030*/  STL [R1+0x4e00], R15 ;  /* 0x004e000f01007387 */ /* 0x000fe80000100800 */
[----:B------:R0:W-:Y:S01]  /*df040*/  STL [R1+0x5348], R14 ;  /* 0x0053480e01007387 */ /* 0x0001e20000100800 */
[----:B------:R-:W-:-:S04]  /*df050*/  SHF.R.U32.HI R10, RZ, 0x8, R10 ;  /* 0x00000008ff0a7819 */ /* 0x000fc8000001160a */
[----:B------:R-:W-:Y:S02]  /*df060*/  LOP3.LUT R10, R10, 0xffff, RZ, 0xc0, !PT ;  /* 0x0000ffff0a0a7812 */ /* 0x000fe400078ec0ff */
[----:B0-----:R-:W-:-:S04]  /*df070*/  SHF.R.U32.HI R14, RZ, 0x8, R14 ;  /* 0x00000008ff0e7819 */ /* 0x001fc8000001160e */
[----:B------:R-:W-:Y:S02]  /*df080*/  LOP3.LUT R14, R14, 0xffff, RZ, 0xc0, !PT ;  /* 0x0000ffff0e0e7812 */ /* 0x000fe400078ec0ff */
[--C-:B------:R-:W-:Y:S02]  /*df090*/  PRMT R10, R10, 0x3340, R0.reuse ;  /* 0x000033400a0a7816 */ /* 0x100fe40000000000 */
[----:B------:R-:W-:-:S05]  /*df0a0*/  PRMT R14, R14, 0x3340, R0 ;  /* 0x000033400e0e7816 */ /* 0x000fca0000000000 */
[----:B------:R0:W-:Y:S04]  /*df0b0*/  STL [R1+0x3d4], R14 ;  /* 0x0003d40e01007387 */ /* 0x0001e80000100800 */
[----:B------:R2:W-:Y:S01]  /*df0c0*/  STL [R1+0x3f0], R10 ;  /* 0x0003f00a01007387 */ /* 0x0005e20000100800 */
[----:B---3--:R-:W-:Y:S02]  /*df0d0*/  LOP3.LUT R16, R16, 0xffff, RZ, 0xc0, !PT ;  /* 0x0000ffff10107812 */ /* 0x008fe400078ec0ff */
[----:B----4-:R-:W-:Y:S02]  /*df0e0*/  LOP3.LUT R8, R8, 0xffff, RZ, 0xc0, !PT ;  /* 0x0000ffff08087812 */ /* 0x010fe400078ec0ff */
[----:B------:R-:W-:Y:S02]  /*df0f0*/  LOP3.LUT R17, R17, 0xffff, RZ, 0xc0, !PT ;  /* 0x0000ffff11117812 */ /* 0x000fe400078ec0ff */
[----:B0-----:R-:W-:-:S02]  /*df100*/  LOP3.LUT R14, R9, 0xffff, RZ, 0xc0, !PT ;  /* 0x0000ffff090e7812 */ /* 0x001fc400078ec0ff */
[----:B------:R-:W-:Y:S02]  /*df110*/  PRMT R9, R16, 0x3340, R17 ;  /* 0x0000334010097816 */ /* 0x000fe40000000011 */
[----:B--2---:R-:W-:Y:S02]  /*df120*/  LOP3.LUT R10, R13, 0xffff, RZ, 0xc0, !PT ;  /* 0x0000ffff0d0a7812 */ /* 0x004fe400078ec0ff */
[--C-:B------:R-:W-:Y:S02]  /*df130*/  PRMT R13, R8, 0x3340, R0.reuse ;  /* 0x00003340080d7816 */ /* 0x100fe40000000000 */
[----:B------:R-:W-:Y:S02]  /*df140*/  LOP3.LUT R15, R28, 0xffff, RZ, 0xc0, !PT ;  /* 0x0000ffff1c0f7812 */ /* 0x000fe400078ec0ff */
[----:B------:R-:W-:Y:S02]  /*df150*/  PRMT R13, R9, 0x5410, R13 ;  /* 0x00005410090d7816 */ /* 0x000fe4000000000d */
[----:B------:R-:W2:Y:S04]  /*df160*/  LDL.LU R9, [R1+0xee8] ;  /* 0x000ee80001097983 */ /* 0x000ea80000300800 */
[----:B------:R-:W3:Y:S04]  /*df170*/  LDL.LU R28, [R1+0x3c4] ;  /* 0x0003c400011c7983 */ /* 0x000ee80000300800 */
[----:B------:R0:W-:Y:S04]  /*df180*/  STL [R1+0x52c4], R13 ;  /* 0x0052c40d01007387 */ /* 0x0001e80000100800 */
[----:B0-----:R-:W4:Y:S01]  /*df190*/  LDL.LU R13, [R1+0x724] ;  /* 0x00072400010d7983 */ /* 0x001f220000300800 */
[----:B------:R-:W-:-:S02]  /*df1a0*/  PRMT R21, R10, 0x3340, R0 ;  /* 0x000033400a157816 */ /* 0x000fc40000000000 */
[----:B------:R-:W-:Y:S02]  /*df1b0*/  PRMT R20, R14, 0x3340, R15 ;  /* 0x000033400e147816 */ /* 0x000fe4000000000f */
[----:B------:R-:W-:Y:S02]  /*df1c0*/  SHF.R.U32.HI R16, RZ, 0x8, R16 ;  /* 0x00000008ff107819 */ /* 0x000fe40000011610 */
[----:B------:R-:W-:Y:S02]  /*df1d0*/  SHF.R.U32.HI R17, RZ, 0x8, R17 ;  /* 0x00000008ff117819 */ /* 0x000fe40000011611 */
[----:B------:R-:W-:Y:S02]  /*df1e0*/  SHF.R.U32.HI R14, RZ, 0x8, R14 ;  /* 0x00000008ff0e7819 */ /* 0x000fe4000001160e */
[----:B------:R-:W-:Y:S02]  /*df1f0*/  SHF.R.U32.HI R15, RZ, 0x8, R15 ;  /* 0x00000008ff0f7819 */ /* 0x000fe4000001160f */
[----:B------:R-:W-:-:S02]  /*df200*/  PRMT R23, R20, 0x5410, R21 ;  /* 0x0000541014177816 */ /* 0x000fc40000000015 */
[----:B------:R-:W-:Y:S02]  /*df210*/  SHF.R.S32.HI R22, RZ, 0x1f, R29 ;  /* 0x0000001fff167819 */ /* 0x000fe4000001141d */
[----:B------:R-:W-:Y:S02]  /*df220*/  IADD3 R20, P2, R29, R0, RZ ;  /* 0x000000001d147210 */ /* 0x000fe40007f5e0ff */
[----:B------:R-:W-:Y:S02]  /*df230*/  LOP3.LUT R16, R16, 0xffff, RZ, 0xc0, !PT ;  /* 0x0000ffff10107812 */ /* 0x000fe400078ec0ff */
[----:B------:R-:W-:Y:S02]  /*df240*/  LOP3.LUT R17, R17, 0xffff, RZ, 0xc0, !PT ;  /* 0x0000ffff11117812 */ /* 0x000fe400078ec0ff */
[----:B------:R-:W-:Y:S02]  /*df250*/  LOP3.LUT R14, R14, 0xffff, RZ, 0xc0, !PT ;  /* 0x0000ffff0e0e7812 */ /* 0x000fe400078ec0ff */
[----:B------:R-:W-:Y:S01]  /*df260*/  LOP3.LUT R15, R15, 0xffff, RZ, 0xc0, !PT ;  /* 0x0000ffff0f0f7812 */ /* 0x000fe200078ec0ff */
[----:B------:R-:W-:Y:S01]  /*df270*/  IMAD.X R21, R22, 0x1, R2, P2 ;  /* 0x0000000116157824 */ /* 0x000fe200010e0602 */
[----:B------:R-:W-:-:S02]  /*df280*/  PRMT R17, R16, 0x3340, R17 ;  /* 0x0000334010117816 */ /* 0x000fc40000000011 */
[----:B------:R-:W-:Y:S02]  /*df290*/  PRMT R16, R14, 0x3340, R15 ;  /* 0x000033400e107816 */ /* 0x000fe4000000000f */
[----:B------:R-:W-:Y:S01]  /*df2a0*/  IADD3 R14, P2, R29, R3, RZ ;  /* 0x000000031d0e7210 */ /* 0x000fe20007f5e0ff */
[----:B------:R-:W-:Y:S04]  /*df2b0*/  STL [R1+0x52c0], R23 ;  /* 0x0052c01701007387 */ /* 0x000fe80000100800 */
[----:B------:R-:W-:Y:S01]  /*df2c0*/  STL.64 [R1+0x10e0], R20 ;  /* 0x0010e01401007387 */ /* 0x000fe20000100a00 */
[----:B------:R-:W-:-:S03]  /*df2d0*/  IMAD.X R15, R22, 0x1, R4, P2 ;  /* 0x00000001160f7824 */ /* 0x000fc600010e0604 */
[----:B------:R-:W-:Y:S04]  /*df2e0*/  STL [R1+0x4e04], R17 ;  /* 0x004e041101007387 */ /* 0x000fe80000100800 */
[----:B------:R-:W-:Y:S04]  /*df2f0*/  STL [R1+0x4dfc], R16 ;  /* 0x004dfc1001007387 */ /* 0x000fe80000100800 */
[----:B------:R0:W-:Y:S01]  /*df300*/  STL.64 [R1+0x10e8], R14 ;  /* 0x0010e80e01007387 */ /* 0x0001e20000100a00 */
[----:B------:R-:W-:Y:S02]  /*df310*/  SHF.R.U32.HI R10, RZ, 0x8, R10 ;  /* 0x00000008ff0a7819 */ /* 0x000fe4000001160a */
[----:B------:R-:W-:-:S02]  /*df320*/  SHF.R.U32.HI R8, RZ, 0x8, R8 ;  /* 0x00000008ff087819 */ /* 0x000fc40000011608 */
[----:B------:R-:W-:Y:S01]  /*df330*/  LOP3.LUT R10, R10, 0xffff, RZ, 0xc0, !PT ;  /* 0x0000ffff0a0a7812 */ /* 0x000fe200078ec0ff */
[----:B0-----:R-:W4:Y:S04]  /*df340*/  LDL.LU R15, [R1+0xd00] ;  /* 0x000d0000010f7983 */ /* 0x001f280000300800 */
[----:B------:R-:W4:Y:S04]  /*df350*/  LDL.LU R14, [R1+0x35c] ;  /* 0x00035c00010e7983 */ /* 0x000f280000300800 */
[----:B------:R-:W4:Y:S01]  /*df360*/  LDL.LU R23, [R1+0x5d4] ;  /* 0x0005d40001177983 */ /* 0x000f220000300800 */
[----:B------:R-:W-:-:S02]  /*df370*/  LOP3.LUT R8, R8, 0xffff, RZ, 0xc0, !PT ;  /* 0x0000ffff08087812 */ /* 0x000fc400078ec0ff */
[--C-:B------:R-:W-:Y:S02]  /*df380*/  PRMT R16, R10, 0x3340, R0.reuse ;  /* 0x000033400a107816 */ /* 0x100fe40000000000 */
[----:B------:R-:W-:-:S03]  /*df390*/  PRMT R10, R8, 0x3340, R0 ;  /* 0x00003340080a7816 */ /* 0x000fc60000000000 */
[----:B------:R-:W-:Y:S04]  /*df3a0*/  STL [R1+0x3d0], R16 ;  /* 0x0003d01001007387 */ /* 0x000fe80000100800 */
[----:B------:R0:W-:Y:S01]  /*df3b0*/  STL [R1+0x3bc], R10 ;  /* 0x0003bc0a01007387 */ /* 0x0001e20000100800 */
[----:B---3--:R-:W-:-:S05]  /*df3c0*/  LOP3.LUT R8, R28, 0xffff, RZ, 0xc0, !PT ;  /* 0x0000ffff1c087812 */ /* 0x008fca00078ec0ff */
[----:B------:R1:W-:Y:S04]  /*df3d0*/  STL [R1+0x5364], R8 ;  /* 0x0053640801007387 */ /* 0x0003e80000100800 */
[----:B0-----:R-:W3:Y:S04]  /*df3e0*/  LDL.LU R10, [R1+0xd04] ;  /* 0x000d0400010a7983 */ /* 0x001ee80000300800 */
[----:B------:R-:W3:Y:S04]  /*df3f0*/  LDL.LU R16, [R1+0x358] ;  /* 0x0003580001107983 */ /* 0x000ee80000300800 */
[----:B------:R-:W3:Y:S01]  /*df400*/  LDL.LU R17, [R1+0x5d0] ;  /* 0x0005d00001117983 */ /* 0x000ee20000300800 */
[----:B--2---:R-:W-:-:S02]  /*df410*/  LOP3.LUT R20, R9, 0xffff, RZ, 0xc0, !PT ;  /* 0x0000ffff09147812 */ /* 0x004fc400078ec0ff */
[----:B----4-:R-:W-:Y:S02]  /*df420*/  LOP3.LUT R21, R13, 0xffff, RZ, 0xc0, !PT ;  /* 0x0000ffff0d157812 */ /* 0x010fe400078ec0ff */
[----:B------:R-:W-:Y:S01]  /*df430*/  PRMT R9, R8, 0x3340, R0 ;  /* 0x0000334008097816 */ /* 0x000fe20000000000 */
[----:B------:R-:W2:Y:S01]  /*df440*/  LDL.LU R13, [R1+0xb10] ;  /* 0x000b1000010d7983 */ /* 0x000ea20000300800 */
[----:B-1----:R-:W-:-:S04]  /*df450*/  PRMT R8, R20, 0x3340, R21 ;  /* 0x0000334014087816 */ /* 0x002fc80000000015 */
[----:B------:R-:W-:-:S05]  /*df460*/  PRMT R28, R8, 0x5410, R9 ;  /* 0x00005410081c7816 */ /* 0x000fca0000000009 */
[----:B------:R0:W-:Y:S04]  /*df470*/  STL [R1+0x52b4], R28 ;  /* 0x0052b41c01007387 */ /* 0x0001e80000100800 */
[----:B0-----:R-:W4:Y:S01]  /*df480*/  LDL.LU R28, [R1+0x53c] ;  /* 0x00053c00011c7983 */ /* 0x001f220000300800 */
[----:B------:R-:W-:-:S05]  /*df490*/  IADD3 R8, P2, R29, R5, RZ ;  /* 0x000000051d087210 */ /* 0x000fca0007f5e0ff */
[----:B------:R-:W-:-:S05]  /*df4a0*/  IMAD.X R9, R22, 0x1, R7, P2 ;  /* 0x0000000116097824 */ /* 0x000fca00010e0607 */
[----:B------:R0:W-:Y:S02]  /*df4b0*/  STL.64 [R1+0x10d8], R8 ;  /* 0x0010d80801007387 */ /* 0x0001e40000100a00 */
[----:B0-----:R-:W-:-:S05]  /*df4c0*/  IADD3 R8, P2, R29, R6, RZ ;  /* 0x000000061d087210 */ /* 0x001fca0007f5e0ff */
[----:B------:R-:W-:-:S05]  /*df4d0*/  IMAD.X R9, R22, 0x1, R27, P2 ;  /* 0x0000000116097824 */ /* 0x000fca00010e061b */
[----:B------:R0:W-:Y:S01]  /*df4e0*/  STL.64 [R1+0x10d0], R8 ;  /* 0x0010d00801007387 */ /* 0x0001e20000100a00 */
[----:B------:R-:W-:Y:S02]  /*df4f0*/  SHF.R.U32.HI R20, RZ, 0x8, R20 ;  /* 0x00000008ff147819 */ /* 0x000fe40000011614 */
[----:B------:R-:W-:Y:S01]  /*df500*/  SHF.R.U32.HI R21, RZ, 0x8, R21 ;  /* 0x00000008ff157819 */ /* 0x000fe20000011615 */
[----:B0-----:R-:W2:Y:S04]  /*df510*/  LDL.LU.64 R8, [R1+0x56a8] ;  /* 0x0056a80001087983 */ /* 0x001ea80000300a00 */
[----:B------:R-:W2:Y:S01]  /*df520*/  LDL.LU R29, [R1+0x250] ;  /* 0x00025000011d7983 */ /* 0x000ea20000300800 */
[----:B------:R-:W-:Y:S02]  /*df530*/  LOP3.LUT R20, R20, 0xffff, RZ, 0xc0, !PT ;  /* 0x0000ffff14147812 */ /* 0x000fe400078ec0ff */
[----:B------:R-:W-:-:S04]  /*df540*/  LOP3.LUT R21, R21, 0xffff, RZ, 0xc0, !PT ;  /* 0x0000ffff15157812 */ /* 0x000fc800078ec0ff */
[----:B------:R-:W-:Y:S02]  /*df550*/  PRMT R20, R20, 0x3340, R21 ;  /* 0x0000334014147816 */ /* 0x000fe40000000015 */
[----:B------:R-:W-:-:S03]  /*df560*/  LOP3.LUT R15, R15, 0xffff, RZ, 0xc0, !PT ;  /* 0x0000ffff0f0f7812 */ /* 0x000fc600078ec0ff */
[----:B------:R0:W-:Y:S01]  /*df570*/  STL [R1+0x5154], R20 ;  /* 0x0051541401007387 */ /* 0x0001e20000100800 */
[----:B------:R-:W-:Y:S02]  /*df580*/  LOP3.LUT R14, R14, 0xffff, RZ, 0xc0, !PT ;  /* 0x0000ffff0e0e7812 */ /* 0x000fe400078ec0ff */
[----:B0-----:R-:W-:-:S04]  /*df590*/  LOP3.LUT R20, R23, 0xffff, RZ, 0xc0, !PT ;  /* 0x0000ffff17147812 */ /* 0x001fc800078ec0ff */
[--C-:B------:R-:W-:Y:S02]  /*df5a0*/  PRMT R21, R15, 0x3340, R20.reuse ;  /* 0x000033400f157816 */ /* 0x100fe40000000014 */
[----:B------:R-:W-:Y:S02]  /*df5b0*/  SHF.R.U32.HI R15, RZ, 0x8, R15 ;  /* 0x00000008ff0f7819 */ /* 0x000fe4000001160f */
[----:B------:R-:W-:Y:S02]  /*df5c0*/  SHF.R.U32.HI R20, RZ, 0x8, R20 ;  /* 0x00000008ff147819 */ /* 0x000fe40000011614 */
[----:B------:R-:W-:Y:S02]  /*df5d0*/  PRMT R22, R14, 0x3340, R0 ;  /* 0x000033400e167816 */ /* 0x000fe40000000000 */
[----:B------:R-:W-:Y:S02]  /*df5e0*/  LOP3.LUT R15, R15, 0xffff, RZ, 0xc0, !PT ;  /* 0x0000ffff0f0f7812 */ /* 0x000fe400078ec0ff */
[----:B------:R-:W-:-:S02]  /*df5f0*/  LOP3.LUT R20, R20, 0xffff, RZ, 0xc0, !PT ;  /* 0x0000ffff14147812 */ /* 0x000fc400078ec0ff */
[----:B------:R-:W-:Y:S02]  /*df600*/  PRMT R21, R21, 0x5410, R22 ;  /* 0x0000541015157816 */ /* 0x000fe40000000016 */
[----:B------:R-:W-:Y:S02]  /*df610*/  SHF.R.U32.HI R14, RZ, 0x8, R14 ;  /* 0x00000008ff0e7819 */ /* 0x000fe4000001160e */
[----:B------:R-:W-:Y:S01]  /*df620*/  PRMT R15, R15, 0x3340, R20 ;  /* 0x000033400f0f7816 */ /* 0x000fe20000000014 */
[----:B------:R-:W-:Y:S01]  /*df630*/  STL [R1+0x52a4], R21 ;  /* 0x0052a41501007387 */ /* 0x000fe20000100800 */
[----:B------:R-:W-:-:S03]  /*df640*/  LOP3.LUT R14, R14, 0xffff, RZ, 0xc0, !PT ;  /* 0x0000ffff0e0e7812 */ /* 0x000fc600078ec0ff */
[----:B------:R-:W-:Y:S01]  /*df650*/  STL [R1+0x4de4], R15 ;  /* 0x004de40f01007387 */ /* 0x000fe20000100800 */
[----:B------:R-:W-:-:S05]  /*df660*/  PRMT R14, R14, 0x3340, R0 ;  /* 0x000033400e0e7816 */ /* 0x000fca0000000000 */
[----:B------:R0:W-:Y:S02]  /*df670*/  STL [R1+0x224], R14 ;  /* 0x0002240e01007387 */ /* 0x0001e40000100800 */
[----:B0-----:R-:W-:Y:S02]  /*df680*/  LOP3.LUT R14, R19, 0xffff, RZ, 0xc0, !PT ;  /* 0x0000ffff130e7812 */ /* 0x001fe400078ec0ff */
[----:B---3--:R-:W-:Y:S02]  /*df690*/  LOP3.LUT R10, R10, 0xffff, RZ, 0xc0, !PT ;  /* 0x0000ffff0a0a7812 */ /* 0x008fe400078ec0ff */
[----:B------:R-:W-:Y:S02]  /*df6a0*/  LOP3.LUT R15, R16, 0xffff, RZ, 0xc0, !PT ;  /* 0x0000ffff100f7812 */ /* 0x000fe400078ec0ff */
[----:B------:R-:W-:Y:S02]  /*df6b0*/  LOP3.LUT R20, R17, 0xffff, RZ, 0xc0, !PT ;  /* 0x0000ffff11147812 */ /* 0x000fe400078ec0ff */
[----:B------:R-:W-:-:S02]  /*df6c0*/  PRMT R17, R15, 0x3340, R0 ;  /* 0x000033400f117816 */ /* 0x000fc40000000000 */
[----:B------:R-:W-:-:S04]  /*df6d0*/  PRMT R16, R10, 0x3340, R20 ;  /* 0x000033400a107816 */ /* 0x000fc80000000014 */
[----:B------:R-:W-:Y:S02]  /*df6e0*/  PRMT R17, R16, 0x5410, R17 ;  /* 0x0000541010117816 */ /* 0x000fe40000000011 */
[----:B------:R-:W3:Y:S04]  /*df6f0*/  LDL.LU R16, [R1+0x4e18] ;  /* 0x004e180001107983 */ /* 0x000ee80000300800 */
[----:B------:R-:W3:Y:S04]  /*df700*/  LDL.LU R19, [R1+0x490] ;  /* 0x0004900001137983 */ /* 0x000ee80000300800 */
[----:B------:R0:W-:Y:S01]  /*df710*/  STL [R1+0x529c], R17 ;  /* 0x00529c1101007387 */ /* 0x0001e20000100800 */
[----:B----4-:R-:W-:-:S03]  /*df720*/  LOP3.LUT R21, R28, 0xffff, RZ, 0xc0, !PT ;  /* 0x0000ffff1c157812 */ /* 0x010fc600078ec0ff */
[----:B------:R-:W4:Y:S01]  /*df730*/  LDL.LU R28, [R1+0x920] ;  /* 0x00092000011c7983 */ /* 0x000f220000300800 */
[----:B--2---:R-:W-:Y:S02]  /*df740*/  LOP3.LUT R13, R13, 0xffff, RZ, 0xc0, !PT ;  /* 0x0000ffff0d0d7812 */ /* 0x004fe400078ec0ff */
[----:B------:R-:W-:Y:S02]  /*df750*/  PRMT R22, R14, 0x3340, R0 ;  /* 0x000033400e167816 */ /* 0x000fe40000000000 */
[----:B0-----:R-:W-:Y:S02]  /*df760*/  PRMT R17, R13, 0x3340, R21 ;  /* 0x000033400d117816 */ /* 0x001fe40000000015 */
[----:B------:R-:W-:Y:S02]  /*df770*/  SHF.R.U32.HI R13, RZ, 0x8, R13 ;  /* 0x00000008ff0d7819 */ /* 0x000fe4000001160d */
[----:B------:R-:W-:Y:S02]  /*df780*/  PRMT R23, R17, 0x5410, R22 ;  /* 0x0000541011177816 */ /* 0x000fe40000000016 */
[----:B------:R-:W-:-:S02]  /*df790*/  SHF.R.U32.HI R21, RZ, 0x8, R21 ;  /* 0x00000008ff157819 */ /* 0x000fc40000011615 */
[----:B------:R-:W-:Y:S01]  /*df7a0*/  LOP3.LUT R13, R13, 0xffff, RZ, 0xc0, !PT ;  /* 0x0000ffff0d0d7812 */ /* 0x000fe200078ec0ff */
[----:B------:R0:W-:Y:S01]  /*df7b0*/  STL [R1+0x5298], R23 ;  /* 0x0052981701007387 */ /* 0x0001e20000100800 */
[----:B------:R-:W-:Y:S02]  /*df7c0*/  LOP3.LUT R21, R21, 0xffff, RZ, 0xc0, !PT ;  /* 0x0000ffff15157812 */ /* 0x000fe400078ec0ff */
[----:B------:R-:W-:Y:S02]  /*df7d0*/  SHF.R.U32.HI R10, RZ, 0x8, R10 ;  /* 0x00000008ff0a7819 */ /* 0x000fe4000001160a */
[----:B------:R-:W-:Y:S02]  /*df7e0*/  SHF.R.U32.HI R20, RZ, 0x8, R20 ;  /* 0x00000008ff147819 */ /* 0x000fe40000011614 */
[----:B------:R-:W-:Y:S02]  /*df7f0*/  PRMT R21, R13, 0x3340, R21 ;  /* 0x000033400d157816 */ /* 0x000fe40000000015 */
[----:B------:R-:W-:-:S02]  /*df800*/  LOP3.LUT R10, R10, 0xffff, RZ, 0xc0, !PT ;  /* 0x0000ffff0a0a7812 */ /* 0x000fc400078ec0ff */
[----:B------:R-:W-:-:S04]  /*df810*/  LOP3.LUT R20, R20, 0xffff, RZ, 0xc0, !PT ;  /* 0x0000ffff14147812 */ /* 0x000fc800078ec0ff */
[----:B------:R-:W-:Y:S02]  /*df820*/  PRMT R10, R10, 0x3340, R20 ;  /* 0x000033400a0a7816 */ /* 0x000fe40000000014 */
[----:B------:R-:W-:Y:S02]  /*df830*/  SHF.R.S32.HI R17, RZ, 0x1f, R29 ;  /* 0x0000001fff117819 */ /* 0x000fe4000001141d */
[----:B------:R-:W-:-:S05]  /*df840*/  IADD3 R22, P2, R29, R0, RZ ;  /* 0x000000001d167210 */ /* 0x000fca0007f5e0ff */
[----:B0-----:R-:W-:-:S05]  /*df850*/  IMAD.X R23, R17, 0x1, R2, P2 ;  /* 0x0000000111177824 */ /* 0x001fca00010e0602 */
[----:B------:R-:W-:Y:S04]  /*df860*/  STL.64 [R1+0x10c0], R22 ;  /* 0x0010c01601007387 */ /* 0x000fe80000100a00 */
[----:B------:R-:W2:Y:S04]  /*df870*/  LDL.LU R13, [R1+0x4e1c] ;  /* 0x004e1c00010d7983 */ /* 0x000ea80000300800 */
[----:B------:R-:W-:Y:S04]  /*df880*/  STL [R1+0x5104], R21 ;  /* 0x0051041501007387 */ /* 0x000fe80000100800 */
[----:B------:R0:W-:Y:S01]  /*df890*/  STL [R1+0x4df0], R10 ;  /* 0x004df00a01007387 */ /* 0x0001e20000100800 */
[----:B------:R-:W-:-:S03]  /*df8a0*/  IADD3 R20, P2, R29, R3, RZ ;  /* 0x000000031d147210 */ /* 0x000fc60007f5e0ff */
[----:B0-----:R-:W2:Y:S04]  /*df8b0*/  LDL.LU R10, [R1+0x498] ;  /* 0x00049800010a7983 */ /* 0x001ea80000300800 */
[----:B------:R-:W2:Y:S01]  /*df8c0*/  LDL.LU R23, [R1+0x924] ;  /* 0x0009240001177983 */ /* 0x000ea20000300800 */
[----:B------:R-:W-:Y:S02]  /*df8d0*/  SHF.R.U32.HI R15, RZ, 0x8, R15 ;  /* 0x00000008ff0f7819 */ /* 0x000fe4000001160f */
[----:B------:R-:W-:Y:S01]  /*df8e0*/  SHF.R.U32.HI R14, RZ, 0x8, R14 ;  /* 0x00000008ff0e7819 */ /* 0x000fe2000001160e */
[----:B------:R-:W-:Y:S01]  /*df8f0*/  IMAD.X R21, R17, 0x1, R4, P2 ;  /* 0x0000000111157824 */ /* 0x000fe200010e0604 */
[----:B------:R-:W-:Y:S02]  /*df900*/  LOP3.LUT R15, R15, 0xffff, RZ, 0xc0, !PT ;  /* 0x0000ffff0f0f7812 */ /* 0x000fe400078ec0ff */
[----:B------:R-:W-:-:S02]  /*df910*/  LOP3.LUT R14, R14, 0xffff, RZ, 0xc0, !PT ;  /* 0x0000ffff0e0e7812 */ /* 0x000fc400078ec0ff */
[----:B------:R0:W-:Y:S01]  /*df920*/  STL.64 [R1+0x10c8], R20 ;  /* 0x0010c81401007387 */ /* 0x0001e20000100a00 */
[----:B------:R-:W-:-:S05]  /*df930*/  PRMT R15, R15, 0x3340, R0 ;  /* 0x000033400f0f7816 */ /* 0x000fca0000000000 */
[----:B------:R3:W-:Y:S01]  /*df940*/  STL [R1+0x220], R15 ;  /* 0x0002200f01007387 */ /* 0x0007e20000100800 */
[----:B0-----:R-:W-:-:S05]  /*df950*/  PRMT R20, R14, 0x3340, R0 ;  /* 0x000033400e147816 */ /* 0x001fca0000000000 */
[----:B------:R0:W-:Y:S01]  /*df960*/  STL [R1+0x544], R20 ;  /* 0x0005441401007387 */ /* 0x0001e20000100800 */
[----:B---3--:R-:W-:-:S03]  /*df970*/  LOP3.LUT R15, R19, 0xffff, RZ, 0xc0, !PT ;  /* 0x0000ffff130f7812 */ /* 0x008fc600078ec0ff */
[----:B------:R-:W3:Y:S01]  /*df980*/  LDL.LU R19, [R1+0xef4] ;  /* 0x000ef40001137983 */ /* 0x000ee20000300800 */
[----:B------:R-:W-:Y:S02]  /*df990*/  LOP3.LUT R14, R16, 0xffff, RZ, 0xc0, !PT ;  /* 0x0000ffff100e7812 */ /* 0x000fe400078ec0ff */
[----:B----4-:R-:W-:Y:S02]  /*df9a0*/  LOP3.LUT R16, R28, 0xffff, RZ, 0xc0, !PT ;  /* 0x0000ffff1c107812 */ /* 0x010fe400078ec0ff */
[----:B------:R-:W4:Y:S01]  /*df9b0*/  LDL.LU R28, [R1+0x730] ;  /* 0x00073000011c7983 */ /* 0x000f220000300800 */
[----:B------:R-:W-:Y:S02]  /*df9c0*/  PRMT R21, R15, 0x3340, R0 ;  /* 0x000033400f157816 */ /* 0x000fe40000000000 */
[----:B0-----:R-:W-:-:S04]  /*df9d0*/  PRMT R20, R14, 0x3340, R16 ;  /* 0x000033400e147816 */ /* 0x001fc80000000010 */
        /* <DEDUP_REMOVED lines=13> */
[----:B------:R-:W4:Y:S04]  /*dfab0*/  LDL.LU R17, [R1+0x254] ;  /* 0x0002540001117983 */ /* 0x000f280000300800 */
[----:B------:R0:W-:Y:S01]  /*dfac0*/  STL [R1+0x50f4], R16 ;  /* 0x0050f41001007387 */ /* 0x0001e20000100800 */
[----:B--2---:R-:W-:-:S03]  /*dfad0*/  LOP3.LUT R14, R13, 0xffff, RZ, 0xc0, !PT ;  /* 0x0000ffff0d0e7812 */ /* 0x004fc600078ec0ff */
[----:B------:R-:W2:Y:S04]  /*dfae0*/  LDL.LU R13, [R1+0xf18] ;  /* 0x000f1800010d7983 */ /* 0x000ea80000300800 */
[----:B0-----:R-:W2:Y:S04]  /*dfaf0*/  LDL.LU R16, [R1+0x3e0] ;  /* 0x0003e00001107983 */ /* 0x001ea80000300800 */
[----:B------:R-:W2:Y:S01]  /*dfb00*/  LDL.LU R29, [R1+0x734] ;  /* 0x00073400011d7983 */ /* 0x000ea20000300800 */
[----:B------:R-:W-:Y:S02]  /*dfb10*/  LOP3.LUT R20, R23, 0xffff, RZ, 0xc0, !PT ;  /* 0x0000ffff17147812 */ /* 0x000fe400078ec0ff */
[----:B------:R-:W-:-:S02]  /*dfb20*/  LOP3.LUT R10, R10, 0xffff, RZ, 0xc0, !PT ;  /* 0x0000ffff0a0a7812 */ /* 0x000fc400078ec0ff */
[----:B------:R-:W-:Y:S02]  /*dfb30*/  PRMT R21, R14, 0x3340, R20 ;  /* 0x000033400e157816 */ /* 0x000fe40000000014 */
[----:B------:R-:W-:Y:S02]  /*dfb40*/  SHF.R.U32.HI R14, RZ, 0x8, R14 ;  /* 0x00000008ff0e7819 */ /* 0x000fe4000001160e */
[----:B------:R-:W-:Y:S02]  /*dfb50*/  SHF.R.U32.HI R20, RZ, 0x8, R20 ;  /* 0x00000008ff147819 */ /* 0x000fe40000011614 */
[----:B------:R-:W-:Y:S02]  /*dfb60*/  PRMT R22, R10, 0x3340, R0 ;  /* 0x000033400a167816 */ /* 0x000fe40000000000 */
[----:B------:R-:W-:Y:S02]  /*dfb70*/  LOP3.LUT R14, R14, 0xffff, RZ, 0xc0, !PT ;  /* 0x0000ffff0e0e7812 */ /* 0x000fe400078ec0ff */
[----:B------:R-:W-:-:S02]  /*dfb80*/  LOP3.LUT R20, R20, 0xffff, RZ, 0xc0, !PT ;  /* 0x0000ffff14147812 */ /* 0x000fc400078ec0ff */
[----:B------:R-:W-:Y:S02]  /*dfb90*/  PRMT R21, R21, 0x5410, R22 ;  /* 0x0000541015157816 */ /* 0x000fe40000000016 */
[----:B------:R-:W-:Y:S02]  /*dfba0*/  PRMT R14, R14, 0x3340, R20 ;  /* 0x000033400e0e7816 */ /* 0x000fe40000000014 */
[----:B------:R-:W-:Y:S01]  /*dfbb0*/  SHF.R.U32.HI R10, RZ, 0x8, R10 ;  /* 0x00000008ff0a7819 */ /* 0x000fe2000001160a */
[----:B------:R-:W-:Y:S04]  /*dfbc0*/  STL [R1+0x528c], R21 ;  /* 0x00528c1501007387 */ /* 0x000fe80000100800 */
[----:B------:R0:W-:Y:S01]  /*dfbd0*/  STL [R1+0x50e8], R14 ;  /* 0x0050e80e01007387 */ /* 0x0001e20000100800 */
[----:B------:R-:W-:-:S03]  /*dfbe0*/  LOP3.LUT R10, R10, 0xffff, RZ, 0xc0, !PT ;  /* 0x0000ffff0a0a7812 */ /* 0x000fc600078ec0ff */
[----:B0-----:R-:W2:Y:S01]  /*dfbf0*/  LDL.LU R14, [R1+0x3e4] ;  /* 0x0003e400010e7983 */ /* 0x001ea20000300800 */
[----:B------:R-:W-:Y:S02]  /*dfc00*/  PRMT R20, R10, 0x3340, R0 ;  /* 0x000033400a147816 */ /* 0x000fe40000000000 */
[----:B------:R-:W-:-:S03]  /*dfc10*/  SHF.R.U32.HI R15, RZ, 0x8, R15 ;  /* 0x00000008ff0f7819 */ /* 0x000fc6000001160f */
[----:B------:R-:W-:Y:S01]  /*dfc20*/  STL [R1+0x53c], R20 ;  /* 0x00053c1401007387 */ /* 0x000fe20000100800 */
[----:B------:R-:W-:Y:S02]  /*dfc30*/  LOP3.LUT R21, R15, 0xffff, RZ, 0xc0, !PT ;  /* 0x0000ffff0f157812 */ /* 0x000fe400078ec0ff */
[----:B---3--:R-:W-:-:S05]  /*dfc40*/  LOP3.LUT R10, R19, 0xffff, RZ, 0xc0, !PT ;  /* 0x0000ffff130a7812 */ /* 0x008fca00078ec0ff */
[----:B------:R0:W-:Y:S02]  /*dfc50*/  STL [R1+0x5328], R10 ;  /* 0x0053280a01007387 */ /* 0x0001e40000100800 */
[----:B0-----:R-:W-:Y:S02]  /*dfc60*/  SHF.R.U32.HI R10, RZ, 0x8, R10 ;  /* 0x00000008ff0a7819 */ /* 0x001fe4000001160a */
[----:B----4-:R-:W-:Y:S02]  /*dfc70*/  LOP3.LUT R19, R28, 0xffff, RZ, 0xc0, !PT ;  /* 0x0000ffff1c137812 */ /* 0x010fe400078ec0ff */
[----:B------:R-:W-:Y:S02]  /*dfc80*/  LOP3.LUT R15, R10, 0xffff, RZ, 0xc0, !PT ;  /* 0x0000ffff0a0f7812 */ /* 0x000fe400078ec0ff */
[----:B------:R-:W-:Y:S01]  /*dfc90*/  SHF.R.U32.HI R20, RZ, 0x8, R19 ;  /* 0x00000008ff147819 */ /* 0x000fe20000011613 */
[----:B------:R0:W-:Y:S04]  /*dfca0*/  STL [R1+0x5324], R19 ;  /* 0x0053241301007387 */ /* 0x0001e80000100800 */
[----:B------:R-:W3:Y:S04]  /*dfcb0*/  LDL.LU R10, [R1+0xd10] ;  /* 0x000d1000010a7983 */ /* 0x000ee80000300800 */
[----:B0-----:R-:W4:Y:S04]  /*dfcc0*/  LDL.LU R19, [R1+0x364] ;  /* 0x0003640001137983 */ /* 0x001f280000300800 */
[----:B------:R-:W4:Y:S01]  /*dfcd0*/  LDL.LU R28, [R1+0x5e0] ;  /* 0x0005e000011c7983 */ /* 0x000f220000300800 */
[----:B------:R-:W-:-:S02]  /*dfce0*/  LOP3.LUT R20, R20, 0xffff, RZ, 0xc0, !PT ;  /* 0x0000ffff14147812 */ /* 0x000fc400078ec0ff */
[----:B------:R-:W-:Y:S02]  /*dfcf0*/  PRMT R21, R21, 0x3340, R0 ;  /* 0x0000334015157816 */ /* 0x000fe40000000000 */
[----:B------:R-:W-:-:S03]  /*dfd00*/  PRMT R20, R15, 0x3340, R20 ;  /* 0x000033400f147816 */ /* 0x000fc60000000014 */
[----:B------:R0:W-:Y:S04]  /*dfd10*/  STL [R1+0x538], R21 ;  /* 0x0005381501007387 */ /* 0x0001e80000100800 */
[----:B------:R1:W-:Y:S01]  /*dfd20*/  STL [R1+0x50dc], R20 ;  /* 0x0050dc1401007387 */ /* 0x0003e20000100800 */
[----:B------:R-:W-:Y:S02]  /*dfd30*/  IADD3 R22, P2, R17, R0, RZ ;  /* 0x0000000011167210 */ /* 0x000fe40007f5e0ff */
[----:B--2---:R-:W-:Y:S02]  /*dfd40*/  LOP3.LUT R13, R13, 0xffff, RZ, 0xc0, !PT ;  /* 0x0000ffff0d0d7812 */ /* 0x004fe400078ec0ff */
[----:B------:R-:W-:Y:S02]  /*dfd50*/  LOP3.LUT R15, R16, 0xffff, RZ, 0xc0, !PT ;  /* 0x0000ffff100f7812 */ /* 0x000fe400078ec0ff */
[----:B------:R-:W-:-:S02]  /*dfd60*/  LOP3.LUT R16, R29, 0xffff, RZ, 0xc0, !PT ;  /* 0x0000ffff1d107812 */ /* 0x000fc400078ec0ff */
[----:B0-----:R-:W-:Y:S02]  /*dfd70*/  PRMT R21, R15, 0x3340, R0 ;  /* 0x000033400f157816 */ /* 0x001fe40000000000 */
[----:B-1----:R-:W-:-:S04]  /*dfd80*/  PRMT R20, R13, 0x3340, R16 ;  /* 0x000033400d147816 */ /* 0x002fc80000000010 */
[----:B------:R-:W-:Y:S02]  /*dfd90*/  PRMT R20, R20, 0x5410, R21 ;  /* 0x0000541014147816 */ /* 0x000fe40000000015 */
[----:B------:R-:W-:-:S05]  /*dfda0*/  SHF.R.S32.HI R21, RZ, 0x1f, R17 ;  /* 0x0000001fff157819 */ /* 0x000fca0000011411 */
[----:B------:R-:W-:Y:S01]  /*dfdb0*/  IMAD.X R23, R21, 0x1, R2, P2 ;  /* 0x0000000115177824 */ /* 0x000fe200010e0602 */
[----:B------:R0:W-:Y:S01]  /*dfdc0*/  STL [R1+0x5284], R20 ;  /* 0x0052841401007387 */ /* 0x0001e20000100800 */
[----:B------:R-:W-:-:S03]  /*dfdd0*/  SHF.R.U32.HI R13, RZ, 0x8, R13 ;  /* 0x00000008ff0d7819 */ /* 0x000fc6000001160d */
[----:B------:R1:W-:Y:S01]  /*dfde0*/  STL.64 [R1+0x10a8], R22 ;  /* 0x0010a81601007387 */ /* 0x0003e20000100a00 */
[----:B0-----:R-:W-:Y:S02]  /*dfdf0*/  LOP3.LUT R20, R13, 0xffff, RZ, 0xc0, !PT ;  /* 0x0000ffff0d147812 */ /* 0x001fe400078ec0ff */
[----:B-1----:R-:W-:Y:S02]  /*dfe00*/  SHF.R.U32.HI R22, RZ, 0x8, R16 ;  /* 0x00000008ff167819 */ /* 0x002fe40000011610 */
[----:B------:R-:W2:Y:S04]  /*dfe10*/  LDL.LU R16, [R1+0xd14] ;  /* 0x000d140001107983 */ /* 0x000ea80000300800 */
[----:B------:R-:W2:Y:S01]  /*dfe20*/  LDL.LU R29, [R1+0x368] ;  /* 0x00036800011d7983 */ /* 0x000ea20000300800 */
[----:B------:R-:W-:-:S02]  /*dfe30*/  LOP3.LUT R22, R22, 0xffff, RZ, 0xc0, !PT ;  /* 0x0000ffff16167812 */ /* 0x000fc400078ec0ff */
[----:B------:R-:W-:Y:S01]  /*dfe40*/  LOP3.LUT R14, R14, 0xffff, RZ, 0xc0, !PT ;  /* 0x0000ffff0e0e7812 */ /* 0x000fe200078ec0ff */
[----:B------:R-:W2:Y:S01]  /*dfe50*/  LDL.LU R13, [R1+0x5e8] ;  /* 0x0005e800010d7983 */ /* 0x000ea20000300800 */
[----:B------:R-:W-:Y:S02]  /*dfe60*/  PRMT R20, R20, 0x3340, R22 ;  /* 0x0000334014147816 */ /* 0x000fe40000000016 */
[----:B------:R-:W-:-:S03]  /*dfe70*/  SHF.R.U32.HI R15, RZ, 0x8, R15 ;  /* 0x00000008ff0f7819 */ /* 0x000fc6000001160f */
[----:B------:R-:W-:Y:S04]  /*dfe80*/  STL [R1+0x50cc], R20 ;  /* 0x0050cc1401007387 */ /* 0x000fe80000100800 */
[----:B------:R0:W-:Y:S01]  /*dfe90*/  STL [R1+0x5320], R14 ;  /* 0x0053200e01007387 */ /* 0x0001e20000100800 */
[----:B------:R-:W-:Y:S02]  /*dfea0*/  LOP3.LUT R15, R15, 0xffff, RZ, 0xc0, !PT ;  /* 0x0000ffff0f0f7812 */ /* 0x000fe400078ec0ff */
[----:B0-----:R-:W-:Y:S02]  /*dfeb0*/  SHF.R.U32.HI R14, RZ, 0x8, R14 ;  /* 0x00000008ff0e7819 */ /* 0x001fe4000001160e */
[----:B------:R-:W-:Y:S02]  /*dfec0*/  PRMT R20, R15, 0x3340, R0 ;  /* 0x000033400f147816 */ /* 0x000fe40000000000 */
[----:B------:R-:W-:-:S04]  /*dfed0*/  LOP3.LUT R14, R14, 0xffff, RZ, 0xc0, !PT ;  /* 0x0000ffff0e0e7812 */ /* 0x000fc800078ec0ff */
[----:B------:R-:W-:Y:S01]  /*dfee0*/  PRMT R15, R14, 0x3340, R0 ;  /* 0x000033400e0f7816 */ /* 0x000fe20000000000 */
[----:B------:R-:W-:Y:S04]  /*dfef0*/  STL [R1+0x520], R20 ;  /* 0x0005201401007387 */ /* 0x000fe80000100800 */
[----:B------:R0:W-:Y:S01]  /*dff00*/  STL [R1+0x51c], R15 ;  /* 0x00051c0f01007387 */ /* 0x0001e20000100800 */
[----:B---3--:R-:W-:Y:S02]  /*dff10*/  LOP3.LUT R14, R10, 0xffff, RZ, 0xc0, !PT ;  /* 0x0000ffff0a0e7812 */ /* 0x008fe400078ec0ff */
[----:B----4-:R-:W-:Y:S02]  /*dff20*/  LOP3.LUT R10, R19, 0xffff, RZ, 0xc0, !PT ;  /* 0x0000ffff130a7812 */ /* 0x010fe400078ec0ff */
[----:B0-----:R-:W-:-:S02]  /*dff30*/  LOP3.LUT R15, R28, 0xffff, RZ, 0xc0, !PT ;  /* 0x0000ffff1c0f7812 */ /* 0x001fc400078ec0ff */
[----:B------:R-:W-:Y:S02]  /*dff40*/  PRMT R20, R10, 0x3340, R0 ;  /* 0x000033400a147816 */ /* 0x000fe40000000000 */
[----:B------:R-:W-:-:S04]  /*dff50*/  PRMT R19, R14, 0x3340, R15 ;  /* 0x000033400e137816 */ /* 0x000fc8000000000f */
[----:B------:R-:W-:Y:S02]  /*dff60*/  PRMT R20, R19, 0x5410, R20 ;  /* 0x0000541013147816 */ /* 0x000fe40000000014 */
[----:B------:R-:W3:Y:S04]  /*dff70*/  LDL.LU R19, [R1+0xb20] ;  /* 0x000b200001137983 */ /* 0x000ee80000300800 */
[----:B------:R-:W-:Y:S04]  /*dff80*/  STL [R1+0x527c], R20 ;  /* 0x00527c1401007387 */ /* 0x000fe80000100800 */
[----:B------:R-:W4:Y:S01]  /*dff90*/  LDL.LU R28, [R1+0x55c] ;  /* 0x00055c00011c7983 */ /* 0x000f220000300800 */
[----:B------:R-:W-:-:S02]  /*dffa0*/  SHF.R.U32.HI R14, RZ, 0x8, R14 ;  /* 0x00000008ff0e7819 */ /* 0x000fc4000001160e */
[----:B------:R-:W-:Y:S02]  /*dffb0*/  SHF.R.U32.HI R15, RZ, 0x8, R15 ;  /* 0x00000008ff0f7819 */ /* 0x000fe4000001160f */
[----:B------:R-:W-:Y:S02]  /*dffc0*/  SHF.R.U32.HI R10, RZ, 0x8, R10 ;  /* 0x00000008ff0a7819 */ /* 0x000fe4000001160a */
[----:B------:R-:W-:Y:S02]  /*dffd0*/  IADD3 R22, P2, R17, R3, RZ ;  /* 0x0000000311167210 */ /* 0x000fe40007f5e0ff */
[----:B------:R-:W-:Y:S02]  /*dffe0*/  LOP3.LUT R14, R14, 0xffff, RZ, 0xc0, !PT ;  /* 0x0000ffff0e0e7812 */ /* 0x000fe400078ec0ff */
[----:B------:R-:W-:Y:S02]  /*dfff0*/  LOP3.LUT R15, R15, 0xffff, RZ, 0xc0, !PT ;  /* 0x0000ffff0f0f7812 */ /* 0x000fe400078ec0ff */
[----:B------:R-:W-:Y:S01]  /*e0000*/  LOP3.LUT R10, R10, 0xffff, RZ, 0xc0, !PT ;  /* 0x0000ffff0a0a7812 */ /* 0x000fe200078ec0ff */
[----:B------:R-:W-:Y:S01]  /*e0010*/  IMAD.X R23, R21, 0x1, R4, P2 ;  /* 0x0000000115177824 */ /* 0x000fe200010e0604 */
[----:B------:R-:W-:-:S02]  /*e0020*/  PRMT R14, R14, 0x3340, R15 ;  /* 0x000033400e0e7816 */ /* 0x000fc4000000000f */
[----:B------:R-:W-:Y:S02]  /*e0030*/  PRMT R10, R10, 0x3340, R0 ;  /* 0x000033400a0a7816 */ /* 0x000fe40000000000 */
[----:B------:R-:W-:Y:S04]  /*e0040*/  STL.64 [R1+0x10a0], R22 ;  /* 0x0010a01601007387 */ /* 0x000fe80000100a00 */
[----:B------:R0:W-:Y:S04]  /*e0050*/  STL [R1+0x50b0], R14 ;  /* 0x0050b00e01007387 */ /* 0x0001e80000100800 */
[----:B------:R1:W-:Y:S01]  /*e0060*/  STL [R1+0x514], R10 ;  /* 0x0005140a01007387 */ /* 0x0003e20000100800 */
[----:B--2---:R-:W-:-:S02]  /*e0070*/  LOP3.LUT R15, R16, 0xffff, RZ, 0xc0, !PT ;  /* 0x0000ffff100f7812 */ /* 0x004fc400078ec0ff */
[----:B0-----:R-:W-:Y:S02]  /*e0080*/  LOP3.LUT R14, R29, 0xffff, RZ, 0xc0, !PT ;  /* 0x0000ffff1d0e7812 */ /* 0x001fe400078ec0ff */
[----:B-1----:R-:W-:Y:S02]  /*e0090*/  LOP3.LUT R10, R13, 0xffff, RZ, 0xc0, !PT ;  /* 0x0000ffff0d0a7812 */ /* 0x002fe400078ec0ff */
[----:B------:R-:W-:Y:S01]  /*e00a0*/  PRMT R22, R14, 0x3340, R0 ;  /* 0x000033400e167816 */ /* 0x000fe20000000000 */
[----:B------:R-:W2:Y:S04]  /*e00b0*/  LDL.LU R13, [R1+0xb24] ;  /* 0x000b2400010d7983 */ /* 0x000ea80000300800 */
[----:B------:R-:W2:Y:S01]  /*e00c0*/  LDL.LU R20, [R1+0x258] ;  /* 0x0002580001147983 */ /* 0x000ea20000300800 */
[----:B------:R-:W-:-:S03]  /*e00d0*/  PRMT R16, R15, 0x3340, R10 ;  /* 0x000033400f107816 */ /* 0x000fc6000000000a */
[----:B------:R-:W2:Y:S01]  /*e00e0*/  LDL.LU R29, [R1+0x564] ;  /* 0x00056400011d7983 */ /* 0x000ea20000300800 */
[----:B------:R-:W-:Y:S02]  /*e00f0*/  PRMT R16, R16, 0x5410, R22 ;  /* 0x0000541010107816 */ /* 0x000fe40000000016 */
[----:B------:R-:W-:-:S03]  /*e0100*/  IADD3 R22, P2, R17, R5, RZ ;  /* 0x0000000511167210 */ /* 0x000fc60007f5e0ff */
[----:B------:R0:W-:Y:S02]  /*e0110*/  STL [R1+0x5278], R16 ;  /* 0x0052781001007387 */ /* 0x0001e40000100800 */
[----:B------:R-:W-:Y:S02]  /*e0120*/  IMAD.X R23, R21, 0x1, R7, P2 ;  /* 0x0000000115177824 */ /* 0x000fe400010e0607 */
[----:B------:R1:W-:Y:S01]  /*e0130*/  STL.64 [R1+0x56a0], R6 ;  /* 0x0056a00601007387 */ /* 0x0003e20000100a00 */
[----:B0-----:R-:W-:Y:S02]  /*e0140*/  IADD3 R16, P2, R17, R6, RZ ;  /* 0x0000000611107210 */ /* 0x001fe40007f5e0ff */
[----:B-1----:R-:W-:Y:S02]  /*e0150*/  SHF.R.U32.HI R6, RZ, 0x8, R15 ;  /* 0x00000008ff067819 */ /* 0x002fe4000001160f */
[----:B------:R-:W-:Y:S02]  /*e0160*/  SHF.R.U32.HI R7, RZ, 0x8, R10 ;  /* 0x00000008ff077819 */ /* 0x000fe4000001160a */
[----:B------:R-:W-:-:S02]  /*e0170*/  LOP3.LUT R6, R6, 0xffff, RZ, 0xc0, !PT ;  /* 0x0000ffff06067812 */ /* 0x000fc400078ec0ff */
[----:B------:R-:W-:Y:S01]  /*e0180*/  LOP3.LUT R7, R7, 0xffff, RZ, 0xc0, !PT ;  /* 0x0000ffff07077812 */ /* 0x000fe200078ec0ff */
[----:B------:R-:W-:-:S03]  /*e0190*/  IMAD.X R17, R21, 0x1, R27, P2 ;  /* 0x0000000115117824 */ /* 0x000fc600010e061b */
[----:B------:R-:W-:Y:S01]  /*e01a0*/  PRMT R7, R6, 0x3340, R7 ;  /* 0x0000334006077816 */ /* 0x000fe20000000007 */
[----:B------:R-:W-:Y:S04]  /*e01b0*/  STL.64 [R1+0x1098], R22 ;  /* 0x0010981601007387 */ /* 0x000fe80000100a00 */
[----:B------:R0:W-:Y:S01]  /*e01c0*/  STL.64 [R1+0x1090], R16 ;  /* 0x0010901001007387 */ /* 0x0001e20000100a00 */
[----:B------:R-:W-:-:S03]  /*e01d0*/  LOP3.LUT R10, R18, 0xffff, RZ, 0xc0, !PT ;  /* 0x0000ffff120a7812 */ /* 0x000fc600078ec0ff */
[----:B------:R4:W-:Y:S01]  /*e01e0*/  STL [R1+0x5078], R7 ;  /* 0x0050780701007387 */ /* 0x0009e20000100800 */
[----:B0-----:R-:W-:-:S03]  /*e01f0*/  PRMT R16, R10, 0x3340, R0 ;  /* 0x000033400a107816 */ /* 0x001fc60000000000 */
[----:B------:R-:W2:Y:S01]  /*e0200*/  LDL.LU R17, [R1+0x4e20] ;  /* 0x004e200001117983 */ /* 0x000ea20000300800 */
[----:B---3--:R-:W-:Y:S02]  /*e0210*/  LOP3.LUT R6, R19, 0xffff, RZ, 0xc0, !PT ;  /* 0x0000ffff13067812 */ /* 0x008fe400078ec0ff */
[----:B----4-:R-:W-:-:S04]  /*e0220*/  LOP3.LUT R7, R28, 0xffff, RZ, 0xc0, !PT ;  /* 0x0000ffff1c077812 */ /* 0x010fc800078ec0ff */
[----:B------:R-:W-:-:S04]  /*e0230*/  PRMT R15, R6, 0x3340, R7 ;  /* 0x00003340060f7816 */ /* 0x000fc80000000007 */
[----:B------:R-:W-:-:S05]  /*e0240*/  PRMT R15, R15, 0x5410, R16 ;  /* 0x000054100f0f7816 */ /* 0x000fca0000000010 */
[----:B------:R-:W-:Y:S04]  /*e0250*/  STL [R1+0x5274], R15 ;  /* 0x0052740f01007387 */ /* 0x000fe80000100800 */
[----:B------:R-:W3:Y:S04]  /*e0260*/  LDL.LU R18, [R1+0x4ac] ;  /* 0x0004ac0001127983 */ /* 0x000ee80000300800 */
[----:B------:R-:W4:Y:S01]  /*e0270*/  LDL.LU R28, [R1+0x930] ;  /* 0x00093000011c7983 */ /* 0x000f220000300800 */
[----:B------:R-:W-:Y:S02]  /*e0280*/  SHF.R.U32.HI R14, RZ, 0x8, R14 ;  /* 0x00000008ff0e7819 */ /* 0x000fe4000001160e */
[----:B------:R-:W-:-:S02]  /*e0290*/  SHF.R.U32.HI R6, RZ, 0x8, R6 ;  /* 0x00000008ff067819 */ /* 0x000fc40000011606 */
[----:B------:R-:W-:Y:S02]  /*e02a0*/  SHF.R.U32.HI R7, RZ, 0x8, R7 ;  /* 0x00000008ff077819 */ /* 0x000fe40000011607 */
[----:B------:R-:W-:Y:S02]  /*e02b0*/  LOP3.LUT R14, R14, 0xffff, RZ, 0xc0, !PT ;  /* 0x0000ffff0e0e7812 */ /* 0x000fe400078ec0ff */
[----:B------:R-:W-:Y:S02]  /*e02c0*/  LOP3.LUT R6, R6, 0xffff, RZ, 0xc0, !PT ;  /* 0x0000ffff06067812 */ /* 0x000fe400078ec0ff */
[----:B------:R-:W-:Y:S02]  /*e02d0*/  LOP3.LUT R7, R7, 0xffff, RZ, 0xc0, !PT ;  /* 0x0000ffff07077812 */ /* 0x000fe400078ec0ff */
[----:B------:R-:W-:Y:S02]  /*e02e0*/  PRMT R14, R14, 0x3340, R0 ;  /* 0x000033400e0e7816 */ /* 0x000fe40000000000 */
[----:B------:R-:W-:-:S03]  /*e02f0*/  PRMT R7, R6, 0x3340, R7 ;  /* 0x0000334006077816 */ /* 0x000fc60000000007 */
[----:B------:R-:W-:Y:S04]  /*e0300*/  STL [R1+0x50c], R14 ;  /* 0x00050c0e01007387 */ /* 0x000fe80000100800 */
[----:B------:R0:W-:Y:S01]  /*e0310*/  STL [R1+0x5074], R7 ;  /* 0x0050740701007387 */ /* 0x0001e20000100800 */
[----:B------:R-:W-:-:S03]  /*e0320*/  SHF.R.U32.HI R10, RZ, 0x8, R10 ;  /* 0x00000008ff0a7819 */ /* 0x000fc6000001160a */
[----:B------:R-:W4:Y:S01]  /*e0330*/  LDL.LU R19, [R1+0x4e24] ;  /* 0x004e240001137983 */ /* 0x000f220000300800 */
[----:B------:R-:W-:Y:S02]  /*e0340*/  LOP3.LUT R10, R10, 0xffff, RZ, 0xc0, !PT ;  /* 0x0000ffff0a0a7812 */ /* 0x000fe400078ec0ff */
[----:B--2---:R-:W-:Y:S02]  /*e0350*/  LOP3.LUT R6, R13, 0xffff, RZ, 0xc0, !PT ;  /* 0x0000ffff0d067812 */ /* 0x004fe400078ec0ff */
[----:B------:R-:W-:Y:S02]  /*e0360*/  LOP3.LUT R13, R9, 0xffff, RZ, 0xc0, !PT ;  /* 0x0000ffff090d7812 */ /* 0x000fe400078ec0ff */
[----:B0-----:R-:W-:Y:S02]  /*e0370*/  LOP3.LUT R7, R29, 0xffff, RZ, 0xc0, !PT ;  /* 0x0000ffff1d077812 */ /* 0x001fe400078ec0ff */
[----:B------:R-:W-:Y:S02]  /*e0380*/  PRMT R14, R13, 0x3340, R0 ;  /* 0x000033400d0e7816 */ /* 0x000fe40000000000 */
[----:B------:R-:W-:-:S02]  /*e0390*/  PRMT R9, R6, 0x3340, R7 ;  /* 0x0000334006097816 */ /* 0x000fc40000000007 */
[----:B------:R-:W-:Y:S02]  /*e03a0*/  SHF.R.S32.HI R22, RZ, 0x1f, R20 ;  /* 0x0000001fff167819 */ /* 0x000fe40000011414 */
[----:B------:R-:W-:Y:S02]  /*e03b0*/  PRMT R9, R9, 0x5410, R14 ;  /* 0x0000541009097816 */ /* 0x000fe4000000000e */
[----:B------:R-:W-:Y:S02]  /*e03c0*/  IADD3 R14, P2, R20, R0, RZ ;  /* 0x00000000140e7210 */ /* 0x000fe40007f5e0ff */
[----:B------:R-:W-:Y:S02]  /*e03d0*/  SHF.R.U32.HI R6, RZ, 0x8, R6 ;  /* 0x00000008ff067819 */ /* 0x000fe40000011606 */
[----:B------:R-:W-:Y:S01]  /*e03e0*/  SHF.R.U32.HI R7, RZ, 0x8, R7 ;  /* 0x00000008ff077819 */ /* 0x000fe20000011607 */
[----:B------:R-:W-:Y:S01]  /*e03f0*/  IMAD.X R15, R22, 0x1, R2, P2 ;  /* 0x00000001160f7824 */ /* 0x000fe200010e0602 */
[----:B------:R0:W-:Y:S01]  /*e0400*/  STL [R1+0x5268], R9 ;  /* 0x0052680901007387 */ /* 0x0001e20000100800 */
[----:B------:R-:W-:-:S02]  /*e0410*/  LOP3.LUT R6, R6, 0xffff, RZ, 0xc0, !PT ;  /* 0x0000ffff06067812 */ /* 0x000fc400078ec0ff */
[----:B------:R-:W-:Y:S01]  /*e0420*/  LOP3.LUT R7, R7, 0xffff, RZ, 0xc0, !PT ;  /* 0x0000ffff07077812 */ /* 0x000fe200078ec0ff */
[----:B0-----:R-:W2:Y:S04]  /*e0430*/  LDL.LU R9, [R1+0x4bc] ;  /* 0x0004bc0001097983 */ /* 0x001ea80000300800 */
[----:B------:R-:W2:Y:S04]  /*e0440*/  LDL.LU R29, [R1+0x934] ;  /* 0x00093400011d7983 */ /* 0x000ea80000300800 */
[----:B------:R0:W-:Y:S01]  /*e0450*/  STL.64 [R1+0x1088], R14 ;  /* 0x0010880e01007387 */ /* 0x0001e20000100a00 */
[----:B------:R-:W-:-:S02]  /*e0460*/  PRMT R6, R6, 0x3340, R7 ;  /* 0x0000334006067816 */ /* 0x000fc40000000007 */
[----:B0-----:R-:W-:-:S05]  /*e0470*/  PRMT R14, R10, 0x3340, R0 ;  /* 0x000033400a0e7816 */ /* 0x001fca0000000000 */
[----:B------:R4:W-:Y:S01]  /*e0480*/  STL [R1+0x450], R14 ;  /* 0x0004500e01007387 */ /* 0x0009e20000100800 */
[----:B------:R-:W-:-:S03]  /*e0490*/  LOP3.LUT R10, R17, 0xffff, RZ, 0xc0, !PT ;  /* 0x0000ffff110a7812 */ /* 0x000fc600078ec0ff */
[----:B------:R0:W-:Y:S01]  /*e04a0*/  STL [R1+0x5060], R6 ;  /* 0x0050600601007387 */ /* 0x0001e20000100800 */
[----:B---3--:R-:W-:Y:S02]  /*e04b0*/  LOP3.LUT R17, R18, 0xffff, RZ, 0xc0, !PT ;  /* 0x0000ffff12117812 */ /* 0x008fe400078ec0ff */
[----:B----4-:R-:W-:Y:S02]  /*e04c0*/  LOP3.LUT R14, R28, 0xffff, RZ, 0xc0, !PT ;  /* 0x0000ffff1c0e7812 */ /* 0x010fe400078ec0ff */
[----:B------:R-:W-:Y:S02]  /*e04d0*/  PRMT R7, R17, 0x3340, R0 ;  /* 0x0000334011077816 */ /* 0x000fe40000000000 */
[----:B0-----:R-:W-:-:S04]  /*e04e0*/  PRMT R6, R10, 0x3340, R14 ;  /* 0x000033400a067816 */ /* 0x001fc8000000000e */
[----:B------:R-:W-:Y:S02]  /*e04f0*/  PRMT R15, R6, 0x5410, R7 ;  /* 0x00005410060f7816 */ /* 0x000fe40000000007 */
[----:B------:R-:W-:-:S05]  /*e0500*/  IADD3 R6, P2, R20, R3, RZ ;  /* 0x0000000314067210 */ /* 0x000fca0007f5e0ff */
[----:B------:R-:W-:Y:S01]  /*e0510*/  IMAD.X R7, R22, 0x1, R4, P2 ;  /* 0x0000000116077824 */ /* 0x000fe200010e0604 */
[----:B------:R-:W-:Y:S04]  /*e0520*/  STL [R1+0x5264], R15 ;  /* 0x0052640f01007387 */ /* 0x000fe80000100800 */
[----:B------:R0:W-:Y:S04]  /*e0530*/  STL.64 [R1+0x1080], R6 ;  /* 0x0010800601007387 */ /* 0x0001e80000100a00 */
[----:B0-----:R-:W3:Y:S01]  /*e0540*/  LDL.LU.64 R6, [R1+0x56a0] ;  /* 0x0056a00001067983 */ /* 0x001ee20000300a00 */
[----:B------:R-:W-:-:S03]  /*e0550*/  SHF.R.U32.HI R15, RZ, 0x8, R13 ;  /* 0x00000008ff0f7819 */ /* 0x000fc6000001160d */
[----:B------:R-:W4:Y:S04]  /*e0560*/  LDL.LU R28, [R1+0xf1c] ;  /* 0x000f1c00011c7983 */ /* 0x000f280000300800 */
[----:B------:R-:W4:Y:S01]  /*e0570*/  LDL.LU R13, [R1+0x740] ;  /* 0x00074000010d7983 */ /* 0x000f220000300800 */
[----:B------:R-:W-:Y:S02]  /*e0580*/  SHF.R.U32.HI R10, RZ, 0x8, R10 ;  /* 0x00000008ff0a7819 */ /* 0x000fe4000001160a */
[----:B------:R-:W-:Y:S02]  /*e0590*/  SHF.R.U32.HI R14, RZ, 0x8, R14 ;  /* 0x00000008ff0e7819 */ /* 0x000fe4000001160e */
[----:B------:R-:W-:Y:S02]  /*e05a0*/  LOP3.LUT R15, R15, 0xffff, RZ, 0xc0, !PT ;  /* 0x0000ffff0f0f7812 */ /* 0x000fe400078ec0ff */
[----:B------:R-:W-:-:S02]  /*e05b0*/  LOP3.LUT R10, R10, 0xffff, RZ, 0xc0, !PT ;  /* 0x0000ffff0a0a7812 */ /* 0x000fc400078ec0ff */
[----:B------:R-:W-:Y:S02]  /*e05c0*/  LOP3.LUT R14, R14, 0xffff, RZ, 0xc0, !PT ;  /* 0x0000ffff0e0e7812 */ /* 0x000fe400078ec0ff */
[----:B------:R-:W-:Y:S02]  /*e05d0*/  PRMT R16, R15, 0x3340, R0 ;  /* 0x000033400f107816 */ /* 0x000fe40000000000 */
[----:B------:R-:W-:-:S03]  /*e05e0*/  PRMT R15, R10, 0x3340, R14 ;  /* 0x000033400a0f7816 */ /* 0x000fc6000000000e */
[----:B------:R0:W-:Y:S04]  /*e05f0*/  STL [R1+0x448], R16 ;  /* 0x0004481001007387 */ /* 0x0001e80000100800 */
[----:B------:R1:W-:Y:S01]  /*e0600*/  STL [R1+0x5054], R15 ;  /* 0x0050540f01007387 */ /* 0x0003e20000100800 */
[----:B------:R-:W-:-:S03]  /*e0610*/  LOP3.LUT R14, R19, 0xffff, RZ, 0xc0, !PT ;  /* 0x0000ffff130e7812 */ /* 0x000fc600078ec0ff */
[----:B0-----:R-:W4:Y:S01]  /*e0620*/  LDL.LU R16, [R1+0xd20] ;  /* 0x000d200001107983 */ /* 0x001f220000300800 */
[----:B------:R-:W-:Y:S02]  /*e0630*/  SHF.R.U32.HI R17, RZ, 0x8, R17 ;  /* 0x00000008ff117819 */ /* 0x000fe40000011611 */
[----:B--2---:R-:W-:Y:S02]  /*e0640*/  LOP3.LUT R10, R9, 0xffff, RZ, 0xc0, !PT ;  /* 0x0000ffff090a7812 */ /* 0x004fe400078ec0ff */
[----:B-1----:R-:W-:Y:S01]  /*e0650*/  LOP3.LUT R15, R29, 0xffff, RZ, 0xc0, !PT ;  /* 0x0000ffff1d0f7812 */ /* 0x002fe200078ec0ff */
[----:B------:R-:W2:Y:S04]  /*e0660*/  LDL.LU R9, [R1+0x370] ;  /* 0x0003700001097983 */ /* 0x000ea80000300800 */
[----:B------:R-:W2:Y:S01]  /*e0670*/  LDL.LU R29, [R1+0x5f8] ;  /* 0x0005f800011d7983 */ /* 0x000ea20000300800 */
[----:B------:R-:W-:-:S02]  /*e0680*/  PRMT R19, R10, 0x3340, R0 ;  /* 0x000033400a137816 */ /* 0x000fc40000000000 */
[----:B------:R-:W-:Y:S01]  /*e0690*/  PRMT R18, R14, 0x3340, R15 ;  /* 0x000033400e127816 */ /* 0x000fe2000000000f */
[----:B------:R-:W2:Y:S03]  /*e06a0*/  LDL.LU R23, [R1+0x25c] ;  /* 0x00025c0001177983 */ /* 0x000ea60000300800 */
[----:B------:R-:W-:Y:S02]  /*e06b0*/  PRMT R21, R18, 0x5410, R19 ;  /* 0x0000541012157816 */ /* 0x000fe40000000013 */
[----:B------:R-:W-:Y:S02]  /*e06c0*/  IADD3 R18, P2, R20, R5, RZ ;  /* 0x0000000514127210 */ /* 0x000fe40007f5e0ff */
[----:B------:R-:W-:Y:S02]  /*e06d0*/  SHF.R.U32.HI R14, RZ, 0x8, R14 ;  /* 0x00000008ff0e7819 */ /* 0x000fe4000001160e */
[----:B------:R-:W-:Y:S01]  /*e06e0*/  SHF.R.U32.HI R15, RZ, 0x8, R15 ;  /* 0x00000008ff0f7819 */ /* 0x000fe2000001160f */
[----:B------:R0:W-:Y:S01]  /*e06f0*/  STL [R1+0x525c], R21 ;  /* 0x00525c1501007387 */ /* 0x0001e20000100800 */
[----:B------:R-:W-:-:S02]  /*e0700*/  LOP3.LUT R17, R17, 0xffff, RZ, 0xc0, !PT ;  /* 0x0000ffff11117812 */ /* 0x000fc400078ec0ff */
[----:B------:R-:W-:Y:S02]  /*e0710*/  LOP3.LUT R14, R14, 0xffff, RZ, 0xc0, !PT ;  /* 0x0000ffff0e0e7812 */ /* 0x000fe400078ec0ff */
[----:B------:R-:W-:-:S04]  /*e0720*/  LOP3.LUT R15, R15, 0xffff, RZ, 0xc0, !PT ;  /* 0x0000ffff0f0f7812 */ /* 0x000fc800078ec0ff */
[----:B------:R-:W-:Y:S01]  /*e0730*/  PRMT R15, R14, 0x3340, R15 ;  /* 0x000033400e0f7816 */ /* 0x000fe2000000000f */
[----:B---3--:R-:W-:Y:S01]  /*e0740*/  IMAD.X R19, R22, 0x1, R7, P2 ;  /* 0x0000000116137824 */ /* 0x008fe200010e0607 */
[----:B------:R-:W-:-:S05]  /*e0750*/  IADD3 R20, P2, R20, R6, RZ ;  /* 0x0000000614147210 */ /* 0x000fca0007f5e0ff */
[----:B0-----:R-:W-:Y:S01]  /*e0760*/  IMAD.X R21, R22, 0x1, R27, P2 ;  /* 0x0000000116157824 */ /* 0x001fe200010e061b */
[----:B------:R0:W-:Y:S01]  /*e0770*/  STL.64 [R1+0x1070], R18 ;  /* 0x0010701201007387 */ /* 0x0001e20000100a00 */
[----:B----4-:R-:W-:-:S03]  /*e0780*/  LOP3.LUT R14, R13, 0xffff, RZ, 0xc0, !PT ;  /* 0x0000ffff0d0e7812 */ /* 0x010fc600078ec0ff */
[----:B0-----:R-:W3:Y:S04]  /*e0790*/  LDL.LU.64 R18, [R1+0x5698] ;  /* 0x0056980001127983 */ /* 0x001ee80000300a00 */
[----:B------:R0:W-:Y:S02]  /*e07a0*/  STL.64 [R1+0x1068], R20 ;  /* 0x0010681401007387 */ /* 0x0001e40000100a00 */
[----:B0-----:R-:W-:Y:S02]  /*e07b0*/  PRMT R20, R17, 0x3340, R0 ;  /* 0x0000334011147816 */ /* 0x001fe40000000000 */
[----:B------:R-:W-:-:S03]  /*e07c0*/  LOP3.LUT R17, R28, 0xffff, RZ, 0xc0, !PT ;  /* 0x0000ffff1c117812 */ /* 0x000fc600078ec0ff */
[----:B------:R0:W-:Y:S04]  /*e07d0*/  STL [R1+0x444], R20 ;  /* 0x0004441401007387 */ /* 0x0001e80000100800 */
[----:B------:R1:W-:Y:S04]  /*e07e0*/  STL [R1+0x5048], R15 ;  /* 0x0050480f01007387 */ /* 0x0003e80000100800 */
[----:B------:R-:W4:Y:S04]  /*e07f0*/  LDL.LU R28, [R1+0xd24] ;  /* 0x000d2400011c7983 */ /* 0x000f280000300800 */
[----:B------:R-:W3:Y:S01]  /*e0800*/  LDL.LU R13, [R1+0x374] ;  /* 0x00037400010d7983 */ /* 0x000ee20000300800 */
[----:B0-----:R-:W-:-:S02]  /*e0810*/  PRMT R20, R17, 0x3340, R14 ;  /* 0x0000334011147816 */ /* 0x001fc4000000000e */
[----:B-1----:R-:W-:Y:S02]  /*e0820*/  SHF.R.U32.HI R15, RZ, 0x8, R10 ;  /* 0x00000008ff0f7819 */ /* 0x002fe4000001160a */
[----:B------:R-:W-:Y:S02]  /*e0830*/  SHF.R.U32.HI R10, RZ, 0x8, R17 ;  /* 0x00000008ff0a7819 */ /* 0x000fe40000011611 */
[----:B------:R-:W3:Y:S01]  /*e0840*/  LDL.LU R17, [R1+0x5fc] ;  /* 0x0005fc0001117983 */ /* 0x000ee20000300800 */
[----:B------:R-:W-:Y:S02]  /*e0850*/  SHF.R.U32.HI R14, RZ, 0x8, R14 ;  /* 0x00000008ff0e7819 */ /* 0x000fe4000001160e */
[----:B------:R-:W-:Y:S02]  /*e0860*/  LOP3.LUT R15, R15, 0xffff, RZ, 0xc0, !PT ;  /* 0x0000ffff0f0f7812 */ /* 0x000fe400078ec0ff */
[----:B------:R-:W-:Y:S02]  /*e0870*/  LOP3.LUT R10, R10, 0xffff, RZ, 0xc0, !PT ;  /* 0x0000ffff0a0a7812 */ /* 0x000fe400078ec0ff */
[----:B------:R-:W-:-:S02]  /*e0880*/  LOP3.LUT R14, R14, 0xffff, RZ, 0xc0, !PT ;  /* 0x0000ffff0e0e7812 */ /* 0x000fc400078ec0ff */
[----:B------:R-:W-:Y:S02]  /*e0890*/  PRMT R15, R15, 0x3340, R0 ;  /* 0x000033400f0f7816 */ /* 0x000fe40000000000 */
[----:B------:R-:W-:Y:S01]  /*e08a0*/  PRMT R10, R10, 0x3340, R14 ;  /* 0x000033400a0a7816 */ /* 0x000fe2000000000e */
[----:B------:R-:W-:Y:S04]  /*e08b0*/  STL [R1+0x52e0], R20 ;  /* 0x0052e01401007387 */ /* 0x000fe80000100800 */
[----:B------:R2:W-:Y:S01]  /*e08c0*/  STL [R1+0x43c], R15 ;  /* 0x00043c0f01007387 */ /* 0x0005e20000100800 */
[----:B------:R-:W-:-:S03]  /*e08d0*/  LOP3.LUT R14, R16, 0xffff, RZ, 0xc0, !PT ;  /* 0x0000ffff100e7812 */ /* 0x000fc600078ec0ff */
[----:B------:R0:W-:Y:S01]  /*e08e0*/  STL [R1+0x50d4], R10 ;  /* 0x0050d40a01007387 */ /* 0x0001e20000100800 */
[----:B--2---:R-:W-:Y:S02]  /*e08f0*/  LOP3.LUT R15, R29, 0xffff, RZ, 0xc0, !PT ;  /* 0x0000ffff1d0f7812 */ /* 0x004fe400078ec0ff */
[----:B0-----:R-:W-:Y:S02]  /*e0900*/  LOP3.LUT R10, R9, 0xffff, RZ, 0xc0, !PT ;  /* 0x0000ffff090a7812 */ /* 0x001fe400078ec0ff */
[----:B------:R-:W-:Y:S01]  /*e0910*/  PRMT R16, R14, 0x3340, R15 ;  /* 0x000033400e107816 */ /* 0x000fe2000000000f */
[----:B------:R-:W2:Y:S04]  /*e0920*/  LDL.LU R9, [R1+0xb30] ;  /* 0x000b300001097983 */ /* 0x000ea80000300800 */
[----:B------:R-:W2:Y:S01]  /*e0930*/  LDL.LU R29, [R1+0x588] ;  /* 0x00058800011d7983 */ /* 0x000ea20000300800 */
[----:B------:R-:W-:-:S02]  /*e0940*/  PRMT R20, R10, 0x3340, R0 ;  /* 0x000033400a147816 */ /* 0x000fc40000000000 */
[----:B------:R-:W-:Y:S02]  /*e0950*/  SHF.R.U32.HI R14, RZ, 0x8, R14 ;  /* 0x00000008ff0e7819 */ /* 0x000fe4000001160e */
[----:B------:R-:W-:Y:S02]  /*e0960*/  SHF.R.U32.HI R15, RZ, 0x8, R15 ;  /* 0x00000008ff0f7819 */ /* 0x000fe4000001160f */
[----:B------:R-:W-:Y:S02]  /*e0970*/  SHF.R.U32.HI R10, RZ, 0x8, R10 ;  /* 0x00000008ff0a7819 */ /* 0x000fe4000001160a */
[----:B------:R-:W-:Y:S02]  /*e0980*/  PRMT R16, R16, 0x5410, R20 ;  /* 0x0000541010107816 */ /* 0x000fe40000000014 */
[----:B------:R-:W-:Y:S02]  /*e0990*/  SHF.R.S32.HI R22, RZ, 0x1f, R23 ;  /* 0x0000001fff167819 */ /* 0x000fe40000011417 */
[----:B------:R-:W-:-:S02]  /*e09a0*/  IADD3 R20, P2, R23, R0, RZ ;  /* 0x0000000017147210 */ /* 0x000fc40007f5e0ff */
[----:B------:R-:W-:Y:S02]  /*e09b0*/  LOP3.LUT R14, R14, 0xffff, RZ, 0xc0, !PT ;  /* 0x0000ffff0e0e7812 */ /* 0x000fe400078ec0ff */
[----:B------:R-:W-:Y:S02]  /*e09c0*/  LOP3.LUT R15, R15, 0xffff, RZ, 0xc0, !PT ;  /* 0x0000ffff0f0f7812 */ /* 0x000fe400078ec0ff */
[----:B------:R-:W-:Y:S01]  /*e09d0*/  LOP3.LUT R10, R10, 0xffff, RZ, 0xc0, !PT ;  /* 0x0000ffff0a0a7812 */ /* 0x000fe200078ec0ff */
[----:B------:R0:W-:Y:S01]  /*e09e0*/  STL [R1+0x5240], R16 ;  /* 0x0052401001007387 */ /* 0x0001e20000100800 */
[----:B------:R-:W-:-:S05]  /*e09f0*/  IMAD.X R21, R22, 0x1, R2, P2 ;  /* 0x0000000116157824 */ /* 0x000fca00010e0602 */
[----:B------:R-:W-:Y:S01]  /*e0a00*/  STL.64 [R1+0x1050], R20 ;  /* 0x0010501401007387 */ /* 0x000fe20000100a00 */
[----:B0-----:R-:W-:Y:S02]  /*e0a10*/  PRMT R16, R14, 0x3340, R15 ;  /* 0x000033400e107816 */ /* 0x001fe4000000000f */
[----:B------:R-:W-:-:S03]  /*e0a20*/  PRMT R15, R10, 0x3340, R0 ;  /* 0x000033400a0f7816 */ /* 0x000fc60000000000 */
[----:B------:R-:W-:Y:S04]  /*e0a30*/  STL [R1+0x5010], R16 ;  /* 0x0050101001007387 */ /* 0x000fe80000100800 */
[----:B------:R0:W-:Y:S01]  /*e0a40*/  STL [R1+0x438], R15 ;  /* 0x0004380f01007387 */ /* 0x0001e20000100800 */
[----:B----4-:R-:W-:Y:S02]  /*e0a50*/  LOP3.LUT R14, R28, 0xffff, RZ, 0xc0, !PT ;  /* 0x0000ffff1c0e7812 */ /* 0x010fe400078ec0ff */
[----:B---3--:R-:W-:Y:S01]  /*e0a60*/  LOP3.LUT R10, R13, 0xffff, RZ, 0xc0, !PT ;  /* 0x0000ffff0d0a7812 */ /* 0x008fe200078ec0ff */
[----:B------:R-:W3:Y:S04]  /*e0a70*/  LDL.LU R28, [R1+0xb34] ;  /* 0x000b3400011c7983 */ /* 0x000ee80000300800 */
[----:B------:R-:W4:Y:S01]  /*e0a80*/  LDL.LU R13, [R1+0x584] ;  /* 0x00058400010d7983 */ /* 0x000f220000300800 */
[----:B0-----:R-:W-:-:S02]  /*e0a90*/  LOP3.LUT R15, R17, 0xffff, RZ, 0xc0, !PT ;  /* 0x0000ffff110f7812 */ /* 0x001fc400078ec0ff */
[----:B------:R-:W-:Y:S02]  /*e0aa0*/  PRMT R17, R10, 0x3340, R0 ;  /* 0x000033400a117816 */ /* 0x000fe40000000000 */
[--C-:B------:R-:W-:Y:S02]  /*e0ab0*/  PRMT R16, R14, 0x3340, R15.reuse ;  /* 0x000033400e107816 */ /* 0x100fe4000000000f */
[----:B------:R-:W-:Y:S02]  /*e0ac0*/  SHF.R.U32.HI R14, RZ, 0x8, R14 ;  /* 0x00000008ff0e7819 */ /* 0x000fe4000001160e */
[----:B------:R-:W-:Y:S02]  /*e0ad0*/  SHF.R.U32.HI R15, RZ, 0x8, R15 ;  /* 0x00000008ff0f7819 */ /* 0x000fe4000001160f */
[----:B------:R-:W-:Y:S02]  /*e0ae0*/  PRMT R20, R16, 0x5410, R17 ;  /* 0x0000541010147816 */ /* 0x000fe40000000011 */
[----:B------:R-:W-:-:S02]  /*e0af0*/  IADD3 R16, P2, R23, R3, RZ ;  /* 0x0000000317107210 */ /* 0x000fc40007f5e0ff */
[----:B------:R-:W-:Y:S02]  /*e0b00*/  LOP3.LUT R14, R14, 0xffff, RZ, 0xc0, !PT ;  /* 0x0000ffff0e0e7812 */ /* 0x000fe400078ec0ff */
[----:B------:R-:W-:Y:S01]  /*e0b10*/  LOP3.LUT R15, R15, 0xffff, RZ, 0xc0, !PT ;  /* 0x0000ffff0f0f7812 */ /* 0x000fe200078ec0ff */
[----:B------:R-:W-:-:S03]  /*e0b20*/  IMAD.X R17, R22, 0x1, R4, P2 ;  /* 0x0000000116117824 */ /* 0x000fc600010e0604 */
[----:B------:R-:W-:Y:S01]  /*e0b30*/  PRMT R14, R14, 0x3340, R15 ;  /* 0x000033400e0e7816 */ /* 0x000fe2000000000f */
[----:B------:R-:W-:Y:S04]  /*e0b40*/  STL [R1+0x523c], R20 ;  /* 0x00523c1401007387 */ /* 0x000fe80000100800 */
[----:B------:R-:W-:Y:S01]  /*e0b50*/  STL.64 [R1+0x1038], R16 ;  /* 0x0010381001007387 */ /* 0x000fe20000100a00 */
[----:B------:R-:W-:-:S03]  /*e0b60*/  LOP3.LUT R15, R25, 0xffff, RZ, 0xc0, !PT ;  /* 0x0000ffff190f7812 */ /* 0x000fc600078ec0ff */
[----:B------:R0:W-:Y:S01]  /*e0b70*/  STL [R1+0x4e24], R14 ;  /* 0x004e240e01007387 */ /* 0x0001e20000100800 */
[----:B--2---:R-:W-:Y:S02]  /*e0b80*/  LOP3.LUT R9, R9, 0xffff, RZ, 0xc0, !PT ;  /* 0x0000ffff09097812 */ /* 0x004fe400078ec0ff */
[----:B------:R-:W-:Y:S01]  /*e0b90*/  SHF.R.U32.HI R10, RZ, 0x8, R10 ;  /* 0x00000008ff0a7819 */ /* 0x000fe2000001160a */
[----:B------:R-:W2:Y:S01]  /*e0ba0*/  LDL.LU R25, [R1+0x5690] ;  /* 0x0056900001197983 */ /* 0x000ea20000300800 */
[----:B0-----:R-:W-:Y:S02]  /*e0bb0*/  LOP3.LUT R14, R29, 0xffff, RZ, 0xc0, !PT ;  /* 0x0000ffff1d0e7812 */ /* 0x001fe400078ec0ff */
[----:B------:R-:W-:Y:S02]  /*e0bc0*/  PRMT R17, R15, 0x3340, R0 ;  /* 0x000033400f117816 */ /* 0x000fe40000000000 */
[----:B------:R-:W-:Y:S02]  /*e0bd0*/  PRMT R16, R9, 0x3340, R14 ;  /* 0x0000334009107816 */ /* 0x000fe4000000000e */
[----:B------:R-:W-:-:S02]  /*e0be0*/  SHF.R.U32.HI R9, RZ, 0x8, R9 ;  /* 0x00000008ff097819 */ /* 0x000fc40000011609 */
[----:B------:R-:W-:Y:S02]  /*e0bf0*/  SHF.R.U32.HI R14, RZ, 0x8, R14 ;  /* 0x00000008ff0e7819 */ /* 0x000fe4000001160e */
[----:B------:R-:W-:Y:S02]  /*e0c00*/  PRMT R16, R16, 0x5410, R17 ;  /* 0x0000541010107816 */ /* 0x000fe40000000011 */
[----:B------:R-:W-:Y:S02]  /*e0c10*/  LOP3.LUT R10, R10, 0xffff, RZ, 0xc0, !PT ;  /* 0x0000ffff0a0a7812 */ /* 0x000fe400078ec0ff */
[----:B------:R-:W-:Y:S02]  /*e0c20*/  LOP3.LUT R9, R9, 0xffff, RZ, 0xc0, !PT ;  /* 0x0000ffff09097812 */ /* 0x000fe400078ec0ff */
[----:B------:R-:W-:Y:S01]  /*e0c30*/  LOP3.LUT R17, R14, 0xffff, RZ, 0xc0, !PT ;  /* 0x0000ffff0e117812 */ /* 0x000fe200078ec0ff */
[----:B------:R0:W-:Y:S04]  /*e0c40*/  STL [R1+0x5230], R16 ;  /* 0x0052301001007387 */ /* 0x0001e80000100800 */
[----:B------:R-:W2:Y:S01]  /*e0c50*/  LDL.LU R14, [R1+0x4e28] ;  /* 0x004e2800010e7983 */ /* 0x000ea20000300800 */
[----:B------:R-:W-:-:S02]  /*e0c60*/  PRMT R17, R9, 0x3340, R17 ;  /* 0x0000334009117816 */ /* 0x000fc40000000011 */
[----:B0-----:R-:W-:Y:S02]  /*e0c70*/  PRMT R16, R10, 0x3340, R0 ;  /* 0x000033400a107816 */ /* 0x001fe40000000000 */
[----:B------:R-:W2:Y:S04]  /*e0c80*/  LDL.LU R10, [R1+0x4e4] ;  /* 0x0004e400010a7983 */ /* 0x000ea80000300800 */
[----:B------:R0:W-:Y:S04]  /*e0c90*/  STL [R1+0x434], R16 ;  /* 0x0004341001007387 */ /* 0x0001e80000100800 */
[----:B0-----:R-:W2:Y:S04]  /*e0ca0*/  LDL.LU R16, [R1+0x944] ;  /* 0x0009440001107983 */ /* 0x001ea80000300800 */
[----:B------:R0:W-:Y:S02]  /*e0cb0*/  STL [R1+0x4e20], R17 ;  /* 0x004e201101007387 */ /* 0x0001e40000100800 */
[----:B0-----:R-:W-:-:S02]  /*e0cc0*/  LOP3.LUT R17, R19, 0xffff, RZ, 0xc0, !PT ;  /* 0x0000ffff13117812 */ /* 0x001fc400078ec0ff */
[----:B------:R-:W-:Y:S02]  /*e0cd0*/  IADD3 R20, P2, R23, R5, RZ ;  /* 0x0000000517147210 */ /* 0x000fe40007f5e0ff */
[----:B---3--:R-:W-:Y:S02]  /*e0ce0*/  LOP3.LUT R9, R28, 0xffff, RZ, 0xc0, !PT ;  /* 0x0000ffff1c097812 */ /* 0x008fe400078ec0ff */
[----:B----4-:R-:W-:-:S03]  /*e0cf0*/  LOP3.LUT R13, R13, 0xffff, RZ, 0xc0, !PT ;  /* 0x0000ffff0d0d7812 */ /* 0x010fc600078ec0ff */
[----:B------:R0:W-:Y:S04]  /*e0d00*/  STL [R1+0x5314], R9 ;  /* 0x0053140901007387 */ /* 0x0001e80000100800 */
[----:B------:R1:W-:Y:S04]  /*e0d10*/  STL [R1+0x5310], R13 ;  /* 0x0053100d01007387 */ /* 0x0003e80000100800 */
[----:B------:R3:W-:Y:S01]  /*e0d20*/  STL [R1+0x530c], R17 ;  /* 0x00530c1101007387 */ /* 0x0007e20000100800 */
[----:B0-----:R-:W-:Y:S02]  /*e0d30*/  SHF.R.U32.HI R9, RZ, 0x8, R9 ;  /* 0x00000008ff097819 */ /* 0x001fe40000011609 */
[----:B-1----:R-:W-:-:S02]  /*e0d40*/  SHF.R.U32.HI R13, RZ, 0x8, R13 ;  /* 0x00000008ff0d7819 */ /* 0x002fc4000001160d */
[----:B------:R-:W-:Y:S02]  /*e0d50*/  LOP3.LUT R9, R9, 0xffff, RZ, 0xc0, !PT ;  /* 0x0000ffff09097812 */ /* 0x000fe400078ec0ff */
[----:B------:R-:W-:Y:S02]  /*e0d60*/  LOP3.LUT R13, R13, 0xffff, RZ, 0xc0, !PT ;  /* 0x0000ffff0d0d7812 */ /* 0x000fe400078ec0ff */
[----:B---3--:R-:W-:Y:S02]  /*e0d70*/  SHF.R.U32.HI R17, RZ, 0x8, R17 ;  /* 0x00000008ff117819 */ /* 0x008fe40000011611 */
[----:B------:R-:W-:Y:S02]  /*e0d80*/  PRMT R13, R9, 0x3340, R13 ;  /* 0x00003340090d7816 */ /* 0x000fe4000000000d */
[----:B------:R-:W-:Y:S01]  /*e0d90*/  LOP3.LUT R19, R17, 0xffff, RZ, 0xc0, !PT ;  /* 0x0000ffff11137812 */ /* 0x000fe200078ec0ff */
[----:B------:R-:W3:Y:S04]  /*e0da0*/  LDL.LU R9, [R1+0x4e2c] ;  /* 0x004e2c0001097983 */ /* 0x000ee80000300800 */
[----:B------:R0:W-:Y:S04]  /*e0db0*/  STL [R1+0x4e1c], R13 ;  /* 0x004e1c0d01007387 */ /* 0x0001e80000100800 */
[----:B------:R-:W4:Y:S01]  /*e0dc0*/  LDL.LU R17, [R1+0x4e0] ;  /* 0x0004e00001117983 */ /* 0x000f220000300800 */
[----:B------:R-:W-:-:S03]  /*e0dd0*/  PRMT R21, R19, 0x3340, R0 ;  /* 0x0000334013157816 */ /* 0x000fc60000000000 */
[----:B0-----:R-:W4:Y:S04]  /*e0de0*/  LDL.LU R13, [R1+0x940] ;  /* 0x00094000010d7983 */ /* 0x001f280000300800 */
[----:B------:R-:W4:Y:S04]  /*e0df0*/  LDL.LU R29, [R1+0xf20] ;  /* 0x000f2000011d7983 */ /* 0x000f280000300800 */
[----:B------:R-:W4:Y:S04]  /*e0e00*/  LDL.LU R28, [R1+0x420] ;  /* 0x00042000011c7983 */ /* 0x000f280000300800 */
[----:B------:R-:W4:Y:S04]  /*e0e10*/  LDL.LU R19, [R1+0x750] ;  /* 0x0007500001137983 */ /* 0x000f280000300800 */
[----:B------:R0:W-:Y:S02]  /*e0e20*/  STL [R1+0x430], R21 ;  /* 0x0004301501007387 */ /* 0x0001e40000100800 */
[----:B0-----:R-:W-:-:S05]  /*e0e30*/  IMAD.X R21, R22, 0x1, R7, P2 ;  /* 0x0000000116157824 */ /* 0x001fca00010e0607 */
[----:B------:R0:W-:Y:S04]  /*e0e40*/  STL.64 [R1+0x1020], R20 ;  /* 0x0010201401007387 */ /* 0x0001e80000100a00 */
[----:B------:R1:W-:Y:S01]  /*e0e50*/  STL.64 [R1+0x5688], R6 ;  /* 0x0056880601007387 */ /* 0x0003e20000100a00 */
[----:B0-----:R-:W-:-:S03]  /*e0e60*/  IADD3 R20, P2, R23, R6, RZ ;  /* 0x0000000617147210 */ /* 0x001fc60007f5e0ff */
[----:B------:R-:W4:Y:S01]  /*e0e70*/  LDL.LU R23, [R1+0x260] ;  /* 0x0002600001177983 */ /* 0x000f220000300800 */
[----:B-1----:R-:W-:-:S04]  /*e0e80*/  SHF.R.U32.HI R6, RZ, 0x8, R15 ;  /* 0x00000008ff067819 */ /* 0x002fc8000001160f */
[----:B------:R-:W-:Y:S01]  /*e0e90*/  LOP3.LUT R6, R6, 0xffff, RZ, 0xc0, !PT ;  /* 0x0000ffff06067812 */ /* 0x000fe200078ec0ff */
[----:B------:R-:W-:Y:S01]  /*e0ea0*/  IMAD.X R21, R22, 0x1, R27, P2 ;  /* 0x0000000116157824 */ /* 0x000fe200010e061b */
[----:B--2---:R-:W-:Y:S02]  /*e0eb0*/  LOP3.LUT R7, R14, 0xffff, RZ, 0xc0, !PT ;  /* 0x0000ffff0e077812 */ /* 0x004fe400078ec0ff */
[----:B------:R-:W-:Y:S02]  /*e0ec0*/  PRMT R15, R6, 0x3340, R0 ;  /* 0x00003340060f7816 */ /* 0x000fe40000000000 */
[----:B------:R-:W-:Y:S02]  /*e0ed0*/  LOP3.LUT R6, R10, 0xffff, RZ, 0xc0, !PT ;  /* 0x0000ffff0a067812 */ /* 0x000fe400078ec0ff */
[----:B------:R-:W-:Y:S01]  /*e0ee0*/  LOP3.LUT R10, R16, 0xffff, RZ, 0xc0, !PT ;  /* 0x0000ffff100a7812 */ /* 0x000fe200078ec0ff */
[----:B------:R-:W-:Y:S04]  /*e0ef0*/  STL.64 [R1+0x1018], R20 ;  /* 0x0010181401007387 */ /* 0x000fe80000100a00 */
[----:B------:R0:W-:Y:S01]  /*e0f00*/  STL [R1+0x41c], R15 ;  /* 0x00041c0f01007387 */ /* 0x0001e20000100800 */
[----:B------:R-:W-:-:S02]  /*e0f10*/  PRMT R14, R7, 0x3340, R10 ;  /* 0x00003340070e7816 */ /* 0x000fc4000000000a */
[----:B------:R-:W-:Y:S02]  /*e0f20*/  SHF.R.U32.HI R7, RZ, 0x8, R7 ;  /* 0x00000008ff077819 */ /* 0x000fe40000011607 */
[----:B------:R-:W-:Y:S02]  /*e0f30*/  SHF.R.U32.HI R10, RZ, 0x8, R10 ;  /* 0x00000008ff0a7819 */ /* 0x000fe4000001160a */
[----:B0-----:R-:W-:Y:S02]  /*e0f40*/  PRMT R15, R6, 0x3340, R0 ;  /* 0x00003340060f7816 */ /* 0x001fe40000000000 */
[----:B------:R-:W-:Y:S02]  /*e0f50*/  SHF.R.U32.HI R6, RZ, 0x8, R6 ;  /* 0x00000008ff067819 */ /* 0x000fe40000011606 */
[----:B------:R-:W-:Y:S02]  /*e0f60*/  LOP3.LUT R7, R7, 0xffff, RZ, 0xc0, !PT ;  /* 0x0000ffff07077812 */ /* 0x000fe400078ec0ff */
[----:B------:R-:W-:-:S02]  /*e0f70*/  LOP3.LUT R10, R10, 0xffff, RZ, 0xc0, !PT ;  /* 0x0000ffff0a0a7812 */ /* 0x000fc400078ec0ff */
[----:B------:R-:W-:Y:S02]  /*e0f80*/  PRMT R14, R14, 0x5410, R15 ;  /* 0x000054100e0e7816 */ /* 0x000fe4000000000f */
[----:B------:R-:W-:Y:S02]  /*e0f90*/  LOP3.LUT R6, R6, 0xffff, RZ, 0xc0, !PT ;  /* 0x0000ffff06067812 */ /* 0x000fe400078ec0ff */
[----:B------:R-:W-:Y:S01]  /*e0fa0*/  PRMT R7, R7, 0x3340, R10 ;  /* 0x0000334007077816 */ /* 0x000fe2000000000a */
[----:B------:R0:W-:Y:S01]  /*e0fb0*/  STL [R1+0x5228], R14 ;  /* 0x0052280e01007387 */ /* 0x0001e20000100800 */
[----:B------:R-:W-:-:S03]  /*e0fc0*/  PRMT R6, R6, 0x3340, R0 ;  /* 0x0000334006067816 */ /* 0x000fc60000000000 */
[----:B------:R-:W-:Y:S04]  /*e0fd0*/  STL [R1+0x4e18], R7 ;  /* 0x004e180701007387 */ /* 0x000fe80000100800 */
[----:B------:R1:W-:Y:S01]  /*e0fe0*/  STL [R1+0x418], R6 ;  /* 0x0004180601007387 */ /* 0x0003e20000100800 */
[----:B---3--:R-:W-:Y:S02]  /*e0ff0*/  LOP3.LUT R9, R9, 0xffff, RZ, 0xc0, !PT ;  /* 0x0000ffff09097812 */ /* 0x008fe400078ec0ff */
[----:B----4-:R-:W-:-:S04]  /*e1000*/  LOP3.LUT R16, R17, 0xffff, RZ, 0xc0, !PT ;  /* 0x0000ffff11107812 */ /* 0x010fc800078ec0ff */
[----:B0-----:R-:W-:Y:S02]  /*e1010*/  PRMT R14, R16, 0x3340, R0 ;  /* 0x00003340100e7816 */ /* 0x001fe40000000000 */
[----:B------:R-:W-:-:S04]  /*e1020*/  LOP3.LUT R13, R13, 0xffff, RZ, 0xc0, !PT ;  /* 0x0000ffff0d0d7812 */ /* 0x000fc800078ec0ff */
[----:B------:R-:W-:Y:S02]  /*e1030*/  PRMT R10, R9, 0x3340, R13 ;  /* 0x00003340090a7816 */ /* 0x000fe4000000000d */
[----:B-1----:R-:W-:Y:S02]  /*e1040*/  LOP3.LUT R6, R29, 0xffff, RZ, 0xc0, !PT ;  /* 0x0000ffff1d067812 */ /* 0x002fe400078ec0ff */
[----:B------:R-:W-:Y:S02]  /*e1050*/  LOP3.LUT R20, R28, 0xffff, RZ, 0xc0, !PT ;  /* 0x0000ffff1c147812 */ /* 0x000fe400078ec0ff */
[----:B------:R-:W-:Y:S02]  /*e1060*/  LOP3.LUT R7, R19, 0xffff, RZ, 0xc0, !PT ;  /* 0x0000ffff13077812 */ /* 0x000fe400078ec0ff */
[----:B------:R-:W-:Y:S02]  /*e1070*/  PRMT R15, R10, 0x5410, R14 ;  /* 0x000054100a0f7816 */ /* 0x000fe4000000000e */
[----:B------:R-:W-:-:S02]  /*e1080*/  SHF.R.U32.HI R9, RZ, 0x8, R9 ;  /* 0x00000008ff097819 */ /* 0x000fc40000011609 */
[----:B------:R-:W-:Y:S02]  /*e1090*/  PRMT R14, R20, 0x3340, R0 ;  /* 0x00003340140e7816 */ /* 0x000fe40000000000 */
[----:B------:R-:W-:Y:S02]  /*e10a0*/  PRMT R10, R6, 0x3340, R7 ;  /* 0x00003340060a7816 */ /* 0x000fe40000000007 */
[----:B------:R-:W-:Y:S01]  /*e10b0*/  SHF.R.U32.HI R13, RZ, 0x8, R13 ;  /* 0x00000008ff0d7819 */ /* 0x000fe2000001160d */
[----:B------:R0:W-:Y:S01]  /*e10c0*/  STL [R1+0x5224], R15 ;  /* 0x0052240f01007387 */ /* 0x0001e20000100800 */
[----:B------:R-:W-:Y:S02]  /*e10d0*/  SHF.R.U32.HI R6, RZ, 0x8, R6 ;  /* 0x00000008ff067819 */ /* 0x000fe40000011606 */
[----:B------:R-:W-:Y:S02]  /*e10e0*/  SHF.R.U32.HI R7, RZ, 0x8, R7 ;  /* 0x00000008ff077819 */ /* 0x000fe40000011607 */
[----:B------:R-:W-:-:S02]  /*e10f0*/  PRMT R14, R10, 0x5410, R14 ;  /* 0x000054100a0e7816 */ /* 0x000fc4000000000e */
[----:B------:R-:W-:Y:S02]  /*e1100*/  LOP3.LUT R9, R9, 0xffff, RZ, 0xc0, !PT ;  /* 0x0000ffff09097812 */ /* 0x000fe400078ec0ff */
[----:B------:R-:W-:Y:S02]  /*e1110*/  LOP3.LUT R13, R13, 0xffff, RZ, 0xc0, !PT ;  /* 0x0000ffff0d0d7812 */ /* 0x000fe400078ec0ff */
[----:B------:R-:W-:Y:S02]  /*e1120*/  LOP3.LUT R6, R6, 0xffff, RZ, 0xc0, !PT ;  /* 0x0000ffff06067812 */ /* 0x000fe400078ec0ff */
[----:B------:R-:W-:Y:S01]  /*e1130*/  LOP3.LUT R7, R7, 0xffff, RZ, 0xc0, !PT ;  /* 0x0000ffff07077812 */ /* 0x000fe200078ec0ff */
[----:B------:R-:W2:Y:S04]  /*e1140*/  LDL.LU R10, [R1+0xf24] ;  /* 0x000f2400010a7983 */ /* 0x000ea80000300800 */
[----:B------:R-:W3:Y:S01]  /*e1150*/  LDL.LU R17, [R1+0x428] ;  /* 0x0004280001117983 */ /* 0x000ee20000300800 */
[----:B------:R-:W-:-:S03]  /*e1160*/  PRMT R13, R9, 0x3340, R13 ;  /* 0x00003340090d7816 */ /* 0x000fc6000000000d */
[----:B------:R1:W-:Y:S01]  /*e1170*/  STL [R1+0x5220], R14 ;  /* 0x0052200e01007387 */ /* 0x0003e20000100800 */
[----:B0-----:R-:W-:Y:S02]  /*e1180*/  SHF.R.S32.HI R15, RZ, 0x1f, R23 ;  /* 0x0000001fff0f7819 */ /* 0x001fe40000011417 */
[----:B------:R-:W-:Y:S01]  /*e1190*/  IADD3 R28, P2, R23, R0, RZ ;  /* 0x00000000171c7210 */ /* 0x000fe20007f5e0ff */
[----:B-1----:R-:W4:Y:S04]  /*e11a0*/  LDL.LU R14, [R1+0x754] ;  /* 0x00075400010e7983 */ /* 0x002f280000300800 */
[----:B------:R-:W-:Y:S01]  /*e11b0*/  IMAD.X R29, R15, 0x1, R2, P2 ;  /* 0x000000010f1d7824 */ /* 0x000fe200010e0602 */
[----:B------:R-:W-:-:S04]  /*e11c0*/  PRMT R6, R6, 0x3340, R7 ;  /* 0x0000334006067816 */ /* 0x000fc80000000007 */
[----:B------:R0:W-:Y:S04]  /*e11d0*/  STL.64 [R1+0xfd8], R28 ;  /* 0x000fd81c01007387 */ /* 0x0001e80000100a00 */
[----:B------:R-:W4:Y:S04]  /*e11e0*/  LDL.LU R9, [R1+0xd30] ;  /* 0x000d300001097983 */ /* 0x000f280000300800 */
[----:B------:R1:W-:Y:S04]  /*e11f0*/  STL [R1+0x4e10], R13 ;  /* 0x004e100d01007387 */ /* 0x0003e80000100800 */
[----:B0-----:R-:W4:Y:S04]  /*e1200*/  LDL.LU R29, [R1+0x388] ;  /* 0x00038800011d7983 */ /* 0x001f280000300800 */
[----:B------:R0:W-:Y:S04]  /*e1210*/  STL [R1+0x4e08], R6 ;  /* 0x004e080601007387 */ /* 0x0001e80000100800 */
[----:B------:R-:W4:Y:S04]  /*e1220*/  LDL.LU R28, [R1+0x620] ;  /* 0x00062000011c7983 */ /* 0x000f280000300800 */
[----:B------:R-:W4:Y:S04]  /*e1230*/  LDL.LU R19, [R1+0xd34] ;  /* 0x000d340001137983 */ /* 0x000f280000300800 */
[----:B-1----:R-:W4:Y:S01]  /*e1240*/  LDL.LU R13, [R1+0x380] ;  /* 0x00038000010d7983 */ /* 0x002f220000300800 */
[----:B0-----:R-:W-:-:S05]  /*e1250*/  IADD3 R6, P2, R23, R3, RZ ;  /* 0x0000000317067210 */ /* 0x001fca0007f5e0ff */
[----:B------:R-:W-:-:S05]  /*e1260*/  IMAD.X R7, R15, 0x1, R4, P2 ;  /* 0x000000010f077824 */ /* 0x000fca00010e0604 */
[----:B------:R0:W-:Y:S04]  /*e1270*/  STL.64 [R1+0xff0], R6 ;  /* 0x000ff00601007387 */ /* 0x0001e80000100a00 */
[----:B0-----:R-:W4:Y:S01]  /*e1280*/  LDL.LU.64 R6, [R1+0x5688] ;  /* 0x0056880001067983 */ /* 0x001f220000300a00 */
[----:B------:R-:W-:Y:S02]  /*e1290*/  SHF.R.U32.HI R20, RZ, 0x8, R20 ;  /* 0x00000008ff147819 */ /* 0x000fe40000011614 */
[----:B------:R-:W-:Y:S02]  /*e12a0*/  SHF.R.U32.HI R16, RZ, 0x8, R16 ;  /* 0x00000008ff107819 */ /* 0x000fe40000011610 */
[----:B------:R-:W-:Y:S02]  /*e12b0*/  LOP3.LUT R21, R20, 0xffff, RZ, 0xc0, !PT ;  /* 0x0000ffff14157812 */ /* 0x000fe400078ec0ff */
[----:B------:R-:W-:-:S02]  /*e12c0*/  LOP3.LUT R20, R16, 0xffff, RZ, 0xc0, !PT ;  /* 0x0000ffff10147812 */ /* 0x000fc400078ec0ff */
[----:B------:R-:W4:Y:S01]  /*e12d0*/  LDL.LU R16, [R1+0x60c] ;  /* 0x00060c0001107983 */ /* 0x000f220000300800 */
[--C-:B------:R-:W-:Y:S02]  /*e12e0*/  PRMT R21, R21, 0x3340, R0.reuse ;  /* 0x0000334015157816 */ /* 0x100fe40000000000 */
[----:B------:R-:W-:-:S03]  /*e12f0*/  PRMT R20, R20, 0x3340, R0 ;  /* 0x0000334014147816 */ /* 0x000fc60000000000 */
[----:B------:R-:W-:Y:S04]  /*e1300*/  STL [R1+0x414], R21 ;  /* 0x0004141501007387 */ /* 0x000fe80000100800 */
[----:B------:R0:W-:Y:S01]  /*e1310*/  STL [R1+0x410], R20 ;  /* 0x0004101401007387 */ /* 0x0001e20000100800 */
[----:B---3--:R-:W-:Y:S02]  /*e1320*/  LOP3.LUT R17, R17, 0xffff, RZ, 0xc0, !PT ;  /* 0x0000ffff11117812 */ /* 0x008fe400078ec0ff */
[----:B--2---:R-:W-:Y:S02]  /*e1330*/  LOP3.LUT R10, R10, 0xffff, RZ, 0xc0, !PT ;  /* 0x0000ffff0a0a7812 */ /* 0x004fe400078ec0ff */
[----:B0-----:R-:W-:Y:S01]  /*e1340*/  PRMT R20, R17, 0x3340, R0 ;  /* 0x0000334011147816 */ /* 0x001fe20000000000 */
[----:B------:R0:W-:Y:S01]  /*e1350*/  STL [R1+0x532c], R17 ;  /* 0x00532c1101007387 */ /* 0x0001e20000100800 */
[----:B----4-:R-:W-:-:S04]  /*e1360*/  LOP3.LUT R14, R14, 0xffff, RZ, 0xc0, !PT ;  /* 0x0000ffff0e0e7812 */ /* 0x010fc800078ec0ff */
[----:B0-----:R-:W-:-:S04]  /*e1370*/  PRMT R17, R10, 0x3340, R14 ;  /* 0x000033400a117816 */ /* 0x001fc8000000000e */
[----:B------:R-:W-:Y:S02]  /*e1380*/  PRMT R22, R17, 0x5410, R20 ;  /* 0x0000541011167816 */ /* 0x000fe40000000014 */
[----:B------:R-:W-:Y:S01]  /*e1390*/  IADD3 R20, P2, R23, R5, RZ ;  /* 0x0000000517147210 */ /* 0x000fe20007f5e0ff */
[----:B------:R-:W2:Y:S04]  /*e13a0*/  LDL.LU R17, [R1+0x264] ;  /* 0x0002640001117983 */ /* 0x000ea80000300800 */
[----:B------:R-:W-:Y:S01]  /*e13b0*/  STL [R1+0x521c], R22 ;  /* 0x00521c1601007387 */ /* 0x000fe20000100800 */
[----:B------:R-:W-:Y:S02]  /*e13c0*/  SHF.R.U32.HI R10, RZ, 0x8, R10 ;  /* 0x00000008ff0a7819 */ /* 0x000fe4000001160a */
[----:B------:R-:W-:-:S02]  /*e13d0*/  SHF.R.U32.HI R14, RZ, 0x8, R14 ;  /* 0x00000008ff0e7819 */ /* 0x000fc4000001160e */
[----:B------:R-:W-:Y:S02]  /*e13e0*/  LOP3.LUT R10, R10, 0xffff, RZ, 0xc0, !PT ;  /* 0x0000ffff0a0a7812 */ /* 0x000fe400078ec0ff */
[----:B------:R-:W-:-:S04]  /*e13f0*/  LOP3.LUT R14, R14, 0xffff, RZ, 0xc0, !PT ;  /* 0x0000ffff0e0e7812 */ /* 0x000fc800078ec0ff */
[----:B------:R-:W-:Y:S02]  /*e1400*/  PRMT R10, R10, 0x3340, R14 ;  /* 0x000033400a0a7816 */ /* 0x000fe4000000000e */
[----:B------:R-:W-:Y:S01]  /*e1410*/  LOP3.LUT R14, R13, 0xffff, RZ, 0xc0, !PT ;  /* 0x0000ffff0d0e7812 */ /* 0x000fe200078ec0ff */
[----:B------:R-:W-:-:S05]  /*e1420*/  IMAD.X R21, R15, 0x1, R7, P2 ;  /* 0x000000010f157824 */ /* 0x000fca00010e0607 */
[----:B------:R0:W-:Y:S02]  /*e1430*/  STL.64 [R1+0xfc8], R20 ;  /* 0x000fc81401007387 */ /* 0x0001e40000100a00 */
[----:B0-----:R-:W-:-:S05]  /*e1440*/  IADD3 R20, P2, R23, R6, RZ ;  /* 0x0000000617147210 */ /* 0x001fca0007f5e0ff */
[----:B------:R-:W-:-:S05]  /*e1450*/  IMAD.X R21, R15, 0x1, R27, P2 ;  /* 0x000000010f157824 */ /* 0x000fca00010e061b */
[----:B------:R-:W-:Y:S04]  /*e1460*/  STL.64 [R1+0xfc0], R20 ;  /* 0x000fc01401007387 */ /* 0x000fe80000100a00 */
[----:B------:R0:W-:Y:S02]  /*e1470*/  STL [R1+0x4e2c], R10 ;  /* 0x004e2c0a01007387 */ /* 0x0001e40000100800 */
[----:B0-----:R-:W-:Y:S02]  /*e1480*/  LOP3.LUT R10, R19, 0xffff, RZ, 0xc0, !PT ;  /* 0x0000ffff130a7812 */ /* 0x001fe400078ec0ff */
[----:B------:R-:W-:Y:S01]  /*e1490*/  LOP3.LUT R20, R9, 0xffff, RZ, 0xc0, !PT ;  /* 0x0000ffff09147812 */ /* 0x000fe200078ec0ff */
[----:B------:R-:W3:Y:S01]  /*e14a0*/  LDL.LU R19, [R1+0xb40] ;  /* 0x000b400001137983 */ /* 0x000ee20000300800 */
[----:B------:R-:W-:-:S03]  /*e14b0*/  LOP3.LUT R9, R29, 0xffff, RZ, 0xc0, !PT ;  /* 0x0000ffff1d097812 */ /* 0x000fc600078ec0ff */
[----:B------:R-:W4:Y:S04]  /*e14c0*/  LDL.LU R13, [R1+0x5a8] ;  /* 0x0005a800010d7983 */ /* 0x000f280000300800 */
[----:B------:R-:W3:Y:S01]  /*e14d0*/  LDL.LU R29, [R1+0x4e30] ;  /* 0x004e3000011d7983 */ /* 0x000ee20000300800 */
[----:B------:R-:W-:Y:S02]  /*e14e0*/  LOP3.LUT R21, R28, 0xffff, RZ, 0xc0, !PT ;  /* 0x0000ffff1c157812 */ /* 0x000fe400078ec0ff */
[----:B------:R-:W-:Y:S02]  /*e14f0*/  PRMT R22, R9, 0x3340, R0 ;  /* 0x0000334009167816 */ /* 0x000fe40000000000 */
[----:B------:R-:W-:Y:S01]  /*e1500*/  LOP3.LUT R16, R16, 0xffff, RZ, 0xc0, !PT ;  /* 0x0000ffff10107812 */ /* 0x000fe200078ec0ff */
[----:B------:R-:W4:Y:S01]  /*e1510*/  LDL.LU R28, [R1+0x500] ;  /* 0x00050000011c7983 */ /* 0x000f220000300800 */
[----:B------:R-:W-:-:S04]  /*e1520*/  PRMT R15, R20, 0x3340, R21 ;  /* 0x00003340140f7816 */ /* 0x000fc80000000015 */
[----:B------:R-:W-:Y:S02]  /*e1530*/  PRMT R23, R15, 0x5410, R22 ;  /* 0x000054100f177816 */ /* 0x000fe40000000016 */
[----:B------:R-:W-:Y:S02]  /*e1540*/  PRMT R15, R10, 0x3340, R16 ;  /* 0x000033400a0f7816 */ /* 0x000fe40000000010 */
[----:B------:R-:W-:Y:S01]  /*e1550*/  PRMT R22, R14, 0x3340, R0 ;  /* 0x000033400e167816 */ /* 0x000fe20000000000 */
[----:B------:R-:W-:Y:S03]  /*e1560*/  STL [R1+0x51fc], R23 ;  /* 0x0051fc1701007387 */ /* 0x000fe60000100800 */
[----:B------:R-:W-:Y:S02]  /*e1570*/  PRMT R22, R15, 0x5410, R22 ;  /* 0x000054100f167816 */ /* 0x000fe40000000016 */
[----:B------:R-:W4:Y:S01]  /*e1580*/  LDL.LU R15, [R1+0x950] ;  /* 0x00095000010f7983 */ /* 0x000f220000300800 */
[----:B------:R-:W-:-:S02]  /*e1590*/  SHF.R.U32.HI R20, RZ, 0x8, R20 ;  /* 0x00000008ff147819 */ /* 0x000fc40000011614 */
[----:B------:R-:W-:Y:S02]  /*e15a0*/  SHF.R.U32.HI R21, RZ, 0x8, R21 ;  /* 0x00000008ff157819 */ /* 0x000fe40000011615 */
[----:B------:R-:W-:Y:S02]  /*e15b0*/  SHF.R.U32.HI R10, RZ, 0x8, R10 ;  /* 0x00000008ff0a7819 */ /* 0x000fe4000001160a */
[----:B------:R-:W-:Y:S02]  /*e15c0*/  SHF.R.U32.HI R16, RZ, 0x8, R16 ;  /* 0x00000008ff107819 */ /* 0x000fe40000011610 */
[----:B------:R-:W-:Y:S02]  /*e15d0*/  LOP3.LUT R20, R20, 0xffff, RZ, 0xc0, !PT ;  /* 0x0000ffff14147812 */ /* 0x000fe400078ec0ff */
[----:B------:R-:W-:Y:S02]  /*e15e0*/  LOP3.LUT R21, R21, 0xffff, RZ, 0xc0, !PT ;  /* 0x0000ffff15157812 */ /* 0x000fe400078ec0ff */
[----:B------:R-:W-:-:S02]  /*e15f0*/  LOP3.LUT R10, R10, 0xffff, RZ, 0xc0, !PT ;  /* 0x0000ffff0a0a7812 */ /* 0x000fc400078ec0ff */
[----:B------:R-:W-:Y:S02]  /*e1600*/  LOP3.LUT R16, R16, 0xffff, RZ, 0xc0, !PT ;  /* 0x0000ffff10107812 */ /* 0x000fe400078ec0ff */
[----:B------:R-:W-:Y:S01]  /*e1610*/  PRMT R20, R20, 0x3340, R21 ;  /* 0x0000334014147816 */ /* 0x000fe20000000015 */
[----:B------:R-:W-:Y:S01]  /*e1620*/  STL [R1+0x51f4], R22 ;  /* 0x0051f41601007387 */ /* 0x000fe20000100800 */
[----:B------:R-:W-:Y:S02]  /*e1630*/  SHF.R.U32.HI R14, RZ, 0x8, R14 ;  /* 0x00000008ff0e7819 */ /* 0x000fe4000001160e */
[----:B------:R-:W-:Y:S02]  /*e1640*/  PRMT R16, R10, 0x3340, R16 ;  /* 0x000033400a107816 */ /* 0x000fe40000000010 */
[----:B------:R-:W-:Y:S01]  /*e1650*/  SHF.R.U32.HI R9, RZ, 0x8, R9 ;  /* 0x00000008ff097819 */ /* 0x000fe20000011609 */
[----:B------:R-:W-:Y:S01]  /*e1660*/  STL [R1+0x4dec], R20 ;  /* 0x004dec1401007387 */ /* 0x000fe20000100800 */
[----:B------:R-:W-:-:S02]  /*e1670*/  LOP3.LUT R14, R14, 0xffff, RZ, 0xc0, !PT ;  /* 0x0000ffff0e0e7812 */ /* 0x000fc400078ec0ff */
[----:B------:R-:W-:Y:S02]  /*e1680*/  LOP3.LUT R9, R9, 0xffff, RZ, 0xc0, !PT ;  /* 0x0000ffff09097812 */ /* 0x000fe400078ec0ff */
[--C-:B------:R-:W-:Y:S02]  /*e1690*/  PRMT R14, R14, 0x3340, R0.reuse ;  /* 0x000033400e0e7816 */ /* 0x100fe40000000000 */
[----:B------:R-:W-:Y:S01]  /*e16a0*/  PRMT R9, R9, 0x3340, R0 ;  /* 0x0000334009097816 */ /* 0x000fe20000000000 */
[----:B------:R0:W-:Y:S02]  /*e16b0*/  STL [R1+0x4de8], R16 ;  /* 0x004de81001007387 */ /* 0x0001e40000100800 */
[----:B0-----:R-:W-:Y:S02]  /*e16c0*/  LOP3.LUT R16, R8, 0xffff, RZ, 0xc0, !PT ;  /* 0x0000ffff08107812 */ /* 0x001fe400078ec0ff */
[----:B--2---:R-:W-:Y:S02]  /*e16d0*/  SHF.R.S32.HI R10, RZ, 0x1f, R17 ;  /* 0x0000001fff0a7819 */ /* 0x004fe40000011411 */
[----:B------:R-:W-:-:S05]  /*e16e0*/  IADD3 R20, P2, R17, R0, RZ ;  /* 0x0000000011147210 */ /* 0x000fca0007f5e0ff */
[----:B------:R-:W-:-:S05]  /*e16f0*/  IMAD.X R21, R10, 0x1, R2, P2 ;  /* 0x000000010a157824 */ /* 0x000fca00010e0602 */
[----:B------:R-:W-:Y:S04]  /*e1700*/  STL.64 [R1+0xfa0], R20 ;  /* 0x000fa01401007387 */ /* 0x000fe80000100a00 */
[----:B------:R-:W-:Y:S04]  /*e1710*/  STL [R1+0x40c], R14 ;  /* 0x00040c0e01007387 */ /* 0x000fe80000100800 */
[----:B------:R0:W-:Y:S04]  /*e1720*/  STL [R1+0x3c4], R9 ;  /* 0x0003c40901007387 */ /* 0x0001e80000100800 */
[----:B0-----:R-:W2:Y:S01]  /*e1730*/  LDL.LU R9, [R1+0x4e38] ;  /* 0x004e380001097983 */ /* 0x001ea20000300800 */
[----:B------:R-:W-:-:S02]  /*e1740*/  PRMT R21, R16, 0x3340, R0 ;  /* 0x0000334010157816 */ /* 0x000fc40000000000 */
[----:B---3--:R-:W-:Y:S02]  /*e1750*/  LOP3.LUT R14, R29, 0xffff, RZ, 0xc0, !PT ;  /* 0x0000ffff1d0e7812 */ /* 0x008fe400078ec0ff */
[----:B------:R-:W3:Y:S01]  /*e1760*/  LDL.LU R29, [R1+0x508] ;  /* 0x00050800011d7983 */ /* 0x000ee20000300800 */
[----:B------:R-:W-:Y:S02]  /*e1770*/  LOP3.LUT R19, R19, 0xffff, RZ, 0xc0, !PT ;  /* 0x0000ffff13137812 */ /* 0x000fe400078ec0ff */
[----:B----4-:R-:W-:Y:S02]  /*e1780*/  LOP3.LUT R13, R13, 0xffff, RZ, 0xc0, !PT ;  /* 0x0000ffff0d0d7812 */ /* 0x010fe400078ec0ff */
[----:B------:R-:W-:Y:S02]  /*e1790*/  LOP3.LUT R8, R28, 0xffff, RZ, 0xc0, !PT ;  /* 0x0000ffff1c087812 */ /* 0x000fe400078ec0ff */
[----:B------:R-:W4:Y:S01]  /*e17a0*/  LDL.LU R28, [R1+0x954] ;  /* 0x00095400011c7983 */ /* 0x000f220000300800 */
[----:B------:R-:W-:-:S04]  /*e17b0*/  PRMT R20, R19, 0x3340, R13 ;  /* 0x0000334013147816 */ /* 0x000fc8000000000d */
[----:B------:R-:W-:Y:S02]  /*e17c0*/  PRMT R22, R20, 0x5410, R21 ;  /* 0x0000541014167816 */ /* 0x000fe40000000015 */
[----:B------:R-:W-:Y:S02]  /*e17d0*/  LOP3.LUT R15, R15, 0xffff, RZ, 0xc0, !PT ;  /* 0x0000ffff0f0f7812 */ /* 0x000fe400078ec0ff */
[----:B------:R-:W-:Y:S02]  /*e17e0*/  PRMT R21, R8, 0x3340, R0 ;  /* 0x0000334008157816 */ /* 0x000fe40000000000 */
[----:B------:R-:W-:Y:S01]  /*e17f0*/  PRMT R20, R14, 0x3340, R15 ;  /* 0x000033400e147816 */ /* 0x000fe2000000000f */
[----:B------:R0:W-:Y:S01]  /*e1800*/  STL [R1+0x51d0], R22 ;  /* 0x0051d01601007387 */ /* 0x0001e20000100800 */
[----:B------:R-:W-:Y:S02]  /*e1810*/  SHF.R.U32.HI R13, RZ, 0x8, R13 ;  /* 0x00000008ff0d7819 */ /* 0x000fe4000001160d */
[----:B0-----:R-:W-:-:S02]  /*e1820*/  PRMT R22, R20, 0x5410, R21 ;  /* 0x0000541014167816 */ /* 0x001fc40000000015 */
[----:B------:R-:W-:-:S05]  /*e1830*/  IADD3 R20, P2, R17, R3, RZ ;  /* 0x0000000311147210 */ /* 0x000fca0007f5e0ff */
[----:B------:R-:W-:Y:S01]  /*e1840*/  IMAD.X R21, R10, 0x1, R4, P2 ;  /* 0x000000010a157824 */ /* 0x000fe200010e0604 */
[----:B------:R-:W-:Y:S01]  /*e1850*/  STL [R1+0x51cc], R22 ;  /* 0x0051cc1601007387 */ /* 0x000fe20000100800 */
[----:B------:R-:W-:-:S03]  /*e1860*/  SHF.R.U32.HI R19, RZ, 0x8, R19 ;  /* 0x00000008ff137819 */ /* 0x000fc60000011613 */
[----:B------:R0:W-:Y:S02]  /*e1870*/  STL.64 [R1+0xf78], R20 ;  /* 0x000f781401007387 */ /* 0x0001e40000100a00 */
[----:B0-----:R-:W-:Y:S02]  /*e1880*/  LOP3.LUT R21, R13, 0xffff, RZ, 0xc0, !PT ;  /* 0x0000ffff0d157812 */ /* 0x001fe400078ec0ff */
[----:B------:R-:W4:Y:S01]  /*e1890*/  LDL.LU R13, [R1+0xf28] ;  /* 0x000f2800010d7983 */ /* 0x000f220000300800 */
[----:B------:R-:W-:-:S03]  /*e18a0*/  LOP3.LUT R20, R19, 0xffff, RZ, 0xc0, !PT ;  /* 0x0000ffff13147812 */ /* 0x000fc600078ec0ff */
[----:B------:R-:W4:Y:S01]  /*e18b0*/  LDL.LU R19, [R1+0x760] ;  /* 0x0007600001137983 */ /* 0x000f220000300800 */
[----:B------:R-:W-:Y:S02]  /*e18c0*/  SHF.R.U32.HI R14, RZ, 0x8, R14 ;  /* 0x00000008ff0e7819 */ /* 0x000fe4000001160e */
[----:B------:R-:W-:Y:S02]  /*e18d0*/  SHF.R.U32.HI R15, RZ, 0x8, R15 ;  /* 0x00000008ff0f7819 */ /* 0x000fe4000001160f */
[----:B------:R-:W-:Y:S02]  /*e18e0*/  LOP3.LUT R14, R14, 0xffff, RZ, 0xc0, !PT ;  /* 0x0000ffff0e0e7812 */ /* 0x000fe400078ec0ff */
[----:B------:R-:W-:Y:S02]  /*e18f0*/  LOP3.LUT R15, R15, 0xffff, RZ, 0xc0, !PT ;  /* 0x0000ffff0f0f7812 */ /* 0x000fe400078ec0ff */
[----:B------:R-:W-:Y:S02]  /*e1900*/  PRMT R21, R20, 0x3340, R21 ;  /* 0x0000334014157816 */ /* 0x000fe40000000015 */
[----:B------:R-:W-:-:S02]  /*e1910*/  PRMT R20, R14, 0x3340, R15 ;  /* 0x000033400e147816 */ /* 0x000fc4000000000f */
[----:B------:R-:W-:Y:S01]  /*e1920*/  IADD3 R14, P2, R17, R5, RZ ;  /* 0x00000005110e7210 */ /* 0x000fe20007f5e0ff */
[----:B------:R-:W-:Y:S04]  /*e1930*/  STL [R1+0x21a4], R21 ;  /* 0x0021a41501007387 */ /* 0x000fe80000100800 */
[----:B------:R-:W-:Y:S01]  /*e1940*/  IMAD.X R15, R10, 0x1, R7, P2 ;  /* 0x000000010a0f7824 */ /* 0x000fe200010e0607 */
[----:B------:R-:W-:Y:S01]  /*e1950*/  STL [R1+0x219c], R20 ;  /* 0x00219c1401007387 */ /* 0x000fe20000100800 */
[----:B------:R-:W-:-:S03]  /*e1960*/  SHF.R.U32.HI R8, RZ, 0x8, R8 ;  /* 0x00000008ff087819 */ /* 0x000fc60000011608 */
[----:B------:R0:W-:Y:S01]  /*e1970*/  STL.64 [R1+0xf88], R14 ;  /* 0x000f880e01007387 */ /* 0x0001e20000100a00 */
[----:B------:R-:W-:-:S04]  /*e1980*/  LOP3.LUT R8, R8, 0xffff, RZ, 0xc0, !PT ;  /* 0x0000ffff08087812 */ /* 0x000fc800078ec0ff */
[----:B------:R-:W-:Y:S02]  /*e1990*/  PRMT R8, R8, 0x3340, R0 ;  /* 0x0000334008087816 */ /* 0x000fe40000000000 */
[----:B0-----:R-:W-:-:S05]  /*e19a0*/  IADD3 R14, P2, R17, R6, RZ ;  /* 0x00000006110e7210 */ /* 0x001fca0007f5e0ff */
[----:B------:R-:W-:-:S05]  /*e19b0*/  IMAD.X R15, R10, 0x1, R27, P2 ;  /* 0x000000010a0f7824 */ /* 0x000fca00010e061b */
[----:B------:R3:W-:Y:S04]  /*e19c0*/  STL.64 [R1+0xf80], R14 ;  /* 0x000f800e01007387 */ /* 0x0007e80000100a00 */
[----:B------:R-:W4:Y:S04]  /*e19d0*/  LDL.LU R23, [R1+0x268] ;  /* 0x0002680001177983 */ /* 0x000f280000300800 */
[----:B------:R0:W-:Y:S01]  /*e19e0*/  STL [R1+0x3fc], R8 ;  /* 0x0003fc0801007387 */ /* 0x0001e20000100800 */
[----:B------:R-:W-:-:S04]  /*e19f0*/  SHF.R.U32.HI R16, RZ, 0x8, R16 ;  /* 0x00000008ff107819 */ /* 0x000fc80000011610 */
[----:B------:R-:W-:-:S04]  /*e1a00*/  LOP3.LUT R16, R16, 0xffff, RZ, 0xc0, !PT ;  /* 0x0000ffff10107812 */ /* 0x000fc800078ec0ff */
[----:B------:R-:W-:Y:S02]  /*e1a10*/  PRMT R16, R16, 0x3340, R0 ;  /* 0x0000334010107816 */ /* 0x000fe40000000000 */
[----:B--2---:R-:W-:Y:S02]  /*e1a20*/  LOP3.LUT R10, R9, 0xffff, RZ, 0xc0, !PT ;  /* 0x0000ffff090a7812 */ /* 0x004fe400078ec0ff */
[----:B---3--:R-:W-:Y:S02]  /*e1a30*/  LOP3.LUT R14, R29, 0xffff, RZ, 0xc0, !PT ;  /* 0x0000ffff1d0e7812 */ /* 0x008fe400078ec0ff */
[----:B------:R-:W2:Y:S04]  /*e1a40*/  LDL.LU R29, [R1+0xf50] ;  /* 0x000f5000011d7983 */ /* 0x000ea80000300800 */
[----:B0-----:R-:W3:Y:S04]  /*e1a50*/  LDL.LU R8, [R1+0x460] ;  /* 0x0004600001087983 */ /* 0x001ee80000300800 */
[----:B------:R-:W3:Y:S01]  /*e1a60*/  LDL.LU R9, [R1+0x764] ;  /* 0x0007640001097983 */ /* 0x000ee20000300800 */
[----:B----4-:R-:W-:-:S02]  /*e1a70*/  LOP3.LUT R15, R28, 0xffff, RZ, 0xc0, !PT ;  /* 0x0000ffff1c0f7812 */ /* 0x010fc400078ec0ff */
[----:B------:R-:W-:Y:S02]  /*e1a80*/  PRMT R20, R14, 0x3340, R0 ;  /* 0x000033400e147816 */ /* 0x000fe40000000000 */
[--C-:B------:R-:W-:Y:S02]  /*e1a90*/  PRMT R17, R10, 0x3340, R15.reuse ;  /* 0x000033400a117816 */ /* 0x100fe4000000000f */
[----:B------:R-:W-:Y:S02]  /*e1aa0*/  SHF.R.U32.HI R10, RZ, 0x8, R10 ;  /* 0x00000008ff0a7819 */ /* 0x000fe4000001160a */
[----:B------:R-:W-:Y:S02]  /*e1ab0*/  SHF.R.U32.HI R15, RZ, 0x8, R15 ;  /* 0x00000008ff0f7819 */ /* 0x000fe4000001160f */
[----:B------:R-:W-:Y:S02]  /*e1ac0*/  PRMT R17, R17, 0x5410, R20 ;  /* 0x0000541011117816 */ /* 0x000fe40000000014 */
[----:B------:R-:W-:-:S02]  /*e1ad0*/  LOP3.LUT R10, R10, 0xffff, RZ, 0xc0, !PT ;  /* 0x0000ffff0a0a7812 */ /* 0x000fc400078ec0ff */
[----:B------:R-:W-:Y:S01]  /*e1ae0*/  LOP3.LUT R15, R15, 0xffff, RZ, 0xc0, !PT ;  /* 0x0000ffff0f0f7812 */ /* 0x000fe200078ec0ff */
[----:B------:R-:W-:Y:S03]  /*e1af0*/  STL [R1+0x51b4], R17 ;  /* 0x0051b41101007387 */ /* 0x000fe60000100800 */
[----:B------:R-:W-:Y:S01]  /*e1b00*/  PRMT R15, R10, 0x3340, R15 ;  /* 0x000033400a0f7816 */ /* 0x000fe2000000000f */
[----:B------:R-:W-:Y:S04]  /*e1b10*/  STL [R1+0x3e4], R16 ;  /* 0x0003e41001007387 */ /* 0x000fe80000100800 */
[----:B------:R-:W4:Y:S04]  /*e1b20*/  LDL.LU R10, [R1+0x464] ;  /* 0x00046400010a7983 */ /* 0x000f280000300800 */
[----:B------:R0:W-:Y:S01]  /*e1b30*/  STL [R1+0x216c], R15 ;  /* 0x00216c0f01007387 */ /* 0x0001e20000100800 */
[----:B------:R-:W-:-:S04]  /*e1b40*/  SHF.R.U32.HI R14, RZ, 0x8, R14 ;  /* 0x00000008ff0e7819 */ /* 0x000fc8000001160e */
[----:B------:R-:W-:Y:S02]  /*e1b50*/  LOP3.LUT R20, R14, 0xffff, RZ, 0xc0, !PT ;  /* 0x0000ffff0e147812 */ /* 0x000fe400078ec0ff */
[----:B------:R-:W-:Y:S02]  /*e1b60*/  LOP3.LUT R13, R13, 0xffff, RZ, 0xc0, !PT ;  /* 0x0000ffff0d0d7812 */ /* 0x000fe400078ec0ff */
[----:B0-----:R-:W-:-:S03]  /*e1b70*/  LOP3.LUT R15, R19, 0xffff, RZ, 0xc0, !PT ;  /* 0x0000ffff130f7812 */ /* 0x001fc600078ec0ff */
[----:B------:R0:W-:Y:S04]  /*e1b80*/  STL [R1+0x5304], R13 ;  /* 0x0053040d01007387 */ /* 0x0001e80000100800 */
[----:B------:R1:W-:Y:S04]  /*e1b90*/  STL [R1+0x5300], R15 ;  /* 0x0053000f01007387 */ /* 0x0003e80000100800 */
[----:B------:R-:W4:Y:S04]  /*e1ba0*/  LDL.LU R17, [R1+0xd40] ;  /* 0x000d400001117983 */ /* 0x000f280000300800 */
[----:B------:R-:W4:Y:S01]  /*e1bb0*/  LDL.LU R16, [R1+0x3a4] ;  /* 0x0003a40001107983 */ /* 0x000f220000300800 */
[----:B0-----:R-:W-:-:S04]  /*e1bc0*/  SHF.R.U32.HI R13, RZ, 0x8, R13 ;  /* 0x00000008ff0d7819 */ /* 0x001fc8000001160d */
[----:B------:R-:W-:Y:S02]  /*e1bd0*/  LOP3.LUT R14, R13, 0xffff, RZ, 0xc0, !PT ;  /* 0x0000ffff0d0e7812 */ /* 0x000fe400078ec0ff */
[----:B------:R-:W4:Y:S04]  /*e1be0*/  LDL.LU R13, [R1+0x638] ;  /* 0x00063800010d7983 */ /* 0x000f280000300800 */
[----:B------:R-:W4:Y:S04]  /*e1bf0*/  LDL.LU R28, [R1+0xd44] ;  /* 0x000d4400011c7983 */ /* 0x000f280000300800 */
[----:B------:R-:W4:Y:S01]  /*e1c00*/  LDL.LU R19, [R1+0x3a0] ;  /* 0x0003a00001137983 */ /* 0x000f220000300800 */
[----:B------:R-:W-:-:S02]  /*e1c10*/  PRMT R21, R20, 0x3340, R0 ;  /* 0x0000334014157816 */ /* 0x000fc40000000000 */
[----:B-1----:R-:W-:-:S03]  /*e1c20*/  SHF.R.U32.HI R15, RZ, 0x8, R15 ;  /* 0x00000008ff0f7819 */ /* 0x002fc6000001160f */
[----:B------:R3:W-:Y:S01]  /*e1c30*/  STL [R1+0x3e0], R21 ;  /* 0x0003e01501007387 */ /* 0x0007e20000100800 */
[----:B------:R-:W-:-:S04]  /*e1c40*/  LOP3.LUT R15, R15, 0xffff, RZ, 0xc0, !PT ;  /* 0x0000ffff0f0f7812 */ /* 0x000fc800078ec0ff */
[----:B------:R-:W-:Y:S02]  /*e1c50*/  PRMT R14, R14, 0x3340, R15 ;  /* 0x000033400e0e7816 */ /* 0x000fe4000000000f */
[----:B------:R-:W-:Y:S02]  /*e1c60*/  SHF.R.S32.HI R15, RZ, 0x1f, R23 ;  /* 0x0000001fff0f7819 */ /* 0x000fe40000011417 */
[----:B--2---:R-:W-:Y:S02]  /*e1c70*/  LOP3.LUT R20, R29, 0xffff, RZ, 0xc0, !PT ;  /* 0x0000ffff1d147812 */ /* 0x004fe400078ec0ff */
[----:B------:R-:W2:Y:S04]  /*e1c80*/  LDL.LU R29, [R1+0x634] ;  /* 0x00063400011d7983 */ /* 0x000ea80000300800 */
[----:B------:R0:W-:Y:S01]  /*e1c90*/  STL [R1+0x2144], R14 ;  /* 0x0021440e01007387 */ /* 0x0001e20000100800 */
[----:B---3--:R-:W-:-:S02]  /*e1ca0*/  LOP3.LUT R21, R9, 0xffff, RZ, 0xc0, !PT ;  /* 0x0000ffff09157812 */ /* 0x008fc400078ec0ff */
[----:B0-----:R-:W-:Y:S02]  /*e1cb0*/  LOP3.LUT R14, R8, 0xffff, RZ, 0xc0, !PT ;  /* 0x0000ffff080e7812 */ /* 0x001fe400078ec0ff */
[--C-:B------:R-:W-:Y:S02]  /*e1cc0*/  PRMT R8, R20, 0x3340, R21.reuse ;  /* 0x0000334014087816 */ /* 0x100fe40000000015 */
[----:B------:R-:W-:Y:S02]  /*e1cd0*/  PRMT R9, R14, 0x3340, R0 ;  /* 0x000033400e097816 */ /* 0x000fe40000000000 */
[----:B------:R-:W-:Y:S02]  /*e1ce0*/  SHF.R.U32.HI R20, RZ, 0x8, R20 ;  /* 0x00000008ff147819 */ /* 0x000fe40000011614 */
[----:B------:R-:W-:Y:S02]  /*e1cf0*/  SHF.R.U32.HI R21, RZ, 0x8, R21 ;  /* 0x00000008ff157819 */ /* 0x000fe40000011615 */
[----:B------:R-:W-:-:S02]  /*e1d00*/  PRMT R22, R8, 0x5410, R9 ;  /* 0x0000541008167816 */ /* 0x000fc40000000009 */
[----:B------:R-:W-:Y:S02]  /*e1d10*/  IADD3 R8, P2, R23, R0, RZ ;  /* 0x0000000017087210 */ /* 0x000fe40007f5e0ff */
[----:B------:R-:W-:Y:S02]  /*e1d20*/  LOP3.LUT R20, R20, 0xffff, RZ, 0xc0, !PT ;  /* 0x0000ffff14147812 */ /* 0x000fe400078ec0ff */
[----:B------:R-:W-:Y:S01]  /*e1d30*/  LOP3.LUT R21, R21, 0xffff, RZ, 0xc0, !PT ;  /* 0x0000ffff15157812 */ /* 0x000fe200078ec0ff */
[----:B------:R-:W-:-:S03]  /*e1d40*/  IMAD.X R9, R15, 0x1, R2, P2 ;  /* 0x000000010f097824 */ /* 0x000fc600010e0602 */
[----:B------:R-:W-:Y:S02]  /*e1d50*/  PRMT R20, R20, 0x3340, R21 ;  /* 0x0000334014147816 */ /* 0x000fe40000000015 */
[----:B----4-:R-:W-:Y:S01]  /*e1d60*/  LOP3.LUT R10, R10, 0xffff, RZ, 0xc0, !PT ;  /* 0x0000ffff0a0a7812 */ /* 0x010fe200078ec0ff */
[----:B------:R-:W-:Y:S04]  /*e1d70*/  STL [R1+0x519c], R22 ;  /* 0x00519c1601007387 */ /* 0x000fe80000100800 */
[----:B------:R0:W-:Y:S01]  /*e1d80*/  STL.64 [R1+0xf50], R8 ;  /* 0x000f500801007387 */ /* 0x0001e20000100a00 */
[----:B------:R-:W-:-:S04]  /*e1d90*/  SHF.R.U32.HI R14, RZ, 0x8, R14 ;  /* 0x00000008ff0e7819 */ /* 0x000fc8000001160e */
[----:B------:R-:W-:Y:S01]  /*e1da0*/  LOP3.LUT R14, R14, 0xffff, RZ, 0xc0, !PT ;  /* 0x0000ffff0e0e7812 */ /* 0x000fe200078ec0ff */
[----:B0-----:R-:W3:Y:S04]  /*e1db0*/  LDL.LU.64 R8, [R1+0x5680] ;  /* 0x0056800001087983 */ /* 0x001ee80000300a00 */
[----:B------:R-:W-:Y:S04]  /*e1dc0*/  STL [R1+0x2140], R20 ;  /* 0x0021401401007387 */ /* 0x000fe80000100800 */
[----:B------:R0:W-:Y:S01]  /*e1dd0*/  STL [R1+0x52fc], R10 ;  /* 0x0052fc0a01007387 */ /* 0x0001e20000100800 */
[----:B------:R-:W-:-:S02]  /*e1de0*/  PRMT R14, R14, 0x3340, R0 ;  /* 0x000033400e0e7816 */ /* 0x000fc40000000000 */
[----:B0-----:R-:W-:-:S04]  /*e1df0*/  SHF.R.U32.HI R10, RZ, 0x8, R10 ;  /* 0x00000008ff0a7819 */ /* 0x001fc8000001160a */
[----:B------:R-:W-:-:S04]  /*e1e00*/  LOP3.LUT R10, R10, 0xffff, RZ, 0xc0, !PT ;  /* 0x0000ffff0a0a7812 */ /* 0x000fc800078ec0ff */
[----:B------:R-:W-:Y:S01]  /*e1e10*/  PRMT R10, R10, 0x3340, R0 ;  /* 0x000033400a0a7816 */ /* 0x000fe20000000000 */
[----:B------:R0:W-:Y:S04]  /*e1e20*/  STL [R1+0x3dc], R14 ;  /* 0x0003dc0e01007387 */ /* 0x0001e80000100800 */
[----:B------:R1:W-:Y:S01]  /*e1e30*/  STL [R1+0x3d8], R10 ;  /* 0x0003d80a01007387 */ /* 0x0003e20000100800 */
[----:B0-----:R-:W-:-:S03]  /*e1e40*/  LOP3.LUT R14, R19, 0xffff, RZ, 0xc0, !PT ;  /* 0x0000ffff130e7812 */ /* 0x001fc600078ec0ff */
[----:B-1----:R-:W4:Y:S04]  /*e1e50*/  LDL.LU R10, [R1+0xb50] ;  /* 0x000b5000010a7983 */ /* 0x002f280000300800 */
[----:B------:R-:W3:Y:S01]  /*e1e60*/  LDL.LU R19, [R1+0x5c4] ;  /* 0x0005c40001137983 */ /* 0x000ee20000300800 */
[----:B------:R-:W-:Y:S02]  /*e1e70*/  LOP3.LUT R17, R17, 0xffff, RZ, 0xc0, !PT ;  /* 0x0000ffff11117812 */ /* 0x000fe400078ec0ff */
[----:B------:R-:W-:Y:S02]  /*e1e80*/  LOP3.LUT R16, R16, 0xffff, RZ, 0xc0, !PT ;  /* 0x0000ffff10107812 */ /* 0x000fe400078ec0ff */
[----:B------:R-:W-:Y:S02]  /*e1e90*/  LOP3.LUT R13, R13, 0xffff, RZ, 0xc0, !PT ;  /* 0x0000ffff0d0d7812 */ /* 0x000fe400078ec0ff */
[----:B------:R-:W-:-:S02]  /*e1ea0*/  LOP3.LUT R20, R28, 0xffff, RZ, 0xc0, !PT ;  /* 0x0000ffff1c147812 */ /* 0x000fc400078ec0ff */
[----:B------:R-:W-:Y:S02]  /*e1eb0*/  PRMT R28, R16, 0x3340, R0 ;  /* 0x00003340101c7816 */ /* 0x000fe40000000000 */
[----:B------:R-:W-:Y:S02]  /*e1ec0*/  PRMT R22, R17, 0x3340, R13 ;  /* 0x0000334011167816 */ /* 0x000fe4000000000d */
[----:B------:R-:W-:Y:S02]  /*e1ed0*/  SHF.R.U32.HI R17, RZ, 0x8, R17 ;  /* 0x00000008ff117819 */ /* 0x000fe40000011611 */
[----:B------:R-:W-:Y:S02]  /*e1ee0*/  SHF.R.U32.HI R13, RZ, 0x8, R13 ;  /* 0x00000008ff0d7819 */ /* 0x000fe4000001160d */
[----:B--2---:R-:W-:Y:S02]  /*e1ef0*/  LOP3.LUT R21, R29, 0xffff, RZ, 0xc0, !PT ;  /* 0x0000ffff1d157812 */ /* 0x004fe400078ec0ff */
[----:B------:R-:W-:-:S02]  /*e1f00*/  PRMT R29, R22, 0x5410, R28 ;  /* 0x00005410161d7816 */ /* 0x000fc4000000001c */
[----:B------:R-:W-:Y:S02]  /*e1f10*/  PRMT R28, R14, 0x3340, R0 ;  /* 0x000033400e1c7816 */ /* 0x000fe40000000000 */
[----:B------:R-:W-:-:S04]  /*e1f20*/  PRMT R22, R20, 0x3340, R21 ;  /* 0x0000334014167816 */ /* 0x000fc80000000015 */
[----:B------:R-:W-:Y:S02]  /*e1f30*/  PRMT R22, R22, 0x5410, R28 ;  /* 0x0000541016167816 */ /* 0x000fe4000000001c */
[----:B------:R-:W-:Y:S01]  /*e1f40*/  IADD3 R28, P2, R23, R3, RZ ;  /* 0x00000003171c7210 */ /* 0x000fe20007f5e0ff */
[----:B------:R0:W-:Y:S04]  /*e1f50*/  STL [R1+0x5174], R29 ;  /* 0x0051741d01007387 */ /* 0x0001e80000100800 */
[----:B------:R1:W-:Y:S01]  /*e1f60*/  STL [R1+0x5170], R22 ;  /* 0x0051701601007387 */ /* 0x0003e20000100800 */
[----:B------:R-:W-:Y:S01]  /*e1f70*/  SHF.R.U32.HI R20, RZ, 0x8, R20 ;  /* 0x00000008ff147819 */ /* 0x000fe20000011614 */
[----:B0-----:R-:W-:Y:S01]  /*e1f80*/  IMAD.X R29, R15, 0x1, R4, P2 ;  /* 0x000000010f1d7824 */ /* 0x001fe200010e0604 */
[----:B-1----:R-:W-:-:S02]  /*e1f90*/  LOP3.LUT R22, R17, 0xffff, RZ, 0xc0, !PT ;  /* 0x0000ffff11167812 */ /* 0x002fc400078ec0ff */
[----:B------:R-:W-:Y:S02]  /*e1fa0*/  SHF.R.U32.HI R21, RZ, 0x8, R21 ;  /* 0x00000008ff157819 */ /* 0x000fe40000011615 */
[----:B------:R0:W-:Y:S04]  /*e1fb0*/  STL.64 [R1+0xf18], R28 ;  /* 0x000f181c01007387 */ /* 0x0001e80000100a00 */
[----:B------:R-:W2:Y:S01]  /*e1fc0*/  LDL.LU R17, [R1+0xb54] ;  /* 0x000b540001117983 */ /* 0x000ea20000300800 */
[----:B------:R-:W-:Y:S02]  /*e1fd0*/  LOP3.LUT R20, R20, 0xffff, RZ, 0xc0, !PT ;  /* 0x0000ffff14147812 */ /* 0x000fe400078ec0ff */
[----:B------:R-:W-:Y:S02]  /*e1fe0*/  LOP3.LUT R21, R21, 0xffff, RZ, 0xc0, !PT ;  /* 0x0000ffff15157812 */ /* 0x000fe400078ec0ff */
[----:B0-----:R-:W-:-:S02]  /*e1ff0*/  LOP3.LUT R29, R13, 0xffff, RZ, 0xc0, !PT ;  /* 0x0000ffff0d1d7812 */ /* 0x001fc400078ec0ff */
[----:B------:R-:W2:Y:S04]  /*e2000*/  LDL.LU R13, [R1+0x5c0] ;  /* 0x0005c000010d7983 */ /* 0x000ea80000300800 */
[----:B------:R-:W2:Y:S01]  /*e2010*/  LDL.LU R28, [R1+0x26c] ;  /* 0x00026c00011c7983 */ /* 0x000ea20000300800 */
[----:B------:R-:W-:-:S03]  /*e2020*/  PRMT R22, R22, 0x3340, R29 ;  /* 0x0000334016167816 */ /* 0x000fc6000000001d */
[----:B------:R-:W2:Y:S04]  /*e2030*/  LDL.LU R29, [R1+0x5678] ;  /* 0x00567800011d7983 */ /* 0x000ea80000300800 */
[----:B------:R0:W-:Y:S02]  /*e2040*/  STL [R1+0x211c], R22 ;  /* 0x00211c1601007387 */ /* 0x0001e40000100800 */
[----:B0-----:R-:W-:Y:S02]  /*e2050*/  PRMT R22, R20, 0x3340, R21 ;  /* 0x0000334014167816 */ /* 0x001fe40000000015 */
[----:B------:R-:W-:Y:S02]  /*e2060*/  IADD3 R20, P2, R23, R5, RZ ;  /* 0x0000000517147210 */ /* 0x000fe40007f5e0ff */
[----:B------:R-:W-:-:S03]  /*e2070*/  SHF.R.U32.HI R14, RZ, 0x8, R14 ;  /* 0x00000008ff0e7819 */ /* 0x000fc6000001160e */
[----:B------:R-:W-:Y:S01]  /*e2080*/  IMAD.X R21, R15, 0x1, R7, P2 ;  /* 0x000000010f157824 */ /* 0x000fe200010e0607 */
[----:B------:R-:W-:Y:S01]  /*e2090*/  STL [R1+0x2118], R22 ;  /* 0x0021181601007387 */ /* 0x000fe20000100800 */
[----:B------:R-:W-:-:S03]  /*e20a0*/  LOP3.LUT R14, R14, 0xffff, RZ, 0xc0, !PT ;  /* 0x0000ffff0e0e7812 */ /* 0x000fc600078ec0ff */
[----:B------:R0:W-:Y:S01]  /*e20b0*/  STL.64 [R1+0xf28], R20 ;  /* 0x000f281401007387 */ /* 0x0001e20000100a00 */
[----:B------:R-:W-:Y:S02]  /*e20c0*/  PRMT R14, R14, 0x3340, R0 ;  /* 0x000033400e0e7816 */ /* 0x000fe40000000000 */
[----:B0-----:R-:W-:-:S05]  /*e20d0*/  IADD3 R20, P2, R23, R6, RZ ;  /* 0x0000000617147210 */ /* 0x001fca0007f5e0ff */
[----:B------:R-:W-:Y:S01]  /*e20e0*/  IMAD.X R21, R15, 0x1, R27, P2 ;  /* 0x000000010f157824 */ /* 0x000fe200010e061b */
[----:B----4-:R-:W-:Y:S02]  /*e20f0*/  LOP3.LUT R10, R10, 0xffff, RZ, 0xc0, !PT ;  /* 0x0000ffff0a0a7812 */ /* 0x010fe400078ec0ff */
[----:B------:R-:W-:Y:S02]  /*e2100*/  LOP3.LUT R15, R26, 0xffff, RZ, 0xc0, !PT ;  /* 0x0000ffff1a0f7812 */ /* 0x000fe400078ec0ff */
[----:B------:R-:W-:Y:S04]  /*e2110*/  STL.64 [R1+0xf20], R20 ;  /* 0x000f201401007387 */ /* 0x000fe80000100a00 */
[----:B------:R3:W-:Y:S02]  /*e2120*/  STL [R1+0x3b8], R14 ;  /* 0x0003b80e01007387 */ /* 0x0007e40000100800 */
[----:B---3--:R-:W-:-:S02]  /*e2130*/  LOP3.LUT R14, R19, 0xffff, RZ, 0xc0, !PT ;  /* 0x0000ffff130e7812 */ /* 0x008fc400078ec0ff */
[----:B------:R-:W-:Y:S02]  /*e2140*/  PRMT R20, R15, 0x3340, R0 ;  /* 0x000033400f147816 */ /* 0x000fe40000000000 */
[----:B------:R-:W-:-:S04]  /*e2150*/  PRMT R19, R10, 0x3340, R14 ;  /* 0x000033400a137816 */ /* 0x000fc8000000000e */
[----:B------:R-:W-:Y:S02]  /*e2160*/  PRMT R19, R19, 0x5410, R20 ;  /* 0x0000541013137816 */ /* 0x000fe40000000014 */
[----:B------:R-:W-:Y:S02]  /*e2170*/  SHF.R.U32.HI R20, RZ, 0x8, R16 ;  /* 0x00000008ff147819 */ /* 0x000fe40000011610 */
[----:B------:R-:W3:Y:S04]  /*e2180*/  LDL.LU R16, [R1+0x4e44] ;  /* 0x004e440001107983 */ /* 0x000ee80000300800 */
[----:B------:R0:W-:Y:S04]  /*e2190*/  STL [R1+0x515c], R19 ;  /* 0x00515c1301007387 */ /* 0x0001e80000100800 */
[----:B------:R-:W4:Y:S04]  /*e21a0*/  LDL.LU R26, [R1+0x540] ;  /* 0x00054000011a7983 */ /* 0x000f280000300800 */
[----:B0-----:R-:W4:Y:S01]  /*e21b0*/  LDL.LU R19, [R1+0x960] ;  /* 0x0009600001137983 */ /* 0x001f220000300800 */
        /* <DEDUP_REMOVED lines=9> */
[----:B------:R-:W-:Y:S02]  /*e2250*/  LOP3.LUT R10, R12, 0xffff, RZ, 0xc0, !PT ;  /* 0x0000ffff0c0a7812 */ /* 0x000fe400078ec0ff */
[----:B--2---:R-:W-:Y:S02]  /*e2260*/  LOP3.LUT R14, R17, 0xffff, RZ, 0xc0, !PT ;  /* 0x0000ffff110e7812 */ /* 0x004fe400078ec0ff */
[----:B------:R-:W2:Y:S01]  /*e2270*/  LDL.LU R17, [R1+0x4e48] ;  /* 0x004e480001117983 */ /* 0x000ea20000300800 */
[----:B0-----:R-:W-:-:S02]  /*e2280*/  LOP3.LUT R20, R13, 0xffff, RZ, 0xc0, !PT ;  /* 0x0000ffff0d147812 */ /* 0x001fc400078ec0ff */
[----:B------:R-:W-:Y:S02]  /*e2290*/  PRMT R13, R10, 0x3340, R0 ;  /* 0x000033400a0d7816 */ /* 0x000fe40000000000 */
[----:B------:R-:W-:-:S04]  /*e22a0*/  PRMT R12, R14, 0x3340, R20 ;  /* 0x000033400e0c7816 */ /* 0x000fc80000000014 */
[----:B------:R-:W-:Y:S02]  /*e22b0*/  PRMT R13, R12, 0x5410, R13 ;  /* 0x000054100c0d7816 */ /* 0x000fe4000000000d */
[----:B------:R-:W-:Y:S01]  /*e22c0*/  SHF.R.U32.HI R14, RZ, 0x8, R14 ;  /* 0x00000008ff0e7819 */ /* 0x000fe2000001160e */
[----:B------:R-:W2:Y:S01]  /*e22d0*/  LDL.LU R12, [R1+0x548] ;  /* 0x00054800010c7983 */ /* 0x000ea20000300800 */
[----:B------:R-:W-:-:S03]  /*e22e0*/  SHF.R.U32.HI R20, RZ, 0x8, R20 ;  /* 0x00000008ff147819 */ /* 0x000fc60000011614 */
[----:B------:R0:W-:Y:S01]  /*e22f0*/  STL [R1+0x514c], R13 ;  /* 0x00514c0d01007387 */ /* 0x0001e20000100800 */
[----:B------:R-:W-:Y:S02]  /*e2300*/  SHF.R.U32.HI R10, RZ, 0x8, R10 ;  /* 0x00000008ff0a7819 */ /* 0x000fe4000001160a */
[----:B------:R-:W-:Y:S02]  /*e2310*/  SHF.R.S32.HI R21, RZ, 0x1f, R28 ;  /* 0x0000001fff157819 */ /* 0x000fe4000001141c */
[----:B------:R-:W-:Y:S02]  /*e2320*/  IADD3 R22, P2, R28, R0, RZ ;  /* 0x000000001c167210 */ /* 0x000fe40007f5e0ff */
[----:B------:R-:W-:Y:S02]  /*e2330*/  LOP3.LUT R14, R14, 0xffff, RZ, 0xc0, !PT ;  /* 0x0000ffff0e0e7812 */ /* 0x000fe400078ec0ff */
[----:B------:R-:W-:Y:S02]  /*e2340*/  LOP3.LUT R20, R20, 0xffff, RZ, 0xc0, !PT ;  /* 0x0000ffff14147812 */ /* 0x000fe400078ec0ff */
[----:B------:R-:W-:Y:S01]  /*e2350*/  LOP3.LUT R10, R10, 0xffff, RZ, 0xc0, !PT ;  /* 0x0000ffff0a0a7812 */ /* 0x000fe200078ec0ff */
[----:B0-----:R-:W2:Y:S01]  /*e2360*/  LDL.LU R13, [R1+0x964] ;  /* 0x00096400010d7983 */ /* 0x001ea20000300800 */
[----:B------:R-:W-:Y:S01]  /*e2370*/  IMAD.X R23, R21, 0x1, R2, P2 ;  /* 0x0000000115177824 */ /* 0x000fe200010e0602 */
[----:B------:R-:W-:-:S02]  /*e2380*/  PRMT R20, R14, 0x3340, R20 ;  /* 0x000033400e147816 */ /* 0x000fc40000000014 */
[----:B------:R-:W-:Y:S02]  /*e2390*/  PRMT R14, R10, 0x3340, R0 ;  /* 0x000033400a0e7816 */ /* 0x000fe40000000000 */
[----:B------:R0:W-:Y:S04]  /*e23a0*/  STL.64 [R1+0xef0], R22 ;  /* 0x000ef01601007387 */ /* 0x0001e80000100a00 */
[----:B------:R4:W-:Y:S04]  /*e23b0*/  STL [R1+0x1fe8], R20 ;  /* 0x001fe81401007387 */ /* 0x0009e80000100800 */
[----:B------:R1:W-:Y:S01]  /*e23c0*/  STL [R1+0x22c], R14 ;  /* 0x00022c0e01007387 */ /* 0x0003e20000100800 */
[----:B0-----:R-:W-:-:S05]  /*e23d0*/  IADD3 R22, P2, R28, R3, RZ ;  /* 0x000000031c167210 */ /* 0x001fca0007f5e0ff */
[----:B------:R-:W-:Y:S01]  /*e23e0*/  IMAD.X R23, R21, 0x1, R4, P2 ;  /* 0x0000000115177824 */ /* 0x000fe200010e0604 */
[----:B---3--:R-:W-:Y:S02]  /*e23f0*/  LOP3.LUT R10, R16, 0xffff, RZ, 0xc0, !PT ;  /* 0x0000ffff100a7812 */ /* 0x008fe400078ec0ff */
[----:B----4-:R-:W-:Y:S02]  /*e2400*/  LOP3.LUT R20, R26, 0xffff, RZ, 0xc0, !PT ;  /* 0x0000ffff1a147812 */ /* 0x010fe400078ec0ff */
[----:B-1----:R-:W-:Y:S02]  /*e2410*/  LOP3.LUT R14, R19, 0xffff, RZ, 0xc0, !PT ;  /* 0x0000ffff130e7812 */ /* 0x002fe400078ec0ff */
[----:B------:R-:W-:Y:S02]  /*e2420*/  PRMT R19, R20, 0x3340, R0 ;  /* 0x0000334014137816 */ /* 0x000fe40000000000 */
[----:B------:R-:W-:-:S04]  /*e2430*/  PRMT R16, R10, 0x3340, R14 ;  /* 0x000033400a107816 */ /* 0x000fc8000000000e */
[----:B------:R-:W-:-:S05]  /*e2440*/  PRMT R16, R16, 0x5410, R19 ;  /* 0x0000541010107816 */ /* 0x000fca0000000013 */
[----:B------:R0:W-:Y:S04]  /*e2450*/  STL [R1+0x5148], R16 ;  /* 0x0051481001007387 */ /* 0x0001e80000100800 */
[----:B------:R-:W3:Y:S04]  /*e2460*/  LDL.LU R26, [R1+0x4e34] ;  /* 0x004e3400011a7983 */ /* 0x000ee80000300800 */
[----:B------:R1:W-:Y:S04]  /*e2470*/  STL.64 [R1+0xee8], R22 ;  /* 0x000ee81601007387 */ /* 0x0003e80000100a00 */
[----:B------:R-:W4:Y:S01]  /*e2480*/  LDL.LU R19, [R1+0x770] ;  /* 0x0007700001137983 */ /* 0x000f220000300800 */
[----:B------:R-:W-:-:S02]  /*e2490*/  SHF.R.U32.HI R15, RZ, 0x8, R15 ;  /* 0x00000008ff0f7819 */ /* 0x000fc4000001160f */
[----:B------:R-:W-:Y:S02]  /*e24a0*/  SHF.R.U32.HI R10, RZ, 0x8, R10 ;  /* 0x00000008ff0a7819 */ /* 0x000fe4000001160a */
[----:B------:R-:W-:Y:S02]  /*e24b0*/  SHF.R.U32.HI R14, RZ, 0x8, R14 ;  /* 0x00000008ff0e7819 */ /* 0x000fe4000001160e */
[----:B------:R-:W-:Y:S02]  /*e24c0*/  LOP3.LUT R15, R15, 0xffff, RZ, 0xc0, !PT ;  /* 0x0000ffff0f0f7812 */ /* 0x000fe400078ec0ff */
[----:B------:R-:W-:Y:S02]  /*e24d0*/  LOP3.LUT R10, R10, 0xffff, RZ, 0xc0, !PT ;  /* 0x0000ffff0a0a7812 */ /* 0x000fe400078ec0ff */
[----:B------:R-:W-:Y:S02]  /*e24e0*/  LOP3.LUT R14, R14, 0xffff, RZ, 0xc0, !PT ;  /* 0x0000ffff0e0e7812 */ /* 0x000fe400078ec0ff */
[----:B0-----:R-:W-:-:S02]  /*e24f0*/  PRMT R16, R15, 0x3340, R0 ;  /* 0x000033400f107816 */ /* 0x001fc40000000000 */
[----:B------:R-:W-:-:S03]  /*e2500*/  PRMT R10, R10, 0x3340, R14 ;  /* 0x000033400a0a7816 */ /* 0x000fc6000000000e */
[----:B------:R-:W-:Y:S04]  /*e2510*/  STL [R1+0x228], R16 ;  /* 0x0002281001007387 */ /* 0x000fe80000100800 */
[----:B------:R0:W-:Y:S01]  /*e2520*/  STL [R1+0x1f8c], R10 ;  /* 0x001f8c0a01007387 */ /* 0x0001e20000100800 */
[----:B-1----:R-:W-:Y:S02]  /*e2530*/  IADD3 R22, P2, R28, R5, RZ ;  /* 0x000000051c167210 */ /* 0x002fe40007f5e0ff */
[----:B------:R-:W-:-:S03]  /*e2540*/  SHF.R.U32.HI R20, RZ, 0x8, R20 ;  /* 0x00000008ff147819 */ /* 0x000fc60000011614 */
[----:B------:R-:W-:Y:S01]  /*e2550*/  IMAD.X R23, R21, 0x1, R7, P2 ;  /* 0x0000000115177824 */ /* 0x000fe200010e0607 */
[----:B------:R-:W-:-:S04]  /*e2560*/  LOP3.LUT R20, R20, 0xffff, RZ, 0xc0, !PT ;  /* 0x0000ffff14147812 */ /* 0x000fc800078ec0ff */
[----:B------:R-:W-:Y:S02]  /*e2570*/  PRMT R20, R20, 0x3340, R0 ;  /* 0x0000334014147816 */ /* 0x000fe40000000000 */
[----:B--2---:R-:W-:Y:S02]  /*e2580*/  LOP3.LUT R15, R17, 0xffff, RZ, 0xc0, !PT ;  /* 0x0000ffff110f7812 */ /* 0x004fe400078ec0ff */
[----:B------:R-:W-:-:S04]  /*e2590*/  LOP3.LUT R12, R12, 0xffff, RZ, 0xc0, !PT ;  /* 0x0000ffff0c0c7812 */ /* 0x000fc800078ec0ff */
[----:B------:R-:W-:Y:S02]  /*e25a0*/  PRMT R14, R12, 0x3340, R0 ;  /* 0x000033400c0e7816 */ /* 0x000fe40000000000 */
[----:B------:R-:W-:Y:S02]  /*e25b0*/  LOP3.LUT R17, R13, 0xffff, RZ, 0xc0, !PT ;  /* 0x0000ffff0d117812 */ /* 0x000fe400078ec0ff */
[----:B------:R-:W2:Y:S02]  /*e25c0*/  LDL.LU R13, [R1+0x270] ;  /* 0x00027000010d7983 */ /* 0x000ea40000300800 */
[----:B0-----:R-:W-:-:S04]  /*e25d0*/  PRMT R10, R15, 0x3340, R17 ;  /* 0x000033400f0a7816 */ /* 0x001fc80000000011 */
[----:B------:R-:W-:Y:S02]  /*e25e0*/  PRMT R16, R10, 0x5410, R14 ;  /* 0x000054100a107816 */ /* 0x000fe4000000000e */
[----:B------:R-:W2:Y:S04]  /*e25f0*/  LDL.LU R14, [R1+0xd50] ;  /* 0x000d5000010e7983 */ /* 0x000ea80000300800 */
[----:B------:R-:W2:Y:S04]  /*e2600*/  LDL.LU R10, [R1+0x3c8] ;  /* 0x0003c800010a7983 */ /* 0x000ea80000300800 */
[----:B------:R0:W-:Y:S01]  /*e2610*/  STL [R1+0x5144], R16 ;  /* 0x0051441001007387 */ /* 0x0001e20000100800 */
[----:B------:R-:W-:-:S02]  /*e2620*/  SHF.R.U32.HI R15, RZ, 0x8, R15 ;  /* 0x00000008ff0f7819 */ /* 0x000fc4000001160f */
[----:B------:R-:W-:Y:S01]  /*e2630*/  SHF.R.U32.HI R17, RZ, 0x8, R17 ;  /* 0x00000008ff117819 */ /* 0x000fe20000011611 */
[----:B0-----:R-:W2:Y:S04]  /*e2640*/  LDL.LU R16, [R1+0x640] ;  /* 0x0006400001107983 */ /* 0x001ea80000300800 */
[----:B------:R0:W-:Y:S01]  /*e2650*/  STL.64 [R1+0xed0], R22 ;  /* 0x000ed01601007387 */ /* 0x0001e20000100a00 */
[----:B------:R-:W-:Y:S02]  /*e2660*/  LOP3.LUT R15, R15, 0xffff, RZ, 0xc0, !PT ;  /* 0x0000ffff0f0f7812 */ /* 0x000fe400078ec0ff */
[----:B------:R-:W-:Y:S02]  /*e2670*/  LOP3.LUT R17, R17, 0xffff, RZ, 0xc0, !PT ;  /* 0x0000ffff11117812 */ /* 0x000fe400078ec0ff */
[----:B0-----:R-:W-:-:S02]  /*e2680*/  IADD3 R22, P2, R28, R6, RZ ;  /* 0x000000061c167210 */ /* 0x001fc40007f5e0ff */
[----:B------:R-:W-:-:S03]  /*e2690*/  PRMT R15, R15, 0x3340, R17 ;  /* 0x000033400f0f7816 */ /* 0x000fc60000000011 */
[----:B------:R-:W-:Y:S01]  /*e26a0*/  IMAD.X R23, R21, 0x1, R27, P2 ;  /* 0x0000000115177824 */ /* 0x000fe200010e061b */
[----:B------:R-:W-:-:S04]  /*e26b0*/  SHF.R.U32.HI R21, RZ, 0x8, R12 ;  /* 0x00000008ff157819 */ /* 0x000fc8000001160c */
[----:B------:R-:W-:Y:S04]  /*e26c0*/  STL.64 [R1+0xec8], R22 ;  /* 0x000ec81601007387 */ /* 0x000fe80000100a00 */
[----:B------:R4:W-:Y:S04]  /*e26d0*/  STL [R1+0x230], R20 ;  /* 0x0002301401007387 */ /* 0x0009e80000100800 */
[----:B------:R0:W-:Y:S01]  /*e26e0*/  STL [R1+0x1f48], R15 ;  /* 0x001f480f01007387 */ /* 0x0001e20000100800 */
[----:B----4-:R-:W-:-:S03]  /*e26f0*/  LOP3.LUT R20, R19, 0xffff, RZ, 0xc0, !PT ;  /* 0x0000ffff13147812 */ /* 0x010fc600078ec0ff */
[----:B------:R-:W4:Y:S04]  /*e2700*/  LDL.LU R19, [R1+0xd54] ;  /* 0x000d540001137983 */ /* 0x000f280000300800 */
[----:B------:R-:W4:Y:S04]  /*e2710*/  LDL.LU R17, [R1+0x3cc] ;  /* 0x0003cc0001117983 */ /* 0x000f280000300800 */
[----:B------:R-:W4:Y:S01]  /*e2720*/  LDL.LU R12, [R1+0x644] ;  /* 0x00064400010c7983 */ /* 0x000f220000300800 */
[----:B---3--:R-:W-:-:S03]  /*e2730*/  LOP3.LUT R22, R26, 0xffff, RZ, 0xc0, !PT ;  /* 0x0000ffff1a167812 */ /* 0x008fc600078ec0ff */
[----:B------:R-:W3:Y:S04]  /*e2740*/  LDL.LU R28, [R1+0xb60] ;  /* 0x000b6000011c7983 */ /* 0x000ee80000300800 */
[----:B------:R-:W3:Y:S01]  /*e2750*/  LDL.LU R26, [R1+0x5e4] ;  /* 0x0005e400011a7983 */ /* 0x000ee20000300800 */
[----:B0-----:R-:W-:Y:S02]  /*e2760*/  SHF.R.U32.HI R15, RZ, 0x8, R22 ;  /* 0x00000008ff0f7819 */ /* 0x001fe40000011616 */
[--C-:B------:R-:W-:Y:S02]  /*e2770*/  PRMT R22, R22, 0x3340, R20.reuse ;  /* 0x0000334016167816 */ /* 0x100fe40000000014 */
[----:B------:R-:W-:Y:S02]  /*e2780*/  SHF.R.U32.HI R20, RZ, 0x8, R20 ;  /* 0x00000008ff147819 */ /* 0x000fe40000011614 */
[----:B------:R-:W-:-:S02]  /*e2790*/  LOP3.LUT R21, R21, 0xffff, RZ, 0xc0, !PT ;  /* 0x0000ffff15157812 */ /* 0x000fc400078ec0ff */
[----:B------:R-:W-:Y:S02]  /*e27a0*/  LOP3.LUT R15, R15, 0xffff, RZ, 0xc0, !PT ;  /* 0x0000ffff0f0f7812 */ /* 0x000fe400078ec0ff */
[----:B------:R-:W-:Y:S02]  /*e27b0*/  LOP3.LUT R20, R20, 0xffff, RZ, 0xc0, !PT ;  /* 0x0000ffff14147812 */ /* 0x000fe400078ec0ff */
[----:B------:R-:W-:Y:S02]  /*e27c0*/  PRMT R21, R21, 0x3340, R0 ;  /* 0x0000334015157816 */ /* 0x000fe40000000000 */
[----:B------:R-:W-:Y:S01]  /*e27d0*/  PRMT R15, R15, 0x3340, R20 ;  /* 0x000033400f0f7816 */ /* 0x000fe20000000014 */
[----:B------:R-:W-:Y:S04]  /*e27e0*/  STL [R1+0x17e8], R22 ;  /* 0x0017e81601007387 */ /* 0x000fe80000100800 */
[----:B------:R-:W-:Y:S04]  /*e27f0*/  STL [R1+0x234], R21 ;  /* 0x0002341501007387 */ /* 0x000fe80000100800 */
[----:B------:R0:W-:Y:S01]  /*e2800*/  STL [R1+0x2124], R15 ;  /* 0x0021240f01007387 */ /* 0x0001e20000100800 */
[----:B--2---:R-:W-:-:S02]  /*e2810*/  LOP3.LUT R14, R14, 0xffff, RZ, 0xc0, !PT ;  /* 0x0000ffff0e0e7812 */ /* 0x004fc400078ec0ff */
[----:B------:R-:W-:-:S04]  /*e2820*/  LOP3.LUT R10, R10, 0xffff, RZ, 0xc0, !PT ;  /* 0x0000ffff0a0a7812 */ /* 0x000fc800078ec0ff */
[----:B------:R-:W-:Y:S02]  /*e2830*/  PRMT R20, R10, 0x3340, R0 ;  /* 0x000033400a147816 */ /* 0x000fe40000000000 */
[----:B------:R-:W-:-:S04]  /*e2840*/  LOP3.LUT R16, R16, 0xffff, RZ, 0xc0, !PT ;  /* 0x0000ffff10107812 */ /* 0x000fc800078ec0ff */
[----:B0-----:R-:W-:Y:S02]  /*e2850*/  PRMT R15, R14, 0x3340, R16 ;  /* 0x000033400e0f7816 */ /* 0x001fe40000000010 */
[----:B------:R-:W-:Y:S02]  /*e2860*/  SHF.R.U32.HI R14, RZ, 0x8, R14 ;  /* 0x00000008ff0e7819 */ /* 0x000fe4000001160e */
[----:B------:R-:W-:Y:S02]  /*e2870*/  SHF.R.U32.HI R16, RZ, 0x8, R16 ;  /* 0x00000008ff107819 */ /* 0x000fe40000011610 */
[----:B------:R-:W-:Y:S02]  /*e2880*/  SHF.R.U32.HI R10, RZ, 0x8, R10 ;  /* 0x00000008ff0a7819 */ /* 0x000fe4000001160a */
[----:B------:R-:W-:Y:S02]  /*e2890*/  PRMT R22, R15, 0x5410, R20 ;  /* 0x000054100f167816 */ /* 0x000fe40000000014 */
[----:B------:R-:W-:-:S02]  /*e28a0*/  SHF.R.S32.HI R15, RZ, 0x1f, R13 ;  /* 0x0000001fff0f7819 */ /* 0x000fc4000001140d */
[----:B------:R-:W-:Y:S02]  /*e28b0*/  IADD3 R20, P2, R13, R0, RZ ;  /* 0x000000000d147210 */ /* 0x000fe40007f5e0ff */
[----:B------:R-:W-:Y:S02]  /*e28c0*/  LOP3.LUT R14, R14, 0xffff, RZ, 0xc0, !PT ;  /* 0x0000ffff0e0e7812 */ /* 0x000fe400078ec0ff */
[----:B------:R-:W-:Y:S02]  /*e28d0*/  LOP3.LUT R16, R16, 0xffff, RZ, 0xc0, !PT ;  /* 0x0000ffff10107812 */ /* 0x000fe400078ec0ff */
[----:B------:R-:W-:Y:S01]  /*e28e0*/  LOP3.LUT R10, R10, 0xffff, RZ, 0xc0, !PT ;  /* 0x0000ffff0a0a7812 */ /* 0x000fe200078ec0ff */
[----:B------:R-:W-:Y:S01]  /*e28f0*/  IMAD.X R21, R15, 0x1, R2, P2 ;  /* 0x000000010f157824 */ /* 0x000fe200010e0602 */
[----:B------:R-:W-:Y:S02]  /*e2900*/  PRMT R16, R14, 0x3340, R16 ;  /* 0x000033400e107816 */ /* 0x000fe40000000010 */
[----:B------:R-:W-:Y:S01]  /*e2910*/  PRMT R14, R10, 0x3340, R0 ;  /* 0x000033400a0e7816 */ /* 0x000fe20000000000 */
[----:B------:R-:W-:Y:S04]  /*e2920*/  STL [R1+0x5124], R22 ;  /* 0x0051241601007387 */ /* 0x000fe80000100800 */
[----:B------:R-:W-:Y:S04]  /*e2930*/  STL.64 [R1+0xeb0], R20 ;  /* 0x000eb01401007387 */ /* 0x000fe80000100a00 */
[----:B------:R-:W-:Y:S04]  /*e2940*/  STL [R1+0x1ef8], R16 ;  /* 0x001ef81001007387 */ /* 0x000fe80000100800 */
[----:B------:R0:W-:Y:S02]  /*e2950*/  STL [R1+0x204], R14 ;  /* 0x0002040e01007387 */ /* 0x0001e40000100800 */
[----:B0-----:R-:W-:-:S02]  /*e2960*/  LOP3.LUT R14, R11, 0xffff, RZ, 0xc0, !PT ;  /* 0x0000ffff0b0e7812 */ /* 0x001fc400078ec0ff */
[----:B----4-:R-:W-:Y:S02]  /*e2970*/  LOP3.LUT R19, R19, 0xffff, RZ, 0xc0, !PT ;  /* 0x0000ffff13137812 */ /* 0x010fe400078ec0ff */
[----:B------:R-:W-:Y:S02]  /*e2980*/  LOP3.LUT R10, R17, 0xffff, RZ, 0xc0, !PT ;  /* 0x0000ffff110a7812 */ /* 0x000fe400078ec0ff */
[----:B------:R-:W-:Y:S02]  /*e2990*/  LOP3.LUT R12, R12, 0xffff, RZ, 0xc0, !PT ;  /* 0x0000ffff0c0c7812 */ /* 0x000fe400078ec0ff */
[----:B---3--:R-:W-:Y:S02]  /*e29a0*/  LOP3.LUT R20, R28, 0xffff, RZ, 0xc0, !PT ;  /* 0x0000ffff1c147812 */ /* 0x008fe400078ec0ff */
[----:B------:R-:W-:Y:S02]  /*e29b0*/  PRMT R17, R10, 0x3340, R0 ;  /* 0x000033400a117816 */ /* 0x000fe40000000000 */
[----:B------:R-:W-:-:S02]  /*e29c0*/  PRMT R16, R19, 0x3340, R12 ;  /* 0x0000334013107816 */ /* 0x000fc4000000000c */
[----:B------:R-:W-:Y:S02]  /*e29d0*/  LOP3.LUT R11, R26, 0xffff, RZ, 0xc0, !PT ;  /* 0x0000ffff1a0b7812 */ /* 0x000fe400078ec0ff */
[----:B------:R-:W-:Y:S02]  /*e29e0*/  PRMT R21, R16, 0x5410, R17 ;  /* 0x0000541010157816 */ /* 0x000fe40000000011 */
[----:B------:R-:W-:Y:S02]  /*e29f0*/  PRMT R16, R20, 0x3340, R11 ;  /* 0x0000334014107816 */ /* 0x000fe4000000000b */
[----:B------:R-:W-:Y:S01]  /*e2a00*/  PRMT R17, R14, 0x3340, R0 ;  /* 0x000033400e117816 */ /* 0x000fe20000000000 */
[----:B------:R0:W-:Y:S03]  /*e2a10*/  STL [R1+0x5120], R21 ;  /* 0x0051201501007387 */ /* 0x0001e60000100800 */
[----:B0-----:R-:W-:-:S02]  /*e2a20*/  PRMT R21, R16, 0x5410, R17 ;  /* 0x0000541010157816 */ /* 0x001fc40000000011 */
[----:B------:R-:W2:Y:S04]  /*e2a30*/  LDL.LU R16, [R1+0xb64] ;  /* 0x000b640001107983 */ /* 0x000ea80000300800 */
[----:B------:R-:W3:Y:S01]  /*e2a40*/  LDL.LU R17, [R1+0x5f0] ;  /* 0x0005f00001117983 */ /* 0x000ee20000300800 */
[----:B------:R-:W-:Y:S02]  /*e2a50*/  IADD3 R22, P2, R13, R3, RZ ;  /* 0x000000030d167210 */ /* 0x000fe40007f5e0ff */
[----:B------:R-:W-:Y:S02]  /*e2a60*/  SHF.R.U32.HI R12, RZ, 0x8, R12 ;  /* 0x00000008ff0c7819 */ /* 0x000fe4000001160c */
[----:B------:R-:W-:Y:S01]  /*e2a70*/  SHF.R.U32.HI R11, RZ, 0x8, R11 ;  /* 0x00000008ff0b7819 */ /* 0x000fe2000001160b */
[----:B------:R-:W-:Y:S01]  /*e2a80*/  IMAD.X R23, R15, 0x1, R4, P2 ;  /* 0x000000010f177824 */ /* 0x000fe200010e0604 */
[----:B------:R0:W-:Y:S01]  /*e2a90*/  STL [R1+0x511c], R21 ;  /* 0x00511c1501007387 */ /* 0x0001e20000100800 */
[----:B------:R-:W-:-:S03]  /*e2aa0*/  SHF.R.U32.HI R19, RZ, 0x8, R19 ;  /* 0x00000008ff137819 */ /* 0x000fc60000011613 */
[----:B------:R1:W-:Y:S01]  /*e2ab0*/  STL.64 [R1+0xe78], R22 ;  /* 0x000e781601007387 */ /* 0x0003e20000100a00 */
[----:B0-----:R-:W-:Y:S02]  /*e2ac0*/  LOP3.LUT R21, R11, 0xffff, RZ, 0xc0, !PT ;  /* 0x0000ffff0b157812 */ /* 0x001fe400078ec0ff */
[----:B-1----:R-:W-:Y:S02]  /*e2ad0*/  LOP3.LUT R23, R12, 0xffff, RZ, 0xc0, !PT ;  /* 0x0000ffff0c177812 */ /* 0x002fe400078ec0ff */
[----:B------:R-:W4:Y:S04]  /*e2ae0*/  LDL.LU R12, [R1+0x4e5c] ;  /* 0x004e5c00010c7983 */ /* 0x000f280000300800 */
[----:B------:R-:W4:Y:S04]  /*e2af0*/  LDL.LU R28, [R1+0x56c] ;  /* 0x00056c00011c7983 */ /* 0x000f280000300800 */
[----:B------:R-:W4:Y:S01]  /*e2b00*/  LDL.LU R11, [R1+0x970] ;  /* 0x00097000010b7983 */ /* 0x000f220000300800 */
[----:B------:R-:W-:-:S03]  /*e2b10*/  LOP3.LUT R22, R19, 0xffff, RZ, 0xc0, !PT ;  /* 0x0000ffff13167812 */ /* 0x000fc600078ec0ff */
[----:B------:R-:W4:Y:S04]  /*e2b20*/  LDL.LU R26, [R1+0x4e60] ;  /* 0x004e6000011a7983 */ /* 0x000f280000300800 */
[----:B------:R-:W4:Y:S01]  /*e2b30*/  LDL.LU R19, [R1+0x560] ;  /* 0x0005600001137983 */ /* 0x000f220000300800 */
[----:B------:R-:W-:Y:S02]  /*e2b40*/  SHF.R.U32.HI R20, RZ, 0x8, R20 ;  /* 0x00000008ff147819 */ /* 0x000fe40000011614 */
[----:B------:R-:W-:Y:S02]  /*e2b50*/  PRMT R23, R22, 0x3340, R23 ;  /* 0x0000334016177816 */ /* 0x000fe40000000017 */
[----:B------:R-:W-:-:S04]  /*e2b60*/  LOP3.LUT R20, R20, 0xffff, RZ, 0xc0, !PT ;  /* 0x0000ffff14147812 */ /* 0x000fc800078ec0ff */
[----:B------:R-:W-:Y:S02]  /*e2b70*/  PRMT R22, R20, 0x3340, R21 ;  /* 0x0000334014167816 */ /* 0x000fe40000000015 */
[----:B------:R-:W-:Y:S01]  /*e2b80*/  IADD3 R20, P2, R13, R5, RZ ;  /* 0x000000050d147210 */ /* 0x000fe20007f5e0ff */
[----:B------:R-:W-:Y:S04]  /*e2b90*/  STL [R1+0x1e98], R23 ;  /* 0x001e981701007387 */ /* 0x000fe80000100800 */
[----:B------:R-:W-:Y:S01]  /*e2ba0*/  IMAD.X R21, R15, 0x1, R7, P2 ;  /* 0x000000010f157824 */ /* 0x000fe200010e0607 */
[----:B------:R-:W-:Y:S04]  /*e2bb0*/  STL [R1+0x1e88], R22 ;  /* 0x001e881601007387 */ /* 0x000fe80000100800 */
[----:B------:R0:W-:Y:S01]  /*e2bc0*/  STL.64 [R1+0xe90], R20 ;  /* 0x000e901401007387 */ /* 0x0001e20000100a00 */
[----:B------:R-:W-:-:S02]  /*e2bd0*/  SHF.R.U32.HI R14, RZ, 0x8, R14 ;  /* 0x00000008ff0e7819 */ /* 0x000fc4000001160e */
[----:B0-----:R-:W-:Y:S02]  /*e2be0*/  IADD3 R20, P2, R13, R6, RZ ;  /* 0x000000060d147210 */ /* 0x001fe40007f5e0ff */
[----:B------:R-:W4:Y:S01]  /*e2bf0*/  LDL.LU R13, [R1+0x974] ;  /* 0x00097400010d7983 */ /* 0x000f220000300800 */
[----:B------:R-:W-:Y:S02]  /*e2c00*/  SHF.R.U32.HI R10, RZ, 0x8, R10 ;  /* 0x00000008ff0a7819 */ /* 0x000fe4000001160a */
[----:B------:R-:W-:Y:S01]  /*e2c10*/  IMAD.X R21, R15, 0x1, R27, P2 ;  /* 0x000000010f157824 */ /* 0x000fe200010e061b */
[----:B------:R-:W-:Y:S02]  /*e2c20*/  LOP3.LUT R14, R14, 0xffff, RZ, 0xc0, !PT ;  /* 0x0000ffff0e0e7812 */ /* 0x000fe400078ec0ff */
[----:B------:R-:W-:Y:S02]  /*e2c30*/  LOP3.LUT R10, R10, 0xffff, RZ, 0xc0, !PT ;  /* 0x0000ffff0a0a7812 */ /* 0x000fe400078ec0ff */
[----:B------:R0:W-:Y:S02]  /*e2c40*/  STL.64 [R1+0xe88], R20 ;  /* 0x000e881401007387 */ /* 0x0001e40000100a00 */
[----:B------:R-:W-:-:S02]  /*e2c50*/  PRMT R15, R10, 0x3340, R0 ;  /* 0x000033400a0f7816 */ /* 0x000fc40000000000 */
[----:B0-----:R-:W-:-:S05]  /*e2c60*/  PRMT R20, R14, 0x3340, R0 ;  /* 0x000033400e147816 */ /* 0x001fca0000000000 */
[----:B------:R-:W-:Y:S04]  /*e2c70*/  STL [R1+0x20c], R20 ;  /* 0x00020c1401007387 */ /* 0x000fe80000100800 */
[----:B------:R-:W-:Y:S01]  /*e2c80*/  STL [R1+0x208], R15 ;  /* 0x0002080f01007387 */ /* 0x000fe20000100800 */
[----:B--2---:R-:W-:Y:S02]  /*e2c90*/  LOP3.LUT R14, R16, 0xffff, RZ, 0xc0, !PT ;  /* 0x0000ffff100e7812 */ /* 0x004fe400078ec0ff */
[----:B---3--:R-:W-:-:S03]  /*e2ca0*/  LOP3.LUT R10, R17, 0xffff, RZ, 0xc0, !PT ;  /* 0x0000ffff110a7812 */ /* 0x008fc600078ec0ff */
[----:B------:R-:W-:Y:S04]  /*e2cb0*/  STL [R1+0x52dc], R14 ;  /* 0x0052dc0e01007387 */ /* 0x000fe80000100800 */
[----:B------:R-:W2:Y:S04]  /*e2cc0*/  LDL.LU R16, [R1+0x274] ;  /* 0x0002740001107983 */ /* 0x000ea80000300800 */
[----:B------:R0:W-:Y:S02]  /*e2cd0*/  STL [R1+0x52d8], R10 ;  /* 0x0052d80a01007387 */ /* 0x0001e40000100800 */
[----:B0-----:R-:W-:-:S02]  /*e2ce0*/  SHF.R.U32.HI R10, RZ, 0x8, R10 ;  /* 0x00000008ff0a7819 */ /* 0x001fc4000001160a */
[----:B------:R-:W-:Y:S02]  /*e2cf0*/  SHF.R.U32.HI R14, RZ, 0x8, R14 ;  /* 0x00000008ff0e7819 */ /* 0x000fe4000001160e */
[----:B------:R-:W-:Y:S02]  /*e2d00*/  LOP3.LUT R15, R10, 0xffff, RZ, 0xc0, !PT ;  /* 0x0000ffff0a0f7812 */ /* 0x000fe400078ec0ff */
[----:B------:R-:W-:Y:S02]  /*e2d10*/  LOP3.LUT R10, R18, 0xffff, RZ, 0xc0, !PT ;  /* 0x0000ffff120a7812 */ /* 0x000fe400078ec0ff */
[----:B------:R-:W-:Y:S01]  /*e2d20*/  LOP3.LUT R14, R14, 0xffff, RZ, 0xc0, !PT ;  /* 0x0000ffff0e0e7812 */ /* 0x000fe200078ec0ff */
[----:B------:R-:W3:Y:S04]  /*e2d30*/  LDL.LU R18, [R1+0x5674] ;  /* 0x0056740001127983 */ /* 0x000ee80000300800 */
[----:B------:R0:W-:Y:S01]  /*e2d40*/  STL [R1+0x1838], R10 ;  /* 0x0018380a01007387 */ /* 0x0001e20000100800 */
[----:B------:R-:W-:-:S02]  /*e2d50*/  PRMT R14, R14, 0x3340, R15 ;  /* 0x000033400e0e7816 */ /* 0x000fc4000000000f */
[----:B0-----:R-:W-:-:S03]  /*e2d60*/  SHF.R.U32.HI R10, RZ, 0x8, R10 ;  /* 0x00000008ff0a7819 */ /* 0x001fc6000001160a */
[----:B------:R0:W-:Y:S01]  /*e2d70*/  STL [R1+0x1e3c], R14 ;  /* 0x001e3c0e01007387 */ /* 0x0001e20000100800 */
[----:B------:R-:W-:Y:S02]  /*e2d80*/  LOP3.LUT R10, R10, 0xffff, RZ, 0xc0, !PT ;  /* 0x0000ffff0a0a7812 */ /* 0x000fe400078ec0ff */
[----:B----4-:R-:W-:Y:S02]  /*e2d90*/  LOP3.LUT R15, R12, 0xffff, RZ, 0xc0, !PT ;  /* 0x0000ffff0c0f7812 */ /* 0x010fe400078ec0ff */
[----:B------:R-:W-:Y:S02]  /*e2da0*/  LOP3.LUT R17, R11, 0xffff, RZ, 0xc0, !PT ;  /* 0x0000ffff0b117812 */ /* 0x000fe400078ec0ff */
[----:B0-----:R-:W-:Y:S02]  /*e2db0*/  PRMT R14, R10, 0x3340, R0 ;  /* 0x000033400a0e7816 */ /* 0x001fe40000000000 */
[----:B------:R-:W-:-:S03]  /*e2dc0*/  LOP3.LUT R11, R26, 0xffff, RZ, 0xc0, !PT ;  /* 0x0000ffff1a0b7812 */ /* 0x000fc600078ec0ff */
[----:B------:R0:W-:Y:S04]  /*e2dd0*/  STL [R1+0x210], R14 ;  /* 0x0002100e01007387 */ /* 0x0001e80000100800 */
[----:B------:R-:W4:Y:S04]  /*e2de0*/  LDL.LU R12, [R1+0x4e3c] ;  /* 0x004e3c00010c7983 */ /* 0x000f280000300800 */
[----:B------:R-:W3:Y:S01]  /*e2df0*/  LDL.LU R26, [R1+0x4b8] ;  /* 0x0004b800011a7983 */ /* 0x000ee20000300800 */
[----:B0-----:R-:W-:-:S03]  /*e2e00*/  LOP3.LUT R14, R19, 0xffff, RZ, 0xc0, !PT ;  /* 0x0000ffff130e7812 */ /* 0x001fc600078ec0ff */
[----:B------:R-:W3:Y:S01]  /*e2e10*/  LDL.LU R19, [R1+0x780] ;  /* 0x0007800001137983 */ /* 0x000ee20000300800 */
[----:B------:R-:W-:Y:S02]  /*e2e20*/  LOP3.LUT R10, R28, 0xffff, RZ, 0xc0, !PT ;  /* 0x0000ffff1c0a7812 */ /* 0x000fe400078ec0ff */
[----:B------:R-:W-:Y:S02]  /*e2e30*/  PRMT R20, R15, 0x3340, R17 ;  /* 0x000033400f147816 */ /* 0x000fe40000000011 */
[----:B------:R-:W-:Y:S02]  /*e2e40*/  LOP3.LUT R13, R13, 0xffff, RZ, 0xc0, !PT ;  /* 0x0000ffff0d0d7812 */ /* 0x000fe400078ec0ff */
[----:B------:R-:W-:Y:S02]  /*e2e50*/  PRMT R21, R10, 0x3340, R0 ;  /* 0x000033400a157816 */ /* 0x000fe40000000000 */
[----:B------:R-:W-:Y:S02]  /*e2e60*/  SHF.R.U32.HI R15, RZ, 0x8, R15 ;  /* 0x00000008ff0f7819 */ /* 0x000fe4000001160f */
[----:B------:R-:W-:-:S02]  /*e2e70*/  SHF.R.U32.HI R17, RZ, 0x8, R17 ;  /* 0x00000008ff117819 */ /* 0x000fc40000011611 */
[----:B------:R-:W-:Y:S02]  /*e2e80*/  PRMT R22, R20, 0x5410, R21 ;  /* 0x0000541014167816 */ /* 0x000fe40000000015 */
[----:B------:R-:W-:Y:S02]  /*e2e90*/  PRMT R21, R14, 0x3340, R0 ;  /* 0x000033400e157816 */ /* 0x000fe40000000000 */
[----:B------:R-:W-:Y:S02]  /*e2ea0*/  PRMT R20, R11, 0x3340, R13 ;  /* 0x000033400b147816 */ /* 0x000fe4000000000d */
[----:B------:R-:W-:Y:S02]  /*e2eb0*/  SHF.R.U32.HI R11, RZ, 0x8, R11 ;  /* 0x00000008ff0b7819 */ /* 0x000fe4000001160b */
[----:B------:R-:W-:Y:S02]  /*e2ec0*/  LOP3.LUT R15, R15, 0xffff, RZ, 0xc0, !PT ;  /* 0x0000ffff0f0f7812 */ /* 0x000fe400078ec0ff */
[----:B------:R-:W-:-:S02]  /*e2ed0*/  LOP3.LUT R17, R17, 0xffff, RZ, 0xc0, !PT ;  /* 0x0000ffff11117812 */ /* 0x000fc400078ec0ff */
[----:B------:R-:W-:Y:S02]  /*e2ee0*/  SHF.R.U32.HI R13, RZ, 0x8, R13 ;  /* 0x00000008ff0d7819 */ /* 0x000fe4000001160d */
[----:B------:R-:W-:Y:S02]  /*e2ef0*/  PRMT R20, R20, 0x5410, R21 ;  /* 0x0000541014147816 */ /* 0x000fe40000000015 */
[----:B------:R-:W-:Y:S02]  /*e2f00*/  LOP3.LUT R11, R11, 0xffff, RZ, 0xc0, !PT ;  /* 0x0000ffff0b0b7812 */ /* 0x000fe400078ec0ff */
[----:B------:R-:W-:Y:S02]  /*e2f10*/  PRMT R15, R15, 0x3340, R17 ;  /* 0x000033400f0f7816 */ /* 0x000fe40000000011 */
[----:B------:R-:W-:Y:S01]  /*e2f20*/  LOP3.LUT R13, R13, 0xffff, RZ, 0xc0, !PT ;  /* 0x0000ffff0d0d7812 */ /* 0x000fe200078ec0ff */
[----:B------:R-:W-:Y:S04]  /*e2f30*/  STL [R1+0x4e60], R22 ;  /* 0x004e601601007387 */ /* 0x000fe80000100800 */
[----:B------:R-:W-:Y:S04]  /*e2f40*/  STL [R1+0x4e5c], R20 ;  /* 0x004e5c1401007387 */ /* 0x000fe80000100800 */
[----:B------:R-:W3:Y:S01]  /*e2f50*/  LDL.LU R28, [R1+0x4e40] ;  /* 0x004e4000011c7983 */ /* 0x000ee20000300800 */
[----:B------:R-:W-:-:S03]  /*e2f60*/  PRMT R13, R11, 0x3340, R13 ;  /* 0x000033400b0d7816 */ /* 0x000fc6000000000d */
[----:B------:R-:W-:Y:S04]  /*e2f70*/  STL [R1+0x1e18], R15 ;  /* 0x001e180f01007387 */ /* 0x000fe80000100800 */
[----:B------:R-:W3:Y:S04]  /*e2f80*/  LDL.LU R11, [R1+0x4c4] ;  /* 0x0004c400010b7983 */ /* 0x000ee80000300800 */
[----:B------:R0:W-:Y:S04]  /*e2f90*/  STL [R1+0x1e0c], R13 ;  /* 0x001e0c0d01007387 */ /* 0x0001e80000100800 */
[----:B0-----:R-:W3:Y:S01]  /*e2fa0*/  LDL.LU R13, [R1+0x784] ;  /* 0x00078400010d7983 */ /* 0x001ee20000300800 */
[----:B------:R-:W-:-:S02]  /*e2fb0*/  SHF.R.U32.HI R14, RZ, 0x8, R14 ;  /* 0x00000008ff0e7819 */ /* 0x000fc4000001160e */
[----:B------:R-:W-:Y:S02]  /*e2fc0*/  SHF.R.U32.HI R10, RZ, 0x8, R10 ;  /* 0x00000008ff0a7819 */ /* 0x000fe4000001160a */
[----:B------:R-:W-:Y:S02]  /*e2fd0*/  LOP3.LUT R14, R14, 0xffff, RZ, 0xc0, !PT ;  /* 0x0000ffff0e0e7812 */ /* 0x000fe400078ec0ff */
[----:B------:R-:W-:Y:S02]  /*e2fe0*/  LOP3.LUT R10, R10, 0xffff, RZ, 0xc0, !PT ;  /* 0x0000ffff0a0a7812 */ /* 0x000fe400078ec0ff */
[--C-:B------:R-:W-:Y:S02]  /*e2ff0*/  PRMT R17, R14, 0x3340, R0.reuse ;  /* 0x000033400e117816 */ /* 0x100fe40000000000 */
[----:B------:R-:W-:Y:S02]  /*e3000*/  PRMT R14, R10, 0x3340, R0 ;  /* 0x000033400a0e7816 */ /* 0x000fe40000000000 */
[----:B--2---:R-:W-:-:S02]  /*e3010*/  SHF.R.S32.HI R15, RZ, 0x1f, R16 ;  /* 0x0000001fff0f7819 */ /* 0x004fc40000011410 */
[----:B------:R-:W-:-:S05]  /*e3020*/  IADD3 R20, P2, R16, R0, RZ ;  /* 0x0000000010147210 */ /* 0x000fca0007f5e0ff */
[----:B------:R-:W-:-:S05]  /*e3030*/  IMAD.X R21, R15, 0x1, R2, P2 ;  /* 0x000000010f157824 */ /* 0x000fca00010e0602 */
[----:B------:R-:W-:Y:S04]  /*e3040*/  STL.64 [R1+0xe50], R20 ;  /* 0x000e501401007387 */ /* 0x000fe80000100a00 */
[----:B------:R-:W-:Y:S04]  /*e3050*/  STL [R1+0x218], R17 ;  /* 0x0002181101007387 */ /* 0x000fe80000100800 */
[----:B------:R0:W-:Y:S01]  /*e3060*/  STL [R1+0x214], R14 ;  /* 0x0002140e01007387 */ /* 0x0001e20000100800 */
[----:B----4-:R-:W-:Y:S02]  /*e3070*/  LOP3.LUT R12, R12, 0xffff, RZ, 0xc0, !PT ;  /* 0x0000ffff0c0c7812 */ /* 0x010fe400078ec0ff */
[----:B---3--:R-:W-:-:S02]  /*e3080*/  LOP3.LUT R10, R26, 0xffff, RZ, 0xc0, !PT ;  /* 0x0000ffff1a0a7812 */ /* 0x008fc400078ec0ff */
[----:B0-----:R-:W-:Y:S02]  /*e3090*/  LOP3.LUT R14, R19, 0xffff, RZ, 0xc0, !PT ;  /* 0x0000ffff130e7812 */ /* 0x001fe400078ec0ff */
[----:B------:R-:W-:Y:S02]  /*e30a0*/  PRMT R19, R10, 0x3340, R0 ;  /* 0x000033400a137816 */ /* 0x000fe40000000000 */
[----:B------:R-:W-:-:S04]  /*e30b0*/  PRMT R17, R12, 0x3340, R14 ;  /* 0x000033400c117816 */ /* 0x000fc8000000000e */
[----:B------:R-:W-:-:S05]  /*e30c0*/  PRMT R17, R17, 0x5410, R19 ;  /* 0x0000541011117816 */ /* 0x000fca0000000013 */
[----:B------:R0:W-:Y:S04]  /*e30d0*/  STL [R1+0x4e48], R17 ;  /* 0x004e481101007387 */ /* 0x0001e80000100800 */
[----:B0-----:R-:W2:Y:S04]  /*e30e0*/  LDL.LU R17, [R1+0xd60] ;  /* 0x000d600001117983 */ /* 0x001ea80000300800 */
[----:B------:R-:W3:Y:S04]  /*e30f0*/  LDL.LU R26, [R1+0x3ec] ;  /* 0x0003ec00011a7983 */ /* 0x000ee80000300800 */
        /* <DEDUP_REMOVED lines=11> */
[----:B------:R-:W-:Y:S01]  /*e31b0*/  LOP3.LUT R11, R11, 0xffff, RZ, 0xc0, !PT ;  /* 0x0000ffff0b0b7812 */ /* 0x000fe200078ec0ff */
[----:B------:R0:W-:Y:S04]  /*e31c0*/  STL.64 [R1+0xe38], R20 ;  /* 0x000e381401007387 */ /* 0x0001e80000100a00 */
[----:B------:R-:W-:Y:S04]  /*e31d0*/  STL [R1+0x1dac], R14 ;  /* 0x001dac0e01007387 */ /* 0x000fe80000100800 */
[----:B------:R-:W-:Y:S04]  /*e31e0*/  STL [R1+0x21c], R12 ;  /* 0x00021c0c01007387 */ /* 0x000fe80000100800 */
[----:B------:R1:W-:Y:S01]  /*e31f0*/  STL [R1+0x52f8], R11 ;  /* 0x0052f80b01007387 */ /* 0x0003e20000100800 */
[----:B------:R-:W-:-:S02]  /*e3200*/  LOP3.LUT R10, R28, 0xffff, RZ, 0xc0, !PT ;  /* 0x0000ffff1c0a7812 */ /* 0x000fc400078ec0ff */
[----:B0-----:R-:W-:Y:S02]  /*e3210*/  PRMT R21, R11, 0x3340, R0 ;  /* 0x000033400b157816 */ /* 0x001fe40000000000 */
[----:B-1----:R-:W4:Y:S04]  /*e3220*/  LDL.LU R11, [R1+0xd64] ;  /* 0x000d6400010b7983 */ /* 0x002f280000300800 */
[----:B------:R-:W4:Y:S04]  /*e3230*/  LDL.LU R12, [R1+0x3e8] ;  /* 0x0003e800010c7983 */ /* 0x000f280000300800 */
[----:B------:R-:W4:Y:S01]  /*e3240*/  LDL.LU R28, [R1+0x650] ;  /* 0x00065000011c7983 */ /* 0x000f220000300800 */
[----:B------:R-:W-:-:S03]  /*e3250*/  LOP3.LUT R14, R13, 0xffff, RZ, 0xc0, !PT ;  /* 0x0000ffff0d0e7812 */ /* 0x000fc600078ec0ff */
[----:B------:R-:W4:Y:S01]  /*e3260*/  LDL.LU R13, [R1+0x278] ;  /* 0x00027800010d7983 */ /* 0x000f220000300800 */
[----:B------:R-:W-:-:S04]  /*e3270*/  PRMT R20, R10, 0x3340, R14 ;  /* 0x000033400a147816 */ /* 0x000fc8000000000e */
[----:B------:R-:W-:Y:S02]  /*e3280*/  PRMT R22, R20, 0x5410, R21 ;  /* 0x0000541014167816 */ /* 0x000fe40000000015 */
[----:B------:R-:W-:Y:S02]  /*e3290*/  IADD3 R20, P2, R16, R5, RZ ;  /* 0x0000000510147210 */ /* 0x000fe40007f5e0ff */
[----:B------:R-:W-:-:S03]  /*e32a0*/  SHF.R.U32.HI R10, RZ, 0x8, R10 ;  /* 0x00000008ff0a7819 */ /* 0x000fc6000001160a */
[----:B------:R-:W-:Y:S01]  /*e32b0*/  IMAD.X R21, R15, 0x1, R7, P2 ;  /* 0x000000010f157824 */ /* 0x000fe200010e0607 */
[----:B------:R-:W-:Y:S01]  /*e32c0*/  STL [R1+0x4e44], R22 ;  /* 0x004e441601007387 */ /* 0x000fe20000100800 */
[----:B------:R-:W-:-:S03]  /*e32d0*/  SHF.R.U32.HI R14, RZ, 0x8, R14 ;  /* 0x00000008ff0e7819 */ /* 0x000fc6000001160e */
[----:B------:R0:W-:Y:S01]  /*e32e0*/  STL.64 [R1+0xe20], R20 ;  /* 0x000e201401007387 */ /* 0x0001e20000100a00 */
[----:B------:R-:W-:Y:S02]  /*e32f0*/  LOP3.LUT R10, R10, 0xffff, RZ, 0xc0, !PT ;  /* 0x0000ffff0a0a7812 */ /* 0x000fe400078ec0ff */
[----:B------:R-:W-:Y:S02]  /*e3300*/  LOP3.LUT R14, R14, 0xffff, RZ, 0xc0, !PT ;  /* 0x0000ffff0e0e7812 */ /* 0x000fe400078ec0ff */
[----:B0-----:R-:W-:-:S05]  /*e3310*/  IADD3 R20, P2, R16, R6, RZ ;  /* 0x0000000610147210 */ /* 0x001fca0007f5e0ff */
[----:B------:R-:W-:Y:S01]  /*e3320*/  IMAD.X R21, R15, 0x1, R27, P2 ;  /* 0x000000010f157824 */ /* 0x000fe200010e061b */
[----:B------:R-:W-:-:S04]  /*e3330*/  PRMT R15, R10, 0x3340, R14 ;  /* 0x000033400a0f7816 */ /* 0x000fc8000000000e */
[----:B------:R-:W-:Y:S04]  /*e3340*/  STL.64 [R1+0xe18], R20 ;  /* 0x000e181401007387 */ /* 0x000fe80000100a00 */
[----:B------:R4:W-:Y:S01]  /*e3350*/  STL [R1+0x1ea8], R15 ;  /* 0x001ea80f01007387 */ /* 0x0009e20000100800 */
[----:B---3--:R-:W-:-:S03]  /*e3360*/  LOP3.LUT R10, R26, 0xffff, RZ, 0xc0, !PT ;  /* 0x0000ffff1a0a7812 */ /* 0x008fc600078ec0ff */
[----:B------:R-:W3:Y:S01]  /*e3370*/  LDL.LU R26, [R1+0xb70] ;  /* 0x000b7000011a7983 */ /* 0x000ee20000300800 */
[----:B--2---:R-:W-:Y:S02]  /*e3380*/  LOP3.LUT R14, R17, 0xffff, RZ, 0xc0, !PT ;  /* 0x0000ffff110e7812 */ /* 0x004fe400078ec0ff */
[----:B----4-:R-:W-:Y:S02]  /*e3390*/  LOP3.LUT R15, R19, 0xffff, RZ, 0xc0, !PT ;  /* 0x0000ffff130f7812 */ /* 0x010fe400078ec0ff */
[----:B------:R-:W-:Y:S02]  /*e33a0*/  PRMT R17, R10, 0x3340, R0 ;  /* 0x000033400a117816 */ /* 0x000fe40000000000 */
[--C-:B------:R-:W-:Y:S02]  /*e33b0*/  PRMT R16, R14, 0x3340, R15.reuse ;  /* 0x000033400e107816 */ /* 0x100fe4000000000f */
[----:B------:R-:W-:Y:S02]  /*e33c0*/  SHF.R.U32.HI R14, RZ, 0x8, R14 ;  /* 0x00000008ff0e7819 */ /* 0x000fe4000001160e */
        /* <DEDUP_REMOVED lines=9> */
[----:B------:R-:W-:-:S03]  /*e3460*/  PRMT R14, R10, 0x3340, R0 ;  /* 0x000033400a0e7816 */ /* 0x000fc60000000000 */
[----:B------:R-:W-:Y:S04]  /*e3470*/  STL [R1+0x1d18], R15 ;  /* 0x001d180f01007387 */ /* 0x000fe80000100800 */
[----:B------:R1:W-:Y:S01]  /*e3480*/  STL [R1+0x1e8], R14 ;  /* 0x0001e80e01007387 */ /* 0x0003e20000100800 */
[----:B------:R-:W-:Y:S02]  /*e3490*/  LOP3.LUT R11, R11, 0xffff, RZ, 0xc0, !PT ;  /* 0x0000ffff0b0b7812 */ /* 0x000fe400078ec0ff */
[----:B------:R-:W-:Y:S02]  /*e34a0*/  LOP3.LUT R10, R12, 0xffff, RZ, 0xc0, !PT ;  /* 0x0000ffff0c0a7812 */ /* 0x000fe400078ec0ff */
[----:B0-----:R-:W-:Y:S02]  /*e34b0*/  LOP3.LUT R16, R28, 0xffff, RZ, 0xc0, !PT ;  /* 0x0000ffff1c107812 */ /* 0x001fe400078ec0ff */
[----:B-1----:R-:W-:-:S02]  /*e34c0*/  PRMT R14, R10, 0x3340, R0 ;  /* 0x000033400a0e7816 */ /* 0x002fc40000000000 */
[----:B------:R-:W-:Y:S02]  /*e34d0*/  PRMT R12, R11, 0x3340, R16 ;  /* 0x000033400b0c7816 */ /* 0x000fe40000000010 */
[----:B------:R-:W-:Y:S02]  /*e34e0*/  SHF.R.S32.HI R15, RZ, 0x1f, R13 ;  /* 0x0000001fff0f7819 */ /* 0x000fe4000001140d */
[----:B------:R-:W-:Y:S02]  /*e34f0*/  IADD3 R20, P2, R13, R0, RZ ;  /* 0x000000000d147210 */ /* 0x000fe40007f5e0ff */
[----:B------:R-:W-:-:S03]  /*e3500*/  PRMT R12, R12, 0x5410, R14 ;  /* 0x000054100c0c7816 */ /* 0x000fc6000000000e */
[----:B------:R-:W-:Y:S02]  /*e3510*/  IMAD.X R21, R15, 0x1, R2, P2 ;  /* 0x000000010f157824 */ /* 0x000fe400010e0602 */
[----:B------:R0:W-:Y:S01]  /*e3520*/  STL [R1+0x4e3c], R12 ;  /* 0x004e3c0c01007387 */ /* 0x0001e20000100800 */
[----:B------:R-:W-:-:S03]  /*e3530*/  SHF.R.U32.HI R14, RZ, 0x8, R11 ;  /* 0x00000008ff0e7819 */ /* 0x000fc6000001160b */
[----:B0-----:R-:W4:Y:S04]  /*e3540*/  LDL.LU R12, [R1+0x4e70] ;  /* 0x004e7000010c7983 */ /* 0x001f280000300800 */
[----:B------:R-:W4:Y:S04]  /*e3550*/  LDL.LU R28, [R1+0x594] ;  /* 0x00059400011c7983 */ /* 0x000f280000300800 */
[----:B------:R0:W-:Y:S04]  /*e3560*/  STL.64 [R1+0xe00], R20 ;  /* 0x000e001401007387 */ /* 0x0001e80000100a00 */
[----:B------:R-:W4:Y:S01]  /*e3570*/  LDL.LU R11, [R1+0x980] ;  /* 0x00098000010b7983 */ /* 0x000f220000300800 */
        /* <DEDUP_REMOVED lines=9> */
[----:B---3--:R-:W-:-:S03]  /*e3610*/  LOP3.LUT R14, R26, 0xffff, RZ, 0xc0, !PT ;  /* 0x0000ffff1a0e7812 */ /* 0x008fc600078ec0ff */
[----:B------:R-:W3:Y:S01]  /*e3620*/  LDL.LU R26, [R1+0x4e74] ;  /* 0x004e7400011a7983 */ /* 0x000ee20000300800 */
[----:B------:R-:W-:Y:S02]  /*e3630*/  LOP3.LUT R10, R25, 0xffff, RZ, 0xc0, !PT ;  /* 0x0000ffff190a7812 */ /* 0x000fe400078ec0ff */
[----:B0-----:R-:W-:Y:S02]  /*e3640*/  IADD3 R20, P2, R13, R3, RZ ;  /* 0x000000030d147210 */ /* 0x001fe40007f5e0ff */
[----:B--2---:R-:W-:Y:S02]  /*e3650*/  LOP3.LUT R16, R19, 0xffff, RZ, 0xc0, !PT ;  /* 0x0000ffff13107812 */ /* 0x004fe400078ec0ff */
[----:B------:R-:W-:Y:S02]  /*e3660*/  PRMT R19, R10, 0x3340, R0 ;  /* 0x000033400a137816 */ /* 0x000fe40000000000 */
[----:B------:R-:W-:Y:S02]  /*e3670*/  PRMT R17, R14, 0x3340, R16 ;  /* 0x000033400e117816 */ /* 0x000fe40000000010 */
[----:B------:R-:W-:-:S02]  /*e3680*/  SHF.R.U32.HI R14, RZ, 0x8, R14 ;  /* 0x00000008ff0e7819 */ /* 0x000fc4000001160e */
[----:B------:R-:W-:Y:S02]  /*e3690*/  SHF.R.U32.HI R16, RZ, 0x8, R16 ;  /* 0x00000008ff107819 */ /* 0x000fe40000011610 */
[----:B------:R-:W-:Y:S02]  /*e36a0*/  PRMT R17, R17, 0x5410, R19 ;  /* 0x0000541011117816 */ /* 0x000fe40000000013 */
[----:B------:R-:W-:Y:S02]  /*e36b0*/  SHF.R.U32.HI R10, RZ, 0x8, R10 ;  /* 0x00000008ff0a7819 */ /* 0x000fe4000001160a */
[----:B------:R-:W-:Y:S02]  /*e36c0*/  LOP3.LUT R14, R14, 0xffff, RZ, 0xc0, !PT ;  /* 0x0000ffff0e0e7812 */ /* 0x000fe400078ec0ff */
[----:B------:R-:W-:Y:S01]  /*e36d0*/  LOP3.LUT R16, R16, 0xffff, RZ, 0xc0, !PT ;  /* 0x0000ffff10107812 */ /* 0x000fe200078ec0ff */
[----:B------:R-:W-:Y:S01]  /*e36e0*/  IMAD.X R21, R15, 0x1, R4, P2 ;  /* 0x000000010f157824 */ /* 0x000fe200010e0604 */
[----:B------:R0:W-:Y:S04]  /*e36f0*/  STL [R1+0x4e38], R17 ;  /* 0x004e381101007387 */ /* 0x0001e80000100800 */
[----:B------:R-:W2:Y:S04]  /*e3700*/  LDL.LU R25, [R1+0x598] ;  /* 0x0005980001197983 */ /* 0x000ea80000300800 */
[----:B------:R-:W2:Y:S01]  /*e3710*/  LDL.LU R19, [R1+0x984] ;  /* 0x0009840001137983 */ /* 0x000ea20000300800 */
[----:B------:R-:W-:-:S02]  /*e3720*/  LOP3.LUT R10, R10, 0xffff, RZ, 0xc0, !PT ;  /* 0x0000ffff0a0a7812 */ /* 0x000fc400078ec0ff */
[----:B------:R-:W-:Y:S01]  /*e3730*/  PRMT R14, R14, 0x3340, R16 ;  /* 0x000033400e0e7816 */ /* 0x000fe20000000010 */
[----:B------:R-:W-:Y:S04]  /*e3740*/  STL.64 [R1+0xde8], R20 ;  /* 0x000de81401007387 */ /* 0x000fe80000100a00 */
[----:B------:R-:W2:Y:S04]  /*e3750*/  LDL.LU R16, [R1+0x27c] ;  /* 0x00027c0001107983 */ /* 0x000ea80000300800 */
[----:B------:R1:W-:Y:S01]  /*e3760*/  STL [R1+0x1ccc], R14 ;  /* 0x001ccc0e01007387 */ /* 0x0003e20000100800 */
[----:B0-----:R-:W-:-:S05]  /*e3770*/  PRMT R17, R10, 0x3340, R0 ;  /* 0x000033400a117816 */ /* 0x001fca0000000000 */
[----:B------:R0:W-:Y:S01]  /*e3780*/  STL [R1+0x1f0], R17 ;  /* 0x0001f01101007387 */ /* 0x0001e20000100800 */
[----:B----4-:R-:W-:Y:S02]  /*e3790*/  LOP3.LUT R10, R12, 0xffff, RZ, 0xc0, !PT ;  /* 0x0000ffff0c0a7812 */ /* 0x010fe400078ec0ff */
[----:B-1----:R-:W-:Y:S02]  /*e37a0*/  LOP3.LUT R14, R28, 0xffff, RZ, 0xc0, !PT ;  /* 0x0000ffff1c0e7812 */ /* 0x002fe400078ec0ff */
[----:B------:R-:W-:Y:S02]  /*e37b0*/  LOP3.LUT R11, R11, 0xffff, RZ, 0xc0, !PT ;  /* 0x0000ffff0b0b7812 */ /* 0x000fe400078ec0ff */
[----:B0-----:R-:W-:Y:S02]  /*e37c0*/  PRMT R17, R14, 0x3340, R0 ;  /* 0x000033400e117816 */ /* 0x001fe40000000000 */
[----:B------:R-:W-:Y:S02]  /*e37d0*/  PRMT R12, R10, 0x3340, R11 ;  /* 0x000033400a0c7816 */ /* 0x000fe4000000000b */
[----:B------:R-:W-:-:S02]  /*e37e0*/  IADD3 R20, P2, R13, R5, RZ ;  /* 0x000000050d147210 */ /* 0x000fc40007f5e0ff */
[----:B------:R-:W-:-:S03]  /*e37f0*/  PRMT R12, R12, 0x5410, R17 ;  /* 0x000054100c0c7816 */ /* 0x000fc60000000011 */
[----:B------:R-:W-:Y:S02]  /*e3800*/  IMAD.X R21, R15, 0x1, R7, P2 ;  /* 0x000000010f157824 */ /* 0x000fe400010e0607 */
[----:B------:R0:W-:Y:S01]  /*e3810*/  STL [R1+0x4e34], R12 ;  /* 0x004e340c01007387 */ /* 0x0001e20000100800 */
[----:B------:R-:W-:Y:S02]  /*e3820*/  SHF.R.U32.HI R10, RZ, 0x8, R10 ;  /* 0x00000008ff0a7819 */ /* 0x000fe4000001160a */
[----:B------:R-:W-:Y:S02]  /*e3830*/  SHF.R.U32.HI R11, RZ, 0x8, R11 ;  /* 0x00000008ff0b7819 */ /* 0x000fe4000001160b */
[----:B0-----:R-:W-:Y:S02]  /*e3840*/  IADD3 R12, P2, R13, R6, RZ ;  /* 0x000000060d0c7210 */ /* 0x001fe40007f5e0ff */
[----:B------:R-:W-:Y:S02]  /*e3850*/  LOP3.LUT R10, R10, 0xffff, RZ, 0xc0, !PT ;  /* 0x0000ffff0a0a7812 */ /* 0x000fe400078ec0ff */
[----:B------:R-:W-:Y:S01]  /*e3860*/  LOP3.LUT R11, R11, 0xffff, RZ, 0xc0, !PT ;  /* 0x0000ffff0b0b7812 */ /* 0x000fe200078ec0ff */
[----:B------:R-:W-:Y:S01]  /*e3870*/  IMAD.X R13, R15, 0x1, R27, P2 ;  /* 0x000000010f0d7824 */ /* 0x000fe200010e061b */
[----:B------:R-:W-:Y:S02]  /*e3880*/  STL.64 [R1+0xdd0], R20 ;  /* 0x000dd01401007387 */ /* 0x000fe40000100a00 */
[----:B------:R-:W-:-:S02]  /*e3890*/  PRMT R10, R10, 0x3340, R11 ;  /* 0x000033400a0a7816 */ /* 0x000fc4000000000b */
[----:B------:R0:W-:Y:S04]  /*e38a0*/  STL.64 [R1+0xdc8], R12 ;  /* 0x000dc80c01007387 */ /* 0x0001e80000100a00 */
[----:B0-----:R-:W4:Y:S04]  /*e38b0*/  LDL.LU R13, [R1+0x4e54] ;  /* 0x004e5400010d7983 */ /* 0x001f280000300800 */
[----:B------:R-:W4:Y:S04]  /*e38c0*/  LDL.LU R11, [R1+0x4ec] ;  /* 0x0004ec00010b7983 */ /* 0x000f280000300800 */
[----:B------:R2:W-:Y:S01]  /*e38d0*/  STL [R1+0x1c8c], R10 ;  /* 0x001c8c0a01007387 */ /* 0x0005e20000100800 */
[----:B---3--:R-:W-:-:S03]  /*e38e0*/  LOP3.LUT R12, R26, 0xffff, RZ, 0xc0, !PT ;  /* 0x0000ffff1a0c7812 */ /* 0x008fc600078ec0ff */
[----:B------:R-:W3:Y:S01]  /*e38f0*/  LDL.LU R26, [R1+0x790] ;  /* 0x00079000011a7983 */ /* 0x000ee20000300800 */
[----:B------:R-:W-:-:S04]  /*e3900*/  SHF.R.U32.HI R14, RZ, 0x8, R14 ;  /* 0x00000008ff0e7819 */ /* 0x000fc8000001160e */
[----:B------:R-:W-:-:S04]  /*e3910*/  LOP3.LUT R14, R14, 0xffff, RZ, 0xc0, !PT ;  /* 0x0000ffff0e0e7812 */ /* 0x000fc800078ec0ff */
[--C-:B------:R-:W-:Y:S02]  /*e3920*/  PRMT R14, R14, 0x3340, R0.reuse ;  /* 0x000033400e0e7816 */ /* 0x100fe40000000000 */
[----:B--2---:R-:W-:Y:S02]  /*e3930*/  LOP3.LUT R10, R25, 0xffff, RZ, 0xc0, !PT ;  /* 0x0000ffff190a7812 */ /* 0x004fe400078ec0ff */
[----:B------:R-:W-:Y:S02]  /*e3940*/  LOP3.LUT R15, R19, 0xffff, RZ, 0xc0, !PT ;  /* 0x0000ffff130f7812 */ /* 0x000fe400078ec0ff */
[----:B------:R-:W-:Y:S02]  /*e3950*/  PRMT R19, R10, 0x3340, R0 ;  /* 0x000033400a137816 */ /* 0x000fe40000000000 */
[----:B------:R-:W-:Y:S02]  /*e3960*/  PRMT R17, R12, 0x3340, R15 ;  /* 0x000033400c117816 */ /* 0x000fe4000000000f */
[----:B------:R-:W-:-:S02]  /*e3970*/  SHF.R.U32.HI R12, RZ, 0x8, R12 ;  /* 0x00000008ff0c7819 */ /* 0x000fc4000001160c */
[----:B------:R-:W-:Y:S02]  /*e3980*/  SHF.R.U32.HI R15, RZ, 0x8, R15 ;  /* 0x00000008ff0f7819 */ /* 0x000fe4000001160f */
[----:B------:R-:W-:Y:S02]  /*e3990*/  PRMT R17, R17, 0x5410, R19 ;  /* 0x0000541011117816 */ /* 0x000fe40000000013 */
[----:B------:R-:W-:Y:S02]  /*e39a0*/  LOP3.LUT R12, R12, 0xffff, RZ, 0xc0, !PT ;  /* 0x0000ffff0c0c7812 */ /* 0x000fe400078ec0ff */
[----:B------:R-:W-:Y:S01]  /*e39b0*/  LOP3.LUT R15, R15, 0xffff, RZ, 0xc0, !PT ;  /* 0x0000ffff0f0f7812 */ /* 0x000fe200078ec0ff */
[----:B------:R-:W-:Y:S04]  /*e39c0*/  STL [R1+0x4e30], R17 ;  /* 0x004e301101007387 */ /* 0x000fe80000100800 */
[----:B------:R-:W2:Y:S04]  /*e39d0*/  LDL.LU R22, [R1+0x4e58] ;  /* 0x004e580001167983 */ /* 0x000ea80000300800 */
[----:B------:R-:W2:Y:S04]  /*e39e0*/  LDL.LU R23, [R1+0x794] ;  /* 0x0007940001177983 */ /* 0x000ea80000300800 */
[----:B------:R0:W-:Y:S01]  /*e39f0*/  STL [R1+0x1f4], R14 ;  /* 0x0001f40e01007387 */ /* 0x0001e20000100800 */
[----:B------:R-:W-:-:S02]  /*e3a00*/  PRMT R12, R12, 0x3340, R15 ;  /* 0x000033400c0c7816 */ /* 0x000fc4000000000f */
[----:B------:R-:W-:Y:S02]  /*e3a10*/  SHF.R.U32.HI R10, RZ, 0x8, R10 ;  /* 0x00000008ff0a7819 */ /* 0x000fe4000001160a */
[----:B------:R-:W-:Y:S02]  /*e3a20*/  SHF.R.S32.HI R15, RZ, 0x1f, R16 ;  /* 0x0000001fff0f7819 */ /* 0x000fe40000011410 */
[----:B------:R-:W-:Y:S02]  /*e3a30*/  IADD3 R20, P2, R16, R0, RZ ;  /* 0x0000000010147210 */ /* 0x000fe40007f5e0ff */
[----:B------:R-:W-:Y:S01]  /*e3a40*/  LOP3.LUT R10, R10, 0xffff, RZ, 0xc0, !PT ;  /* 0x0000ffff0a0a7812 */ /* 0x000fe200078ec0ff */
[----:B0-----:R-:W2:Y:S02]  /*e3a50*/  LDL.LU R14, [R1+0x4e8] ;  /* 0x0004e800010e7983 */ /* 0x001ea40000300800 */
[----:B------:R-:W-:Y:S01]  /*e3a60*/  IMAD.X R21, R15, 0x1, R2, P2 ;  /* 0x000000010f157824 */ /* 0x000fe200010e0602 */
[----:B------:R-:W-:Y:S01]  /*e3a70*/  PRMT R10, R10, 0x3340, R0 ;  /* 0x000033400a0a7816 */ /* 0x000fe20000000000 */
[----:B------:R-:W-:Y:S04]  /*e3a80*/  STL [R1+0x1c6c], R12 ;  /* 0x001c6c0c01007387 */ /* 0x000fe80000100800 */
[----:B------:R-:W-:Y:S04]  /*e3a90*/  STL.64 [R1+0xdb0], R20 ;  /* 0x000db01401007387 */ /* 0x000fe80000100a00 */
[----:B------:R-:W2:Y:S04]  /*e3aa0*/  LDL.LU R19, [R1+0xd80] ;  /* 0x000d800001137983 */ /* 0x000ea80000300800 */
[----:B------:R0:W-:Y:S04]  /*e3ab0*/  STL [R1+0x1f8], R10 ;  /* 0x0001f80a01007387 */ /* 0x0001e80000100800 */
[----:B0-----:R-:W2:Y:S01]  /*e3ac0*/  LDL.LU R10, [R1+0x42c] ;  /* 0x00042c00010a7983 */ /* 0x001ea20000300800 */
[----:B----4-:R-:W-:-:S03]  /*e3ad0*/  LOP3.LUT R21, R13, 0xffff, RZ, 0xc0, !PT ;  /* 0x0000ffff0d157812 */ /* 0x010fc600078ec0ff */
[----:B------:R-:W4:Y:S04]  /*e3ae0*/  LDL.LU R13, [R1+0x664] ;  /* 0x00066400010d7983 */ /* 0x000f280000300800 */
[----:B------:R-:W4:Y:S01]  /*e3af0*/  LDL.LU R17, [R1+0xd78] ;  /* 0x000d780001117983 */ /* 0x000f220000300800 */
[----:B------:R-:W-:-:S03]  /*e3b00*/  LOP3.LUT R20, R11, 0xffff, RZ, 0xc0, !PT ;  /* 0x0000ffff0b147812 */ /* 0x000fc600078ec0ff */
[----:B------:R-:W4:Y:S01]  /*e3b10*/  LDL.LU R28, [R1+0x424] ;  /* 0x00042400011c7983 */ /* 0x000f220000300800 */
[----:B---3--:R-:W-:-:S03]  /*e3b20*/  LOP3.LUT R11, R26, 0xffff, RZ, 0xc0, !PT ;  /* 0x0000ffff1a0b7812 */ /* 0x008fc600078ec0ff */
[----:B------:R-:W3:Y:S01]  /*e3b30*/  LDL.LU R26, [R1+0x660] ;  /* 0x00066000011a7983 */ /* 0x000ee20000300800 */
[----:B------:R-:W-:Y:S02]  /*e3b40*/  PRMT R25, R21, 0x3340, R11 ;  /* 0x0000334015197816 */ /* 0x000fe4000000000b */
[----:B------:R-:W-:Y:S02]  /*e3b50*/  SHF.R.U32.HI R21, RZ, 0x8, R21 ;  /* 0x00000008ff157819 */ /* 0x000fe40000011615 */
[----:B------:R-:W-:Y:S02]  /*e3b60*/  SHF.R.U32.HI R11, RZ, 0x8, R11 ;  /* 0x00000008ff0b7819 */ /* 0x000fe4000001160b */
[----:B------:R-:W-:Y:S02]  /*e3b70*/  PRMT R12, R20, 0x3340, R0 ;  /* 0x00003340140c7816 */ /* 0x000fe40000000000 */
[----:B------:R-:W-:Y:S02]  /*e3b80*/  LOP3.LUT R21, R21, 0xffff, RZ, 0xc0, !PT ;  /* 0x0000ffff15157812 */ /* 0x000fe400078ec0ff */
[----:B------:R-:W-:-:S02]  /*e3b90*/  LOP3.LUT R11, R11, 0xffff, RZ, 0xc0, !PT ;  /* 0x0000ffff0b0b7812 */ /* 0x000fc400078ec0ff */
[----:B------:R-:W-:Y:S02]  /*e3ba0*/  PRMT R25, R25, 0x5410, R12 ;  /* 0x0000541019197816 */ /* 0x000fe4000000000c */
[----:B------:R-:W-:Y:S01]  /*e3bb0*/  SHF.R.U32.HI R20, RZ, 0x8, R20 ;  /* 0x00000008ff147819 */ /* 0x000fe20000011614 */
[----:B------:R-:W3:Y:S01]  /*e3bc0*/  LDL.LU R12, [R1+0x5670] ;  /* 0x00567000010c7983 */ /* 0x000ee20000300800 */
[----:B------:R-:W-:-:S03]  /*e3bd0*/  PRMT R21, R21, 0x3340, R11 ;  /* 0x0000334015157816 */ /* 0x000fc6000000000b */
[----:B------:R0:W-:Y:S01]  /*e3be0*/  STL [R1+0x4e28], R25 ;  /* 0x004e281901007387 */ /* 0x0001e20000100800 */
[----:B------:R-:W-:-:S03]  /*e3bf0*/  LOP3.LUT R20, R20, 0xffff, RZ, 0xc0, !PT ;  /* 0x0000ffff14147812 */ /* 0x000fc600078ec0ff */
[----:B0-----:R-:W3:Y:S04]  /*e3c00*/  LDL.LU R25, [R1+0x566c] ;  /* 0x00566c0001197983 */ /* 0x001ee80000300800 */
[----:B------:R-:W3:Y:S04]  /*e3c10*/  LDL.LU R11, [R1+0x5668] ;  /* 0x00566800010b7983 */ /* 0x000ee80000300800 */
[----:B------:R0:W-:Y:S02]  /*e3c20*/  STL [R1+0x1c38], R21 ;  /* 0x001c381501007387 */ /* 0x0001e40000100800 */
[----:B0-----:R-:W-:-:S02]  /*e3c30*/  PRMT R21, R20, 0x3340, R0 ;  /* 0x0000334014157816 */ /* 0x001fc40000000000 */
[----:B--2---:R-:W-:-:S03]  /*e3c40*/  LOP3.LUT R20, R22, 0xffff, RZ, 0xc0, !PT ;  /* 0x0000ffff16147812 */ /* 0x004fc600078ec0ff */
[----:B------:R0:W-:Y:S04]  /*e3c50*/  STL [R1+0x1fc], R21 ;  /* 0x0001fc1501007387 */ /* 0x0001e80000100800 */
[----:B------:R1:W-:Y:S01]  /*e3c60*/  STL [R1+0x1828], R20 ;  /* 0x0018281401007387 */ /* 0x0003e20000100800 */
[----:B0-----:R-:W-:Y:S02]  /*e3c70*/  LOP3.LUT R21, R23, 0xffff, RZ, 0xc0, !PT ;  /* 0x0000ffff17157812 */ /* 0x001fe400078ec0ff */
[----:B------:R-:W-:Y:S02]  /*e3c80*/  LOP3.LUT R14, R14, 0xffff, RZ, 0xc0, !PT ;  /* 0x0000ffff0e0e7812 */ /* 0x000fe400078ec0ff */
[----:B-1----:R-:W-:Y:S01]  /*e3c90*/  SHF.R.U32.HI R20, RZ, 0x8, R20 ;  /* 0x00000008ff147819 */ /* 0x002fe20000011614 */
[----:B------:R0:W-:Y:S04]  /*e3ca0*/  STL [R1+0x181c], R21 ;  /* 0x00181c1501007387 */ /* 0x0001e80000100800 */
[----:B------:R1:W-:Y:S01]  /*e3cb0*/  STL [R1+0x17f8], R14 ;  /* 0x0017f80e01007387 */ /* 0x0003e20000100800 */
[----:B------:R-:W-:-:S02]  /*e3cc0*/  LOP3.LUT R20, R20, 0xffff, RZ, 0xc0, !PT ;  /* 0x0000ffff14147812 */ /* 0x000fc400078ec0ff */
[----:B0-----:R-:W-:Y:S02]  /*e3cd0*/  SHF.R.U32.HI R21, RZ, 0x8, R21 ;  /* 0x00000008ff157819 */ /* 0x001fe40000011615 */
[----:B-1----:R-:W-:Y:S02]  /*e3ce0*/  SHF.R.U32.HI R14, RZ, 0x8, R14 ;  /* 0x00000008ff0e7819 */ /* 0x002fe4000001160e */
[----:B------:R-:W-:Y:S02]  /*e3cf0*/  LOP3.LUT R21, R21, 0xffff, RZ, 0xc0, !PT ;  /* 0x0000ffff15157812 */ /* 0x000fe400078ec0ff */
[----:B------:R-:W-:Y:S02]  /*e3d00*/  LOP3.LUT R14, R14, 0xffff, RZ, 0xc0, !PT ;  /* 0x0000ffff0e0e7812 */ /* 0x000fe400078ec0ff */
[----:B------:R-:W-:Y:S02]  /*e3d10*/  LOP3.LUT R19, R19, 0xffff, RZ, 0xc0, !PT ;  /* 0x0000ffff13137812 */ /* 0x000fe400078ec0ff */
[----:B------:R-:W-:-:S02]  /*e3d20*/  PRMT R21, R20, 0x3340, R21 ;  /* 0x0000334014157816 */ /* 0x000fc40000000015 */
[--C-:B------:R-:W-:Y:S02]  /*e3d30*/  PRMT R20, R14, 0x3340, R0.reuse ;  /* 0x000033400e147816 */ /* 0x100fe40000000000 */
[----:B------:R-:W-:Y:S01]  /*e3d40*/  LOP3.LUT R14, R10, 0xffff, RZ, 0xc0, !PT ;  /* 0x0000ffff0a0e7812 */ /* 0x000fe200078ec0ff */
[----:B------:R0:W-:Y:S03]  /*e3d50*/  STL [R1+0x1c30], R21 ;  /* 0x001c301501007387 */ /* 0x0001e60000100800 */
[----:B------:R-:W-:Y:S01]  /*e3d60*/  PRMT R23, R14, 0x3340, R0 ;  /* 0x000033400e177816 */ /* 0x000fe20000000000 */
[----:B------:R3:W-:Y:S01]  /*e3d70*/  STL [R1+0x200], R20 ;  /* 0x0002001401007387 */ /* 0x0007e20000100800 */
[----:B----4-:R-:W-:Y:S02]  /*e3d80*/  LOP3.LUT R13, R13, 0xffff, RZ, 0xc0, !PT ;  /* 0x0000ffff0d0d7812 */ /* 0x010fe400078ec0ff */
[----:B0-----:R-:W-:-:S02]  /*e3d90*/  LOP3.LUT R21, R17, 0xffff, RZ, 0xc0, !PT ;  /* 0x0000ffff11157812 */ /* 0x001fc400078ec0ff */
[----:B------:R-:W-:Y:S02]  /*e3da0*/  LOP3.LUT R10, R28, 0xffff, RZ, 0xc0, !PT ;  /* 0x0000ffff1c0a7812 */ /* 0x000fe400078ec0ff */
[----:B------:R-:W-:Y:S01]  /*e3db0*/  PRMT R22, R19, 0x3340, R13 ;  /* 0x0000334013167816 */ /* 0x000fe2000000000d */
[----:B------:R-:W2:Y:S04]  /*e3dc0*/  LDL.LU R17, [R1+0xb80] ;  /* 0x000b800001117983 */ /* 0x000ea80000300800 */
[----:B------:R-:W4:Y:S01]  /*e3dd0*/  LDL.LU R28, [R1+0x610] ;  /* 0x00061000011c7983 */ /* 0x000f220000300800 */
[----:B------:R-:W-:Y:S02]  /*e3de0*/  SHF.R.U32.HI R19, RZ, 0x8, R19 ;  /* 0x00000008ff137819 */ /* 0x000fe40000011613 */
[----:B------:R-:W-:-:S02]  /*e3df0*/  SHF.R.U32.HI R13, RZ, 0x8, R13 ;  /* 0x00000008ff0d7819 */ /* 0x000fc4000001160d */
[----:B---3--:R-:W-:Y:S02]  /*e3e00*/  LOP3.LUT R20, R26, 0xffff, RZ, 0xc0, !PT ;  /* 0x0000ffff1a147812 */ /* 0x008fe400078ec0ff */
[----:B------:R-:W-:Y:S02]  /*e3e10*/  PRMT R26, R22, 0x5410, R23 ;  /* 0x00005410161a7816 */ /* 0x000fe40000000017 */
[----:B------:R-:W-:Y:S02]  /*e3e20*/  PRMT R23, R10, 0x3340, R0 ;  /* 0x000033400a177816 */ /* 0x000fe40000000000 */
[--C-:B------:R-:W-:Y:S01]  /*e3e30*/  PRMT R22, R21, 0x3340, R20.reuse ;  /* 0x0000334015167816 */ /* 0x100fe20000000014 */
[----:B------:R0:W-:Y:S01]  /*e3e40*/  STL [R1+0x4e14], R26 ;  /* 0x004e141a01007387 */ /* 0x0001e20000100800 */
[----:B------:R-:W-:Y:S02]  /*e3e50*/  SHF.R.U32.HI R20, RZ, 0x8, R20 ;  /* 0x00000008ff147819 */ /* 0x000fe40000011614 */
[----:B------:R-:W-:-:S02]  /*e3e60*/  SHF.R.U32.HI R21, RZ, 0x8, R21 ;  /* 0x00000008ff157819 */ /* 0x000fc40000011615 */
[----:B0-----:R-:W-:Y:S02]  /*e3e70*/  PRMT R26, R22, 0x5410, R23 ;  /* 0x00005410161a7816 */ /* 0x001fe40000000017 */
[----:B------:R-:W-:-:S05]  /*e3e80*/  IADD3 R22, P2, R16, R3, RZ ;  /* 0x0000000310167210 */ /* 0x000fca0007f5e0ff */
[----:B------:R-:W-:Y:S01]  /*e3e90*/  IMAD.X R23, R15, 0x1, R4, P2 ;  /* 0x000000010f177824 */ /* 0x000fe200010e0604 */
[----:B------:R0:W-:Y:S04]  /*e3ea0*/  STL [R1+0x4e0c], R26 ;  /* 0x004e0c1a01007387 */ /* 0x0001e80000100800 */
[----:B------:R1:W-:Y:S01]  /*e3eb0*/  STL.64 [R1+0xd78], R22 ;  /* 0x000d781601007387 */ /* 0x0003e20000100a00 */
[----:B0-----:R-:W-:Y:S02]  /*e3ec0*/  LOP3.LUT R26, R20, 0xffff, RZ, 0xc0, !PT ;  /* 0x0000ffff141a7812 */ /* 0x001fe400078ec0ff */
[----:B------:R-:W-:Y:S02]  /*e3ed0*/  LOP3.LUT R20, R19, 0xffff, RZ, 0xc0, !PT ;  /* 0x0000ffff13147812 */ /* 0x000fe400078ec0ff */
[----:B------:R-:W3:Y:S04]  /*e3ee0*/  LDL.LU R19, [R1+0xb84] ;  /* 0x000b840001137983 */ /* 0x000ee80000300800 */
[----:B-1----:R-:W3:Y:S01]  /*e3ef0*/  LDL.LU R23, [R1+0x280] ;  /* 0x0002800001177983 */ /* 0x002ee20000300800 */
[----:B------:R-:W-:-:S02]  /*e3f00*/  LOP3.LUT R22, R21, 0xffff, RZ, 0xc0, !PT ;  /* 0x0000ffff15167812 */ /* 0x000fc400078ec0ff */
[----:B------:R-:W-:Y:S02]  /*e3f10*/  LOP3.LUT R21, R13, 0xffff, RZ, 0xc0, !PT ;  /* 0x0000ffff0d157812 */ /* 0x000fe400078ec0ff */
[----:B------:R-:W3:Y:S01]  /*e3f20*/  LDL.LU R13, [R1+0x614] ;  /* 0x00061400010d7983 */ /* 0x000ee20000300800 */
[----:B------:R-:W-:-:S03]  /*e3f30*/  PRMT R22, R22, 0x3340, R26 ;  /* 0x0000334016167816 */ /* 0x000fc6000000001a */
[----:B------:R-:W4:Y:S04]  /*e3f40*/  LDL.LU R26, [R1+0x5664] ;  /* 0x00566400011a7983 */ /* 0x000f280000300800 */
[----:B------:R0:W-:Y:S02]  /*e3f50*/  STL [R1+0x1bec], R22 ;  /* 0x001bec1601007387 */ /* 0x0001e40000100800 */
[----:B0-----:R-:W-:Y:S02]  /*e3f60*/  PRMT R22, R20, 0x3340, R21 ;  /* 0x0000334014167816 */ /* 0x001fe40000000015 */
[----:B------:R-:W-:Y:S02]  /*e3f70*/  IADD3 R20, P2, R16, R5, RZ ;  /* 0x0000000510147210 */ /* 0x000fe40007f5e0ff */
[----:B------:R-:W-:-:S03]  /*e3f80*/  SHF.R.U32.HI R14, RZ, 0x8, R14 ;  /* 0x00000008ff0e7819 */ /* 0x000fc6000001160e */
[----:B------:R-:W-:Y:S01]  /*e3f90*/  IMAD.X R21, R15, 0x1, R7, P2 ;  /* 0x000000010f157824 */ /* 0x000fe200010e0607 */
[----:B------:R-:W-:Y:S01]  /*e3fa0*/  STL [R1+0x1be8], R22 ;  /* 0x001be81601007387 */ /* 0x000fe20000100800 */
[----:B------:R-:W-:-:S03]  /*e3fb0*/  LOP3.LUT R14, R14, 0xffff, RZ, 0xc0, !PT ;  /* 0x0000ffff0e0e7812 */ /* 0x000fc600078ec0ff */
[----:B------:R0:W-:Y:S02]  /*e3fc0*/  STL.64 [R1+0xd88], R20 ;  /* 0x000d881401007387 */ /* 0x0001e40000100a00 */
[----:B0-----:R-:W-:-:S05]  /*e3fd0*/  IADD3 R20, P2, R16, R6, RZ ;  /* 0x0000000610147210 */ /* 0x001fca0007f5e0ff */
[----:B------:R-:W-:Y:S01]  /*e3fe0*/  IMAD.X R21, R15, 0x1, R27, P2 ;  /* 0x000000010f157824 */ /* 0x000fe200010e061b */
[----:B------:R-:W-:Y:S02]  /*e3ff0*/  PRMT R15, R14, 0x3340, R0 ;  /* 0x000033400e0f7816 */ /* 0x000fe40000000000 */
[----:B------:R-:W-:Y:S02]  /*e4000*/  LOP3.LUT R16, R9, 0xffff, RZ, 0xc0, !PT ;  /* 0x0000ffff09107812 */ /* 0x000fe400078ec0ff */
[----:B--2---:R-:W-:Y:S01]  /*e4010*/  LOP3.LUT R14, R17, 0xffff, RZ, 0xc0, !PT ;  /* 0x0000ffff110e7812 */ /* 0x004fe200078ec0ff */
[----:B----4-:R-:W-:Y:S04]  /*e4020*/  STL.64 [R1+0x5658], R26 ;  /* 0x0056581a01007387 */ /* 0x010fe80000100a00 */
[----:B------:R-:W-:Y:S04]  /*e4030*/  STL.64 [R1+0xd80], R20 ;  /* 0x000d801401007387 */ /* 0x000fe80000100a00 */
[----:B------:R0:W-:Y:S04]  /*e4040*/  STL [R1+0x1d0], R15 ;  /* 0x0001d00f01007387 */ /* 0x0001e80000100800 */
[----:B------:R-:W2:Y:S01]  /*e4050*/  LDL.LU R9, [R1+0x5660] ;  /* 0x0056600001097983 */ /* 0x000ea20000300800 */
[----:B0-----:R-:W-:-:S02]  /*e4060*/  LOP3.LUT R15, R28, 0xffff, RZ, 0xc0, !PT ;  /* 0x0000ffff1c0f7812 */ /* 0x001fc400078ec0ff */
[----:B------:R-:W-:Y:S02]  /*e4070*/  PRMT R20, R16, 0x3340, R0 ;  /* 0x0000334010147816 */ /* 0x000fe40000000000 */
[--C-:B------:R-:W-:Y:S02]  /*e4080*/  PRMT R17, R14, 0x3340, R15.reuse ;  /* 0x000033400e117816 */ /* 0x100fe4000000000f */
[----:B------:R-:W-:Y:S02]  /*e4090*/  SHF.R.U32.HI R14, RZ, 0x8, R14 ;  /* 0x00000008ff0e7819 */ /* 0x000fe4000001160e */
[----:B------:R-:W-:Y:S02]  /*e40a0*/  SHF.R.U32.HI R15, RZ, 0x8, R15 ;  /* 0x00000008ff0f7819 */ /* 0x000fe4000001160f */
[----:B------:R-:W-:Y:S02]  /*e40b0*/  PRMT R17, R17, 0x5410, R20 ;  /* 0x0000541011117816 */ /* 0x000fe40000000014 */
[----:B------:R-:W-:-:S02]  /*e40c0*/  SHF.R.U32.HI R20, RZ, 0x8, R10 ;  /* 0x00000008ff147819 */ /* 0x000fc4000001160a */
[----:B------:R-:W-:Y:S02]  /*e40d0*/  LOP3.LUT R14, R14, 0xffff, RZ, 0xc0, !PT ;  /* 0x0000ffff0e0e7812 */ /* 0x000fe400078ec0ff */
[----:B------:R-:W-:Y:S02]  /*e40e0*/  LOP3.LUT R15, R15, 0xffff, RZ, 0xc0, !PT ;  /* 0x0000ffff0f0f7812 */ /* 0x000fe400078ec0ff */
[----:B------:R-:W-:Y:S01]  /*e40f0*/  LOP3.LUT R20, R20, 0xffff, RZ, 0xc0, !PT ;  /* 0x0000ffff14147812 */ /* 0x000fe200078ec0ff */
[----:B------:R0:W-:Y:S04]  /*e4100*/  STL [R1+0x4df8], R17 ;  /* 0x004df81101007387 */ /* 0x0001e80000100800 */
[----:B------:R-:W4:Y:S01]  /*e4110*/  LDL.LU R10, [R1+0x4e88] ;  /* 0x004e8800010a7983 */ /* 0x000f220000300800 */
[----:B------:R-:W-:-:S02]  /*e4120*/  PRMT R21, R20, 0x3340, R0 ;  /* 0x0000334014157816 */ /* 0x000fc40000000000 */
[----:B------:R-:W-:Y:S02]  /*e4130*/  PRMT R20, R14, 0x3340, R15 ;  /* 0x000033400e147816 */ /* 0x000fe4000000000f */
[----:B---3--:R-:W-:Y:S01]  /*e4140*/  LOP3.LUT R15, R19, 0xffff, RZ, 0xc0, !PT ;  /* 0x0000ffff130f7812 */ /* 0x008fe200078ec0ff */
[----:B0-----:R-:W3:Y:S04]  /*e4150*/  LDL.LU R17, [R1+0x5b4] ;  /* 0x0005b40001117983 */ /* 0x001ee80000300800 */
[----:B------:R-:W2:Y:S04]  /*e4160*/  LDL.LU R28, [R1+0x990] ;  /* 0x00099000011c7983 */ /* 0x000ea80000300800 */
[----:B------:R-:W-:Y:S04]  /*e4170*/  STL [R1+0x1d4], R21 ;  /* 0x0001d41501007387 */ /* 0x000fe80000100800 */
[----:B------:R0:W-:Y:S01]  /*e4180*/  STL [R1+0x1b9c], R20 ;  /* 0x001b9c1401007387 */ /* 0x0001e20000100800 */
[----:B------:R-:W-:-:S02]  /*e4190*/  LOP3.LUT R14, R8, 0xffff, RZ, 0xc0, !PT ;  /* 0x0000ffff080e7812 */ /* 0x000fc400078ec0ff */
[----:B0-----:R-:W-:Y:S02]  /*e41a0*/  LOP3.LUT R20, R13, 0xffff, RZ, 0xc0, !PT ;  /* 0x0000ffff0d147812 */ /* 0x001fe400078ec0ff */
[----:B------:R-:W-:Y:S02]  /*e41b0*/  PRMT R13, R14, 0x3340, R0 ;  /* 0x000033400e0d7816 */ /* 0x000fe40000000000 */
[----:B------:R-:W-:-:S04]  /*e41c0*/  PRMT R8, R15, 0x3340, R20 ;  /* 0x000033400f087816 */ /* 0x000fc80000000014 */
[----:B------:R-:W-:Y:S02]  /*e41d0*/  PRMT R13, R8, 0x5410, R13 ;  /* 0x00005410080d7816 */ /* 0x000fe4000000000d */
[----:B------:R-:W2:Y:S04]  /*e41e0*/  LDL.LU R8, [R1+0x4e8c] ;  /* 0x004e8c0001087983 */ /* 0x000ea80000300800 */
[----:B------:R-:W2:Y:S04]  /*e41f0*/  LDL.LU R19, [R1+0x5b8] ;  /* 0x0005b80001137983 */ /* 0x000ea80000300800 */
[----:B------:R0:W-:Y:S04]  /*e4200*/  STL [R1+0x4df4], R13 ;  /* 0x004df40d01007387 */ /* 0x0001e80000100800 */
[----:B0-----:R-:W2:Y:S01]  /*e4210*/  LDL.LU R13, [R1+0x994] ;  /* 0x00099400010d7983 */ /* 0x001ea20000300800 */
[----:B------:R-:W-:-:S02]  /*e4220*/  SHF.R.U32.HI R15, RZ, 0x8, R15 ;  /* 0x00000008ff0f7819 */ /* 0x000fc4000001160f */
[----:B------:R-:W-:Y:S02]  /*e4230*/  SHF.R.U32.HI R20, RZ, 0x8, R20 ;  /* 0x00000008ff147819 */ /* 0x000fe40000011614 */
[----:B------:R-:W-:Y:S02]  /*e4240*/  SHF.R.U32.HI R14, RZ, 0x8, R14 ;  /* 0x00000008ff0e7819 */ /* 0x000fe4000001160e */
[----:B------:R-:W-:Y:S02]  /*e4250*/  SHF.R.S32.HI R21, RZ, 0x1f, R23 ;  /* 0x0000001fff157819 */ /* 0x000fe40000011417 */
[----:B------:R-:W-:Y:S02]  /*e4260*/  IADD3 R26, P2, R23, R0, RZ ;  /* 0x00000000171a7210 */ /* 0x000fe40007f5e0ff */
[----:B------:R-:W-:Y:S02]  /*e4270*/  LOP3.LUT R15, R15, 0xffff, RZ, 0xc0, !PT ;  /* 0x0000ffff0f0f7812 */ /* 0x000fe400078ec0ff */
[----:B------:R-:W-:-:S02]  /*e4280*/  LOP3.LUT R20, R20, 0xffff, RZ, 0xc0, !PT ;  /* 0x0000ffff14147812 */ /* 0x000fc400078ec0ff */
[----:B------:R-:W-:Y:S01]  /*e4290*/  LOP3.LUT R14, R14, 0xffff, RZ, 0xc0, !PT ;  /* 0x0000ffff0e0e7812 */ /* 0x000fe200078ec0ff */
[----:B------:R-:W-:Y:S01]  /*e42a0*/  IMAD.X R27, R21, 0x1, R2, P2 ;  /* 0x00000001151b7824 */ /* 0x000fe200010e0602 */
[----:B------:R-:W-:Y:S02]  /*e42b0*/  PRMT R15, R15, 0x3340, R20 ;  /* 0x000033400f0f7816 */ /* 0x000fe40000000014 */
[----:B------:R-:W-:Y:S02]  /*e42c0*/  PRMT R14, R14, 0x3340, R0 ;  /* 0x000033400e0e7816 */ /* 0x000fe40000000000 */
[----:B------:R0:W-:Y:S04]  /*e42d0*/  STL.64 [R1+0xd60], R26 ;  /* 0x000d601a01007387 */ /* 0x0001e80000100a00 */
[----:B------:R3:W-:Y:S04]  /*e42e0*/  STL [R1+0x1b7c], R15 ;  /* 0x001b7c0f01007387 */ /* 0x0007e80000100800 */
[----:B------:R2:W-:Y:S01]  /*e42f0*/  STL [R1+0x1d8], R14 ;  /* 0x0001d80e01007387 */ /* 0x0005e20000100800 */
[----:B------:R-:W-:-:S04]  /*e4300*/  SHF.R.U32.HI R16, RZ, 0x8, R16 ;  /* 0x00000008ff107819 */ /* 0x000fc80000011610 */
[----:B------:R-:W-:Y:S02]  /*e4310*/  LOP3.LUT R16, R16, 0xffff, RZ, 0xc0, !PT ;  /* 0x0000ffff10107812 */ /* 0x000fe400078ec0ff */
[----:B0-----:R-:W-:-:S05]  /*e4320*/  IADD3 R26, P2, R23, R3, RZ ;  /* 0x00000003171a7210 */ /* 0x001fca0007f5e0ff */
[----:B------:R-:W-:Y:S01]  /*e4330*/  IMAD.X R27, R21, 0x1, R4, P2 ;  /* 0x00000001151b7824 */ /* 0x000fe200010e0604 */
[----:B----4-:R-:W-:Y:S02]  /*e4340*/  LOP3.LUT R10, R10, 0xffff, RZ, 0xc0, !PT ;  /* 0x0000ffff0a0a7812 */ /* 0x010fe400078ec0ff */
[----:B---3--:R-:W-:Y:S02]  /*e4350*/  LOP3.LUT R15, R17, 0xffff, RZ, 0xc0, !PT ;  /* 0x0000ffff110f7812 */ /* 0x008fe400078ec0ff */
[----:B--2---:R-:W-:Y:S02]  /*e4360*/  LOP3.LUT R14, R28, 0xffff, RZ, 0xc0, !PT ;  /* 0x0000ffff1c0e7812 */ /* 0x004fe400078ec0ff */
[----:B------:R-:W-:Y:S02]  /*e4370*/  PRMT R20, R15, 0x3340, R0 ;  /* 0x000033400f147816 */ /* 0x000fe40000000000 */
[----:B------:R-:W-:Y:S02]  /*e4380*/  PRMT R17, R10, 0x3340, R14 ;  /* 0x000033400a117816 */ /* 0x000fe4000000000e */
[----:B------:R-:W-:-:S02]  /*e4390*/  SHF.R.U32.HI R10, RZ, 0x8, R10 ;  /* 0x00000008ff0a7819 */ /* 0x000fc4000001160a */
[----:B------:R-:W-:Y:S02]  /*e43a0*/  SHF.R.U32.HI R14, RZ, 0x8, R14 ;  /* 0x00000008ff0e7819 */ /* 0x000fe4000001160e */
[----:B------:R-:W-:Y:S02]  /*e43b0*/  PRMT R17, R17, 0x5410, R20 ;  /* 0x0000541011117816 */ /* 0x000fe40000000014 */
[----:B------:R-:W-:Y:S02]  /*e43c0*/  PRMT R20, R16, 0x3340, R0 ;  /* 0x0000334010147816 */ /* 0x000fe40000000000 */
[----:B------:R-:W-:Y:S02]  /*e43d0*/  LOP3.LUT R10, R10, 0xffff, RZ, 0xc0, !PT ;  /* 0x0000ffff0a0a7812 */ /* 0x000fe400078ec0ff */
[----:B------:R-:W-:Y:S01]  /*e43e0*/  LOP3.LUT R14, R14, 0xffff, RZ, 0xc0, !PT ;  /* 0x0000ffff0e0e7812 */ /* 0x000fe200078ec0ff */
[----:B------:R0:W-:Y:S03]  /*e43f0*/  STL [R1+0x4de0], R17 ;  /* 0x004de01101007387 */ /* 0x0001e60000100800 */
[----:B------:R-:W-:Y:S01]  /*e4400*/  PRMT R14, R10, 0x3340, R14 ;  /* 0x000033400a0e7816 */ /* 0x000fe2000000000e */
[----:B0-----:R-:W2:Y:S04]  /*e4410*/  LDL.LU R17, [R1+0x4e6c] ;  /* 0x004e6c0001117983 */ /* 0x001ea80000300800 */
[----:B------:R-:W-:Y:S04]  /*e4420*/  STL.64 [R1+0xd58], R26 ;  /* 0x000d581a01007387 */ /* 0x000fe80000100a00 */
[----:B------:R-:W3:Y:S04]  /*e4430*/  LDL.LU R28, [R1+0x7a0] ;  /* 0x0007a000011c7983 */ /* 0x000ee80000300800 */
[----:B------:R0:W-:Y:S01]  /*e4440*/  STL [R1+0x1dc], R20 ;  /* 0x0001dc1401007387 */ /* 0x0001e20000100800 */
[----:B------:R-:W-:-:S02]  /*e4450*/  LOP3.LUT R16, R8, 0xffff, RZ, 0xc0, !PT ;  /* 0x0000ffff08107812 */ /* 0x000fc400078ec0ff */
[----:B------:R-:W-:Y:S02]  /*e4460*/  LOP3.LUT R10, R19, 0xffff, RZ, 0xc0, !PT ;  /* 0x0000ffff130a7812 */ /* 0x000fe400078ec0ff */
[----:B0-----:R-:W-:Y:S02]  /*e4470*/  LOP3.LUT R20, R13, 0xffff, RZ, 0xc0, !PT ;  /* 0x0000ffff0d147812 */ /* 0x001fe400078ec0ff */
[----:B------:R-:W-:Y:S02]  /*e4480*/  PRMT R26, R10, 0x3340, R0 ;  /* 0x000033400a1a7816 */ /* 0x000fe40000000000 */
[----:B------:R-:W-:-:S04]  /*e4490*/  PRMT R22, R16, 0x3340, R20 ;  /* 0x0000334010167816 */ /* 0x000fc80000000014 */
[----:B------:R-:W-:Y:S02]  /*e44a0*/  PRMT R22, R22, 0x5410, R26 ;  /* 0x0000541016167816 */ /* 0x000fe4000000001a */
[----:B------:R-:W-:Y:S01]  /*e44b0*/  IADD3 R26, P2, R23, R5, RZ ;  /* 0x00000005171a7210 */ /* 0x000fe20007f5e0ff */
[----:B------:R0:W-:Y:S04]  /*e44c0*/  STL [R1+0x1b48], R14 ;  /* 0x001b480e01007387 */ /* 0x0001e80000100800 */
[----:B------:R-:W4:Y:S01]  /*e44d0*/  LDL.LU R19, [R1+0x4e4c] ;  /* 0x004e4c0001137983 */ /* 0x000f220000300800 */
[----:B------:R-:W-:-:S03]  /*e44e0*/  IMAD.X R27, R21, 0x1, R7, P2 ;  /* 0x00000001151b7824 */ /* 0x000fc600010e0607 */
[----:B------:R-:W3:Y:S04]  /*e44f0*/  LDL.LU R13, [R1+0x468] ;  /* 0x00046800010d7983 */ /* 0x000ee80000300800 */
[----:B------:R-:W3:Y:S04]  /*e4500*/  LDL.LU R8, [R1+0x668] ;  /* 0x0006680001087983 */ /* 0x000ee80000300800 */
[----:B0-----:R-:W3:Y:S04]  /*e4510*/  LDL.LU R14, [R1+0x284] ;  /* 0x00028400010e7983 */ /* 0x001ee80000300800 */
[----:B------:R-:W-:Y:S04]  /*e4520*/  STL [R1+0x21a8], R22 ;  /* 0x0021a81601007387 */ /* 0x000fe80000100800 */
[----:B------:R0:W-:Y:S04]  /*e4530*/  STL.64 [R1+0xd50], R26 ;  /* 0x000d501a01007387 */ /* 0x0001e80000100a00 */
[----:B0-----:R-:W3:Y:S01]  /*e4540*/  LDL.LU.64 R26, [R1+0x5658] ;  /* 0x00565800011a7983 */ /* 0x001ee20000300a00 */
[----:B------:R-:W-:-:S02]  /*e4550*/  SHF.R.U32.HI R16, RZ, 0x8, R16 ;  /* 0x00000008ff107819 */ /* 0x000fc40000011610 */
[----:B------:R-:W-:Y:S02]  /*e4560*/  SHF.R.U32.HI R20, RZ, 0x8, R20 ;  /* 0x00000008ff147819 */ /* 0x000fe40000011614 */
[----:B------:R-:W-:Y:S02]  /*e4570*/  IADD3 R22, P2, R23, R6, RZ ;  /* 0x0000000617167210 */ /* 0x000fe40007f5e0ff */
[----:B------:R-:W-:Y:S02]  /*e4580*/  SHF.R.U32.HI R10, RZ, 0x8, R10 ;  /* 0x00000008ff0a7819 */ /* 0x000fe4000001160a */
[----:B------:R-:W-:Y:S02]  /*e4590*/  LOP3.LUT R16, R16, 0xffff, RZ, 0xc0, !PT ;  /* 0x0000ffff10107812 */ /* 0x000fe400078ec0ff */
[----:B------:R-:W-:Y:S02]  /*e45a0*/  LOP3.LUT R20, R20, 0xffff, RZ, 0xc0, !PT ;  /* 0x0000ffff14147812 */ /* 0x000fe400078ec0ff */
[----:B------:R-:W-:-:S02]  /*e45b0*/  LOP3.LUT R10, R10, 0xffff, RZ, 0xc0, !PT ;  /* 0x0000ffff0a0a7812 */ /* 0x000fc400078ec0ff */
[----:B------:R-:W-:Y:S02]  /*e45c0*/  PRMT R20, R16, 0x3340, R20 ;  /* 0x0000334010147816 */ /* 0x000fe40000000014 */
[----:B------:R-:W-:Y:S02]  /*e45d0*/  PRMT R16, R10, 0x3340, R0 ;  /* 0x000033400a107816 */ /* 0x000fe40000000000 */
[----:B--2---:R-:W-:Y:S02]  /*e45e0*/  LOP3.LUT R10, R17, 0xffff, RZ, 0xc0, !PT ;  /* 0x0000ffff110a7812 */ /* 0x004fe400078ec0ff */
[----:B----4-:R-:W-:Y:S01]  /*e45f0*/  LOP3.LUT R19, R19, 0xffff, RZ, 0xc0, !PT ;  /* 0x0000ffff13137812 */ /* 0x010fe200078ec0ff */
[----:B---3--:R-:W-:-:S05]  /*e4600*/  IMAD.X R23, R21, 0x1, R27, P2 ;  /* 0x0000000115177824 */ /* 0x008fca00010e061b */
[----:B------:R-:W-:Y:S04]  /*e4610*/  STL.64 [R1+0xd48], R22 ;  /* 0x000d481601007387 */ /* 0x000fe80000100a00 */
[----:B------:R0:W-:Y:S04]  /*e4620*/  STL [R1+0x1b38], R20 ;  /* 0x001b381401007387 */ /* 0x0001e80000100800 */
[----:B------:R1:W-:Y:S01]  /*e4630*/  STL [R1+0x1e4], R16 ;  /* 0x0001e41001007387 */ /* 0x0003e20000100800 */
[----:B------:R-:W-:-:S03]  /*e4640*/  SHF.R.U32.HI R21, RZ, 0x8, R15 ;  /* 0x00000008ff157819 */ /* 0x000fc6000001160f */
[----:B------:R-:W2:Y:S01]  /*e4650*/  LDL.LU R15, [R1+0x4e50] ;  /* 0x004e5000010f7983 */ /* 0x000ea20000300800 */
[----:B0-----:R-:W-:Y:S02]  /*e4660*/  LOP3.LUT R20, R28, 0xffff, RZ, 0xc0, !PT ;  /* 0x0000ffff1c147812 */ /* 0x001fe400078ec0ff */
[----:B-1----:R-:W-:Y:S02]  /*e4670*/  SHF.R.U32.HI R16, RZ, 0x8, R10 ;  /* 0x00000008ff107819 */ /* 0x002fe4000001160a */
[--C-:B------:R-:W-:Y:S02]  /*e4680*/  PRMT R17, R10, 0x3340, R20.reuse ;  /* 0x000033400a117816 */ /* 0x100fe40000000014 */
[----:B------:R-:W-:Y:S02]  /*e4690*/  SHF.R.U32.HI R20, RZ, 0x8, R20 ;  /* 0x00000008ff147819 */ /* 0x000fe40000011614 */
[----:B------:R-:W-:Y:S01]  /*e46a0*/  LOP3.LUT R21, R21, 0xffff, RZ, 0xc0, !PT ;  /* 0x0000ffff15157812 */ /* 0x000fe200078ec0ff */
[----:B------:R-:W3:Y:S01]  /*e46b0*/  LDL.LU R10, [R1+0x474] ;  /* 0x00047400010a7983 */ /* 0x000ee20000300800 */
[----:B------:R-:W-:-:S02]  /*e46c0*/  LOP3.LUT R16, R16, 0xffff, RZ, 0xc0, !PT ;  /* 0x0000ffff10107812 */ /* 0x000fc400078ec0ff */
[----:B------:R-:W-:Y:S01]  /*e46d0*/  LOP3.LUT R20, R20, 0xffff, RZ, 0xc0, !PT ;  /* 0x0000ffff14147812 */ /* 0x000fe200078ec0ff */
[----:B------:R0:W-:Y:S01]  /*e46e0*/  STL [R1+0x790], R17 ;  /* 0x0007901101007387 */ /* 0x0001e20000100800 */
[----:B------:R-:W-:Y:S02]  /*e46f0*/  PRMT R21, R21, 0x3340, R0 ;  /* 0x0000334015157816 */ /* 0x000fe40000000000 */
[----:B------:R-:W-:Y:S02]  /*e4700*/  PRMT R16, R16, 0x3340, R20 ;  /* 0x0000334010107816 */ /* 0x000fe40000000014 */
[----:B------:R-:W-:Y:S02]  /*e4710*/  LOP3.LUT R13, R13, 0xffff, RZ, 0xc0, !PT ;  /* 0x0000ffff0d0d7812 */ /* 0x000fe400078ec0ff */
[----:B------:R-:W-:Y:S01]  /*e4720*/  LOP3.LUT R20, R8, 0xffff, RZ, 0xc0, !PT ;  /* 0x0000ffff08147812 */ /* 0x000fe200078ec0ff */
[----:B0-----:R-:W4:Y:S04]  /*e4730*/  LDL.LU R17, [R1+0x66c] ;  /* 0x00066c0001117983 */ /* 0x001f280000300800 */
[----:B------:R-:W-:Y:S04]  /*e4740*/  STL [R1+0x1e0], R21 ;  /* 0x0001e01501007387 */ /* 0x000fe80000100800 */
[----:B------:R0:W-:Y:S01]  /*e4750*/  STL [R1+0x1bbc], R16 ;  /* 0x001bbc1001007387 */ /* 0x0001e20000100800 */
[----:B------:R-:W-:-:S03]  /*e4760*/  PRMT R8, R19, 0x3340, R20 ;  /* 0x0000334013087816 */ /* 0x000fc60000000014 */
[----:B------:R-:W4:Y:S01]  /*e4770*/  LDL.LU R28, [R1+0xb90] ;  /* 0x000b9000011c7983 */ /* 0x000f220000300800 */
[----:B0-----:R-:W-:-:S04]  /*e4780*/  PRMT R16, R13, 0x3340, R0 ;  /* 0x000033400d107816 */ /* 0x001fc80000000000 */
[----:B------:R-:W-:-:S05]  /*e4790*/  PRMT R8, R8, 0x5410, R16 ;  /* 0x0000541008087816 */ /* 0x000fca0000000010 */
[----:B------:R0:W-:Y:S04]  /*e47a0*/  STL [R1+0x2120], R8 ;  /* 0x0021200801007387 */ /* 0x0001e80000100800 */
[----:B0-----:R-:W4:Y:S01]  /*e47b0*/  LDL.LU R8, [R1+0x624] ;  /* 0x0006240001087983 */ /* 0x001f220000300800 */
[----:B------:R-:W-:Y:S02]  /*e47c0*/  SHF.R.S32.HI R16, RZ, 0x1f, R14 ;  /* 0x0000001fff107819 */ /* 0x000fe4000001140e */
[----:B------:R-:W-:Y:S02]  /*e47d0*/  IADD3 R22, P2, R14, R0, RZ ;  /* 0x000000000e167210 */ /* 0x000fe40007f5e0ff */
[----:B------:R-:W-:Y:S02]  /*e47e0*/  SHF.R.U32.HI R19, RZ, 0x8, R19 ;  /* 0x00000008ff137819 */ /* 0x000fe40000011613 */
[----:B------:R-:W-:-:S02]  /*e47f0*/  SHF.R.U32.HI R20, RZ, 0x8, R20 ;  /* 0x00000008ff147819 */ /* 0x000fc40000011614 */
[----:B------:R-:W-:Y:S01]  /*e4800*/  SHF.R.U32.HI R13, RZ, 0x8, R13 ;  /* 0x00000008ff0d7819 */ /* 0x000fe2000001160d */
[----:B------:R-:W-:Y:S01]  /*e4810*/  IMAD.X R23, R16, 0x1, R2, P2 ;  /* 0x0000000110177824 */ /* 0x000fe200010e0602 */
[----:B------:R-:W-:Y:S02]  /*e4820*/  LOP3.LUT R19, R19, 0xffff, RZ, 0xc0, !PT ;  /* 0x0000ffff13137812 */ /* 0x000fe400078ec0ff */
[----:B------:R-:W-:Y:S02]  /*e4830*/  LOP3.LUT R21, R20, 0xffff, RZ, 0xc0, !PT ;  /* 0x0000ffff14157812 */ /* 0x000fe400078ec0ff */
[----:B------:R-:W-:Y:S01]  /*e4840*/  LOP3.LUT R20, R13, 0xffff, RZ, 0xc0, !PT ;  /* 0x0000ffff0d147812 */ /* 0x000fe200078ec0ff */
[----:B------:R-:W-:Y:S04]  /*e4850*/  STL.64 [R1+0xd40], R22 ;  /* 0x000d401601007387 */ /* 0x000fe80000100a00 */
[----:B------:R-:W4:Y:S01]  /*e4860*/  LDL.LU R13, [R1+0xb94] ;  /* 0x000b9400010d7983 */ /* 0x000f220000300800 */
[----:B------:R-:W-:-:S03]  /*e4870*/  PRMT R21, R19, 0x3340, R21 ;  /* 0x0000334013157816 */ /* 0x000fc60000000015 */
[----:B------:R-:W4:Y:S01]  /*e4880*/  LDL.LU R19, [R1+0x62c] ;  /* 0x00062c0001137983 */ /* 0x000f220000300800 */
[----:B------:R-:W-:-:S03]  /*e4890*/  PRMT R20, R20, 0x3340, R0 ;  /* 0x0000334014147816 */ /* 0x000fc60000000000 */
[----:B------:R0:W-:Y:S04]  /*e48a0*/  STL [R1+0x1b1c], R21 ;  /* 0x001b1c1501007387 */ /* 0x0001e80000100800 */
[----:B------:R1:W-:Y:S01]  /*e48b0*/  STL [R1+0x1b4], R20 ;  /* 0x0001b41401007387 */ /* 0x0003e20000100800 */
[----:B--2---:R-:W-:Y:S02]  /*e48c0*/  LOP3.LUT R15, R15, 0xffff, RZ, 0xc0, !PT ;  /* 0x0000ffff0f0f7812 */ /* 0x004fe400078ec0ff */
[----:B---3--:R-:W-:-:S04]  /*e48d0*/  LOP3.LUT R10, R10, 0xffff, RZ, 0xc0, !PT ;  /* 0x0000ffff0a0a7812 */ /* 0x008fc800078ec0ff */
[----:B0-----:R-:W-:Y:S02]  /*e48e0*/  PRMT R21, R10, 0x3340, R0 ;  /* 0x000033400a157816 */ /* 0x001fe40000000000 */
[----:B------:R-:W-:Y:S02]  /*e48f0*/  SHF.R.U32.HI R10, RZ, 0x8, R10 ;  /* 0x00000008ff0a7819 */ /* 0x000fe4000001160a */
[----:B----4-:R-:W-:-:S04]  /*e4900*/  LOP3.LUT R17, R17, 0xffff, RZ, 0xc0, !PT ;  /* 0x0000ffff11117812 */ /* 0x010fc800078ec0ff */
[----:B-1----:R-:W-:Y:S02]  /*e4910*/  PRMT R20, R15, 0x3340, R17 ;  /* 0x000033400f147816 */ /* 0x002fe40000000011 */
        /* <DEDUP_REMOVED lines=10> */
[----:B------:R-:W-:Y:S01]  /*e49c0*/  LOP3.LUT R10, R28, 0xffff, RZ, 0xc0, !PT ;  /* 0x0000ffff1c0a7812 */ /* 0x000fe200078ec0ff */
[----:B------:R-:W-:Y:S04]  /*e49d0*/  STL [R1+0x2058], R22 ;  /* 0x0020581601007387 */ /* 0x000fe80000100800 */
[----:B------:R-:W-:Y:S04]  /*e49e0*/  STL.64 [R1+0xd38], R20 ;  /* 0x000d381401007387 */ /* 0x000fe80000100a00 */
[----:B------:R-:W-:Y:S04]  /*e49f0*/  STL [R1+0x1b0c], R17 ;  /* 0x001b0c1101007387 */ /* 0x000fe80000100800 */
[----:B------:R-:W-:Y:S04]  /*e4a00*/  STL [R1+0x1b8], R15 ;  /* 0x0001b80f01007387 */ /* 0x000fe80000100800 */
[----:B------:R-:W-:Y:S01]  /*e4a10*/  STL [R1+0x17cc], R10 ;  /* 0x0017cc0a01007387 */ /* 0x000fe20000100800 */
[----:B------:R-:W-:-:S05]  /*e4a20*/  LOP3.LUT R8, R8, 0xffff, RZ, 0xc0, !PT ;  /* 0x0000ffff08087812 */ /* 0x000fca00078ec0ff */
[----:B------:R0:W-:Y:S02]  /*e4a30*/  STL [R1+0x17bc], R8 ;  /* 0x0017bc0801007387 */ /* 0x0001e40000100800 */
[----:B0-----:R-:W-:-:S04]  /*e4a40*/  SHF.R.U32.HI R8, RZ, 0x8, R8 ;  /* 0x00000008ff087819 */ /* 0x001fc80000011608 */
[----:B------:R-:W-:Y:S02]  /*e4a50*/  LOP3.LUT R15, R8, 0xffff, RZ, 0xc0, !PT ;  /* 0x0000ffff080f7812 */ /* 0x000fe400078ec0ff */
[----:B------:R-:W2:Y:S04]  /*e4a60*/  LDL.LU R8, [R1+0x4e9c] ;  /* 0x004e9c0001087983 */ /* 0x000ea80000300800 */
[----:B------:R-:W3:Y:S04]  /*e4a70*/  LDL.LU R17, [R1+0x5cc] ;  /* 0x0005cc0001117983 */ /* 0x000ee80000300800 */
[----:B------:R-:W4:Y:S01]  /*e4a80*/  LDL.LU R28, [R1+0x9a0] ;  /* 0x0009a000011c7983 */ /* 0x000f220000300800 */
[----:B------:R-:W-:-:S04]  /*e4a90*/  SHF.R.U32.HI R10, RZ, 0x8, R10 ;  /* 0x00000008ff0a7819 */ /* 0x000fc8000001160a */
[----:B------:R-:W-:Y:S02]  /*e4aa0*/  LOP3.LUT R10, R10, 0xffff, RZ, 0xc0, !PT ;  /* 0x0000ffff0a0a7812 */ /* 0x000fe400078ec0ff */
[----:B------:R-:W-:Y:S02]  /*e4ab0*/  LOP3.LUT R13, R13, 0xffff, RZ, 0xc0, !PT ;  /* 0x0000ffff0d0d7812 */ /* 0x000fe400078ec0ff */
[----:B------:R-:W-:Y:S02]  /*e4ac0*/  LOP3.LUT R19, R19, 0xffff, RZ, 0xc0, !PT ;  /* 0x0000ffff13137812 */ /* 0x000fe400078ec0ff */
[----:B------:R-:W-:Y:S02]  /*e4ad0*/  PRMT R15, R10, 0x3340, R15 ;  /* 0x000033400a0f7816 */ /* 0x000fe4000000000f */
[----:B------:R-:W-:Y:S02]  /*e4ae0*/  LOP3.LUT R10, R18, 0xffff, RZ, 0xc0, !PT ;  /* 0x0000ffff120a7812 */ /* 0x000fe400078ec0ff */
[----:B------:R-:W-:Y:S01]  /*e4af0*/  PRMT R20, R13, 0x3340, R19 ;  /* 0x000033400d147816 */ /* 0x000fe20000000013 */
[----:B------:R0:W-:Y:S01]  /*e4b00*/  STL [R1+0x1b08], R15 ;  /* 0x001b080f01007387 */ /* 0x0001e20000100800 */
[----:B------:R-:W-:-:S03]  /*e4b10*/  PRMT R21, R10, 0x3340, R0 ;  /* 0x000033400a157816 */ /* 0x000fc60000000000 */
[----:B------:R-:W4:Y:S01]  /*e4b20*/  LDL.LU R18, [R1+0x5650] ;  /* 0x0056500001127983 */ /* 0x000f220000300800 */
[----:B------:R-:W-:Y:S02]  /*e4b30*/  SHF.R.U32.HI R13, RZ, 0x8, R13 ;  /* 0x00000008ff0d7819 */ /* 0x000fe4000001160d */
[----:B------:R-:W-:Y:S02]  /*e4b40*/  PRMT R20, R20, 0x5410, R21 ;  /* 0x0000541014147816 */ /* 0x000fe40000000015 */
[----:B0-----:R-:W-:-:S05]  /*e4b50*/  LOP3.LUT R15, R29, 0xffff, RZ, 0xc0, !PT ;  /* 0x0000ffff1d0f7812 */ /* 0x001fca00078ec0ff */
[----:B------:R0:W-:Y:S04]  /*e4b60*/  STL [R1+0x17b8], R15 ;  /* 0x0017b80f01007387 */ /* 0x0001e80000100800 */
[----:B------:R1:W-:Y:S01]  /*e4b70*/  STL [R1+0x1fec], R20 ;  /* 0x001fec1401007387 */ /* 0x0003e20000100800 */
[----:B0-----:R-:W-:Y:S02]  /*e4b80*/  SHF.R.U32.HI R15, RZ, 0x8, R15 ;  /* 0x00000008ff0f7819 */ /* 0x001fe4000001160f */
[----:B-1----:R-:W-:Y:S02]  /*e4b90*/  SHF.R.U32.HI R20, RZ, 0x8, R19 ;  /* 0x00000008ff147819 */ /* 0x002fe40000011613 */
[----:B------:R-:W4:Y:S01]  /*e4ba0*/  LDL.LU R19, [R1+0x4ea4] ;  /* 0x004ea40001137983 */ /* 0x000f220000300800 */
[----:B------:R-:W-:-:S02]  /*e4bb0*/  LOP3.LUT R21, R15, 0xffff, RZ, 0xc0, !PT ;  /* 0x0000ffff0f157812 */ /* 0x000fc400078ec0ff */
[----:B------:R-:W-:Y:S02]  /*e4bc0*/  LOP3.LUT R15, R13, 0xffff, RZ, 0xc0, !PT ;  /* 0x0000ffff0d0f7812 */ /* 0x000fe400078ec0ff */
[----:B------:R-:W4:Y:S04]  /*e4bd0*/  LDL.LU R13, [R1+0x5c8] ;  /* 0x0005c800010d7983 */ /* 0x000f280000300800 */
[----:B------:R-:W4:Y:S01]  /*e4be0*/  LDL.LU R29, [R1+0x9a4] ;  /* 0x0009a400011d7983 */ /* 0x000f220000300800 */
[----:B------:R-:W-:Y:S02]  /*e4bf0*/  LOP3.LUT R20, R20, 0xffff, RZ, 0xc0, !PT ;  /* 0x0000ffff14147812 */ /* 0x000fe400078ec0ff */
[----:B------:R-:W-:Y:S01]  /*e4c00*/  PRMT R21, R21, 0x3340, R0 ;  /* 0x0000334015157816 */ /* 0x000fe20000000000 */
[----:B------:R-:W4:Y:S01]  /*e4c10*/  LDL.LU R23, [R1+0x288] ;  /* 0x0002880001177983 */ /* 0x000f220000300800 */
[----:B------:R-:W-:-:S02]  /*e4c20*/  PRMT R15, R15, 0x3340, R20 ;  /* 0x000033400f0f7816 */ /* 0x000fc40000000014 */
[----:B------:R-:W-:Y:S01]  /*e4c30*/  IADD3 R20, P2, R14, R5, RZ ;  /* 0x000000050e147210 */ /* 0x000fe20007f5e0ff */
[----:B------:R0:W-:Y:S01]  /*e4c40*/  STL [R1+0x1c0], R21 ;  /* 0x0001c01501007387 */ /* 0x0001e20000100800 */
[----:B------:R-:W-:-:S03]  /*e4c50*/  SHF.R.U32.HI R10, RZ, 0x8, R10 ;  /* 0x00000008ff0a7819 */ /* 0x000fc6000001160a */
[----:B------:R1:W-:Y:S01]  /*e4c60*/  STL [R1+0x1adc], R15 ;  /* 0x001adc0f01007387 */ /* 0x0003e20000100800 */
[----:B0-----:R-:W-:Y:S01]  /*e4c70*/  IMAD.X R21, R16, 0x1, R7, P2 ;  /* 0x0000000110157824 */ /* 0x001fe200010e0607 */
[----:B------:R-:W-:Y:S02]  /*e4c80*/  IADD3 R14, P2, R14, R6, RZ ;  /* 0x000000060e0e7210 */ /* 0x000fe40007f5e0ff */
[----:B------:R-:W-:-:S03]  /*e4c90*/  LOP3.LUT R10, R10, 0xffff, RZ, 0xc0, !PT ;  /* 0x0000ffff0a0a7812 */ /* 0x000fc600078ec0ff */
[----:B-1----:R-:W-:Y:S01]  /*e4ca0*/  IMAD.X R15, R16, 0x1, R27, P2 ;  /* 0x00000001100f7824 */ /* 0x002fe200010e061b */
[----:B------:R-:W-:Y:S04]  /*e4cb0*/  STL.64 [R1+0xd30], R20 ;  /* 0x000d301401007387 */ /* 0x000fe80000100a00 */
[----:B------:R0:W-:Y:S02]  /*e4cc0*/  STL.64 [R1+0xd28], R14 ;  /* 0x000d280e01007387 */ /* 0x0001e40000100a00 */
[----:B0-----:R-:W-:-:S05]  /*e4cd0*/  PRMT R14, R10, 0x3340, R0 ;  /* 0x000033400a0e7816 */ /* 0x001fca0000000000 */
[----:B------:R0:W-:Y:S01]  /*e4ce0*/  STL [R1+0x1bc], R14 ;  /* 0x0001bc0e01007387 */ /* 0x0001e20000100800 */
[----:B--2---:R-:W-:Y:S02]  /*e4cf0*/  LOP3.LUT R8, R8, 0xffff, RZ, 0xc0, !PT ;  /* 0x0000ffff08087812 */ /* 0x004fe400078ec0ff */
[----:B---3--:R-:W-:Y:S02]  /*e4d00*/  LOP3.LUT R10, R17, 0xffff, RZ, 0xc0, !PT ;  /* 0x0000ffff110a7812 */ /* 0x008fe400078ec0ff */
[----:B----4-:R-:W-:Y:S01]  /*e4d10*/  LOP3.LUT R15, R28, 0xffff, RZ, 0xc0, !PT ;  /* 0x0000ffff1c0f7812 */ /* 0x010fe200078ec0ff */
[----:B------:R-:W2:Y:S01]  /*e4d20*/  LDL.LU R17, [R1+0x4e80] ;  /* 0x004e800001117983 */ /* 0x000ea20000300800 */
[----:B------:R-:W-:Y:S02]  /*e4d30*/  PRMT R16, R10, 0x3340, R0 ;  /* 0x000033400a107816 */ /* 0x000fe40000000000 */
[----:B0-----:R-:W-:-:S04]  /*e4d40*/  PRMT R14, R8, 0x3340, R15 ;  /* 0x00003340080e7816 */ /* 0x001fc8000000000f */
[----:B------:R-:W-:Y:S02]  /*e4d50*/  PRMT R16, R14, 0x5410, R16 ;  /* 0x000054100e107816 */ /* 0x000fe40000000010 */
[----:B------:R-:W-:Y:S02]  /*e4d60*/  SHF.R.U32.HI R14, RZ, 0x8, R8 ;  /* 0x00000008ff0e7819 */ /* 0x000fe40000011608 */
[----:B------:R-:W-:Y:S02]  /*e4d70*/  SHF.R.U32.HI R15, RZ, 0x8, R15 ;  /* 0x00000008ff0f7819 */ /* 0x000fe4000001160f */
[----:B------:R-:W-:Y:S01]  /*e4d80*/  SHF.R.U32.HI R10, RZ, 0x8, R10 ;  /* 0x00000008ff0a7819 */ /* 0x000fe2000001160a */
[----:B------:R0:W-:Y:S04]  /*e4d90*/  STL [R1+0x1f7c], R16 ;  /* 0x001f7c1001007387 */ /* 0x0001e80000100800 */
[----:B------:R-:W3:Y:S04]  /*e4da0*/  LDL.LU R8, [R1+0x54c] ;  /* 0x00054c0001087983 */ /* 0x000ee80000300800 */
[----:B------:R-:W4:Y:S01]  /*e4db0*/  LDL.LU R28, [R1+0x7b0] ;  /* 0x0007b000011c7983 */ /* 0x000f220000300800 */
[----:B------:R-:W-:-:S02]  /*e4dc0*/  LOP3.LUT R14, R14, 0xffff, RZ, 0xc0, !PT ;  /* 0x0000ffff0e0e7812 */ /* 0x000fc400078ec0ff */
[----:B------:R-:W-:Y:S02]  /*e4dd0*/  LOP3.LUT R15, R15, 0xffff, RZ, 0xc0, !PT ;  /* 0x0000ffff0f0f7812 */ /* 0x000fe400078ec0ff */
[----:B------:R-:W-:Y:S02]  /*e4de0*/  LOP3.LUT R10, R10, 0xffff, RZ, 0xc0, !PT ;  /* 0x0000ffff0a0a7812 */ /* 0x000fe400078ec0ff */
[----:B0-----:R-:W-:Y:S02]  /*e4df0*/  PRMT R16, R14, 0x3340, R15 ;  /* 0x000033400e107816 */ /* 0x001fe4000000000f */
[----:B------:R-:W-:-:S03]  /*e4e00*/  PRMT R15, R10, 0x3340, R0 ;  /* 0x000033400a0f7816 */ /* 0x000fc60000000000 */
[----:B------:R-:W-:Y:S04]  /*e4e10*/  STL [R1+0x1ac8], R16 ;  /* 0x001ac81001007387 */ /* 0x000fe80000100800 */
[----:B------:R0:W-:Y:S01]  /*e4e20*/  STL [R1+0x1c4], R15 ;  /* 0x0001c40f01007387 */ /* 0x0001e20000100800 */
[----:B------:R-:W-:Y:S02]  /*e4e30*/  LOP3.LUT R14, R19, 0xffff, RZ, 0xc0, !PT ;  /* 0x0000ffff130e7812 */ /* 0x000fe400078ec0ff */
[----:B------:R-:W-:Y:S02]  /*e4e40*/  LOP3.LUT R10, R13, 0xffff, RZ, 0xc0, !PT ;  /* 0x0000ffff0d0a7812 */ /* 0x000fe400078ec0ff */
[----:B0-----:R-:W-:Y:S02]  /*e4e50*/  LOP3.LUT R15, R29, 0xffff, RZ, 0xc0, !PT ;  /* 0x0000ffff1d0f7812 */ /* 0x001fe400078ec0ff */
[----:B------:R-:W-:-:S02]  /*e4e60*/  PRMT R16, R10, 0x3340, R0 ;  /* 0x000033400a107816 */ /* 0x000fc40000000000 */
[----:B------:R-:W-:-:S04]  /*e4e70*/  PRMT R13, R14, 0x3340, R15 ;  /* 0x000033400e0d7816 */ /* 0x000fc8000000000f */
[----:B------:R-:W-:-:S05]  /*e4e80*/  PRMT R13, R13, 0x5410, R16 ;  /* 0x000054100d0d7816 */ /* 0x000fca0000000010 */
[----:B------:R0:W-:Y:S04]  /*e4e90*/  STL [R1+0x1f3c], R13 ;  /* 0x001f3c0d01007387 */ /* 0x0001e80000100800 */
[----:B------:R-:W4:Y:S04]  /*e4ea0*/  LDL.LU R19, [R1+0x4e84] ;  /* 0x004e840001137983 */ /* 0x000f280000300800 */
[----:B0-----:R-:W4:Y:S04]  /*e4eb0*/  LDL.LU R13, [R1+0x550] ;  /* 0x00055000010d7983 */ /* 0x001f280000300800 */
[----:B------:R-:W4:Y:S01]  /*e4ec0*/  LDL.LU R29, [R1+0x7b4] ;  /* 0x0007b400011d7983 */ /* 0x000f220000300800 */
        /* <DEDUP_REMOVED lines=11> */
[----:B------:R-:W-:Y:S04]  /*e4f80*/  STL.64 [R1+0xd20], R20 ;  /* 0x000d201401007387 */ /* 0x000fe80000100a00 */
[----:B------:R-:W-:Y:S04]  /*e4f90*/  STL [R1+0x1ab8], R15 ;  /* 0x001ab80f01007387 */ /* 0x000fe80000100800 */
[----:B------:R4:W-:Y:S01]  /*e4fa0*/  STL [R1+0x1c8], R10 ;  /* 0x0001c80a01007387 */ /* 0x0009e20000100800 */
[----:B--2---:R-:W-:-:S02]  /*e4fb0*/  LOP3.LUT R14, R17, 0xffff, RZ, 0xc0, !PT ;  /* 0x0000ffff110e7812 */ /* 0x004fc400078ec0ff */
[----:B---3--:R-:W-:Y:S02]  /*e4fc0*/  LOP3.LUT R8, R8, 0xffff, RZ, 0xc0, !PT ;  /* 0x0000ffff08087812 */ /* 0x008fe400078ec0ff */
[----:B----4-:R-:W-:Y:S02]  /*e4fd0*/  LOP3.LUT R10, R28, 0xffff, RZ, 0xc0, !PT ;  /* 0x0000ffff1c0a7812 */ /* 0x010fe400078ec0ff */
[----:B------:R-:W-:Y:S02]  /*e4fe0*/  PRMT R16, R8, 0x3340, R0 ;  /* 0x0000334008107816 */ /* 0x000fe40000000000 */
[----:B------:R-:W-:-:S04]  /*e4ff0*/  PRMT R15, R14, 0x3340, R10 ;  /* 0x000033400e0f7816 */ /* 0x000fc8000000000a */
[----:B------:R-:W-:Y:S02]  /*e5000*/  PRMT R15, R15, 0x5410, R16 ;  /* 0x000054100f0f7816 */ /* 0x000fe40000000010 */
[----:B------:R-:W-:-:S05]  /*e5010*/  IADD3 R16, P2, R23, R3, RZ ;  /* 0x0000000317107210 */ /* 0x000fca0007f5e0ff */
[----:B------:R-:W-:Y:S01]  /*e5020*/  IMAD.X R17, R22, 0x1, R4, P2 ;  /* 0x0000000116117824 */ /* 0x000fe200010e0604 */
[----:B------:R0:W-:Y:S01]  /*e5030*/  STL [R1+0x1efc], R15 ;  /* 0x001efc0f01007387 */ /* 0x0001e20000100800 */
[----:B------:R-:W-:Y:S02]  /*e5040*/  SHF.R.U32.HI R14, RZ, 0x8, R14 ;  /* 0x00000008ff0e7819 */ /* 0x000fe4000001160e */
[----:B------:R-:W-:Y:S02]  /*e5050*/  SHF.R.U32.HI R8, RZ, 0x8, R8 ;  /* 0x00000008ff087819 */ /* 0x000fe40000011608 */
[----:B0-----:R-:W-:Y:S02]  /*e5060*/  SHF.R.U32.HI R15, RZ, 0x8, R10 ;  /* 0x00000008ff0f7819 */ /* 0x001fe4000001160a */
[----:B------:R-:W2:Y:S04]  /*e5070*/  LDL.LU R10, [R1+0x4e64] ;  /* 0x004e6400010a7983 */ /* 0x000ea80000300800 */
[----:B------:R0:W-:Y:S01]  /*e5080*/  STL.64 [R1+0xd18], R16 ;  /* 0x000d181001007387 */ /* 0x0001e20000100a00 */
[----:B------:R-:W-:-:S02]  /*e5090*/  LOP3.LUT R14, R14, 0xffff, RZ, 0xc0, !PT ;  /* 0x0000ffff0e0e7812 */ /* 0x000fc400078ec0ff */
[----:B------:R-:W-:Y:S02]  /*e50a0*/  LOP3.LUT R15, R15, 0xffff, RZ, 0xc0, !PT ;  /* 0x0000ffff0f0f7812 */ /* 0x000fe400078ec0ff */
[----:B------:R-:W-:Y:S01]  /*e50b0*/  LOP3.LUT R8, R8, 0xffff, RZ, 0xc0, !PT ;  /* 0x0000ffff08087812 */ /* 0x000fe200078ec0ff */
[----:B0-----:R-:W3:Y:S04]  /*e50c0*/  LDL.LU R16, [R1+0x4a0] ;  /* 0x0004a00001107983 */ /* 0x001ee80000300800 */
[----:B------:R-:W4:Y:S01]  /*e50d0*/  LDL.LU R17, [R1+0x674] ;  /* 0x0006740001117983 */ /* 0x000f220000300800 */
[----:B------:R-:W-:Y:S02]  /*e50e0*/  PRMT R20, R14, 0x3340, R15 ;  /* 0x000033400e147816 */ /* 0x000fe4000000000f */
[----:B------:R-:W-:-:S03]  /*e50f0*/  PRMT R15, R8, 0x3340, R0 ;  /* 0x00003340080f7816 */ /* 0x000fc60000000000 */
[----:B------:R-:W-:Y:S04]  /*e5100*/  STL [R1+0x1aa8], R20 ;  /* 0x001aa81401007387 */ /* 0x000fe80000100800 */
[----:B------:R0:W-:Y:S01]  /*e5110*/  STL [R1+0x1cc], R15 ;  /* 0x0001cc0f01007387 */ /* 0x0001e20000100800 */
[----:B------:R-:W-:Y:S02]  /*e5120*/  LOP3.LUT R8, R13, 0xffff, RZ, 0xc0, !PT ;  /* 0x0000ffff0d087812 */ /* 0x000fe400078ec0ff */
[----:B------:R-:W-:Y:S02]  /*e5130*/  LOP3.LUT R14, R19, 0xffff, RZ, 0xc0, !PT ;  /* 0x0000ffff130e7812 */ /* 0x000fe400078ec0ff */
[----:B0-----:R-:W-:Y:S02]  /*e5140*/  LOP3.LUT R15, R29, 0xffff, RZ, 0xc0, !PT ;  /* 0x0000ffff1d0f7812 */ /* 0x001fe400078ec0ff */
[----:B------:R-:W-:Y:S01]  /*e5150*/  PRMT R21, R8, 0x3340, R0 ;  /* 0x0000334008157816 */ /* 0x000fe20000000000 */
[----:B------:R0:W-:Y:S04]  /*e5160*/  STL [R1+0x4e4c], R8 ;  /* 0x004e4c0801007387 */ /* 0x0001e80000100800 */
[----:B------:R-:W4:Y:S01]  /*e5170*/  LDL.LU R28, [R1+0x4e68] ;  /* 0x004e6800011c7983 */ /* 0x000f220000300800 */
[----:B------:R-:W-:-:S03]  /*e5180*/  PRMT R20, R14, 0x3340, R15 ;  /* 0x000033400e147816 */ /* 0x000fc6000000000f */
[----:B0-----:R-:W4:Y:S04]  /*e5190*/  LDL.LU R8, [R1+0x49c] ;  /* 0x00049c0001087983 */ /* 0x001f280000300800 */
[----:B------:R-:W4:Y:S04]  /*e51a0*/  LDL.LU R19, [R1+0x670] ;  /* 0x0006700001137983 */ /* 0x000f280000300800 */
[----:B------:R-:W4:Y:S01]  /*e51b0*/  LDL.LU R13, [R1+0xba0] ;  /* 0x000ba000010d7983 */ /* 0x000f220000300800 */
[----:B------:R-:W-:-:S05]  /*e51c0*/  PRMT R29, R20, 0x5410, R21 ;  /* 0x00005410141d7816 */ /* 0x000fca0000000015 */
[----:B------:R0:W-:Y:S04]  /*e51d0*/  STL [R1+0x1ed8], R29 ;  /* 0x001ed81d01007387 */ /* 0x0001e80000100800 */
[----:B0-----:R-:W4:Y:S01]  /*e51e0*/  LDL.LU R29, [R1+0x63c] ;  /* 0x00063c00011d7983 */ /* 0x001f220000300800 */
[----:B------:R-:W-:Y:S02]  /*e51f0*/  IADD3 R20, P2, R23, R5, RZ ;  /* 0x0000000517147210 */ /* 0x000fe40007f5e0ff */
[----:B------:R-:W-:-:S03]  /*e5200*/  SHF.R.U32.HI R14, RZ, 0x8, R14 ;  /* 0x00000008ff0e7819 */ /* 0x000fc6000001160e */
[----:B------:R-:W-:Y:S01]  /*e5210*/  IMAD.X R21, R22, 0x1, R7, P2 ;  /* 0x0000000116157824 */ /* 0x000fe200010e0607 */
[----:B------:R-:W-:Y:S02]  /*e5220*/  SHF.R.U32.HI R15, RZ, 0x8, R15 ;  /* 0x00000008ff0f7819 */ /* 0x000fe4000001160f */
[----:B------:R-:W-:Y:S02]  /*e5230*/  LOP3.LUT R14, R14, 0xffff, RZ, 0xc0, !PT ;  /* 0x0000ffff0e0e7812 */ /* 0x000fe400078ec0ff */
[----:B------:R0:W-:Y:S01]  /*e5240*/  STL.64 [R1+0xd10], R20 ;  /* 0x000d101401007387 */ /* 0x0001e20000100a00 */
[----:B------:R-:W-:-:S04]  /*e5250*/  LOP3.LUT R15, R15, 0xffff, RZ, 0xc0, !PT ;  /* 0x0000ffff0f0f7812 */ /* 0x000fc800078ec0ff */
[----:B------:R-:W-:Y:S02]  /*e5260*/  PRMT R15, R14, 0x3340, R15 ;  /* 0x000033400e0f7816 */ /* 0x000fe4000000000f */
[----:B0-----:R-:W-:Y:S02]  /*e5270*/  IADD3 R20, P2, R23, R6, RZ ;  /* 0x0000000617147210 */ /* 0x001fe40007f5e0ff */
[----:B------:R-:W4:Y:S03]  /*e5280*/  LDL.LU R23, [R1+0x290] ;  /* 0x0002900001177983 */ /* 0x000f260000300800 */
[----:B------:R-:W-:-:S05]  /*e5290*/  IMAD.X R21, R22, 0x1, R27, P2 ;  /* 0x0000000116157824 */ /* 0x000fca00010e061b */
[----:B------:R-:W-:Y:S04]  /*e52a0*/  STL.64 [R1+0xd08], R20 ;  /* 0x000d081401007387 */ /* 0x000fe80000100a00 */
[----:B------:R4:W-:Y:S01]  /*e52b0*/  STL [R1+0x1aec], R15 ;  /* 0x001aec0f01007387 */ /* 0x0009e20000100800 */
[----:B--2---:R-:W-:Y:S02]  /*e52c0*/  LOP3.LUT R14, R10, 0xffff, RZ, 0xc0, !PT ;  /* 0x0000ffff0a0e7812 */ /* 0x004fe400078ec0ff */
[----:B---3--:R-:W-:Y:S02]  /*e52d0*/  LOP3.LUT R10, R16, 0xffff, RZ, 0xc0, !PT ;  /* 0x0000ffff100a7812 */ /* 0x008fe400078ec0ff */
[----:B----4-:R-:W-:Y:S02]  /*e52e0*/  LOP3.LUT R15, R17, 0xffff, RZ, 0xc0, !PT ;  /* 0x0000ffff110f7812 */ /* 0x010fe400078ec0ff */
[----:B------:R-:W-:-:S02]  /*e52f0*/  PRMT R17, R10, 0x3340, R0 ;  /* 0x000033400a117816 */ /* 0x000fc40000000000 */
[--C-:B------:R-:W-:Y:S02]  /*e5300*/  PRMT R16, R14, 0x3340, R15.reuse ;  /* 0x000033400e107816 */ /* 0x100fe4000000000f */
[----:B------:R-:W-:Y:S02]  /*e5310*/  SHF.R.U32.HI R14, RZ, 0x8, R14 ;  /* 0x00000008ff0e7819 */ /* 0x000fe4000001160e */
[----:B------:R-:W-:Y:S02]  /*e5320*/  SHF.R.U32.HI R15, RZ, 0x8, R15 ;  /* 0x00000008ff0f7819 */ /* 0x000fe4000001160f */
[----:B------:R-:W-:Y:S02]  /*e5330*/  SHF.R.U32.HI R10, RZ, 0x8, R10 ;  /* 0x00000008ff0a7819 */ /* 0x000fe4000001160a */
[----:B------:R-:W-:Y:S02]  /*e5340*/  PRMT R16, R16, 0x5410, R17 ;  /* 0x0000541010107816 */ /* 0x000fe40000000011 */
[----:B------:R-:W-:-:S02]  /*e5350*/  LOP3.LUT R14, R14, 0xffff, RZ, 0xc0, !PT ;  /* 0x0000ffff0e0e7812 */ /* 0x000fc400078ec0ff */
[----:B------:R-:W-:Y:S02]  /*e5360*/  LOP3.LUT R15, R15, 0xffff, RZ, 0xc0, !PT ;  /* 0x0000ffff0f0f7812 */ /* 0x000fe400078ec0ff */
[----:B------:R-:W-:Y:S01]  /*e5370*/  LOP3.LUT R10, R10, 0xffff, RZ, 0xc0, !PT ;  /* 0x0000ffff0a0a7812 */ /* 0x000fe200078ec0ff */
[----:B------:R0:W-:Y:S02]  /*e5380*/  STL [R1+0x1e08], R16 ;  /* 0x001e081001007387 */ /* 0x0001e40000100800 */
[----:B0-----:R-:W-:Y:S02]  /*e5390*/  PRMT R16, R14, 0x3340, R15 ;  /* 0x000033400e107816 */ /* 0x001fe4000000000f */
[----:B------:R-:W-:Y:S02]  /*e53a0*/  PRMT R14, R10, 0x3340, R0 ;  /* 0x000033400a0e7816 */ /* 0x000fe40000000000 */
[----:B------:R-:W-:Y:S02]  /*e53b0*/  LOP3.LUT R15, R28, 0xffff, RZ, 0xc0, !PT ;  /* 0x0000ffff1c0f7812 */ /* 0x000fe400078ec0ff */
[----:B------:R-:W-:-:S02]  /*e53c0*/  LOP3.LUT R10, R8, 0xffff, RZ, 0xc0, !PT ;  /* 0x0000ffff080a7812 */ /* 0x000fc400078ec0ff */
[----:B------:R-:W-:Y:S01]  /*e53d0*/  LOP3.LUT R17, R19, 0xffff, RZ, 0xc0, !PT ;  /* 0x0000ffff13117812 */ /* 0x000fe200078ec0ff */
[----:B------:R0:W-:Y:S01]  /*e53e0*/  STL [R1+0x1a5c], R16 ;  /* 0x001a5c1001007387 */ /* 0x0001e20000100800 */
[----:B------:R-:W-:Y:S02]  /*e53f0*/  LOP3.LUT R8, R13, 0xffff, RZ, 0xc0, !PT ;  /* 0x0000ffff0d087812 */ /* 0x000fe400078ec0ff */
[----:B------:R-:W-:Y:S01]  /*e5400*/  PRMT R13, R15, 0x3340, R17 ;  /* 0x000033400f0d7816 */ /* 0x000fe20000000011 */
[----:B------:R1:W-:Y:S04]  /*e5410*/  STL [R1+0x3b0], R14 ;  /* 0x0003b00e01007387 */ /* 0x0003e80000100800 */
[----:B------:R-:W2:Y:S01]  /*e5420*/  LDL.LU R19, [R1+0x4ea8] ;  /* 0x004ea80001137983 */ /* 0x000ea20000300800 */
[----:B0-----:R-:W-:-:S04]  /*e5430*/  PRMT R16, R10, 0x3340, R0 ;  /* 0x000033400a107816 */ /* 0x001fc80000000000 */
[----:B------:R-:W-:Y:S02]  /*e5440*/  PRMT R16, R13, 0x5410, R16 ;  /* 0x000054100d107816 */ /* 0x000fe40000000010 */
[----:B------:R-:W3:Y:S01]  /*e5450*/  LDL.LU R13, [R1+0x5ec] ;  /* 0x0005ec00010d7983 */ /* 0x000ee20000300800 */
[----:B-1----:R-:W-:-:S03]  /*e5460*/  LOP3.LUT R14, R29, 0xffff, RZ, 0xc0, !PT ;  /* 0x0000ffff1d0e7812 */ /* 0x002fc600078ec0ff */
[----:B------:R0:W-:Y:S04]  /*e5470*/  STL [R1+0x1db8], R16 ;  /* 0x001db81001007387 */ /* 0x0001e80000100800 */
[----:B------:R-:W4:Y:S01]  /*e5480*/  LDL.LU R29, [R1+0x9b0] ;  /* 0x0009b000011d7983 */ /* 0x000f220000300800 */
[----:B------:R-:W-:-:S04]  /*e5490*/  LOP3.LUT R12, R12, 0xffff, RZ, 0xc0, !PT ;  /* 0x0000ffff0c0c7812 */ /* 0x000fc800078ec0ff */
[----:B------:R-:W-:Y:S02]  /*e54a0*/  PRMT R20, R12, 0x3340, R0 ;  /* 0x000033400c147816 */ /* 0x000fe40000000000 */
[----:B0-----:R-:W-:Y:S02]  /*e54b0*/  PRMT R16, R8, 0x3340, R14 ;  /* 0x0000334008107816 */ /* 0x001fe4000000000e */
[----:B------:R-:W-:Y:S02]  /*e54c0*/  SHF.R.U32.HI R15, RZ, 0x8, R15 ;  /* 0x00000008ff0f7819 */ /* 0x000fe4000001160f */
[----:B------:R-:W-:Y:S02]  /*e54d0*/  SHF.R.U32.HI R17, RZ, 0x8, R17 ;  /* 0x00000008ff117819 */ /* 0x000fe40000011611 */
[----:B------:R-:W-:Y:S02]  /*e54e0*/  PRMT R22, R16, 0x5410, R20 ;  /* 0x0000541010167816 */ /* 0x000fe40000000014 */
[----:B------:R-:W-:-:S02]  /*e54f0*/  SHF.R.U32.HI R8, RZ, 0x8, R8 ;  /* 0x00000008ff087819 */ /* 0x000fc40000011608 */
[----:B------:R-:W-:Y:S02]  /*e5500*/  SHF.R.U32.HI R14, RZ, 0x8, R14 ;  /* 0x00000008ff0e7819 */ /* 0x000fe4000001160e */
[----:B------:R-:W-:Y:S02]  /*e5510*/  LOP3.LUT R15, R15, 0xffff, RZ, 0xc0, !PT ;  /* 0x0000ffff0f0f7812 */ /* 0x000fe400078ec0ff */
[----:B------:R-:W-:Y:S02]  /*e5520*/  LOP3.LUT R17, R17, 0xffff, RZ, 0xc0, !PT ;  /* 0x0000ffff11117812 */ /* 0x000fe400078ec0ff */
[----:B------:R-:W-:Y:S02]  /*e5530*/  SHF.R.S32.HI R16, RZ, 0x1f, R23 ;  /* 0x0000001fff107819 */ /* 0x000fe40000011417 */
[----:B------:R-:W-:Y:S02]  /*e5540*/  IADD3 R20, P2, R23, R0, RZ ;  /* 0x0000000017147210 */ /* 0x000fe40007f5e0ff */
[----:B------:R-:W-:-:S02]  /*e5550*/  LOP3.LUT R8, R8, 0xffff, RZ, 0xc0, !PT ;  /* 0x0000ffff08087812 */ /* 0x000fc400078ec0ff */
[----:B------:R-:W-:Y:S02]  /*e5560*/  LOP3.LUT R14, R14, 0xffff, RZ, 0xc0, !PT ;  /* 0x0000ffff0e0e7812 */ /* 0x000fe400078ec0ff */
[----:B------:R-:W-:Y:S01]  /*e5570*/  PRMT R15, R15, 0x3340, R17 ;  /* 0x000033400f0f7816 */ /* 0x000fe20000000011 */
[----:B------:R-:W-:Y:S01]  /*e5580*/  IMAD.X R21, R16, 0x1, R2, P2 ;  /* 0x0000000110157824 */ /* 0x000fe200010e0602 */
[----:B------:R-:W-:Y:S01]  /*e5590*/  STL [R1+0x1da8], R22 ;  /* 0x001da81601007387 */ /* 0x000fe20000100800 */
[----:B------:R-:W-:-:S03]  /*e55a0*/  PRMT R14, R8, 0x3340, R14 ;  /* 0x00003340080e7816 */ /* 0x000fc6000000000e */
[----:B------:R-:W-:Y:S04]  /*e55b0*/  STL.64 [R1+0xcf8], R20 ;  /* 0x000cf81401007387 */ /* 0x000fe80000100a00 */
[----:B------:R-:W4:Y:S04]  /*e55c0*/  LDL.LU R17, [R1+0x4eb4] ;  /* 0x004eb40001117983 */ /* 0x000f280000300800 */
[----:B------:R-:W-:Y:S04]  /*e55d0*/  STL [R1+0x1a48], R15 ;  /* 0x001a480f01007387 */ /* 0x000fe80000100800 */
[----:B------:R-:W4:Y:S04]  /*e55e0*/  LDL.LU R8, [R1+0x5f4] ;  /* 0x0005f40001087983 */ /* 0x000f280000300800 */
[----:B------:R0:W-:Y:S04]  /*e55f0*/  STL [R1+0x1a3c], R14 ;  /* 0x001a3c0e01007387 */ /* 0x0001e80000100800 */
[----:B------:R-:W4:Y:S01]  /*e5600*/  LDL.LU R28, [R1+0x9b4] ;  /* 0x0009b400011c7983 */ /* 0x000f220000300800 */
[----:B------:R-:W-:-:S02]  /*e5610*/  SHF.R.U32.HI R12, RZ, 0x8, R12 ;  /* 0x00000008ff0c7819 */ /* 0x000fc4000001160c */
[----:B------:R-:W-:Y:S02]  /*e5620*/  SHF.R.U32.HI R10, RZ, 0x8, R10 ;  /* 0x00000008ff0a7819 */ /* 0x000fe4000001160a */
[----:B------:R-:W-:Y:S02]  /*e5630*/  LOP3.LUT R12, R12, 0xffff, RZ, 0xc0, !PT ;  /* 0x0000ffff0c0c7812 */ /* 0x000fe400078ec0ff */
[----:B0-----:R-:W-:Y:S02]  /*e5640*/  IADD3 R14, P2, R23, R3, RZ ;  /* 0x00000003170e7210 */ /* 0x001fe40007f5e0ff */
[----:B------:R-:W-:Y:S02]  /*e5650*/  LOP3.LUT R10, R10, 0xffff, RZ, 0xc0, !PT ;  /* 0x0000ffff0a0a7812 */ /* 0x000fe400078ec0ff */
[----:B------:R-:W-:Y:S01]  /*e5660*/  PRMT R12, R12, 0x3340, R0 ;  /* 0x000033400c0c7816 */ /* 0x000fe20000000000 */
[----:B------:R-:W-:-:S05]  /*e5670*/  IMAD.X R15, R16, 0x1, R4, P2 ;  /* 0x00000001100f7824 */ /* 0x000fca00010e0604 */
[----:B------:R0:W-:Y:S04]  /*e5680*/  STL.64 [R1+0xd00], R14 ;  /* 0x000d000e01007387 */ /* 0x0001e80000100a00 */
[----:B------:R-:W-:Y:S01]  /*e5690*/  STL [R1+0x3ac], R12 ;  /* 0x0003ac0c01007387 */ /* 0x000fe20000100800 */
[----:B0-----:R-:W-:-:S05]  /*e56a0*/  PRMT R14, R10, 0x3340, R0 ;  /* 0x000033400a0e7816 */ /* 0x001fca0000000000 */
[----:B------:R0:W-:Y:S01]  /*e56b0*/  STL [R1+0x3a8], R14 ;  /* 0x0003a80e01007387 */ /* 0x0001e20000100800 */
[----:B--2---:R-:W-:-:S03]  /*e56c0*/  LOP3.LUT R10, R19, 0xffff, RZ, 0xc0, !PT ;  /* 0x0000ffff130a7812 */ /* 0x004fc600078ec0ff */
[----:B------:R-:W2:Y:S04]  /*e56d0*/  LDL.LU R19, [R1+0x4e94] ;  /* 0x004e940001137983 */ /* 0x000ea80000300800 */
[----:B0-----:R-:W2:Y:S01]  /*e56e0*/  LDL.LU R14, [R1+0x294] ;  /* 0x00029400010e7983 */ /* 0x001ea20000300800 */
[----:B---3--:R-:W-:Y:S02]  /*e56f0*/  LOP3.LUT R12, R13, 0xffff, RZ, 0xc0, !PT ;  /* 0x0000ffff0d0c7812 */ /* 0x008fe400078ec0ff */
[----:B----4-:R-:W-:Y:S02]  /*e5700*/  LOP3.LUT R15, R29, 0xffff, RZ, 0xc0, !PT ;  /* 0x0000ffff1d0f7812 */ /* 0x010fe400078ec0ff */
[----:B------:R-:W-:Y:S02]  /*e5710*/  PRMT R20, R12, 0x3340, R0 ;  /* 0x000033400c147816 */ /* 0x000fe40000000000 */
[----:B------:R-:W-:-:S04]  /*e5720*/  PRMT R13, R10, 0x3340, R15 ;  /* 0x000033400a0d7816 */ /* 0x000fc8000000000f */
[----:B------:R-:W-:Y:S02]  /*e5730*/  PRMT R20, R13, 0x5410, R20 ;  /* 0x000054100d147816 */ /* 0x000fe40000000014 */
[----:B------:R-:W3:Y:S04]  /*e5740*/  LDL.LU R13, [R1+0x574] ;  /* 0x00057400010d7983 */ /* 0x000ee80000300800 */
[----:B------:R-:W4:Y:S04]  /*e5750*/  LDL.LU R29, [R1+0x870] ;  /* 0x00087000011d7983 */ /* 0x000f280000300800 */
[----:B------:R0:W-:Y:S01]  /*e5760*/  STL [R1+0x1d38], R20 ;  /* 0x001d381401007387 */ /* 0x0001e20000100800 */
[----:B------:R-:W-:-:S02]  /*e5770*/  SHF.R.U32.HI R10, RZ, 0x8, R10 ;  /* 0x00000008ff0a7819 */ /* 0x000fc4000001160a */
[----:B0-----:R-:W-:Y:S02]  /*e5780*/  IADD3 R20, P2, R23, R5, RZ ;  /* 0x0000000517147210 */ /* 0x001fe40007f5e0ff */
[----:B------:R-:W-:-:S03]  /*e5790*/  SHF.R.U32.HI R15, RZ, 0x8, R15 ;  /* 0x00000008ff0f7819 */ /* 0x000fc6000001160f */
[----:B------:R-:W-:Y:S01]  /*e57a0*/  IMAD.X R21, R16, 0x1, R7, P2 ;  /* 0x0000000110157824 */ /* 0x000fe200010e0607 */
[----:B------:R-:W-:Y:S02]  /*e57b0*/  LOP3.LUT R10, R10, 0xffff, RZ, 0xc0, !PT ;  /* 0x0000ffff0a0a7812 */ /* 0x000fe400078ec0ff */
[----:B------:R-:W-:Y:S02]  /*e57c0*/  LOP3.LUT R15, R15, 0xffff, RZ, 0xc0, !PT ;  /* 0x0000ffff0f0f7812 */ /* 0x000fe400078ec0ff */
[----:B------:R0:W-:Y:S02]  /*e57d0*/  STL.64 [R1+0xcf0], R20 ;  /* 0x000cf01401007387 */ /* 0x0001e40000100a00 */
[----:B------:R-:W-:Y:S02]  /*e57e0*/  PRMT R15, R10, 0x3340, R15 ;  /* 0x000033400a0f7816 */ /* 0x000fe4000000000f */
[----:B------:R-:W-:Y:S01]  /*e57f0*/  STL.64 [R1+0x5640], R26 ;  /* 0x0056401a01007387 */ /* 0x000fe20000100a00 */
[----:B0-----:R-:W-:-:S05]  /*e5800*/  IADD3 R20, P2, R23, R6, RZ ;  /* 0x0000000617147210 */ /* 0x001fca0007f5e0ff */
[----:B------:R-:W-:Y:S01]  /*e5810*/  IMAD.X R21, R16, 0x1, R27, P2 ;  /* 0x0000000110157824 */ /* 0x000fe200010e061b */
[----:B------:R-:W-:Y:S02]  /*e5820*/  LOP3.LUT R10, R17, 0xffff, RZ, 0xc0, !PT ;  /* 0x0000ffff110a7812 */ /* 0x000fe400078ec0ff */
[----:B------:R-:W-:Y:S02]  /*e5830*/  LOP3.LUT R8, R8, 0xffff, RZ, 0xc0, !PT ;  /* 0x0000ffff08087812 */ /* 0x000fe400078ec0ff */
[----:B------:R-:W-:Y:S04]  /*e5840*/  STL.64 [R1+0xce8], R20 ;  /* 0x000ce81401007387 */ /* 0x000fe80000100a00 */
[----:B------:R0:W-:Y:S01]  /*e5850*/  STL [R1+0x1a1c], R15 ;  /* 0x001a1c0f01007387 */ /* 0x0001e20000100800 */
[----:B------:R-:W-:-:S02]  /*e5860*/  PRMT R17, R8, 0x3340, R0 ;  /* 0x0000334008117816 */ /* 0x000fc40000000000 */
[----:B0-----:R-:W-:-:S04]  /*e5870*/  LOP3.LUT R15, R28, 0xffff, RZ, 0xc0, !PT ;  /* 0x0000ffff1c0f7812 */ /* 0x001fc800078ec0ff */
[----:B------:R-:W-:-:S04]  /*e5880*/  PRMT R16, R10, 0x3340, R15 ;  /* 0x000033400a107816 */ /* 0x000fc8000000000f */
[----:B------:R-:W-:Y:S02]  /*e5890*/  PRMT R16, R16, 0x5410, R17 ;  /* 0x0000541010107816 */ /* 0x000fe40000000011 */
[----:B------:R-:W-:Y:S02]  /*e58a0*/  SHF.R.U32.HI R10, RZ, 0x8, R10 ;  /* 0x00000008ff0a7819 */ /* 0x000fe4000001160a */
[----:B------:R-:W-:Y:S01]  /*e58b0*/  SHF.R.U32.HI R15, RZ, 0x8, R15 ;  /* 0x00000008ff0f7819 */ /* 0x000fe2000001160f */
[----:B------:R0:W-:Y:S04]  /*e58c0*/  STL [R1+0x1d0c], R16 ;  /* 0x001d0c1001007387 */ /* 0x0001e80000100800 */
[----:B------:R-:W4:Y:S04]  /*e58d0*/  LDL.LU R20, [R1+0x4ea0] ;  /* 0x004ea00001147983 */ /* 0x000f280000300800 */
[----:B------:R-:W4:Y:S01]  /*e58e0*/  LDL.LU R22, [R1+0x894] ;  /* 0x0008940001167983 */ /* 0x000f220000300800 */
[----:B------:R-:W-:-:S02]  /*e58f0*/  LOP3.LUT R10, R10, 0xffff, RZ, 0xc0, !PT ;  /* 0x0000ffff0a0a7812 */ /* 0x000fc400078ec0ff */
[----:B------:R-:W-:Y:S02]  /*e5900*/  LOP3.LUT R15, R15, 0xffff, RZ, 0xc0, !PT ;  /* 0x0000ffff0f0f7812 */ /* 0x000fe400078ec0ff */
[----:B------:R-:W-:Y:S02]  /*e5910*/  SHF.R.U32.HI R8, RZ, 0x8, R8 ;  /* 0x00000008ff087819 */ /* 0x000fe40000011608 */
[----:B------:R-:W-:Y:S02]  /*e5920*/  PRMT R10, R10, 0x3340, R15 ;  /* 0x000033400a0a7816 */ /* 0x000fe4000000000f */
[----:B------:R-:W-:-:S03]  /*e5930*/  LOP3.LUT R8, R8, 0xffff, RZ, 0xc0, !PT ;  /* 0x0000ffff08087812 */ /* 0x000fc600078ec0ff */
[----:B------:R1:W-:Y:S04]  /*e5940*/  STL [R1+0x1a0c], R10 ;  /* 0x001a0c0a01007387 */ /* 0x0003e80000100800 */
[----:B------:R-:W4:Y:S01]  /*e5950*/  LDL.LU R23, [R1+0x578] ;  /* 0x0005780001177983 */ /* 0x000f220000300800 */
[----:B------:R-:W-:-:S05]  /*e5960*/  PRMT R8, R8, 0x3340, R0 ;  /* 0x0000334008087816 */ /* 0x000fca0000000000 */
[----:B------:R1:W-:Y:S01]  /*e5970*/  STL [R1+0x3a4], R8 ;  /* 0x0003a40801007387 */ /* 0x0003e20000100800 */
[----:B--2---:R-:W-:Y:S02]  /*e5980*/  LOP3.LUT R21, R19, 0xffff, RZ, 0xc0, !PT ;  /* 0x0000ffff13157812 */ /* 0x004fe400078ec0ff */
[----:B0-----:R-:W-:Y:S02]  /*e5990*/  SHF.R.S32.HI R16, RZ, 0x1f, R14 ;  /* 0x0000001fff107819 */ /* 0x001fe4000001140e */
[----:B------:R-:W-:Y:S02]  /*e59a0*/  IADD3 R28, P2, R14, R0, RZ ;  /* 0x000000000e1c7210 */ /* 0x000fe40007f5e0ff */
[----:B---3--:R-:W-:Y:S02]  /*e59b0*/  LOP3.LUT R15, R13, 0xffff, RZ, 0xc0, !PT ;  /* 0x0000ffff0d0f7812 */ /* 0x008fe400078ec0ff */
[----:B----4-:R-:W-:Y:S01]  /*e59c0*/  LOP3.LUT R26, R29, 0xffff, RZ, 0xc0, !PT ;  /* 0x0000ffff1d1a7812 */ /* 0x010fe200078ec0ff */
[----:B------:R-:W2:Y:S01]  /*e59d0*/  LDL.LU R13, [R1+0x4e78] ;  /* 0x004e7800010d7983 */ /* 0x000ea20000300800 */
[----:B-1----:R-:W-:-:S02]  /*e59e0*/  PRMT R10, R15, 0x3340, R0 ;  /* 0x000033400f0a7816 */ /* 0x002fc40000000000 */
[----:B------:R-:W-:-:S04]  /*e59f0*/  PRMT R8, R21, 0x3340, R26 ;  /* 0x0000334015087816 */ /* 0x000fc8000000001a */
[----:B------:R-:W-:-:S05]  /*e5a00*/  PRMT R8, R8, 0x5410, R10 ;  /* 0x0000541008087816 */ /* 0x000fca000000000a */
[----:B------:R0:W-:Y:S04]  /*e5a10*/  STL [R1+0x1cd8], R8 ;  /* 0x001cd80801007387 */ /* 0x0001e80000100800 */
[----:B------:R-:W3:Y:S01]  /*e5a20*/  LDL.LU R10, [R1+0x4cc] ;  /* 0x0004cc00010a7983 */ /* 0x000ee20000300800 */
[----:B------:R-:W-:-:S03]  /*e5a30*/  IMAD.X R29, R16, 0x1, R2, P2 ;  /* 0x00000001101d7824 */ /* 0x000fc600010e0602 */
[----:B0-----:R-:W4:Y:S04]  /*e5a40*/  LDL.LU R8, [R1+0x678] ;  /* 0x0006780001087983 */ /* 0x001f280000300800 */
[----:B------:R-:W4:Y:S04]  /*e5a50*/  LDL.LU R17, [R1+0x4e7c] ;  /* 0x004e7c0001117983 */ /* 0x000f280000300800 */
[----:B------:R-:W4:Y:S04]  /*e5a60*/  LDL.LU R19, [R1+0x4c8] ;  /* 0x0004c80001137983 */ /* 0x000f280000300800 */
[----:B------:R0:W-:Y:S04]  /*e5a70*/  STL.64 [R1+0xce0], R28 ;  /* 0x000ce01c01007387 */ /* 0x0001e80000100a00 */
[----:B0-----:R-:W4:Y:S04]  /*e5a80*/  LDL.LU R28, [R1+0x564c] ;  /* 0x00564c00011c7983 */ /* 0x001f280000300800 */
[----:B------:R-:W4:Y:S01]  /*e5a90*/  LDL.LU R29, [R1+0x67c] ;  /* 0x00067c00011d7983 */ /* 0x000f220000300800 */
[----:B------:R-:W-:-:S02]  /*e5aa0*/  SHF.R.U32.HI R27, RZ, 0x8, R12 ;  /* 0x00000008ff1b7819 */ /* 0x000fc4000001160c */
[----:B------:R-:W-:Y:S02]  /*e5ab0*/  SHF.R.U32.HI R21, RZ, 0x8, R21 ;  /* 0x00000008ff157819 */ /* 0x000fe40000011615 */
[----:B------:R-:W-:Y:S01]  /*e5ac0*/  SHF.R.U32.HI R26, RZ, 0x8, R26 ;  /* 0x00000008ff1a7819 */ /* 0x000fe2000001161a */
[----:B------:R-:W4:Y:S01]  /*e5ad0*/  LDL.LU R12, [R1+0x5648] ;  /* 0x00564800010c7983 */ /* 0x000f220000300800 */
[----:B------:R-:W-:Y:S02]  /*e5ae0*/  LOP3.LUT R27, R27, 0xffff, RZ, 0xc0, !PT ;  /* 0x0000ffff1b1b7812 */ /* 0x000fe400078ec0ff */
[----:B------:R-:W-:Y:S02]  /*e5af0*/  LOP3.LUT R21, R21, 0xffff, RZ, 0xc0, !PT ;  /* 0x0000ffff15157812 */ /* 0x000fe400078ec0ff */
[----:B------:R-:W-:Y:S02]  /*e5b00*/  LOP3.LUT R26, R26, 0xffff, RZ, 0xc0, !PT ;  /* 0x0000ffff1a1a7812 */ /* 0x000fe400078ec0ff */
[----:B------:R-:W-:-:S02]  /*e5b10*/  PRMT R27, R27, 0x3340, R0 ;  /* 0x000033401b1b7816 */ /* 0x000fc40000000000 */
[----:B------:R-:W-:-:S03]  /*e5b20*/  PRMT R26, R21, 0x3340, R26 ;  /* 0x00003340151a7816 */ /* 0x000fc6000000001a */
[----:B------:R-:W-:Y:S04]  /*e5b30*/  STL [R1+0x3a0], R27 ;  /* 0x0003a01b01007387 */ /* 0x000fe80000100800 */
[----:B------:R-:W-:Y:S01]  /*e5b40*/  STL [R1+0x1a08], R26 ;  /* 0x001a081a01007387 */ /* 0x000fe20000100800 */
[----:B------:R-:W-:Y:S02]  /*e5b50*/  LOP3.LUT R20, R20, 0xffff, RZ, 0xc0, !PT ;  /* 0x0000ffff14147812 */ /* 0x000fe400078ec0ff */
[----:B------:R-:W-:-:S03]  /*e5b60*/  LOP3.LUT R21, R22, 0xffff, RZ, 0xc0, !PT ;  /* 0x0000ffff16157812 */ /* 0x000fc600078ec0ff */
[----:B------:R0:W-:Y:S04]  /*e5b70*/  STL [R1+0x7b0], R20 ;  /* 0x0007b01401007387 */ /* 0x0001e80000100800 */
[----:B------:R1:W-:Y:S01]  /*e5b80*/  STL [R1+0x7a0], R21 ;  /* 0x0007a01501007387 */ /* 0x0003e20000100800 */
[----:B0-----:R-:W-:Y:S02]  /*e5b90*/  SHF.R.U32.HI R20, RZ, 0x8, R20 ;  /* 0x00000008ff147819 */ /* 0x001fe40000011614 */
[----:B-1----:R-:W-:Y:S02]  /*e5ba0*/  SHF.R.U32.HI R21, RZ, 0x8, R21 ;  /* 0x00000008ff157819 */ /* 0x002fe40000011615 */
[----:B------:R-:W-:Y:S02]  /*e5bb0*/  LOP3.LUT R20, R20, 0xffff, RZ, 0xc0, !PT ;  /* 0x0000ffff14147812 */ /* 0x000fe400078ec0ff */
[----:B------:R-:W-:-:S04]  /*e5bc0*/  LOP3.LUT R21, R21, 0xffff, RZ, 0xc0, !PT ;  /* 0x0000ffff15157812 */ /* 0x000fc800078ec0ff */
[----:B------:R-:W-:Y:S02]  /*e5bd0*/  PRMT R21, R20, 0x3340, R21 ;  /* 0x0000334014157816 */ /* 0x000fe40000000015 */
[----:B------:R-:W-:-:S03]  /*e5be0*/  LOP3.LUT R20, R23, 0xffff, RZ, 0xc0, !PT ;  /* 0x0000ffff17147812 */ /* 0x000fc600078ec0ff */
[----:B------:R-:W-:Y:S04]  /*e5bf0*/  STL [R1+0x19ec], R21 ;  /* 0x0019ec1501007387 */ /* 0x000fe80000100800 */
[----:B------:R0:W-:Y:S02]  /*e5c00*/  STL [R1+0x794], R20 ;  /* 0x0007941401007387 */ /* 0x0001e40000100800 */
[----:B0-----:R-:W-:-:S04]  /*e5c10*/  SHF.R.U32.HI R20, RZ, 0x8, R20 ;  /* 0x00000008ff147819 */ /* 0x001fc80000011614 */
[----:B------:R-:W-:Y:S02]  /*e5c20*/  LOP3.LUT R20, R20, 0xffff, RZ, 0xc0, !PT ;  /* 0x0000ffff14147812 */ /* 0x000fe400078ec0ff */
[----:B------:R-:W-:Y:S02]  /*e5c30*/  SHF.R.U32.HI R15, RZ, 0x8, R15 ;  /* 0x00000008ff0f7819 */ /* 0x000fe4000001160f */
[----:B------:R-:W-:Y:S02]  /*e5c40*/  PRMT R20, R20, 0x3340, R0 ;  /* 0x0000334014147816 */ /* 0x000fe40000000000 */
[----:B------:R-:W-:-:S03]  /*e5c50*/  LOP3.LUT R15, R15, 0xffff, RZ, 0xc0, !PT ;  /* 0x0000ffff0f0f7812 */ /* 0x000fc600078ec0ff */
[----:B------:R3:W-:Y:S01]  /*e5c60*/  STL [R1+0x1b0], R20 ;  /* 0x0001b01401007387 */ /* 0x0007e20000100800 */
[----:B------:R-:W-:-:S05]  /*e5c70*/  PRMT R15, R15, 0x3340, R0 ;  /* 0x000033400f0f7816 */ /* 0x000fca0000000000 */
[----:B------:R0:W-:Y:S01]  /*e5c80*/  STL [R1+0x39c], R15 ;  /* 0x00039c0f01007387 */ /* 0x0001e20000100800 */
[----:B--2---:R-:W-:Y:S02]  /*e5c90*/  LOP3.LUT R13, R13, 0xffff, RZ, 0xc0, !PT ;  /* 0x0000ffff0d0d7812 */ /* 0x004fe400078ec0ff */
[----:B---3--:R-:W-:-:S04]  /*e5ca0*/  LOP3.LUT R20, R10, 0xffff, RZ, 0xc0, !PT ;  /* 0x0000ffff0a147812 */ /* 0x008fc800078ec0ff */
[----:B------:R-:W-:Y:S02]  /*e5cb0*/  PRMT R22, R20, 0x3340, R0 ;  /* 0x0000334014167816 */ /* 0x000fe40000000000 */
[----:B----4-:R-:W-:-:S04]  /*e5cc0*/  LOP3.LUT R8, R8, 0xffff, RZ, 0xc0, !PT ;  /* 0x0000ffff08087812 */ /* 0x010fc800078ec0ff */
[----:B------:R-:W-:Y:S02]  /*e5cd0*/  PRMT R21, R13, 0x3340, R8 ;  /* 0x000033400d157816 */ /* 0x000fe40000000008 */
[----:B------:R-:W-:Y:S02]  /*e5ce0*/  LOP3.LUT R10, R19, 0xffff, RZ, 0xc0, !PT ;  /* 0x0000ffff130a7812 */ /* 0x000fe400078ec0ff */
[----:B0-----:R-:W-:Y:S02]  /*e5cf0*/  LOP3.LUT R15, R17, 0xffff, RZ, 0xc0, !PT ;  /* 0x0000ffff110f7812 */ /* 0x001fe400078ec0ff */
[----:B------:R-:W-:Y:S01]  /*e5d00*/  PRMT R21, R21, 0x5410, R22 ;  /* 0x0000541015157816 */ /* 0x000fe20000000016 */
[----:B------:R-:W2:Y:S01]  /*e5d10*/  LDL.LU R17, [R1+0xbb0] ;  /* 0x000bb00001117983 */ /* 0x000ea20000300800 */
[----:B------:R-:W-:Y:S02]  /*e5d20*/  PRMT R22, R10, 0x3340, R0 ;  /* 0x000033400a167816 */ /* 0x000fe40000000000 */
[----:B------:R-:W-:-:S02]  /*e5d30*/  LOP3.LUT R19, R29, 0xffff, RZ, 0xc0, !PT ;  /* 0x0000ffff1d137812 */ /* 0x000fc400078ec0ff */
[----:B------:R-:W3:Y:S04]  /*e5d40*/  LDL.LU R29, [R1+0x648] ;  /* 0x00064800011d7983 */ /* 0x000ee80000300800 */
[----:B------:R0:W-:Y:S02]  /*e5d50*/  STL [R1+0x1bfc], R21 ;  /* 0x001bfc1501007387 */ /* 0x0001e40000100800 */
[----:B0-----:R-:W-:-:S04]  /*e5d60*/  PRMT R21, R15, 0x3340, R19 ;  /* 0x000033400f157816 */ /* 0x001fc80000000013 */
[----:B------:R-:W-:Y:S02]  /*e5d70*/  PRMT R21, R21, 0x5410, R22 ;  /* 0x0000541015157816 */ /* 0x000fe40000000016 */
[----:B------:R-:W-:Y:S02]  /*e5d80*/  IADD3 R22, P2, R14, R3, RZ ;  /* 0x000000030e167210 */ /* 0x000fe40007f5e0ff */
[----:B------:R-:W-:Y:S02]  /*e5d90*/  SHF.R.U32.HI R13, RZ, 0x8, R13 ;  /* 0x00000008ff0d7819 */ /* 0x000fe4000001160d */
[----:B------:R-:W-:Y:S01]  /*e5da0*/  SHF.R.U32.HI R8, RZ, 0x8, R8 ;  /* 0x00000008ff087819 */ /* 0x000fe20000011608 */
[----:B------:R-:W-:Y:S01]  /*e5db0*/  IMAD.X R23, R16, 0x1, R4, P2 ;  /* 0x0000000110177824 */ /* 0x000fe200010e0604 */
[----:B------:R0:W-:Y:S02]  /*e5dc0*/  STL [R1+0x1bf8], R21 ;  /* 0x001bf81501007387 */ /* 0x0001e40000100800 */
[----:B------:R-:W-:-:S02]  /*e5dd0*/  LOP3.LUT R26, R8, 0xffff, RZ, 0xc0, !PT ;  /* 0x0000ffff081a7812 */ /* 0x000fc400078ec0ff */
[----:B------:R-:W-:Y:S01]  /*e5de0*/  SHF.R.U32.HI R15, RZ, 0x8, R15 ;  /* 0x00000008ff0f7819 */ /* 0x000fe2000001160f */
[----:B------:R1:W-:Y:S04]  /*e5df0*/  STL.64 [R1+0xcc8], R22 ;  /* 0x000cc81601007387 */ /* 0x0003e80000100a00 */
[----:B------:R-:W4:Y:S01]  /*e5e00*/  LDL.LU R8, [R1+0x4ec0] ;  /* 0x004ec00001087983 */ /* 0x000f220000300800 */
[----:B------:R-:W-:Y:S02]  /*e5e10*/  LOP3.LUT R15, R15, 0xffff, RZ, 0xc0, !PT ;  /* 0x0000ffff0f0f7812 */ /* 0x000fe400078ec0ff */
[----:B0-----:R-:W-:Y:S02]  /*e5e20*/  SHF.R.U32.HI R21, RZ, 0x8, R19 ;  /* 0x00000008ff157819 */ /* 0x001fe40000011613 */
[----:B------:R-:W4:Y:S01]  /*e5e30*/  LDL.LU R19, [R1+0x600] ;  /* 0x0006000001137983 */ /* 0x000f220000300800 */
[----:B-1----:R-:W-:-:S02]  /*e5e40*/  LOP3.LUT R22, R13, 0xffff, RZ, 0xc0, !PT ;  /* 0x0000ffff0d167812 */ /* 0x002fc400078ec0ff */
[----:B------:R-:W-:Y:S01]  /*e5e50*/  LOP3.LUT R21, R21, 0xffff, RZ, 0xc0, !PT ;  /* 0x0000ffff15157812 */ /* 0x000fe200078ec0ff */
[----:B------:R-:W4:Y:S04]  /*e5e60*/  LDL.LU R13, [R1+0x9c0] ;  /* 0x0009c000010d7983 */ /* 0x000f280000300800 */
[----:B------:R-:W4:Y:S01]  /*e5e70*/  LDL.LU R23, [R1+0x298] ;  /* 0x0002980001177983 */ /* 0x000f220000300800 */
[----:B------:R-:W-:Y:S02]  /*e5e80*/  PRMT R22, R22, 0x3340, R26 ;  /* 0x0000334016167816 */ /* 0x000fe4000000001a */
[----:B------:R-:W-:Y:S02]  /*e5e90*/  IADD3 R26, P2, R14, R5, RZ ;  /* 0x000000050e1a7210 */ /* 0x000fe40007f5e0ff */
[----:B------:R-:W-:-:S03]  /*e5ea0*/  PRMT R15, R15, 0x3340, R21 ;  /* 0x000033400f0f7816 */ /* 0x000fc60000000015 */
[----:B------:R-:W-:Y:S01]  /*e5eb0*/  IMAD.X R27, R16, 0x1, R7, P2 ;  /* 0x00000001101b7824 */ /* 0x000fe200010e0607 */
[----:B------:R-:W-:Y:S04]  /*e5ec0*/  STL [R1+0x19d8], R22 ;  /* 0x0019d81601007387 */ /* 0x000fe80000100800 */
[----:B------:R-:W-:Y:S04]  /*e5ed0*/  STL [R1+0x19cc], R15 ;  /* 0x0019cc0f01007387 */ /* 0x000fe80000100800 */
[----:B------:R0:W-:Y:S04]  /*e5ee0*/  STL.64 [R1+0xcd8], R26 ;  /* 0x000cd81a01007387 */ /* 0x0001e80000100a00 */
[----:B0-----:R-:W2:Y:S01]  /*e5ef0*/  LDL.LU.64 R26, [R1+0x5640] ;  /* 0x00564000011a7983 */ /* 0x001ea20000300a00 */
[----:B------:R-:W-:-:S02]  /*e5f00*/  IADD3 R14, P2, R14, R6, RZ ;  /* 0x000000060e0e7210 */ /* 0x000fc40007f5e0ff */
[----:B------:R-:W-:-:S04]  /*e5f10*/  SHF.R.U32.HI R10, RZ, 0x8, R10 ;  /* 0x00000008ff0a7819 */ /* 0x000fc8000001160a */
[----:B------:R-:W-:Y:S02]  /*e5f20*/  LOP3.LUT R10, R10, 0xffff, RZ, 0xc0, !PT ;  /* 0x0000ffff0a0a7812 */ /* 0x000fe400078ec0ff */
[----:B------:R-:W-:-:S04]  /*e5f30*/  SHF.R.U32.HI R20, RZ, 0x8, R20 ;  /* 0x00000008ff147819 */ /* 0x000fc80000011614 */
[----:B------:R-:W-:-:S04]  /*e5f40*/  LOP3.LUT R20, R20, 0xffff, RZ, 0xc0, !PT ;  /* 0x0000ffff14147812 */ /* 0x000fc800078ec0ff */
[----:B------:R-:W-:Y:S01]  /*e5f50*/  PRMT R20, R20, 0x3340, R0 ;  /* 0x0000334014147816 */ /* 0x000fe20000000000 */
[----:B--2---:R-:W-:-:S05]  /*e5f60*/  IMAD.X R15, R16, 0x1, R27, P2 ;  /* 0x00000001100f7824 */ /* 0x004fca00010e061b */
[----:B------:R0:W-:Y:S01]  /*e5f70*/  STL.64 [R1+0xcd0], R14 ;  /* 0x000cd00e01007387 */ /* 0x0001e20000100a00 */
[----:B------:R-:W-:Y:S02]  /*e5f80*/  LOP3.LUT R16, R25, 0xffff, RZ, 0xc0, !PT ;  /* 0x0000ffff19107812 */ /* 0x000fe400078ec0ff */
[----:B0-----:R-:W-:Y:S01]  /*e5f90*/  PRMT R14, R10, 0x3340, R0 ;  /* 0x000033400a0e7816 */ /* 0x001fe20000000000 */
[----:B------:R-:W2:Y:S04]  /*e5fa0*/  LDL.LU R15, [R1+0x563c] ;  /* 0x00563c00010f7983 */ /* 0x000ea80000300800 */
[----:B------:R-:W-:Y:S01]  /*e5fb0*/  STL.64 [R1+0x5630], R26 ;  /* 0x0056301a01007387 */ /* 0x000fe20000100a00 */
[----:B------:R-:W-:-:S03]  /*e5fc0*/  LOP3.LUT R10, R17, 0xffff, RZ, 0xc0, !PT ;  /* 0x0000ffff110a7812 */ /* 0x000fc600078ec0ff */
[----:B------:R3:W-:Y:S01]  /*e5fd0*/  STL [R1+0x398], R14 ;  /* 0x0003980e01007387 */ /* 0x0007e20000100800 */
[----:B------:R-:W-:-:S03]  /*e5fe0*/  PRMT R21, R16, 0x3340, R0 ;  /* 0x0000334010157816 */ /* 0x000fc60000000000 */
[----:B------:R-:W2:Y:S01]  /*e5ff0*/  LDL.LU R25, [R1+0x5638] ;  /* 0x0056380001197983 */ /* 0x000ea20000300800 */
[----:B---3--:R-:W-:-:S04]  /*e6000*/  LOP3.LUT R14, R29, 0xffff, RZ, 0xc0, !PT ;  /* 0x0000ffff1d0e7812 */ /* 0x008fc800078ec0ff */
[----:B------:R-:W-:Y:S02]  /*e6010*/  PRMT R17, R10, 0x3340, R14 ;  /* 0x000033400a117816 */ /* 0x000fe4000000000e */
[----:B------:R-:W-:Y:S02]  /*e6020*/  SHF.R.U32.HI R10, RZ, 0x8, R10 ;  /* 0x00000008ff0a7819 */ /* 0x000fe4000001160a */
[----:B------:R-:W-:Y:S02]  /*e6030*/  SHF.R.U32.HI R14, RZ, 0x8, R14 ;  /* 0x00000008ff0e7819 */ /* 0x000fe4000001160e */
[----:B------:R-:W-:Y:S02]  /*e6040*/  PRMT R21, R17, 0x5410, R21 ;  /* 0x0000541011157816 */ /* 0x000fe40000000015 */
[----:B------:R-:W-:Y:S02]  /*e6050*/  LOP3.LUT R10, R10, 0xffff, RZ, 0xc0, !PT ;  /* 0x0000ffff0a0a7812 */ /* 0x000fe400078ec0ff */
[----:B------:R-:W-:Y:S01]  /*e6060*/  LOP3.LUT R14, R14, 0xffff, RZ, 0xc0, !PT ;  /* 0x0000ffff0e0e7812 */ /* 0x000fe200078ec0ff */
[----:B------:R-:W3:Y:S04]  /*e6070*/  LDL.LU R17, [R1+0xbb4] ;  /* 0x000bb40001117983 */ /* 0x000ee80000300800 */
[----:B------:R-:W-:Y:S04]  /*e6080*/  STL [R1+0x1ba8], R21 ;  /* 0x001ba81501007387 */ /* 0x000fe80000100800 */
[----:B------:R-:W2:Y:S01]  /*e6090*/  LDL.LU R29, [R1+0x64c] ;  /* 0x00064c00011d7983 */ /* 0x000ea20000300800 */
[----:B------:R-:W-:-:S03]  /*e60a0*/  PRMT R14, R10, 0x3340, R14 ;  /* 0x000033400a0e7816 */ /* 0x000fc6000000000e */
[----:B------:R0:W-:Y:S01]  /*e60b0*/  STL [R1+0x394], R20 ;  /* 0x0003941401007387 */ /* 0x0001e20000100800 */
[----:B----4-:R-:W-:-:S03]  /*e60c0*/  LOP3.LUT R10, R8, 0xffff, RZ, 0xc0, !PT ;  /* 0x0000ffff080a7812 */ /* 0x010fc600078ec0ff */
[----:B------:R1:W-:Y:S01]  /*e60d0*/  STL [R1+0x19a8], R14 ;  /* 0x0019a80e01007387 */ /* 0x0003e20000100800 */
[----:B0-----:R-:W-:Y:S02]  /*e60e0*/  LOP3.LUT R20, R19, 0xffff, RZ, 0xc0, !PT ;  /* 0x0000ffff13147812 */ /* 0x001fe400078ec0ff */
[----:B-1----:R-:W-:Y:S02]  /*e60f0*/  LOP3.LUT R14, R13, 0xffff, RZ, 0xc0, !PT ;  /* 0x0000ffff0d0e7812 */ /* 0x002fe400078ec0ff */
[----:B------:R-:W-:Y:S02]  /*e6100*/  PRMT R13, R20, 0x3340, R0 ;  /* 0x00003340140d7816 */ /* 0x000fe40000000000 */
[----:B------:R-:W-:-:S04]  /*e6110*/  PRMT R8, R10, 0x3340, R14 ;  /* 0x000033400a087816 */ /* 0x000fc8000000000e */
[----:B------:R-:W-:Y:S02]  /*e6120*/  PRMT R13, R8, 0x5410, R13 ;  /* 0x00005410080d7816 */ /* 0x000fe4000000000d */
[----:B------:R-:W4:Y:S04]  /*e6130*/  LDL.LU R8, [R1+0x4ed0] ;  /* 0x004ed00001087983 */ /* 0x000f280000300800 */
[----:B------:R0:W-:Y:S04]  /*e6140*/  STL [R1+0x1b88], R13 ;  /* 0x001b880d01007387 */ /* 0x0001e80000100800 */
[----:B------:R-:W4:Y:S04]  /*e6150*/  LDL.LU R19, [R1+0x608] ;  /* 0x0006080001137983 */ /* 0x000f280000300800 */
[----:B0-----:R-:W4:Y:S01]  /*e6160*/  LDL.LU R13, [R1+0x9c4] ;  /* 0x0009c400010d7983 */ /* 0x001f220000300800 */
        /* <DEDUP_REMOVED lines=12> */
[----:B------:R0:W-:Y:S04]  /*e6230*/  STL [R1+0x390], R22 ;  /* 0x0003901601007387 */ /* 0x0001e80000100800 */
[----:B------:R2:W-:Y:S01]  /*e6240*/  STL [R1+0x1998], R16 ;  /* 0x0019981001007387 */ /* 0x0005e20000100800 */
[----:B------:R-:W-:-:S04]  /*e6250*/  LOP3.LUT R10, R28, 0xffff, RZ, 0xc0, !PT ;  /* 0x0000ffff1c0a7812 */ /* 0x000fc800078ec0ff */
[----:B0-----:R-:W-:Y:S02]  /*e6260*/  PRMT R22, R10, 0x3340, R0 ;  /* 0x000033400a167816 */ /* 0x001fe40000000000 */
[----:B------:R-:W-:Y:S02]  /*e6270*/  IADD3 R26, P2, R23, R3, RZ ;  /* 0x00000003171a7210 */ /* 0x000fe40007f5e0ff */
[----:B------:R-:W-:-:S04]  /*e6280*/  SHF.R.U32.HI R10, RZ, 0x8, R10 ;  /* 0x00000008ff0a7819 */ /* 0x000fc8000001160a */
[----:B------:R-:W-:Y:S01]  /*e6290*/  LOP3.LUT R10, R10, 0xffff, RZ, 0xc0, !PT ;  /* 0x0000ffff0a0a7812 */ /* 0x000fe200078ec0ff */
[----:B------:R-:W-:Y:S01]  /*e62a0*/  IMAD.X R27, R21, 0x1, R4, P2 ;  /* 0x00000001151b7824 */ /* 0x000fe200010e0604 */
[----:B---3--:R-:W-:Y:S02]  /*e62b0*/  LOP3.LUT R14, R17, 0xffff, RZ, 0xc0, !PT ;  /* 0x0000ffff110e7812 */ /* 0x008fe400078ec0ff */
[----:B--2---:R-:W-:-:S04]  /*e62c0*/  LOP3.LUT R16, R29, 0xffff, RZ, 0xc0, !PT ;  /* 0x0000ffff1d107812 */ /* 0x004fc800078ec0ff */
[----:B------:R-:W-:Y:S02]  /*e62d0*/  PRMT R17, R14, 0x3340, R16 ;  /* 0x000033400e117816 */ /* 0x000fe40000000010 */
[----:B------:R-:W-:Y:S02]  /*e62e0*/  SHF.R.U32.HI R14, RZ, 0x8, R14 ;  /* 0x00000008ff0e7819 */ /* 0x000fe4000001160e */
[----:B------:R-:W-:Y:S02]  /*e62f0*/  SHF.R.U32.HI R16, RZ, 0x8, R16 ;  /* 0x00000008ff107819 */ /* 0x000fe40000011610 */
[----:B------:R-:W-:Y:S02]  /*e6300*/  PRMT R17, R17, 0x5410, R22 ;  /* 0x0000541011117816 */ /* 0x000fe40000000016 */
[----:B------:R-:W-:Y:S02]  /*e6310*/  LOP3.LUT R14, R14, 0xffff, RZ, 0xc0, !PT ;  /* 0x0000ffff0e0e7812 */ /* 0x000fe400078ec0ff */
[----:B------:R-:W-:Y:S01]  /*e6320*/  LOP3.LUT R16, R16, 0xffff, RZ, 0xc0, !PT ;  /* 0x0000ffff10107812 */ /* 0x000fe200078ec0ff */
[----:B------:R0:W-:Y:S04]  /*e6330*/  STL [R1+0x1b5c], R17 ;  /* 0x001b5c1101007387 */ /* 0x0001e80000100800 */
[----:B------:R-:W2:Y:S04]  /*e6340*/  LDL.LU R28, [R1+0x4eb0] ;  /* 0x004eb000011c7983 */ /* 0x000ea80000300800 */
[----:B------:R1:W-:Y:S04]  /*e6350*/  STL.64 [R1+0xcb8], R26 ;  /* 0x000cb81a01007387 */ /* 0x0003e80000100a00 */
[----:B------:R-:W3:Y:S01]  /*e6360*/  LDL.LU R29, [R1+0x8b0] ;  /* 0x0008b000011d7983 */ /* 0x000ee20000300800 */
[----:B0-----:R-:W-:-:S02]  /*e6370*/  PRMT R17, R14, 0x3340, R16 ;  /* 0x000033400e117816 */ /* 0x001fc40000000010 */
[----:B------:R-:W-:Y:S02]  /*e6380*/  PRMT R16, R10, 0x3340, R0 ;  /* 0x000033400a107816 */ /* 0x000fe40000000000 */
[----:B----4-:R-:W-:Y:S01]  /*e6390*/  LOP3.LUT R14, R8, 0xffff, RZ, 0xc0, !PT ;  /* 0x0000ffff080e7812 */ /* 0x010fe200078ec0ff */
[----:B------:R-:W-:Y:S04]  /*e63a0*/  STL [R1+0x1988], R17 ;  /* 0x0019881101007387 */ /* 0x000fe80000100800 */
[----:B------:R0:W-:Y:S01]  /*e63b0*/  STL [R1+0x38c], R16 ;  /* 0x00038c1001007387 */ /* 0x0001e20000100800 */
[----:B------:R-:W-:-:S04]  /*e63c0*/  LOP3.LUT R10, R19, 0xffff, RZ, 0xc0, !PT ;  /* 0x0000ffff130a7812 */ /* 0x000fc800078ec0ff */
[----:B-1----:R-:W-:Y:S02]  /*e63d0*/  PRMT R26, R10, 0x3340, R0 ;  /* 0x000033400a1a7816 */ /* 0x002fe40000000000 */
[----:B0-----:R-:W-:Y:S02]  /*e63e0*/  LOP3.LUT R16, R13, 0xffff, RZ, 0xc0, !PT ;  /* 0x0000ffff0d107812 */ /* 0x001fe400078ec0ff */
[----:B------:R-:W4:Y:S04]  /*e63f0*/  LDL.LU R13, [R1+0x4e90] ;  /* 0x004e9000010d7983 */ /* 0x000f280000300800 */
[----:B------:R-:W4:Y:S01]  /*e6400*/  LDL.LU R17, [R1+0x4f4] ;  /* 0x0004f40001117983 */ /* 0x000f220000300800 */
[----:B------:R-:W-:-:S03]  /*e6410*/  PRMT R22, R14, 0x3340, R16 ;  /* 0x000033400e167816 */ /* 0x000fc60000000010 */
[----:B------:R-:W4:Y:S04]  /*e6420*/  LDL.LU R8, [R1+0x6a4] ;  /* 0x0006a40001087983 */ /* 0x000f280000300800 */
[----:B------:R-:W4:Y:S01]  /*e6430*/  LDL.LU R19, [R1+0x29c] ;  /* 0x00029c0001137983 */ /* 0x000f220000300800 */
[----:B------:R-:W-:Y:S02]  /*e6440*/  PRMT R22, R22, 0x5410, R26 ;  /* 0x0000541016167816 */ /* 0x000fe4000000001a */
[----:B------:R-:W-:-:S05]  /*e6450*/  IADD3 R26, P2, R23, R5, RZ ;  /* 0x00000005171a7210 */ /* 0x000fca0007f5e0ff */
[----:B------:R-:W-:Y:S01]  /*e6460*/  IMAD.X R27, R21, 0x1, R7, P2 ;  /* 0x00000001151b7824 */ /* 0x000fe200010e0607 */
[----:B------:R-:W-:Y:S04]  /*e6470*/  STL [R1+0x1b3c], R22 ;  /* 0x001b3c1601007387 */ /* 0x000fe80000100800 */
[----:B------:R0:W-:Y:S04]  /*e6480*/  STL.64 [R1+0xcb0], R26 ;  /* 0x000cb01a01007387 */ /* 0x0001e80000100a00 */
[----:B0-----:R-:W2:Y:S01]  /*e6490*/  LDL.LU.64 R26, [R1+0x5630] ;  /* 0x00563000011a7983 */ /* 0x001ea20000300a00 */
[----:B------:R-:W-:-:S02]  /*e64a0*/  SHF.R.U32.HI R20, RZ, 0x8, R20 ;  /* 0x00000008ff147819 */ /* 0x000fc40000011614 */
[----:B------:R-:W-:Y:S02]  /*e64b0*/  SHF.R.U32.HI R14, RZ, 0x8, R14 ;  /* 0x00000008ff0e7819 */ /* 0x000fe4000001160e */
[----:B------:R-:W-:Y:S02]  /*e64c0*/  SHF.R.U32.HI R16, RZ, 0x8, R16 ;  /* 0x00000008ff107819 */ /* 0x000fe40000011610 */
[----:B------:R-:W-:Y:S02]  /*e64d0*/  IADD3 R22, P2, R23, R6, RZ ;  /* 0x0000000617167210 */ /* 0x000fe40007f5e0ff */
[----:B------:R-:W-:Y:S02]  /*e64e0*/  LOP3.LUT R20, R20, 0xffff, RZ, 0xc0, !PT ;  /* 0x0000ffff14147812 */ /* 0x000fe400078ec0ff */
[----:B------:R-:W-:Y:S02]  /*e64f0*/  LOP3.LUT R14, R14, 0xffff, RZ, 0xc0, !PT ;  /* 0x0000ffff0e0e7812 */ /* 0x000fe400078ec0ff */
[----:B------:R-:W-:-:S04]  /*e6500*/  LOP3.LUT R16, R16, 0xffff, RZ, 0xc0, !PT ;  /* 0x0000ffff10107812 */ /* 0x000fc800078ec0ff */
[----:B------:R-:W-:Y:S02]  /*e6510*/  PRMT R16, R14, 0x3340, R16 ;  /* 0x000033400e107816 */ /* 0x000fe40000000010 */
[----:B---3--:R-:W-:Y:S01]  /*e6520*/  LOP3.LUT R14, R29, 0xffff, RZ, 0xc0, !PT ;  /* 0x0000ffff1d0e7812 */ /* 0x008fe200078ec0ff */
[----:B--2---:R-:W-:Y:S01]  /*e6530*/  IMAD.X R23, R21, 0x1, R27, P2 ;  /* 0x0000000115177824 */ /* 0x004fe200010e061b */
[----:B------:R-:W-:Y:S02]  /*e6540*/  PRMT R21, R20, 0x3340, R0 ;  /* 0x0000334014157816 */ /* 0x000fe40000000000 */
[----:B------:R-:W-:Y:S02]  /*e6550*/  LOP3.LUT R20, R28, 0xffff, RZ, 0xc0, !PT ;  /* 0x0000ffff1c147812 */ /* 0x000fe400078ec0ff */
[----:B------:R-:W-:Y:S04]  /*e6560*/  STL.64 [R1+0xca8], R22 ;  /* 0x000ca81601007387 */ /* 0x000fe80000100a00 */
[----:B------:R-:W-:Y:S04]  /*e6570*/  STL [R1+0x388], R21 ;  /* 0x0003881501007387 */ /* 0x000fe80000100800 */
[----:B------:R0:W-:Y:S04]  /*e6580*/  STL [R1+0x197c], R16 ;  /* 0x00197c1001007387 */ /* 0x0001e80000100800 */
[----:B------:R-:W2:Y:S04]  /*e6590*/  LDL.LU R28, [R1+0x4e98] ;  /* 0x004e9800011c7983 */ /* 0x000ea80000300800 */
[----:B------:R-:W3:Y:S01]  /*e65a0*/  LDL.LU R29, [R1+0x6a8] ;  /* 0x0006a800011d7983 */ /* 0x000ee20000300800 */
[----:B0-----:R-:W-:-:S02]  /*e65b0*/  SHF.R.U32.HI R16, RZ, 0x8, R10 ;  /* 0x00000008ff107819 */ /* 0x001fc4000001160a */
[----:B------:R-:W-:Y:S02]  /*e65c0*/  SHF.R.U32.HI R10, RZ, 0x8, R20 ;  /* 0x00000008ff0a7819 */ /* 0x000fe40000011614 */
        /* <DEDUP_REMOVED lines=8> */
[----:B------:R-:W-:Y:S01]  /*e6650*/  STL [R1+0x384], R16 ;  /* 0x0003841001007387 */ /* 0x000fe20000100800 */
[----:B----4-:R-:W-:Y:S02]  /*e6660*/  LOP3.LUT R13, R13, 0xffff, RZ, 0xc0, !PT ;  /* 0x0000ffff0d0d7812 */ /* 0x010fe400078ec0ff */
[----:B------:R-:W-:Y:S01]  /*e6670*/  LOP3.LUT R14, R8, 0xffff, RZ, 0xc0, !PT ;  /* 0x0000ffff080e7812 */ /* 0x000fe200078ec0ff */
[----:B------:R0:W-:Y:S03]  /*e6680*/  STL [R1+0x199c], R10 ;  /* 0x00199c0a01007387 */ /* 0x0001e60000100800 */
[----:B------:R-:W-:-:S02]  /*e6690*/  PRMT R8, R13, 0x3340, R14 ;  /* 0x000033400d087816 */ /* 0x000fc4000000000e */
[----:B0-----:R-:W-:-:S04]  /*e66a0*/  LOP3.LUT R10, R17, 0xffff, RZ, 0xc0, !PT ;  /* 0x0000ffff110a7812 */ /* 0x001fc800078ec0ff */
[----:B------:R-:W-:-:S04]  /*e66b0*/  PRMT R16, R10, 0x3340, R0 ;  /* 0x000033400a107816 */ /* 0x000fc80000000000 */
[----:B------:R-:W-:Y:S02]  /*e66c0*/  PRMT R8, R8, 0x5410, R16 ;  /* 0x0000541008087816 */ /* 0x000fe40000000010 */
[----:B------:R-:W4:Y:S04]  /*e66d0*/  LDL.LU R16, [R1+0xbc0] ;  /* 0x000bc00001107983 */ /* 0x000f280000300800 */
[----:B------:R0:W-:Y:S01]  /*e66e0*/  STL [R1+0x1ae8], R8 ;  /* 0x001ae80801007387 */ /* 0x0001e20000100800 */
[----:B------:R-:W-:Y:S02]  /*e66f0*/  SHF.R.S32.HI R17, RZ, 0x1f, R19 ;  /* 0x0000001fff117819 */ /* 0x000fe40000011413 */
[----:B------:R-:W-:Y:S01]  /*e6700*/  IADD3 R20, P2, R19, R0, RZ ;  /* 0x0000000013147210 */ /* 0x000fe20007f5e0ff */
[----:B0-----:R-:W4:Y:S01]  /*e6710*/  LDL.LU R8, [R1+0x658] ;  /* 0x0006580001087983 */ /* 0x001f220000300800 */
[----:B------:R-:W-:-:S02]  /*e6720*/  SHF.R.U32.HI R13, RZ, 0x8, R13 ;  /* 0x00000008ff0d7819 */ /* 0x000fc4000001160d */
[----:B------:R-:W-:Y:S02]  /*e6730*/  SHF.R.U32.HI R14, RZ, 0x8, R14 ;  /* 0x00000008ff0e7819 */ /* 0x000fe4000001160e */
[----:B------:R-:W-:Y:S01]  /*e6740*/  SHF.R.U32.HI R10, RZ, 0x8, R10 ;  /* 0x00000008ff0a7819 */ /* 0x000fe2000001160a */
[----:B------:R-:W-:Y:S01]  /*e6750*/  IMAD.X R21, R17, 0x1, R2, P2 ;  /* 0x0000000111157824 */ /* 0x000fe200010e0602 */
[----:B------:R-:W-:Y:S02]  /*e6760*/  LOP3.LUT R13, R13, 0xffff, RZ, 0xc0, !PT ;  /* 0x0000ffff0d0d7812 */ /* 0x000fe400078ec0ff */
[----:B------:R-:W-:Y:S02]  /*e6770*/  LOP3.LUT R14, R14, 0xffff, RZ, 0xc0, !PT ;  /* 0x0000ffff0e0e7812 */ /* 0x000fe400078ec0ff */
[----:B------:R-:W-:Y:S01]  /*e6780*/  LOP3.LUT R10, R10, 0xffff, RZ, 0xc0, !PT ;  /* 0x0000ffff0a0a7812 */ /* 0x000fe200078ec0ff */
[----:B------:R0:W-:Y:S02]  /*e6790*/  STL.64 [R1+0xca0], R20 ;  /* 0x000ca01401007387 */ /* 0x0001e40000100a00 */
[----:B0-----:R-:W-:-:S02]  /*e67a0*/  PRMT R20, R13, 0x3340, R14 ;  /* 0x000033400d147816 */ /* 0x001fc4000000000e */
[--C-:B------:R-:W-:Y:S02]  /*e67b0*/  PRMT R13, R10, 0x3340, R0.reuse ;  /* 0x000033400a0d7816 */ /* 0x100fe40000000000 */
[----:B------:R-:W-:Y:S01]  /*e67c0*/  LOP3.LUT R10, R25, 0xffff, RZ, 0xc0, !PT ;  /* 0x0000ffff190a7812 */ /* 0x000fe200078ec0ff */
[----:B------:R-:W-:Y:S04]  /*e67d0*/  STL [R1+0x1978], R20 ;  /* 0x0019781401007387 */ /* 0x000fe80000100800 */
[----:B------:R3:W-:Y:S01]  /*e67e0*/  STL [R1+0x380], R13 ;  /* 0x0003800d01007387 */ /* 0x0007e20000100800 */
[----:B------:R-:W-:-:S03]  /*e67f0*/  PRMT R21, R10, 0x3340, R0 ;  /* 0x000033400a157816 */ /* 0x000fc60000000000 */
[----:B------:R-:W4:Y:S01]  /*e6800*/  LDL.LU R25, [R1+0x5628] ;  /* 0x0056280001197983 */ /* 0x000f220000300800 */
[----:B--2---:R-:W-:Y:S02]  /*e6810*/  LOP3.LUT R14, R28, 0xffff, RZ, 0xc0, !PT ;  /* 0x0000ffff1c0e7812 */ /* 0x004fe400078ec0ff */
[----:B---3--:R-:W-:-:S04]  /*e6820*/  LOP3.LUT R13, R29, 0xffff, RZ, 0xc0, !PT ;  /* 0x0000ffff1d0d7812 */ /* 0x008fc800078ec0ff */
[----:B------:R-:W-:-:S04]  /*e6830*/  PRMT R20, R14, 0x3340, R13 ;  /* 0x000033400e147816 */ /* 0x000fc8000000000d */
[----:B------:R-:W-:Y:S02]  /*e6840*/  PRMT R22, R20, 0x5410, R21 ;  /* 0x0000541014167816 */ /* 0x000fe40000000015 */
[----:B------:R-:W-:-:S05]  /*e6850*/  IADD3 R20, P2, R19, R3, RZ ;  /* 0x0000000313147210 */ /* 0x000fca0007f5e0ff */
[----:B------:R-:W-:Y:S01]  /*e6860*/  IMAD.X R21, R17, 0x1, R4, P2 ;  /* 0x0000000111157824 */ /* 0x000fe200010e0604 */
[----:B------:R-:W-:Y:S04]  /*e6870*/  STL [R1+0x1acc], R22 ;  /* 0x001acc1601007387 */ /* 0x000fe80000100800 */
[----:B------:R0:W-:Y:S02]  /*e6880*/  STL.64 [R1+0xc98], R20 ;  /* 0x000c981401007387 */ /* 0x0001e40000100a00 */
[----:B0-----:R-:W-:Y:S02]  /*e6890*/  SHF.R.U32.HI R20, RZ, 0x8, R13 ;  /* 0x00000008ff147819 */ /* 0x001fe4000001160d */
[----:B------:R-:W2:Y:S04]  /*e68a0*/  LDL.LU R13, [R1+0x4ed4] ;  /* 0x004ed400010d7983 */ /* 0x000ea80000300800 */
[----:B------:R-:W3:Y:S04]  /*e68b0*/  LDL.LU R28, [R1+0x618] ;  /* 0x00061800011c7983 */ /* 0x000ee80000300800 */
[----:B------:R-:W3:Y:S01]  /*e68c0*/  LDL.LU R29, [R1+0x9d0] ;  /* 0x0009d000011d7983 */ /* 0x000ee20000300800 */
[----:B------:R-:W-:-:S02]  /*e68d0*/  SHF.R.U32.HI R14, RZ, 0x8, R14 ;  /* 0x00000008ff0e7819 */ /* 0x000fc4000001160e */
[----:B------:R-:W-:Y:S02]  /*e68e0*/  LOP3.LUT R20, R20, 0xffff, RZ, 0xc0, !PT ;  /* 0x0000ffff14147812 */ /* 0x000fe400078ec0ff */
[----:B------:R-:W-:Y:S02]  /*e68f0*/  LOP3.LUT R14, R14, 0xffff, RZ, 0xc0, !PT ;  /* 0x0000ffff0e0e7812 */ /* 0x000fe400078ec0ff */
[----:B------:R-:W-:Y:S02]  /*e6900*/  SHF.R.U32.HI R10, RZ, 0x8, R10 ;  /* 0x00000008ff0a7819 */ /* 0x000fe4000001160a */
[----:B------:R-:W-:Y:S02]  /*e6910*/  PRMT R14, R14, 0x3340, R20 ;  /* 0x000033400e0e7816 */ /* 0x000fe40000000014 */
[----:B------:R-:W-:Y:S02]  /*e6920*/  LOP3.LUT R10, R10, 0xffff, RZ, 0xc0, !PT ;  /* 0x0000ffff0a0a7812 */ /* 0x000fe400078ec0ff */
[----:B----4-:R-:W-:Y:S01]  /*e6930*/  LOP3.LUT R16, R16, 0xffff, RZ, 0xc0, !PT ;  /* 0x0000ffff10107812 */ /* 0x010fe200078ec0ff */
[----:B------:R0:W-:Y:S01]  /*e6940*/  STL [R1+0x196c], R14 ;  /* 0x00196c0e01007387 */ /* 0x0001e20000100800 */
[----:B------:R-:W-:-:S02]  /*e6950*/  PRMT R10, R10, 0x3340, R0 ;  /* 0x000033400a0a7816 */ /* 0x000fc40000000000 */
[----:B------:R-:W-:Y:S02]  /*e6960*/  LOP3.LUT R8, R8, 0xffff, RZ, 0xc0, !PT ;  /* 0x0000ffff08087812 */ /* 0x000fe400078ec0ff */
[----:B0-----:R-:W-:Y:S02]  /*e6970*/  LOP3.LUT R14, R26, 0xffff, RZ, 0xc0, !PT ;  /* 0x0000ffff1a0e7812 */ /* 0x001fe400078ec0ff */
[----:B------:R-:W-:Y:S02]  /*e6980*/  PRMT R20, R16, 0x3340, R8 ;  /* 0x0000334010147816 */ /* 0x000fe40000000008 */
[----:B------:R-:W-:Y:S01]  /*e6990*/  PRMT R21, R14, 0x3340, R0 ;  /* 0x000033400e157816 */ /* 0x000fe20000000000 */
[----:B------:R0:W-:Y:S04]  /*e69a0*/  STL [R1+0x37c], R10 ;  /* 0x00037c0a01007387 */ /* 0x0001e80000100800 */
[----:B------:R-:W4:Y:S04]  /*e69b0*/  LDL.LU R26, [R1+0x5624] ;  /* 0x00562400011a7983 */ /* 0x000f280000300800 */
[----:B------:R-:W4:Y:S01]  /*e69c0*/  LDL.LU R23, [R1+0xbc4] ;  /* 0x000bc40001177983 */ /* 0x000f220000300800 */
[----:B------:R-:W-:-:S02]  /*e69d0*/  PRMT R22, R20, 0x5410, R21 ;  /* 0x0000541014167816 */ /* 0x000fc40000000015 */
[----:B------:R-:W-:Y:S01]  /*e69e0*/  IADD3 R20, P2, R19, R5, RZ ;  /* 0x0000000513147210 */ /* 0x000fe20007f5e0ff */
[----:B0-----:R-:W4:Y:S04]  /*e69f0*/  LDL.LU R10, [R1+0x65c] ;  /* 0x00065c00010a7983 */ /* 0x001f280000300800 */
[----:B------:R0:W-:Y:S01]  /*e6a00*/  STL.64 [R1+0x5618], R4 ;  /* 0x0056180401007387 */ /* 0x0001e20000100a00 */
[----:B------:R-:W-:-:S03]  /*e6a10*/  IMAD.X R21, R17, 0x1, R7, P2 ;  /* 0x0000000111157824 */ /* 0x000fc600010e0607 */
[----:B------:R-:W-:Y:S01]  /*e6a20*/  STL [R1+0x1abc], R22 ;  /* 0x001abc1601007387 */ /* 0x000fe20000100800 */
[----:B0-----:R-:W-:-:S05]  /*e6a30*/  IADD3 R4, P2, R19, R6, RZ ;  /* 0x0000000613047210 */ /* 0x001fca0007f5e0ff */
[----:B------:R-:W-:Y:S01]  /*e6a40*/  IMAD.X R5, R17, 0x1, R27, P2 ;  /* 0x0000000111057824 */ /* 0x000fe200010e061b */
[----:B------:R-:W-:-:S04]  /*e6a50*/  SHF.R.U32.HI R8, RZ, 0x8, R8 ;  /* 0x00000008ff087819 */ /* 0x000fc80000011608 */
[----:B------:R0:W-:Y:S01]  /*e6a60*/  STL.64 [R1+0xc88], R4 ;  /* 0x000c880401007387 */ /* 0x0001e20000100a00 */
[----:B------:R-:W-:Y:S02]  /*e6a70*/  LOP3.LUT R8, R8, 0xffff, RZ, 0xc0, !PT ;  /* 0x0000ffff08087812 */ /* 0x000fe400078ec0ff */
[----:B0-----:R-:W-:Y:S02]  /*e6a80*/  SHF.R.U32.HI R5, RZ, 0x8, R16 ;  /* 0x00000008ff057819 */ /* 0x001fe40000011610 */
[----:B------:R-:W-:Y:S02]  /*e6a90*/  SHF.R.U32.HI R4, RZ, 0x8, R14 ;  /* 0x00000008ff047819 */ /* 0x000fe4000001160e */
[----:B------:R-:W-:Y:S02]  /*e6aa0*/  LOP3.LUT R5, R5, 0xffff, RZ, 0xc0, !PT ;  /* 0x0000ffff05057812 */ /* 0x000fe400078ec0ff */
[----:B------:R-:W-:Y:S02]  /*e6ab0*/  LOP3.LUT R4, R4, 0xffff, RZ, 0xc0, !PT ;  /* 0x0000ffff04047812 */ /* 0x000fe400078ec0ff */
[----:B------:R-:W-:-:S02]  /*e6ac0*/  PRMT R8, R5, 0x3340, R8 ;  /* 0x0000334005087816 */ /* 0x000fc40000000008 */
[----:B------:R-:W-:Y:S01]  /*e6ad0*/  PRMT R4, R4, 0x3340, R0 ;  /* 0x0000334004047816 */ /* 0x000fe20000000000 */
[----:B------:R-:W-:Y:S04]  /*e6ae0*/  STL.64 [R1+0xc90], R20 ;  /* 0x000c901401007387 */ /* 0x000fe80000100a00 */
[----:B------:R0:W-:Y:S04]  /*e6af0*/  STL [R1+0x1958], R8 ;  /* 0x0019580801007387 */ /* 0x0001e80000100800 */
[----:B------:R1:W-:Y:S04]  /*e6b00*/  STL [R1+0x378], R4 ;  /* 0x0003780401007387 */ /* 0x0003e80000100800 */
[----:B------:R-:W4:Y:S04]  /*e6b10*/  LDL.LU R17, [R1+0x4eec] ;  /* 0x004eec0001117983 */ /* 0x000f280000300800 */
[----:B0-----:R-:W4:Y:S04]  /*e6b20*/  LDL.LU R8, [R1+0x61c] ;  /* 0x00061c0001087983 */ /* 0x001f280000300800 */
[----:B------:R-:W4:Y:S04]  /*e6b30*/  LDL.LU R16, [R1+0x9d4] ;  /* 0x0009d40001107983 */ /* 0x000f280000300800 */
[----:B------:R-:W4:Y:S01]  /*e6b40*/  LDL.LU R19, [R1+0x4ebc] ;  /* 0x004ebc0001137983 */ /* 0x000f220000300800 */
[----:B--2---:R-:W-:-:S03]  /*e6b50*/  LOP3.LUT R5, R13, 0xffff, RZ, 0xc0, !PT ;  /* 0x0000ffff0d057812 */ /* 0x004fc600078ec0ff */
[----:B------:R-:W2:Y:S01]  /*e6b60*/  LDL.LU R13, [R1+0x5b0] ;  /* 0x0005b000010d7983 */ /* 0x000ea20000300800 */
[----:B---3--:R-:W-:-:S03]  /*e6b70*/  LOP3.LUT R20, R29, 0xffff, RZ, 0xc0, !PT ;  /* 0x0000ffff1d147812 */ /* 0x008fc600078ec0ff */
[----:B------:R-:W3:Y:S01]  /*e6b80*/  LDL.LU R29, [R1+0x8dc] ;  /* 0x0008dc00011d7983 */ /* 0x000ee20000300800 */
[----:B-1----:R-:W-:-:S03]  /*e6b90*/  LOP3.LUT R4, R28, 0xffff, RZ, 0xc0, !PT ;  /* 0x0000ffff1c047812 */ /* 0x002fc600078ec0ff */
[----:B------:R-:W3:Y:S01]  /*e6ba0*/  LDL.LU R28, [R1+0x2a0] ;  /* 0x0002a000011c7983 */ /* 0x000ee20000300800 */
[----:B------:R-:W-:Y:S02]  /*e6bb0*/  PRMT R14, R5, 0x3340, R20 ;  /* 0x00003340050e7816 */ /* 0x000fe40000000014 */
[----:B------:R-:W-:-:S04]  /*e6bc0*/  PRMT R21, R4, 0x3340, R0 ;  /* 0x0000334004157816 */ /* 0x000fc80000000000 */
[----:B------:R-:W-:Y:S02]  /*e6bd0*/  PRMT R21, R14, 0x5410, R21 ;  /* 0x000054100e157816 */ /* 0x000fe40000000015 */
[----:B------:R-:W-:Y:S02]  /*e6be0*/  SHF.R.U32.HI R14, RZ, 0x8, R5 ;  /* 0x00000008ff0e7819 */ /* 0x000fe40000011605 */
[----:B------:R-:W-:Y:S01]  /*e6bf0*/  SHF.R.U32.HI R20, RZ, 0x8, R20 ;  /* 0x00000008ff147819 */ /* 0x000fe20000011614 */
[----:B------:R-:W-:Y:S01]  /*e6c00*/  STL [R1+0x1aac], R21 ;  /* 0x001aac1501007387 */ /* 0x000fe20000100800 */
[----:B------:R-:W-:Y:S02]  /*e6c10*/  LOP3.LUT R14, R14, 0xffff, RZ, 0xc0, !PT ;  /* 0x0000ffff0e0e7812 */ /* 0x000fe400078ec0ff */
[----:B------:R-:W-:Y:S02]  /*e6c20*/  LOP3.LUT R20, R20, 0xffff, RZ, 0xc0, !PT ;  /* 0x0000ffff14147812 */ /* 0x000fe400078ec0ff */
[----:B----4-:R-:W-:-:S02]  /*e6c30*/  LOP3.LUT R5, R23, 0xffff, RZ, 0xc0, !PT ;  /* 0x0000ffff17057812 */ /* 0x010fc400078ec0ff */
[----:B------:R-:W-:-:S03]  /*e6c40*/  LOP3.LUT R10, R10, 0xffff, RZ, 0xc0, !PT ;  /* 0x0000ffff0a0a7812 */ /* 0x000fc600078ec0ff */
[----:B------:R0:W-:Y:S04]  /*e6c50*/  STL [R1+0x780], R5 ;  /* 0x0007800501007387 */ /* 0x0001e80000100800 */
[----:B------:R1:W-:Y:S01]  /*e6c60*/  STL [R1+0x770], R10 ;  /* 0x0007700a01007387 */ /* 0x0003e20000100800 */
[----:B0-----:R-:W-:Y:S02]  /*e6c70*/  SHF.R.U32.HI R5, RZ, 0x8, R5 ;  /* 0x00000008ff057819 */ /* 0x001fe40000011605 */
[----:B-1----:R-:W-:Y:S02]  /*e6c80*/  SHF.R.U32.HI R10, RZ, 0x8, R10 ;  /* 0x00000008ff0a7819 */ /* 0x002fe4000001160a */
[----:B------:R-:W-:Y:S02]  /*e6c90*/  LOP3.LUT R5, R5, 0xffff, RZ, 0xc0, !PT ;  /* 0x0000ffff05057812 */ /* 0x000fe400078ec0ff */
[----:B------:R-:W-:-:S02]  /*e6ca0*/  PRMT R14, R14, 0x3340, R20 ;  /* 0x000033400e0e7816 */ /* 0x000fc40000000014 */
[----:B------:R-:W-:-:S04]  /*e6cb0*/  LOP3.LUT R10, R10, 0xffff, RZ, 0xc0, !PT ;  /* 0x0000ffff0a0a7812 */ /* 0x000fc800078ec0ff */
[----:B------:R-:W-:Y:S02]  /*e6cc0*/  PRMT R10, R5, 0x3340, R10 ;  /* 0x00003340050a7816 */ /* 0x000fe4000000000a */
[----:B------:R-:W-:Y:S01]  /*e6cd0*/  LOP3.LUT R5, R11, 0xffff, RZ, 0xc0, !PT ;  /* 0x0000ffff0b057812 */ /* 0x000fe200078ec0ff */
[----:B------:R-:W-:Y:S04]  /*e6ce0*/  STL [R1+0x1938], R14 ;  /* 0x0019380e01007387 */ /* 0x000fe80000100800 */
[----:B------:R-:W4:Y:S04]  /*e6cf0*/  LDL.LU R11, [R1+0x5620] ;  /* 0x00562000010b7983 */ /* 0x000f280000300800 */
[----:B------:R-:W-:Y:S04]  /*e6d00*/  STL [R1+0x192c], R10 ;  /* 0x00192c0a01007387 */ /* 0x000fe80000100800 */
[----:B------:R0:W-:Y:S01]  /*e6d10*/  STL [R1+0x764], R5 ;  /* 0x0007640501007387 */ /* 0x0001e20000100800 */
[----:B------:R-:W-:-:S04]  /*e6d20*/  SHF.R.U32.HI R4, RZ, 0x8, R4 ;  /* 0x00000008ff047819 */ /* 0x000fc80000011604 */
[----:B------:R-:W-:Y:S02]  /*e6d30*/  LOP3.LUT R4, R4, 0xffff, RZ, 0xc0, !PT ;  /* 0x0000ffff04047812 */ /* 0x000fe400078ec0ff */
[----:B0-----:R-:W-:-:S04]  /*e6d40*/  SHF.R.U32.HI R5, RZ, 0x8, R5 ;  /* 0x00000008ff057819 */ /* 0x001fc80000011605 */
[----:B------:R-:W-:Y:S02]  /*e6d50*/  LOP3.LUT R5, R5, 0xffff, RZ, 0xc0, !PT ;  /* 0x0000ffff05057812 */ /* 0x000fe400078ec0ff */
[--C-:B------:R-:W-:Y:S02]  /*e6d60*/  PRMT R4, R4, 0x3340, R0.reuse ;  /* 0x0000334004047816 */ /* 0x100fe40000000000 */
[----:B------:R-:W-:Y:S02]  /*e6d70*/  PRMT R5, R5, 0x3340, R0 ;  /* 0x0000334005057816 */ /* 0x000fe40000000000 */
[----:B------:R-:W-:-:S03]  /*e6d80*/  LOP3.LUT R17, R17, 0xffff, RZ, 0xc0, !PT ;  /* 0x0000ffff11117812 */ /* 0x000fc600078ec0ff */
[----:B------:R0:W-:Y:S04]  /*e6d90*/  STL [R1+0x374], R5 ;  /* 0x0003740501007387 */ /* 0x0001e80000100800 */
[----:B------:R1:W-:Y:S01]  /*e6da0*/  STL [R1+0x370], R4 ;  /* 0x0003700401007387 */ /* 0x0003e20000100800 */
[----:B------:R-:W-:Y:S02]  /*e6db0*/  LOP3.LUT R8, R8, 0xffff, RZ, 0xc0, !PT ;  /* 0x0000ffff08087812 */ /* 0x000fe400078ec0ff */
[----:B------:R-:W-:Y:S02]  /*e6dc0*/  LOP3.LUT R20, R16, 0xffff, RZ, 0xc0, !PT ;  /* 0x0000ffff10147812 */ /* 0x000fe400078ec0ff */
[----:B------:R-:W-:Y:S02]  /*e6dd0*/  LOP3.LUT R14, R19, 0xffff, RZ, 0xc0, !PT ;  /* 0x0000ffff130e7812 */ /* 0x000fe400078ec0ff */
[----:B------:R-:W4:Y:S01]  /*e6de0*/  LDL.LU R19, [R1+0x4ecc] ;  /* 0x004ecc0001137983 */ /* 0x000f220000300800 */
[----:B0-----:R-:W-:-:S02]  /*e6df0*/  PRMT R5, R8, 0x3340, R0 ;  /* 0x0000334008057816 */ /* 0x001fc40000000000 */
[----:B-1----:R-:W-:-:S04]  /*e6e00*/  PRMT R4, R17, 0x3340, R20 ;  /* 0x0000334011047816 */ /* 0x002fc80000000014 */
[----:B------:R-:W-:Y:S02]  /*e6e10*/  PRMT R21, R4, 0x5410, R5 ;  /* 0x0000541004157816 */ /* 0x000fe40000000005 */
[----:B--2---:R-:W-:Y:S02]  /*e6e20*/  LOP3.LUT R10, R13, 0xffff, RZ, 0xc0, !PT ;  /* 0x0000ffff0d0a7812 */ /* 0x004fe400078ec0ff */
[----:B---3--:R-:W-:Y:S01]  /*e6e30*/  LOP3.LUT R16, R29, 0xffff, RZ, 0xc0, !PT ;  /* 0x0000ffff1d107812 */ /* 0x008fe200078ec0ff */
[----:B------:R-:W2:Y:S01]  /*e6e40*/  LDL.LU R13, [R1+0x5bc] ;  /* 0x0005bc00010d7983 */ /* 0x000ea20000300800 */
[----:B------:R-:W-:-:S03]  /*e6e50*/  PRMT R5, R10, 0x3340, R0 ;  /* 0x000033400a057816 */ /* 0x000fc60000000000 */
[----:B------:R-:W3:Y:S01]  /*e6e60*/  LDL.LU R29, [R1+0x8ec] ;  /* 0x0008ec00011d7983 */ /* 0x000ee20000300800 */
[----:B------:R-:W-:-:S03]  /*e6e70*/  PRMT R4, R14, 0x3340, R16 ;  /* 0x000033400e047816 */ /* 0x000fc60000000010 */
[----:B------:R0:W-:Y:S01]  /*e6e80*/  STL [R1+0x1a74], R21 ;  /* 0x001a741501007387 */ /* 0x0001e20000100800 */
[----:B------:R-:W-:Y:S02]  /*e6e90*/  SHF.R.S32.HI R22, RZ, 0x1f, R28 ;  /* 0x0000001fff167819 */ /* 0x000fe4000001141c */
[----:B0-----:R-:W-:Y:S02]  /*e6ea0*/  PRMT R21, R4, 0x5410, R5 ;  /* 0x0000541004157816 */ /* 0x001fe40000000005 */
[----:B------:R-:W-:-:S05]  /*e6eb0*/  IADD3 R4, P2, R28, R0, RZ ;  /* 0x000000001c047210 */ /* 0x000fca0007f5e0ff */
[----:B------:R-:W-:Y:S01]  /*e6ec0*/  IMAD.X R5, R22, 0x1, R2, P2 ;  /* 0x0000000116057824 */ /* 0x000fe200010e0602 */
[----:B------:R-:W-:Y:S04]  /*e6ed0*/  STL [R1+0x1a70], R21 ;  /* 0x001a701501007387 */ /* 0x000fe80000100800 */
[----:B------:R0:W-:Y:S04]  /*e6ee0*/  STL.64 [R1+0xc78], R4 ;  /* 0x000c780401007387 */ /* 0x0001e80000100a00 */
[----:B0-----:R-:W4:Y:S01]  /*e6ef0*/  LDL.LU.64 R4, [R1+0x5618] ;  /* 0x0056180001047983 */ /* 0x001f220000300a00 */
        /* <DEDUP_REMOVED lines=8> */
[----:B------:R-:W-:Y:S02]  /*e6f80*/  PRMT R17, R17, 0x3340, R20 ;  /* 0x0000334011117816 */ /* 0x000fe40000000014 */
[----:B------:R-:W-:Y:S02]  /*e6f90*/  PRMT R14, R14, 0x3340, R16 ;  /* 0x000033400e0e7816 */ /* 0x000fe40000000010 */
[----:B------:R-:W3:Y:S04]  /*e6fa0*/  LDL.LU R16, [R1+0x4eac] ;  /* 0x004eac0001107983 */ /* 0x000ee80000300800 */
[----:B------:R0:W-:Y:S04]  /*e6fb0*/  STL [R1+0x190c], R17 ;  /* 0x00190c1101007387 */ /* 0x0001e80000100800 */
[----:B------:R1:W-:Y:S01]  /*e6fc0*/  STL [R1+0x1908], R14 ;  /* 0x0019080e01007387 */ /* 0x0003e20000100800 */
[----:B------:R-:W-:-:S02]  /*e6fd0*/  IADD3 R20, P2, R28, R3, RZ ;  /* 0x000000031c147210 */ /* 0x000fc40007f5e0ff */
[----:B------:R-:W-:Y:S02]  /*e6fe0*/  SHF.R.U32.HI R10, RZ, 0x8, R10 ;  /* 0x00000008ff0a7819 */ /* 0x000fe4000001160a */
[----:B------:R-:W-:Y:S01]  /*e6ff0*/  SHF.R.U32.HI R8, RZ, 0x8, R8 ;  /* 0x00000008ff087819 */ /* 0x000fe20000011608 */
[----:B0-----:R-:W3:Y:S01]  /*e7000*/  LDL.LU R17, [R1+0x6e8] ;  /* 0x0006e80001117983 */ /* 0x001ee20000300800 */
[----:B------:R-:W-:Y:S02]  /*e7010*/  LOP3.LUT R10, R10, 0xffff, RZ, 0xc0, !PT ;  /* 0x0000ffff0a0a7812 */ /* 0x000fe400078ec0ff */
[----:B------:R-:W-:-:S04]  /*e7020*/  LOP3.LUT R8, R8, 0xffff, RZ, 0xc0, !PT ;  /* 0x0000ffff08087812 */ /* 0x000fc800078ec0ff */
[----:B-1----:R-:W-:Y:S02]  /*e7030*/  PRMT R14, R8, 0x3340, R0 ;  /* 0x00003340080e7816 */ /* 0x002fe40000000000 */
[----:B--2---:R-:W-:Y:S01]  /*e7040*/  LOP3.LUT R8, R13, 0xffff, RZ, 0xc0, !PT ;  /* 0x0000ffff0d087812 */ /* 0x004fe200078ec0ff */
[----:B----4-:R-:W-:-:S05]  /*e7050*/  IMAD.X R21, R22, 0x1, R4, P2 ;  /* 0x0000000116157824 */ /* 0x010fca00010e0604 */
[----:B------:R0:W-:Y:S02]  /*e7060*/  STL.64 [R1+0xc80], R20 ;  /* 0x000c801401007387 */ /* 0x0001e40000100a00 */
[--C-:B0-----:R-:W-:Y:S02]  /*e7070*/  PRMT R20, R10, 0x3340, R0.reuse ;  /* 0x000033400a147816 */ /* 0x101fe40000000000 */
[----:B------:R-:W-:Y:S02]  /*e7080*/  PRMT R21, R8, 0x3340, R0 ;  /* 0x0000334008157816 */ /* 0x000fe40000000000 */
[----:B------:R-:W-:Y:S01]  /*e7090*/  LOP3.LUT R10, R19, 0xffff, RZ, 0xc0, !PT ;  /* 0x0000ffff130a7812 */ /* 0x000fe200078ec0ff */
[----:B------:R-:W-:Y:S04]  /*e70a0*/  STL [R1+0x36c], R20 ;  /* 0x00036c1401007387 */ /* 0x000fe80000100800 */
[----:B------:R3:W-:Y:S04]  /*e70b0*/  STL [R1+0x368], R14 ;  /* 0x0003680e01007387 */ /* 0x0007e80000100800 */
[----:B------:R0:W-:Y:S01]  /*e70c0*/  STL [R1+0x784], R8 ;  /* 0x0007840801007387 */ /* 0x0001e20000100800 */
[----:B---3--:R-:W-:-:S03]  /*e70d0*/  LOP3.LUT R14, R29, 0xffff, RZ, 0xc0, !PT ;  /* 0x0000ffff1d0e7812 */ /* 0x008fc600078ec0ff */
[----:B0-----:R-:W2:Y:S04]  /*e70e0*/  LDL.LU R8, [R1+0x4eb8] ;  /* 0x004eb80001087983 */ /* 0x001ea80000300800 */
[----:B------:R-:W3:Y:S04]  /*e70f0*/  LDL.LU R19, [R1+0x708] ;  /* 0x0007080001137983 */ /* 0x000ee80000300800 */
[----:B------:R-:W4:Y:S01]  /*e7100*/  LDL.LU R13, [R1+0xbd0] ;  /* 0x000bd000010d7983 */ /* 0x000f220000300800 */
[----:B------:R-:W-:-:S04]  /*e7110*/  PRMT R20, R10, 0x3340, R14 ;  /* 0x000033400a147816 */ /* 0x000fc8000000000e */
[----:B------:R-:W-:-:S05]  /*e7120*/  PRMT R23, R20, 0x5410, R21 ;  /* 0x0000541014177816 */ /* 0x000fca0000000015 */
[----:B------:R-:W-:Y:S04]  /*e7130*/  STL [R1+0x1a58], R23 ;  /* 0x001a581701007387 */ /* 0x000fe80000100800 */
[----:B------:R-:W4:Y:S01]  /*e7140*/  LDL.LU R29, [R1+0x694] ;  /* 0x00069400011d7983 */ /* 0x000f220000300800 */
[----:B------:R-:W-:-:S05]  /*e7150*/  IADD3 R20, P2, R28, R5, RZ ;  /* 0x000000051c147210 */ /* 0x000fca0007f5e0ff */
[----:B------:R-:W-:Y:S01]  /*e7160*/  IMAD.X R21, R22, 0x1, R7, P2 ;  /* 0x0000000116157824 */ /* 0x000fe200010e0607 */
[----:B------:R-:W-:-:S04]  /*e7170*/  SHF.R.U32.HI R10, RZ, 0x8, R10 ;  /* 0x00000008ff0a7819 */ /* 0x000fc8000001160a */
[----:B------:R0:W-:Y:S01]  /*e7180*/  STL.64 [R1+0xc70], R20 ;  /* 0x000c701401007387 */ /* 0x0001e20000100a00 */
[----:B------:R-:W-:Y:S02]  /*e7190*/  SHF.R.U32.HI R14, RZ, 0x8, R14 ;  /* 0x00000008ff0e7819 */ /* 0x000fe4000001160e */
[----:B------:R-:W-:Y:S02]  /*e71a0*/  LOP3.LUT R10, R10, 0xffff, RZ, 0xc0, !PT ;  /* 0x0000ffff0a0a7812 */ /* 0x000fe400078ec0ff */
[----:B------:R-:W-:Y:S02]  /*e71b0*/  LOP3.LUT R14, R14, 0xffff, RZ, 0xc0, !PT ;  /* 0x0000ffff0e0e7812 */ /* 0x000fe400078ec0ff */
[----:B0-----:R-:W-:Y:S02]  /*e71c0*/  IADD3 R20, P2, R28, R6, RZ ;  /* 0x000000061c147210 */ /* 0x001fe40007f5e0ff */
[----:B------:R-:W4:Y:S03]  /*e71d0*/  LDL.LU R28, [R1+0x2a4] ;  /* 0x0002a400011c7983 */ /* 0x000f260000300800 */
[----:B------:R-:W-:-:S05]  /*e71e0*/  IMAD.X R21, R22, 0x1, R27, P2 ;  /* 0x0000000116157824 */ /* 0x000fca00010e061b */
[----:B------:R0:W-:Y:S02]  /*e71f0*/  STL.64 [R1+0xc68], R20 ;  /* 0x000c681401007387 */ /* 0x0001e40000100a00 */
[----:B0-----:R-:W-:Y:S02]  /*e7200*/  PRMT R20, R10, 0x3340, R14 ;  /* 0x000033400a147816 */ /* 0x001fe4000000000e */
[----:B------:R-:W-:Y:S02]  /*e7210*/  LOP3.LUT R14, R16, 0xffff, RZ, 0xc0, !PT ;  /* 0x0000ffff100e7812 */ /* 0x000fe400078ec0ff */
[----:B------:R-:W-:Y:S02]  /*e7220*/  LOP3.LUT R16, R17, 0xffff, RZ, 0xc0, !PT ;  /* 0x0000ffff11107812 */ /* 0x000fe400078ec0ff */
[----:B------:R-:W-:Y:S01]  /*e7230*/  LOP3.LUT R10, R26, 0xffff, RZ, 0xc0, !PT ;  /* 0x0000ffff1a0a7812 */ /* 0x000fe200078ec0ff */
[----:B------:R0:W-:Y:S01]  /*e7240*/  STL [R1+0x1928], R20 ;  /* 0x0019281401007387 */ /* 0x0001e20000100800 */
[----:B------:R-:W-:-:S02]  /*e7250*/  PRMT R17, R14, 0x3340, R16 ;  /* 0x000033400e117816 */ /* 0x000fc40000000010 */
[----:B------:R-:W-:Y:S02]  /*e7260*/  SHF.R.U32.HI R14, RZ, 0x8, R14 ;  /* 0x00000008ff0e7819 */ /* 0x000fe4000001160e */
[----:B------:R-:W-:Y:S01]  /*e7270*/  SHF.R.U32.HI R16, RZ, 0x8, R16 ;  /* 0x00000008ff107819 */ /* 0x000fe20000011610 */
[----:B------:R-:W4:Y:S01]  /*e7280*/  LDL.LU R26, [R1+0x5614] ;  /* 0x00561400011a7983 */ /* 0x000f220000300800 */
[----:B------:R-:W-:Y:S02]  /*e7290*/  LOP3.LUT R14, R14, 0xffff, RZ, 0xc0, !PT ;  /* 0x0000ffff0e0e7812 */ /* 0x000fe400078ec0ff */
[----:B0-----:R-:W-:Y:S02]  /*e72a0*/  PRMT R20, R10, 0x3340, R0 ;  /* 0x000033400a147816 */ /* 0x001fe40000000000 */
[----:B------:R-:W-:Y:S02]  /*e72b0*/  SHF.R.U32.HI R10, RZ, 0x8, R10 ;  /* 0x00000008ff0a7819 */ /* 0x000fe4000001160a */
[----:B------:R-:W-:-:S02]  /*e72c0*/  LOP3.LUT R16, R16, 0xffff, RZ, 0xc0, !PT ;  /* 0x0000ffff10107812 */ /* 0x000fc400078ec0ff */
[----:B------:R-:W-:Y:S02]  /*e72d0*/  LOP3.LUT R10, R10, 0xffff, RZ, 0xc0, !PT ;  /* 0x0000ffff0a0a7812 */ /* 0x000fe400078ec0ff */
[----:B------:R-:W-:Y:S02]  /*e72e0*/  PRMT R17, R17, 0x5410, R20 ;  /* 0x0000541011117816 */ /* 0x000fe40000000014 */
[----:B------:R-:W-:Y:S02]  /*e72f0*/  PRMT R14, R14, 0x3340, R16 ;  /* 0x000033400e0e7816 */ /* 0x000fe40000000010 */
[----:B------:R-:W-:Y:S01]  /*e7300*/  PRMT R10, R10, 0x3340, R0 ;  /* 0x000033400a0a7816 */ /* 0x000fe20000000000 */
[----:B------:R-:W-:Y:S04]  /*e7310*/  STL [R1+0x19fc], R17 ;  /* 0x0019fc1101007387 */ /* 0x000fe80000100800 */
[----:B------:R0:W-:Y:S04]  /*e7320*/  STL [R1+0x18f8], R14 ;  /* 0x0018f80e01007387 */ /* 0x0001e80000100800 */
[----:B------:R3:W-:Y:S01]  /*e7330*/  STL [R1+0x364], R10 ;  /* 0x0003640a01007387 */ /* 0x0007e20000100800 */
[----:B------:R-:W-:-:S03]  /*e7340*/  LOP3.LUT R16, R25, 0xffff, RZ, 0xc0, !PT ;  /* 0x0000ffff19107812 */ /* 0x000fc600078ec0ff */
[----:B------:R-:W4:Y:S01]  /*e7350*/  LDL.LU R25, [R1+0x5610] ;  /* 0x0056100001197983 */ /* 0x000f220000300800 */
[----:B0-----:R-:W-:Y:S02]  /*e7360*/  PRMT R14, R16, 0x3340, R0 ;  /* 0x00003340100e7816 */ /* 0x001fe40000000000 */
[----:B--2---:R-:W-:Y:S02]  /*e7370*/  LOP3.LUT R8, R8, 0xffff, RZ, 0xc0, !PT ;  /* 0x0000ffff08087812 */ /* 0x004fe400078ec0ff */
[----:B---3--:R-:W-:Y:S02]  /*e7380*/  LOP3.LUT R10, R19, 0xffff, RZ, 0xc0, !PT ;  /* 0x0000ffff130a7812 */ /* 0x008fe400078ec0ff */
[----:B----4-:R-:W-:Y:S01]  /*e7390*/  LOP3.LUT R17, R13, 0xffff, RZ, 0xc0, !PT ;  /* 0x0000ffff0d117812 */ /* 0x010fe200078ec0ff */
[----:B------:R-:W2:Y:S01]  /*e73a0*/  LDL.LU R19, [R1+0x4ef0] ;  /* 0x004ef00001137983 */ /* 0x000ea20000300800 */
[----:B------:R-:W-:-:S04]  /*e73b0*/  PRMT R13, R8, 0x3340, R10 ;  /* 0x00003340080d7816 */ /* 0x000fc8000000000a */
[----:B------:R-:W-:Y:S02]  /*e73c0*/  PRMT R14, R13, 0x5410, R14 ;  /* 0x000054100d0e7816 */ /* 0x000fe4000000000e */
[----:B------:R-:W3:Y:S04]  /*e73d0*/  LDL.LU R13, [R1+0x628] ;  /* 0x00062800010d7983 */ /* 0x000ee80000300800 */
[----:B------:R0:W-:Y:S01]  /*e73e0*/  STL [R1+0x19e8], R14 ;  /* 0x0019e80e01007387 */ /* 0x0001e20000100800 */
[----:B------:R-:W-:-:S03]  /*e73f0*/  LOP3.LUT R20, R29, 0xffff, RZ, 0xc0, !PT ;  /* 0x0000ffff1d147812 */ /* 0x000fc600078ec0ff */
[----:B------:R-:W4:Y:S01]  /*e7400*/  LDL.LU R29, [R1+0x9e0] ;  /* 0x0009e000011d7983 */ /* 0x000f220000300800 */
[----:B------:R-:W-:-:S04]  /*e7410*/  LOP3.LUT R9, R9, 0xffff, RZ, 0xc0, !PT ;  /* 0x0000ffff09097812 */ /* 0x000fc800078ec0ff */
[----:B------:R-:W-:Y:S02]  /*e7420*/  PRMT R21, R9, 0x3340, R0 ;  /* 0x0000334009157816 */ /* 0x000fe40000000000 */
[--C-:B0-----:R-:W-:Y:S02]  /*e7430*/  PRMT R14, R17, 0x3340, R20.reuse ;  /* 0x00003340110e7816 */ /* 0x101fe40000000014 */
[----:B------:R-:W-:Y:S02]  /*e7440*/  SHF.R.U32.HI R17, RZ, 0x8, R17 ;  /* 0x00000008ff117819 */ /* 0x000fe40000011611 */
[----:B------:R-:W-:Y:S02]  /*e7450*/  SHF.R.U32.HI R20, RZ, 0x8, R20 ;  /* 0x00000008ff147819 */ /* 0x000fe40000011614 */
[----:B------:R-:W-:Y:S02]  /*e7460*/  SHF.R.U32.HI R8, RZ, 0x8, R8 ;  /* 0x00000008ff087819 */ /* 0x000fe40000011608 */
[----:B------:R-:W-:-:S02]  /*e7470*/  PRMT R21, R14, 0x5410, R21 ;  /* 0x000054100e157816 */ /* 0x000fc40000000015 */
[----:B------:R-:W-:Y:S02]  /*e7480*/  SHF.R.U32.HI R10, RZ, 0x8, R10 ;  /* 0x00000008ff0a7819 */ /* 0x000fe4000001160a */
[----:B------:R-:W-:Y:S02]  /*e7490*/  LOP3.LUT R17, R17, 0xffff, RZ, 0xc0, !PT ;  /* 0x0000ffff11117812 */ /* 0x000fe400078ec0ff */
[----:B------:R-:W-:Y:S02]  /*e74a0*/  LOP3.LUT R20, R20, 0xffff, RZ, 0xc0, !PT ;  /* 0x0000ffff14147812 */ /* 0x000fe400078ec0ff */
[----:B------:R-:W-:Y:S02]  /*e74b0*/  LOP3.LUT R8, R8, 0xffff, RZ, 0xc0, !PT ;  /* 0x0000ffff08087812 */ /* 0x000fe400078ec0ff */
[----:B------:R-:W-:Y:S02]  /*e74c0*/  LOP3.LUT R10, R10, 0xffff, RZ, 0xc0, !PT ;  /* 0x0000ffff0a0a7812 */ /* 0x000fe400078ec0ff */
[----:B------:R-:W-:-:S02]  /*e74d0*/  SHF.R.S32.HI R14, RZ, 0x1f, R28 ;  /* 0x0000001fff0e7819 */ /* 0x000fc4000001141c */
[----:B------:R-:W-:Y:S02]  /*e74e0*/  IADD3 R22, P2, R28, R0, RZ ;  /* 0x000000001c167210 */ /* 0x000fe40007f5e0ff */
[----:B------:R-:W-:Y:S02]  /*e74f0*/  PRMT R17, R17, 0x3340, R20 ;  /* 0x0000334011117816 */ /* 0x000fe40000000014 */
[----:B------:R-:W-:Y:S01]  /*e7500*/  PRMT R8, R8, 0x3340, R10 ;  /* 0x0000334008087816 */ /* 0x000fe2000000000a */
[----:B------:R-:W-:Y:S01]  /*e7510*/  IMAD.X R23, R14, 0x1, R2, P2 ;  /* 0x000000010e177824 */ /* 0x000fe200010e0602 */
[----:B------:R-:W-:Y:S04]  /*e7520*/  STL [R1+0x19dc], R21 ;  /* 0x0019dc1501007387 */ /* 0x000fe80000100800 */
[----:B------:R-:W-:Y:S04]  /*e7530*/  STL.64 [R1+0xc58], R22 ;  /* 0x000c581601007387 */ /* 0x000fe80000100a00 */
[----:B------:R-:W-:Y:S04]  /*e7540*/  STL [R1+0x18ec], R17 ;  /* 0x0018ec1101007387 */ /* 0x000fe80000100800 */
[----:B------:R0:W-:Y:S01]  /*e7550*/  STL [R1+0x18e8], R8 ;  /* 0x0018e80801007387 */ /* 0x0001e20000100800 */
[----:B------:R-:W-:-:S02]  /*e7560*/  SHF.R.U32.HI R16, RZ, 0x8, R16 ;  /* 0x00000008ff107819 */ /* 0x000fc40000011610 */
[----:B------:R-:W-:Y:S01]  /*e7570*/  IADD3 R20, P2, R28, R3, RZ ;  /* 0x000000031c147210 */ /* 0x000fe20007f5e0ff */
[----:B0-----:R-:W4:Y:S04]  /*e7580*/  LDL.LU R8, [R1+0x4f04] ;  /* 0x004f040001087983 */ /* 0x001f280000300800 */
[----:B------:R-:W4:Y:S04]  /*e7590*/  LDL.LU R10, [R1+0x630] ;  /* 0x00063000010a7983 */ /* 0x000f280000300800 */
[----:B------:R-:W4:Y:S01]  /*e75a0*/  LDL.LU R17, [R1+0x9e4] ;  /* 0x0009e40001117983 */ /* 0x000f220000300800 */
[----:B------:R-:W-:-:S02]  /*e75b0*/  LOP3.LUT R16, R16, 0xffff, RZ, 0xc0, !PT ;  /* 0x0000ffff10107812 */ /* 0x000fc400078ec0ff */
[----:B------:R-:W-:Y:S01]  /*e75c0*/  SHF.R.U32.HI R9, RZ, 0x8, R9 ;  /* 0x00000008ff097819 */ /* 0x000fe20000011609 */
[----:B------:R-:W-:Y:S01]  /*e75d0*/  IMAD.X R21, R14, 0x1, R4, P2 ;  /* 0x000000010e157824 */ /* 0x000fe200010e0604 */
[--C-:B------:R-:W-:Y:S02]  /*e75e0*/  PRMT R16, R16, 0x3340, R0.reuse ;  /* 0x0000334010107816 */ /* 0x100fe40000000000 */
[----:B------:R-:W-:Y:S02]  /*e75f0*/  LOP3.LUT R9, R9, 0xffff, RZ, 0xc0, !PT ;  /* 0x0000ffff09097812 */ /* 0x000fe400078ec0ff */
[----:B------:R0:W-:Y:S04]  /*e7600*/  STL.64 [R1+0xc60], R20 ;  /* 0x000c601401007387 */ /* 0x0001e80000100a00 */
[----:B------:R3:W-:Y:S01]  /*e7610*/  STL [R1+0x360], R16 ;  /* 0x0003601001007387 */ /* 0x0007e20000100800 */
[----:B0-----:R-:W-:-:S05]  /*e7620*/  PRMT R20, R9, 0x3340, R0 ;  /* 0x0000334009147816 */ /* 0x001fca0000000000 */
[----:B------:R0:W-:Y:S01]  /*e7630*/  STL [R1+0x35c], R20 ;  /* 0x00035c1401007387 */ /* 0x0001e20000100800 */
[----:B--2---:R-:W-:Y:S02]  /*e7640*/  LOP3.LUT R9, R19, 0xffff, RZ, 0xc0, !PT ;  /* 0x0000ffff13097812 */ /* 0x004fe400078ec0ff */
[----:B---3--:R-:W-:Y:S02]  /*e7650*/  LOP3.LUT R16, R13, 0xffff, RZ, 0xc0, !PT ;  /* 0x0000ffff0d107812 */ /* 0x008fe400078ec0ff */
[----:B----4-:R-:W-:Y:S02]  /*e7660*/  LOP3.LUT R13, R29, 0xffff, RZ, 0xc0, !PT ;  /* 0x0000ffff1d0d7812 */ /* 0x010fe400078ec0ff */
[----:B0-----:R-:W-:Y:S02]  /*e7670*/  PRMT R20, R16, 0x3340, R0 ;  /* 0x0000334010147816 */ /* 0x001fe40000000000 */
[----:B------:R-:W-:-:S04]  /*e7680*/  PRMT R19, R9, 0x3340, R13 ;  /* 0x0000334009137816 */ /* 0x000fc8000000000d */
[----:B------:R-:W-:Y:S02]  /*e7690*/  PRMT R20, R19, 0x5410, R20 ;  /* 0x0000541013147816 */ /* 0x000fe40000000014 */
[----:B------:R-:W2:Y:S04]  /*e76a0*/  LDL.LU R19, [R1+0x4ed8] ;  /* 0x004ed80001137983 */ /* 0x000ea80000300800 */
[----:B------:R-:W3:Y:S04]  /*e76b0*/  LDL.LU R29, [R1+0x918] ;  /* 0x00091800011d7983 */ /* 0x000ee80000300800 */
[----:B------:R0:W-:Y:S02]  /*e76c0*/  STL [R1+0x19c8], R20 ;  /* 0x0019c81401007387 */ /* 0x0001e40000100800 */
[----:B0-----:R-:W-:-:S05]  /*e76d0*/  IADD3 R20, P2, R28, R5, RZ ;  /* 0x000000051c147210 */ /* 0x001fca0007f5e0ff */
[----:B------:R-:W-:Y:S01]  /*e76e0*/  IMAD.X R21, R14, 0x1, R7, P2 ;  /* 0x000000010e157824 */ /* 0x000fe200010e0607 */
[----:B------:R-:W-:Y:S02]  /*e76f0*/  SHF.R.U32.HI R9, RZ, 0x8, R9 ;  /* 0x00000008ff097819 */ /* 0x000fe40000011609 */
[----:B------:R-:W-:Y:S02]  /*e7700*/  SHF.R.U32.HI R13, RZ, 0x8, R13 ;  /* 0x00000008ff0d7819 */ /* 0x000fe4000001160d */
[----:B------:R0:W-:Y:S01]  /*e7710*/  STL.64 [R1+0xc50], R20 ;  /* 0x000c501401007387 */ /* 0x0001e20000100a00 */
[----:B------:R-:W-:Y:S02]  /*e7720*/  LOP3.LUT R9, R9, 0xffff, RZ, 0xc0, !PT ;  /* 0x0000ffff09097812 */ /* 0x000fe400078ec0ff */
[----:B------:R-:W-:Y:S02]  /*e7730*/  LOP3.LUT R13, R13, 0xffff, RZ, 0xc0, !PT ;  /* 0x0000ffff0d0d7812 */ /* 0x000fe400078ec0ff */
[----:B0-----:R-:W-:-:S05]  /*e7740*/  IADD3 R20, P2, R28, R6, RZ ;  /* 0x000000061c147210 */ /* 0x001fca0007f5e0ff */
[----:B------:R-:W-:Y:S01]  /*e7750*/  IMAD.X R21, R14, 0x1, R27, P2 ;  /* 0x000000010e157824 */ /* 0x000fe200010e061b */
[----:B------:R-:W-:-:S04]  /*e7760*/  PRMT R14, R9, 0x3340, R13 ;  /* 0x00003340090e7816 */ /* 0x000fc8000000000d */
[----:B------:R-:W-:Y:S04]  /*e7770*/  STL.64 [R1+0xc48], R20 ;  /* 0x000c481401007387 */ /* 0x000fe80000100a00 */
[----:B------:R-:W4:Y:S04]  /*e7780*/  LDL.LU R9, [R1+0x4ee0] ;  /* 0x004ee00001097983 */ /* 0x000f280000300800 */
[----:B------:R-:W4:Y:S04]  /*e7790*/  LDL.LU R13, [R1+0x5d8] ;  /* 0x0005d800010d7983 */ /* 0x000f280000300800 */
[----:B------:R0:W-:Y:S04]  /*e77a0*/  STL [R1+0x18bc], R14 ;  /* 0x0018bc0e01007387 */ /* 0x0001e80000100800 */
[----:B------:R-:W4:Y:S04]  /*e77b0*/  LDL.LU R28, [R1+0x91c] ;  /* 0x00091c00011c7983 */ /* 0x000f280000300800 */
[----:B------:R-:W4:Y:S01]  /*e77c0*/  LDL.LU R23, [R1+0x2a8] ;  /* 0x0002a80001177983 */ /* 0x000f220000300800 */
[----:B------:R-:W-:-:S02]  /*e77d0*/  LOP3.LUT R8, R8, 0xffff, RZ, 0xc0, !PT ;  /* 0x0000ffff08087812 */ /* 0x000fc400078ec0ff */
[----:B------:R-:W-:Y:S02]  /*e77e0*/  LOP3.LUT R10, R10, 0xffff, RZ, 0xc0, !PT ;  /* 0x0000ffff0a0a7812 */ /* 0x000fe400078ec0ff */
[----:B0-----:R-:W-:Y:S02]  /*e77f0*/  LOP3.LUT R14, R17, 0xffff, RZ, 0xc0, !PT ;  /* 0x0000ffff110e7812 */ /* 0x001fe400078ec0ff */
[----:B------:R-:W-:Y:S02]  /*e7800*/  PRMT R20, R10, 0x3340, R0 ;  /* 0x000033400a147816 */ /* 0x000fe40000000000 */
[----:B------:R-:W-:Y:S02]  /*e7810*/  PRMT R17, R8, 0x3340, R14 ;  /* 0x0000334008117816 */ /* 0x000fe4000000000e */
[----:B------:R-:W-:Y:S02]  /*e7820*/  SHF.R.U32.HI R8, RZ, 0x8, R8 ;  /* 0x00000008ff087819 */ /* 0x000fe40000011608 */
[----:B------:R-:W-:-:S02]  /*e7830*/  SHF.R.U32.HI R14, RZ, 0x8, R14 ;  /* 0x00000008ff0e7819 */ /* 0x000fc4000001160e */
[----:B------:R-:W-:Y:S02]  /*e7840*/  PRMT R17, R17, 0x5410, R20 ;  /* 0x0000541011117816 */ /* 0x000fe40000000014 */
[----:B------:R-:W-:Y:S02]  /*e7850*/  LOP3.LUT R8, R8, 0xffff, RZ, 0xc0, !PT ;  /* 0x0000ffff08087812 */ /* 0x000fe400078ec0ff */
[----:B------:R-:W-:Y:S01]  /*e7860*/  LOP3.LUT R14, R14, 0xffff, RZ, 0xc0, !PT ;  /* 0x0000ffff0e0e7812 */ /* 0x000fe200078ec0ff */
[----:B------:R0:W-:Y:S03]  /*e7870*/  STL [R1+0x19ac], R17 ;  /* 0x0019ac1101007387 */ /* 0x0001e60000100800 */
[----:B------:R-:W-:Y:S02]  /*e7880*/  PRMT R14, R8, 0x3340, R14 ;  /* 0x00003340080e7816 */ /* 0x000fe4000000000e */
[----:B------:R-:W4:Y:S01]  /*e7890*/  LDL.LU R8, [R1+0x5dc] ;  /* 0x0005dc0001087983 */ /* 0x000f220000300800 */
[----:B------:R-:W-:-:S04]  /*e78a0*/  SHF.R.U32.HI R10, RZ, 0x8, R10 ;  /* 0x00000008ff0a7819 */ /* 0x000fc8000001160a */
[----:B------:R-:W-:Y:S01]  /*e78b0*/  LOP3.LUT R10, R10, 0xffff, RZ, 0xc0, !PT ;  /* 0x0000ffff0a0a7812 */ /* 0x000fe200078ec0ff */
[----:B------:R3:W-:Y:S03]  /*e78c0*/  STL [R1+0x18b4], R14 ;  /* 0x0018b40e01007387 */ /* 0x0007e60000100800 */
[----:B0-----:R-:W-:-:S05]  /*e78d0*/  PRMT R17, R10, 0x3340, R0 ;  /* 0x000033400a117816 */ /* 0x001fca0000000000 */
[----:B------:R-:W-:Y:S01]  /*e78e0*/  STL [R1+0x358], R17 ;  /* 0x0003581101007387 */ /* 0x000fe20000100800 */
[----:B--2---:R-:W-:Y:S02]  /*e78f0*/  LOP3.LUT R10, R19, 0xffff, RZ, 0xc0, !PT ;  /* 0x0000ffff130a7812 */ /* 0x004fe400078ec0ff */
[----:B---3--:R-:W-:-:S03]  /*e7900*/  LOP3.LUT R14, R29, 0xffff, RZ, 0xc0, !PT ;  /* 0x0000ffff1d0e7812 */ /* 0x008fc600078ec0ff */
[----:B------:R0:W-:Y:S04]  /*e7910*/  STL [R1+0x760], R10 ;  /* 0x0007600a01007387 */ /* 0x0001e80000100800 */
[----:B------:R1:W-:Y:S04]  /*e7920*/  STL [R1+0x754], R14 ;  /* 0x0007540e01007387 */ /* 0x0003e80000100800 */
[----:B------:R-:W2:Y:S04]  /*e7930*/  LDL.LU R19, [R1+0x4ec4] ;  /* 0x004ec40001137983 */ /* 0x000ea80000300800 */
[----:B------:R-:W3:Y:S01]  /*e7940*/  LDL.LU R29, [R1+0x738] ;  /* 0x00073800011d7983 */ /* 0x000ee20000300800 */
[----:B------:R-:W-:-:S02]  /*e7950*/  SHF.R.U32.HI R16, RZ, 0x8, R16 ;  /* 0x00000008ff107819 */ /* 0x000fc40000011610 */
[----:B0-----:R-:W-:Y:S02]  /*e7960*/  SHF.R.U32.HI R10, RZ, 0x8, R10 ;  /* 0x00000008ff0a7819 */ /* 0x001fe4000001160a */
[----:B-1----:R-:W-:Y:S02]  /*e7970*/  SHF.R.U32.HI R14, RZ, 0x8, R14 ;  /* 0x00000008ff0e7819 */ /* 0x002fe4000001160e */
[----:B------:R-:W-:Y:S02]  /*e7980*/  LOP3.LUT R16, R16, 0xffff, RZ, 0xc0, !PT ;  /* 0x0000ffff10107812 */ /* 0x000fe400078ec0ff */
[----:B------:R-:W-:Y:S02]  /*e7990*/  LOP3.LUT R10, R10, 0xffff, RZ, 0xc0, !PT ;  /* 0x0000ffff0a0a7812 */ /* 0x000fe400078ec0ff */
[----:B------:R-:W-:Y:S02]  /*e79a0*/  LOP3.LUT R14, R14, 0xffff, RZ, 0xc0, !PT ;  /* 0x0000ffff0e0e7812 */ /* 0x000fe400078ec0ff */
[----:B------:R-:W-:-:S02]  /*e79b0*/  PRMT R16, R16, 0x3340, R0 ;  /* 0x0000334010107816 */ /* 0x000fc40000000000 */
        /* <DEDUP_REMOVED lines=8> */
[----:B------:R-:W-:Y:S02]  /*e7a40*/  SHF.R.S32.HI R17, RZ, 0x1f, R23 ;  /* 0x0000001fff117819 */ /* 0x000fe40000011417 */
[----:B------:R-:W-:Y:S02]  /*e7a50*/  IADD3 R20, P2, R23, R0, RZ ;  /* 0x0000000017147210 */ /* 0x000fe40007f5e0ff */
[----:B------:R-:W-:-:S03]  /*e7a60*/  PRMT R14, R14, 0x5410, R16 ;  /* 0x000054100e0e7816 */ /* 0x000fc60000000010 */
[----:B------:R-:W-:Y:S02]  /*e7a70*/  IMAD.X R21, R17, 0x1, R2, P2 ;  /* 0x0000000111157824 */ /* 0x000fe400010e0602 */
[----:B------:R0:W-:Y:S01]  /*e7a80*/  STL [R1+0x198c], R14 ;  /* 0x00198c0e01007387 */ /* 0x0001e20000100800 */
[----:B------:R-:W-:Y:S02]  /*e7a90*/  SHF.R.U32.HI R10, RZ, 0x8, R10 ;  /* 0x00000008ff0a7819 */ /* 0x000fe4000001160a */
[----:B0-----:R-:W-:Y:S02]  /*e7aa0*/  SHF.R.U32.HI R14, RZ, 0x8, R13 ;  /* 0x00000008ff0e7819 */ /* 0x001fe4000001160d */
[----:B------:R-:W4:Y:S04]  /*e7ab0*/  LDL.LU R13, [R1+0x4ec8] ;  /* 0x004ec800010d7983 */ /* 0x000f280000300800 */
[----:B------:R-:W-:Y:S04]  /*e7ac0*/  STL.64 [R1+0xc40], R20 ;  /* 0x000c401401007387 */ /* 0x000fe80000100a00 */
[----:B------:R-:W4:Y:S01]  /*e7ad0*/  LDL.LU R28, [R1+0x73c] ;  /* 0x00073c00011c7983 */ /* 0x000f220000300800 */
[----:B------:R-:W-:-:S02]  /*e7ae0*/  LOP3.LUT R10, R10, 0xffff, RZ, 0xc0, !PT ;  /* 0x0000ffff0a0a7812 */ /* 0x000fc400078ec0ff */
[----:B------:R-:W-:Y:S02]  /*e7af0*/  LOP3.LUT R14, R14, 0xffff, RZ, 0xc0, !PT ;  /* 0x0000ffff0e0e7812 */ /* 0x000fe400078ec0ff */
[----:B------:R-:W-:Y:S02]  /*e7b00*/  LOP3.LUT R8, R8, 0xffff, RZ, 0xc0, !PT ;  /* 0x0000ffff08087812 */ /* 0x000fe400078ec0ff */
        /* <DEDUP_REMOVED lines=9> */
[----:B------:R2:W-:Y:S01]  /*e7ba0*/  STL [R1+0x2a4], R9 ;  /* 0x0002a40901007387 */ /* 0x0005e20000100800 */
[----:B------:R-:W-:-:S03]  /*e7bb0*/  LOP3.LUT R8, R26, 0xffff, RZ, 0xc0, !PT ;  /* 0x0000ffff1a087812 */ /* 0x000fc600078ec0ff */
[----:B------:R3:W-:Y:S04]  /*e7bc0*/  STL [R1+0x2a0], R10 ;  /* 0x0002a00a01007387 */ /* 0x0007e80000100800 */
[----:B------:R-:W4:Y:S01]  /*e7bd0*/  LDL.LU R26, [R1+0x560c] ;  /* 0x00560c00011a7983 */ /* 0x000f220000300800 */
[----:B--2---:R-:W-:Y:S02]  /*e7be0*/  LOP3.LUT R9, R19, 0xffff, RZ, 0xc0, !PT ;  /* 0x0000ffff13097812 */ /* 0x004fe400078ec0ff */
[----:B---3--:R-:W-:Y:S01]  /*e7bf0*/  LOP3.LUT R10, R29, 0xffff, RZ, 0xc0, !PT ;  /* 0x0000ffff1d0a7812 */ /* 0x008fe200078ec0ff */
[----:B------:R-:W2:Y:S04]  /*e7c00*/  LDL.LU R19, [R1+0xbe0] ;  /* 0x000be00001137983 */ /* 0x000ea80000300800 */
[----:B------:R-:W3:Y:S01]  /*e7c10*/  LDL.LU R29, [R1+0x6b8] ;  /* 0x0006b800011d7983 */ /* 0x000ee20000300800 */
[----:B------:R-:W-:-:S02]  /*e7c20*/  PRMT R16, R8, 0x3340, R0 ;  /* 0x0000334008107816 */ /* 0x000fc40000000000 */
[--C-:B------:R-:W-:Y:S02]  /*e7c30*/  PRMT R14, R9, 0x3340, R10.reuse ;  /* 0x00003340090e7816 */ /* 0x100fe4000000000a */
[----:B------:R-:W-:Y:S02]  /*e7c40*/  SHF.R.U32.HI R9, RZ, 0x8, R9 ;  /* 0x00000008ff097819 */ /* 0x000fe40000011609 */
[----:B------:R-:W-:Y:S02]  /*e7c50*/  SHF.R.U32.HI R10, RZ, 0x8, R10 ;  /* 0x00000008ff0a7819 */ /* 0x000fe4000001160a */
[----:B------:R-:W-:Y:S02]  /*e7c60*/  SHF.R.U32.HI R8, RZ, 0x8, R8 ;  /* 0x00000008ff087819 */ /* 0x000fe40000011608 */
[----:B------:R-:W-:Y:S02]  /*e7c70*/  IADD3 R20, P2, R23, R3, RZ ;  /* 0x0000000317147210 */ /* 0x000fe40007f5e0ff */
[----:B------:R-:W-:-:S02]  /*e7c80*/  LOP3.LUT R9, R9, 0xffff, RZ, 0xc0, !PT ;  /* 0x0000ffff09097812 */ /* 0x000fc400078ec0ff */
[----:B------:R-:W-:Y:S02]  /*e7c90*/  LOP3.LUT R10, R10, 0xffff, RZ, 0xc0, !PT ;  /* 0x0000ffff0a0a7812 */ /* 0x000fe400078ec0ff */
[----:B------:R-:W-:Y:S02]  /*e7ca0*/  PRMT R14, R14, 0x5410, R16 ;  /* 0x000054100e0e7816 */ /* 0x000fe40000000010 */
[----:B------:R-:W-:Y:S01]  /*e7cb0*/  LOP3.LUT R8, R8, 0xffff, RZ, 0xc0, !PT ;  /* 0x0000ffff08087812 */ /* 0x000fe200078ec0ff */
[----:B------:R-:W-:Y:S01]  /*e7cc0*/  IMAD.X R21, R17, 0x1, R4, P2 ;  /* 0x0000000111157824 */ /* 0x000fe200010e0604 */
[----:B------:R-:W-:Y:S02]  /*e7cd0*/  PRMT R9, R9, 0x3340, R10 ;  /* 0x0000334009097816 */ /* 0x000fe4000000000a */
[----:B------:R-:W-:Y:S01]  /*e7ce0*/  PRMT R8, R8, 0x3340, R0 ;  /* 0x0000334008087816 */ /* 0x000fe20000000000 */
[----:B------:R-:W-:Y:S01]  /*e7cf0*/  STL [R1+0x1968], R14 ;  /* 0x0019680e01007387 */ /* 0x000fe20000100800 */
[----:B------:R-:W-:-:S03]  /*e7d00*/  LOP3.LUT R16, R11, 0xffff, RZ, 0xc0, !PT ;  /* 0x0000ffff0b107812 */ /* 0x000fc600078ec0ff */
[----:B------:R-:W-:Y:S04]  /*e7d10*/  STL.64 [R1+0xc38], R20 ;  /* 0x000c381401007387 */ /* 0x000fe80000100a00 */
[----:B------:R0:W-:Y:S04]  /*e7d20*/  STL [R1+0x1638], R9 ;  /* 0x0016380901007387 */ /* 0x0001e80000100800 */
[----:B------:R1:W-:Y:S04]  /*e7d30*/  STL [R1+0x29c], R8 ;  /* 0x00029c0801007387 */ /* 0x0003e80000100800 */
[----:B------:R-:W3:Y:S01]  /*e7d40*/  LDL.LU R11, [R1+0x5608] ;  /* 0x00560800010b7983 */ /* 0x000ee20000300800 */
[----:B0-----:R-:W-:-:S02]  /*e7d50*/  PRMT R9, R16, 0x3340, R0 ;  /* 0x0000334010097816 */ /* 0x001fc40000000000 */
[----:B----4-:R-:W-:Y:S02]  /*e7d60*/  LOP3.LUT R10, R13, 0xffff, RZ, 0xc0, !PT ;  /* 0x0000ffff0d0a7812 */ /* 0x010fe400078ec0ff */
[----:B------:R-:W-:Y:S01]  /*e7d70*/  LOP3.LUT R14, R28, 0xffff, RZ, 0xc0, !PT ;  /* 0x0000ffff1c0e7812 */ /* 0x000fe200078ec0ff */
[----:B------:R-:W4:Y:S04]  /*e7d80*/  LDL.LU R13, [R1+0xbe4] ;  /* 0x000be400010d7983 */ /* 0x000f280000300800 */
[----:B------:R-:W4:Y:S04]  /*e7d90*/  LDL.LU R28, [R1+0x6c8] ;  /* 0x0006c800011c7983 */ /* 0x000f280000300800 */
[----:B------:R-:W4:Y:S01]  /*e7da0*/  LDL.LU R20, [R1+0x2ac] ;  /* 0x0002ac0001147983 */ /* 0x000f220000300800 */
[----:B-1----:R-:W-:-:S04]  /*e7db0*/  PRMT R8, R10, 0x3340, R14 ;  /* 0x000033400a087816 */ /* 0x002fc8000000000e */
[----:B------:R-:W-:Y:S02]  /*e7dc0*/  PRMT R21, R8, 0x5410, R9 ;  /* 0x0000541008157816 */ /* 0x000fe40000000009 */
[----:B------:R-:W-:Y:S02]  /*e7dd0*/  IADD3 R8, P2, R23, R5, RZ ;  /* 0x0000000517087210 */ /* 0x000fe40007f5e0ff */
[----:B------:R-:W-:-:S03]  /*e7de0*/  SHF.R.U32.HI R10, RZ, 0x8, R10 ;  /* 0x00000008ff0a7819 */ /* 0x000fc6000001160a */
[----:B------:R-:W-:Y:S01]  /*e7df0*/  IMAD.X R9, R17, 0x1, R7, P2 ;  /* 0x0000000111097824 */ /* 0x000fe200010e0607 */
[----:B------:R-:W-:Y:S01]  /*e7e00*/  STL [R1+0x195c], R21 ;  /* 0x00195c1501007387 */ /* 0x000fe20000100800 */
[----:B------:R-:W-:Y:S02]  /*e7e10*/  SHF.R.U32.HI R14, RZ, 0x8, R14 ;  /* 0x00000008ff0e7819 */ /* 0x000fe4000001160e */
[----:B------:R-:W-:Y:S01]  /*e7e20*/  IADD3 R22, P2, R23, R6, RZ ;  /* 0x0000000617167210 */ /* 0x000fe20007f5e0ff */
[----:B------:R0:W-:Y:S01]  /*e7e30*/  STL.64 [R1+0xc30], R8 ;  /* 0x000c300801007387 */ /* 0x0001e20000100a00 */
[----:B------:R-:W-:Y:S02]  /*e7e40*/  LOP3.LUT R10, R10, 0xffff, RZ, 0xc0, !PT ;  /* 0x0000ffff0a0a7812 */ /* 0x000fe400078ec0ff */
[----:B------:R-:W-:Y:S01]  /*e7e50*/  LOP3.LUT R14, R14, 0xffff, RZ, 0xc0, !PT ;  /* 0x0000ffff0e0e7812 */ /* 0x000fe200078ec0ff */
[----:B------:R-:W-:-:S03]  /*e7e60*/  IMAD.X R23, R17, 0x1, R27, P2 ;  /* 0x0000000111177824 */ /* 0x000fc600010e061b */
[----:B------:R-:W-:Y:S01]  /*e7e70*/  PRMT R14, R10, 0x3340, R14 ;  /* 0x000033400a0e7816 */ /* 0x000fe2000000000e */
[----:B0-----:R-:W4:Y:S04]  /*e7e80*/  LDL.LU.64 R8, [R1+0x5600] ;  /* 0x0056000001087983 */ /* 0x001f280000300a00 */
[----:B------:R-:W-:Y:S04]  /*e7e90*/  STL.64 [R1+0xc28], R22 ;  /* 0x000c281601007387 */ /* 0x000fe80000100a00 */
[----:B------:R3:W-:Y:S01]  /*e7ea0*/  STL [R1+0x1628], R14 ;  /* 0x0016280e01007387 */ /* 0x0007e20000100800 */
[----:B------:R-:W-:-:S04]  /*e7eb0*/  LOP3.LUT R21, R18, 0xffff, RZ, 0xc0, !PT ;  /* 0x0000ffff12157812 */ /* 0x000fc800078ec0ff */
[----:B------:R-:W-:Y:S02]  /*e7ec0*/  PRMT R18, R21, 0x3340, R0 ;  /* 0x0000334015127816 */ /* 0x000fe40000000000 */
[----:B--2---:R-:W-:Y:S02]  /*e7ed0*/  LOP3.LUT R10, R19, 0xffff, RZ, 0xc0, !PT ;  /* 0x0000ffff130a7812 */ /* 0x004fe400078ec0ff */
[----:B---3--:R-:W-:-:S04]  /*e7ee0*/  LOP3.LUT R14, R29, 0xffff, RZ, 0xc0, !PT ;  /* 0x0000ffff1d0e7812 */ /* 0x008fc800078ec0ff */
[----:B------:R-:W-:-:S04]  /*e7ef0*/  PRMT R17, R10, 0x3340, R14 ;  /* 0x000033400a117816 */ /* 0x000fc8000000000e */
[----:B------:R-:W-:Y:S02]  /*e7f00*/  PRMT R18, R17, 0x5410, R18 ;  /* 0x0000541011127816 */ /* 0x000fe40000000012 */
[----:B------:R-:W-:Y:S02]  /*e7f10*/  SHF.R.U32.HI R17, RZ, 0x8, R16 ;  /* 0x00000008ff117819 */ /* 0x000fe40000011610 */
[----:B------:R-:W2:Y:S04]  /*e7f20*/  LDL.LU R16, [R1+0x4f18] ;  /* 0x004f180001107983 */ /* 0x000ea80000300800 */
[----:B------:R-:W-:Y:S04]  /*e7f30*/  STL [R1+0x193c], R18 ;  /* 0x00193c1201007387 */ /* 0x000fe80000100800 */
[----:B------:R-:W3:Y:S04]  /*e7f40*/  LDL.LU R19, [R1+0x690] ;  /* 0x0006900001137983 */ /* 0x000ee80000300800 */
[----:B------:R-:W3:Y:S01]  /*e7f50*/  LDL.LU R29, [R1+0x9f0] ;  /* 0x0009f000011d7983 */ /* 0x000ee20000300800 */
        /* <DEDUP_REMOVED lines=9> */
[----:B------:R-:W-:-:S04]  /*e7ff0*/  SHF.R.U32.HI R21, RZ, 0x8, R21 ;  /* 0x00000008ff157819 */ /* 0x000fc80000011615 */
[----:B------:R-:W-:-:S04]  /*e8000*/  LOP3.LUT R21, R21, 0xffff, RZ, 0xc0, !PT ;  /* 0x0000ffff15157812 */ /* 0x000fc800078ec0ff */
[----:B------:R-:W-:Y:S02]  /*e8010*/  PRMT R21, R21, 0x3340, R0 ;  /* 0x0000334015157816 */ /* 0x000fe40000000000 */
[----:B----4-:R-:W-:Y:S02]  /*e8020*/  LOP3.LUT R10, R13, 0xffff, RZ, 0xc0, !PT ;  /* 0x0000ffff0d0a7812 */ /* 0x010fe400078ec0ff */
[----:B0-----:R-:W-:Y:S02]  /*e8030*/  LOP3.LUT R14, R28, 0xffff, RZ, 0xc0, !PT ;  /* 0x0000ffff1c0e7812 */ /* 0x001fe400078ec0ff */
[----:B------:R-:W-:Y:S02]  /*e8040*/  SHF.R.S32.HI R18, RZ, 0x1f, R20 ;  /* 0x0000001fff127819 */ /* 0x000fe40000011414 */
[----:B------:R-:W-:-:S05]  /*e8050*/  IADD3 R22, P2, R20, R0, RZ ;  /* 0x0000000014167210 */ /* 0x000fca0007f5e0ff */
[----:B------:R-:W-:Y:S01]  /*e8060*/  IMAD.X R23, R18, 0x1, R2, P2 ;  /* 0x0000000112177824 */ /* 0x000fe200010e0602 */
[----:B------:R-:W-:Y:S02]  /*e8070*/  LOP3.LUT R17, R8, 0xffff, RZ, 0xc0, !PT ;  /* 0x0000ffff08117812 */ /* 0x000fe400078ec0ff */
[----:B------:R-:W-:Y:S02]  /*e8080*/  PRMT R8, R10, 0x3340, R14 ;  /* 0x000033400a087816 */ /* 0x000fe4000000000e */
[----:B------:R-:W-:-:S04]  /*e8090*/  PRMT R13, R17, 0x3340, R0 ;  /* 0x00003340110d7816 */ /* 0x000fc80000000000 */
[----:B------:R-:W-:Y:S02]  /*e80a0*/  PRMT R13, R8, 0x5410, R13 ;  /* 0x00005410080d7816 */ /* 0x000fe4000000000d */
[----:B------:R-:W-:Y:S01]  /*e80b0*/  SHF.R.U32.HI R10, RZ, 0x8, R10 ;  /* 0x00000008ff0a7819 */ /* 0x000fe2000001160a */
[----:B------:R-:W4:Y:S04]  /*e80c0*/  LDL.LU R8, [R1+0x4f28] ;  /* 0x004f280001087983 */ /* 0x000f280000300800 */
[----:B------:R0:W-:Y:S01]  /*e80d0*/  STL [R1+0x191c], R13 ;  /* 0x00191c0d01007387 */ /* 0x0001e20000100800 */
[----:B------:R-:W-:Y:S02]  /*e80e0*/  SHF.R.U32.HI R14, RZ, 0x8, R14 ;  /* 0x00000008ff0e7819 */ /* 0x000fe4000001160e */
[----:B------:R-:W-:-:S02]  /*e80f0*/  LOP3.LUT R10, R10, 0xffff, RZ, 0xc0, !PT ;  /* 0x0000ffff0a0a7812 */ /* 0x000fc400078ec0ff */
[----:B------:R-:W-:Y:S01]  /*e8100*/  LOP3.LUT R14, R14, 0xffff, RZ, 0xc0, !PT ;  /* 0x0000ffff0e0e7812 */ /* 0x000fe200078ec0ff */
[----:B0-----:R-:W4:Y:S04]  /*e8110*/  LDL.LU R13, [R1+0x6a0] ;  /* 0x0006a000010d7983 */ /* 0x001f280000300800 */
[----:B------:R-:W4:Y:S01]  /*e8120*/  LDL.LU R28, [R1+0x9f4] ;  /* 0x0009f400011c7983 */ /* 0x000f220000300800 */
[----:B------:R-:W-:-:S03]  /*e8130*/  PRMT R14, R10, 0x3340, R14 ;  /* 0x000033400a0e7816 */ /* 0x000fc6000000000e */
[----:B------:R-:W-:Y:S04]  /*e8140*/  STL.64 [R1+0xc20], R22 ;  /* 0x000c201601007387 */ /* 0x000fe80000100a00 */
[----:B------:R-:W-:Y:S04]  /*e8150*/  STL [R1+0x294], R21 ;  /* 0x0002941501007387 */ /* 0x000fe80000100800 */
[----:B------:R0:W-:Y:S01]  /*e8160*/  STL [R1+0x1618], R14 ;  /* 0x0016180e01007387 */ /* 0x0001e20000100800 */
[----:B--2---:R-:W-:Y:S02]  /*e8170*/  LOP3.LUT R10, R16, 0xffff, RZ, 0xc0, !PT ;  /* 0x0000ffff100a7812 */ /* 0x004fe400078ec0ff */
[----:B---3--:R-:W-:-:S02]  /*e8180*/  LOP3.LUT R16, R19, 0xffff, RZ, 0xc0, !PT ;  /* 0x0000ffff13107812 */ /* 0x008fc400078ec0ff */
[----:B0-----:R-:W-:Y:S02]  /*e8190*/  LOP3.LUT R14, R29, 0xffff, RZ, 0xc0, !PT ;  /* 0x0000ffff1d0e7812 */ /* 0x001fe400078ec0ff */
[----:B------:R-:W-:Y:S02]  /*e81a0*/  PRMT R21, R16, 0x3340, R0 ;  /* 0x0000334010157816 */ /* 0x000fe40000000000 */
[----:B------:R-:W-:-:S04]  /*e81b0*/  PRMT R19, R10, 0x3340, R14 ;  /* 0x000033400a137816 */ /* 0x000fc8000000000e */
[----:B------:R-:W-:-:S05]  /*e81c0*/  PRMT R19, R19, 0x5410, R21 ;  /* 0x0000541013137816 */ /* 0x000fca0000000015 */
[----:B------:R0:W-:Y:S04]  /*e81d0*/  STL [R1+0x1918], R19 ;  /* 0x0019181301007387 */ /* 0x0001e80000100800 */
[----:B0-----:R-:W2:Y:S04]  /*e81e0*/  LDL.LU R19, [R1+0x4f00] ;  /* 0x004f000001137983 */ /* 0x001ea80000300800 */
[----:B------:R-:W3:Y:S01]  /*e81f0*/  LDL.LU R29, [R1+0x95c] ;  /* 0x00095c00011d7983 */ /* 0x000ee20000300800 */
[----:B------:R-:W-:Y:S02]  /*e8200*/  SHF.R.U32.HI R17, RZ, 0x8, R17 ;  /* 0x00000008ff117819 */ /* 0x000fe40000011611 */
[----:B------:R-:W-:-:S02]  /*e8210*/  SHF.R.U32.HI R10, RZ, 0x8, R10 ;  /* 0x00000008ff0a7819 */ /* 0x000fc4000001160a */
        /* <DEDUP_REMOVED lines=9> */
[----:B------:R-:W-:Y:S04]  /*e82b0*/  STL [R1+0x290], R17 ;  /* 0x0002901101007387 */ /* 0x000fe80000100800 */
[----:B------:R0:W-:Y:S01]  /*e82c0*/  STL [R1+0x15cc], R14 ;  /* 0x0015cc0e01007387 */ /* 0x0001e20000100800 */
[----:B------:R-:W-:-:S04]  /*e82d0*/  SHF.R.U32.HI R16, RZ, 0x8, R16 ;  /* 0x00000008ff107819 */ /* 0x000fc80000011610 */
[----:B------:R-:W-:Y:S02]  /*e82e0*/  LOP3.LUT R16, R16, 0xffff, RZ, 0xc0, !PT ;  /* 0x0000ffff10107812 */ /* 0x000fe400078ec0ff */
[----:B----4-:R-:W-:Y:S02]  /*e82f0*/  LOP3.LUT R10, R8, 0xffff, RZ, 0xc0, !PT ;  /* 0x0000ffff080a7812 */ /* 0x010fe400078ec0ff */
[----:B------:R-:W-:Y:S02]  /*e8300*/  LOP3.LUT R8, R13, 0xffff, RZ, 0xc0, !PT ;  /* 0x0000ffff0d087812 */ /* 0x000fe400078ec0ff */
[----:B0-----:R-:W-:Y:S01]  /*e8310*/  LOP3.LUT R14, R28, 0xffff, RZ, 0xc0, !PT ;  /* 0x0000ffff1c0e7812 */ /* 0x001fe200078ec0ff */
[----:B------:R-:W4:Y:S04]  /*e8320*/  LDL.LU R13, [R1+0x4edc] ;  /* 0x004edc00010d7983 */ /* 0x000f280000300800 */
[----:B------:R-:W4:Y:S01]  /*e8330*/  LDL.LU R28, [R1+0x928] ;  /* 0x00092800011c7983 */ /* 0x000f220000300800 */
[----:B------:R-:W-:-:S02]  /*e8340*/  PRMT R22, R8, 0x3340, R0 ;  /* 0x0000334008167816 */ /* 0x000fc40000000000 */
[----:B------:R-:W-:Y:S01]  /*e8350*/  PRMT R21, R10, 0x3340, R14 ;  /* 0x000033400a157816 */ /* 0x000fe2000000000e */
[----:B------:R-:W4:Y:S03]  /*e8360*/  LDL.LU R17, [R1+0x2b0] ;  /* 0x0002b00001117983 */ /* 0x000f260000300800 */
[----:B------:R-:W-:Y:S02]  /*e8370*/  PRMT R21, R21, 0x5410, R22 ;  /* 0x0000541015157816 */ /* 0x000fe40000000016 */
[----:B------:R-:W-:Y:S02]  /*e8380*/  IADD3 R22, P2, R20, R5, RZ ;  /* 0x0000000514167210 */ /* 0x000fe40007f5e0ff */
[----:B------:R-:W-:Y:S02]  /*e8390*/  SHF.R.U32.HI R10, RZ, 0x8, R10 ;  /* 0x00000008ff0a7819 */ /* 0x000fe4000001160a */
[----:B------:R-:W-:Y:S01]  /*e83a0*/  SHF.R.U32.HI R14, RZ, 0x8, R14 ;  /* 0x00000008ff0e7819 */ /* 0x000fe2000001160e */
[----:B------:R-:W-:Y:S01]  /*e83b0*/  IMAD.X R23, R18, 0x1, R7, P2 ;  /* 0x0000000112177824 */ /* 0x000fe200010e0607 */
[----:B------:R-:W-:-:S02]  /*e83c0*/  IADD3 R20, P2, R20, R6, RZ ;  /* 0x0000000614147210 */ /* 0x000fc40007f5e0ff */
[----:B------:R-:W-:Y:S02]  /*e83d0*/  LOP3.LUT R10, R10, 0xffff, RZ, 0xc0, !PT ;  /* 0x0000ffff0a0a7812 */ /* 0x000fe400078ec0ff */
[----:B------:R-:W-:Y:S01]  /*e83e0*/  LOP3.LUT R14, R14, 0xffff, RZ, 0xc0, !PT ;  /* 0x0000ffff0e0e7812 */ /* 0x000fe200078ec0ff */
[----:B------:R0:W-:Y:S04]  /*e83f0*/  STL [R1+0x18fc], R21 ;  /* 0x0018fc1501007387 */ /* 0x0001e80000100800 */
[----:B------:R1:W-:Y:S01]  /*e8400*/  STL.64 [R1+0xc10], R22 ;  /* 0x000c101601007387 */ /* 0x0003e20000100a00 */
[----:B------:R-:W-:Y:S01]  /*e8410*/  PRMT R14, R10, 0x3340, R14 ;  /* 0x000033400a0e7816 */ /* 0x000fe2000000000e */
[----:B0-----:R-:W-:Y:S01]  /*e8420*/  IMAD.X R21, R18, 0x1, R27, P2 ;  /* 0x0000000112157824 */ /* 0x001fe200010e061b */
[----:B------:R-:W-:Y:S01]  /*e8430*/  PRMT R18, R16, 0x3340, R0 ;  /* 0x0000334010127816 */ /* 0x000fe20000000000 */
[----:B-1----:R-:W4:Y:S04]  /*e8440*/  LDL.LU.64 R22, [R1+0x55f8] ;  /* 0x0055f80001167983 */ /* 0x002f280000300a00 */
[----:B------:R-:W-:Y:S04]  /*e8450*/  STL.64 [R1+0xc08], R20 ;  /* 0x000c081401007387 */ /* 0x000fe80000100a00 */
[----:B------:R-:W-:Y:S04]  /*e8460*/  STL [R1+0x28c], R18 ;  /* 0x00028c1201007387 */ /* 0x000fe80000100800 */
[----:B------:R0:W-:Y:S01]  /*e8470*/  STL [R1+0x598], R14 ;  /* 0x0005980e01007387 */ /* 0x0001e20000100800 */
[----:B---3--:R-:W-:-:S03]  /*e8480*/  LOP3.LUT R10, R29, 0xffff, RZ, 0xc0, !PT ;  /* 0x0000ffff1d0a7812 */ /* 0x008fc600078ec0ff */
[----:B------:R-:W3:Y:S01]  /*e8490*/  LDL.LU R29, [R1+0x4ee8] ;  /* 0x004ee800011d7983 */ /* 0x000ee20000300800 */
[----:B--2---:R-:W-:Y:S02]  /*e84a0*/  LOP3.LUT R16, R19, 0xffff, RZ, 0xc0, !PT ;  /* 0x0000ffff13107812 */ /* 0x004fe400078ec0ff */
[----:B0-----:R-:W-:Y:S01]  /*e84b0*/  SHF.R.U32.HI R14, RZ, 0x8, R8 ;  /* 0x00000008ff0e7819 */ /* 0x001fe20000011608 */
[----:B------:R-:W2:Y:S01]  /*e84c0*/  LDL.LU R19, [R1+0x7b8] ;  /* 0x0007b80001137983 */ /* 0x000ea20000300800 */
[----:B------:R-:W-:Y:S02]  /*e84d0*/  SHF.R.U32.HI R8, RZ, 0x8, R16 ;  /* 0x00000008ff087819 */ /* 0x000fe40000011610 */
[--C-:B------:R-:W-:Y:S02]  /*e84e0*/  PRMT R16, R16, 0x3340, R10.reuse ;  /* 0x0000334010107816 */ /* 0x100fe4000000000a */
[----:B------:R-:W-:Y:S02]  /*e84f0*/  SHF.R.U32.HI R10, RZ, 0x8, R10 ;  /* 0x00000008ff0a7819 */ /* 0x000fe4000001160a */
[----:B------:R-:W-:-:S02]  /*e8500*/  LOP3.LUT R14, R14, 0xffff, RZ, 0xc0, !PT ;  /* 0x0000ffff0e0e7812 */ /* 0x000fc400078ec0ff */
[----:B------:R-:W-:Y:S02]  /*e8510*/  LOP3.LUT R8, R8, 0xffff, RZ, 0xc0, !PT ;  /* 0x0000ffff08087812 */ /* 0x000fe400078ec0ff */
[----:B------:R-:W-:Y:S01]  /*e8520*/  LOP3.LUT R10, R10, 0xffff, RZ, 0xc0, !PT ;  /* 0x0000ffff0a0a7812 */ /* 0x000fe200078ec0ff */
[----:B------:R0:W-:Y:S02]  /*e8530*/  STL [R1+0x700], R16 ;  /* 0x0007001001007387 */ /* 0x0001e40000100800 */
[----:B0-----:R-:W-:Y:S02]  /*e8540*/  PRMT R16, R14, 0x3340, R0 ;  /* 0x000033400e107816 */ /* 0x001fe40000000000 */
[----:B------:R-:W-:Y:S02]  /*e8550*/  PRMT R14, R8, 0x3340, R10 ;  /* 0x00003340080e7816 */ /* 0x000fe4000000000a */
[----:B------:R-:W-:Y:S01]  /*e8560*/  LOP3.LUT R8, R26, 0xffff, RZ, 0xc0, !PT ;  /* 0x0000ffff1a087812 */ /* 0x000fe200078ec0ff */
[----:B------:R0:W-:Y:S04]  /*e8570*/  STL [R1+0x288], R16 ;  /* 0x0002881001007387 */ /* 0x0001e80000100800 */
[----:B------:R1:W-:Y:S04]  /*e8580*/  STL [R1+0x160c], R14 ;  /* 0x00160c0e01007387 */ /* 0x0003e80000100800 */
[----:B------:R-:W2:Y:S01]  /*e8590*/  LDL.LU R26, [R1+0x55f4] ;  /* 0x0055f400011a7983 */ /* 0x000ea20000300800 */
[----:B------:R-:W-:-:S02]  /*e85a0*/  PRMT R18, R8, 0x3340, R0 ;  /* 0x0000334008127816 */ /* 0x000fc40000000000 */
[----:B------:R-:W-:-:S04]  /*e85b0*/  SHF.R.U32.HI R8, RZ, 0x8, R8 ;  /* 0x00000008ff087819 */ /* 0x000fc80000011608 */
[----:B------:R-:W-:Y:S02]  /*e85c0*/  LOP3.LUT R8, R8, 0xffff, RZ, 0xc0, !PT ;  /* 0x0000ffff08087812 */ /* 0x000fe400078ec0ff */
[----:B----4-:R-:W-:Y:S02]  /*e85d0*/  LOP3.LUT R10, R13, 0xffff, RZ, 0xc0, !PT ;  /* 0x0000ffff0d0a7812 */ /* 0x010fe400078ec0ff */
[----:B0-----:R-:W-:Y:S01]  /*e85e0*/  LOP3.LUT R16, R28, 0xffff, RZ, 0xc0, !PT ;  /* 0x0000ffff1c107812 */ /* 0x001fe200078ec0ff */
[----:B------:R-:W4:Y:S04]  /*e85f0*/  LDL.LU R13, [R1+0xbf0] ;  /* 0x000bf000010d7983 */ /* 0x000f280000300800 */
[----:B------:R-:W4:Y:S01]  /*e8600*/  LDL.LU R28, [R1+0x6e4] ;  /* 0x0006e400011c7983 */ /* 0x000f220000300800 */
[----:B-1----:R-:W-:-:S02]  /*e8610*/  PRMT R14, R10, 0x3340, R16 ;  /* 0x000033400a0e7816 */ /* 0x002fc40000000010 */
[----:B------:R-:W-:Y:S02]  /*e8620*/  SHF.R.U32.HI R10, RZ, 0x8, R10 ;  /* 0x00000008ff0a7819 */ /* 0x000fe4000001160a */
[----:B------:R-:W-:Y:S02]  /*e8630*/  SHF.R.U32.HI R16, RZ, 0x8, R16 ;  /* 0x00000008ff107819 */ /* 0x000fe40000011610 */
[----:B------:R-:W-:Y:S02]  /*e8640*/  IADD3 R20, P2, R17, R0, RZ ;  /* 0x0000000011147210 */ /* 0x000fe40007f5e0ff */
[----:B------:R-:W-:Y:S02]  /*e8650*/  PRMT R18, R14, 0x5410, R18 ;  /* 0x000054100e127816 */ /* 0x000fe40000000012 */
[----:B------:R-:W-:Y:S02]  /*e8660*/  SHF.R.S32.HI R14, RZ, 0x1f, R17 ;  /* 0x0000001fff0e7819 */ /* 0x000fe40000011411 */
[----:B------:R-:W-:-:S02]  /*e8670*/  LOP3.LUT R10, R10, 0xffff, RZ, 0xc0, !PT ;  /* 0x0000ffff0a0a7812 */ /* 0x000fc400078ec0ff */
[----:B------:R-:W-:Y:S01]  /*e8680*/  LOP3.LUT R16, R16, 0xffff, RZ, 0xc0, !PT ;  /* 0x0000ffff10107812 */ /* 0x000fe200078ec0ff */
[----:B------:R0:W-:Y:S01]  /*e8690*/  STL [R1+0x18b8], R18 ;  /* 0x0018b81201007387 */ /* 0x0001e20000100800 */
[----:B------:R-:W-:-:S05]  /*e86a0*/  IMAD.X R21, R14, 0x1, R2, P2 ;  /* 0x000000010e157824 */ /* 0x000fca00010e0602 */
[----:B------:R-:W-:Y:S01]  /*e86b0*/  STL.64 [R1+0xc00], R20 ;  /* 0x000c001401007387 */ /* 0x000fe20000100a00 */
[----:B0-----:R-:W-:Y:S02]  /*e86c0*/  PRMT R18, R10, 0x3340, R16 ;  /* 0x000033400a127816 */ /* 0x001fe40000000010 */
[----:B------:R-:W-:Y:S02]  /*e86d0*/  PRMT R16, R8, 0x3340, R0 ;  /* 0x0000334008107816 */ /* 0x000fe40000000000 */
[----:B------:R-:W-:Y:S01]  /*e86e0*/  LOP3.LUT R8, R25, 0xffff, RZ, 0xc0, !PT ;  /* 0x0000ffff19087812 */ /* 0x000fe200078ec0ff */
[----:B------:R-:W-:Y:S04]  /*e86f0*/  STL [R1+0x594], R18 ;  /* 0x0005941201007387 */ /* 0x000fe80000100800 */
[----:B------:R2:W-:Y:S01]  /*e8700*/  STL [R1+0x284], R16 ;  /* 0x0002841001007387 */ /* 0x0005e20000100800 */
[----:B---3--:R-:W-:-:S03]  /*e8710*/  LOP3.LUT R10, R29, 0xffff, RZ, 0xc0, !PT ;  /* 0x0000ffff1d0a7812 */ /* 0x008fc600078ec0ff */
[----:B------:R-:W3:Y:S04]  /*e8720*/  LDL.LU R29, [R1+0xbf4] ;  /* 0x000bf400011d7983 */ /* 0x000ee80000300800 */
[----:B------:R-:W3:Y:S01]  /*e8730*/  LDL.LU R25, [R1+0x6ec] ;  /* 0x0006ec0001197983 */ /* 0x000ee20000300800 */
[----:B--2---:R-:W-:Y:S02]  /*e8740*/  LOP3.LUT R16, R19, 0xffff, RZ, 0xc0, !PT ;  /* 0x0000ffff13107812 */ /* 0x004fe400078ec0ff */
[----:B------:R-:W-:Y:S02]  /*e8750*/  PRMT R19, R8, 0x3340, R0 ;  /* 0x0000334008137816 */ /* 0x000fe40000000000 */
[----:B------:R-:W-:Y:S02]  /*e8760*/  PRMT R18, R10, 0x3340, R16 ;  /* 0x000033400a127816 */ /* 0x000fe40000000010 */
[----:B------:R-:W-:-:S02]  /*e8770*/  SHF.R.U32.HI R10, RZ, 0x8, R10 ;  /* 0x00000008ff0a7819 */ /* 0x000fc4000001160a */
[----:B------:R-:W-:Y:S02]  /*e8780*/  SHF.R.U32.HI R16, RZ, 0x8, R16 ;  /* 0x00000008ff107819 */ /* 0x000fe40000011610 */
[----:B------:R-:W-:Y:S02]  /*e8790*/  PRMT R20, R18, 0x5410, R19 ;  /* 0x0000541012147816 */ /* 0x000fe40000000013 */
[----:B------:R-:W-:Y:S02]  /*e87a0*/  IADD3 R18, P2, R17, R3, RZ ;  /* 0x0000000311127210 */ /* 0x000fe40007f5e0ff */
[----:B------:R-:W-:Y:S02]  /*e87b0*/  LOP3.LUT R10, R10, 0xffff, RZ, 0xc0, !PT ;  /* 0x0000ffff0a0a7812 */ /* 0x000fe400078ec0ff */
[----:B------:R-:W-:Y:S01]  /*e87c0*/  LOP3.LUT R16, R16, 0xffff, RZ, 0xc0, !PT ;  /* 0x0000ffff10107812 */ /* 0x000fe200078ec0ff */
[----:B------:R-:W-:-:S03]  /*e87d0*/  IMAD.X R19, R14, 0x1, R4, P2 ;  /* 0x000000010e137824 */ /* 0x000fc600010e0604 */
[----:B------:R-:W-:Y:S02]  /*e87e0*/  PRMT R16, R10, 0x3340, R16 ;  /* 0x000033400a107816 */ /* 0x000fe40000000010 */
[----:B------:R-:W-:Y:S01]  /*e87f0*/  LOP3.LUT R10, R9, 0xffff, RZ, 0xc0, !PT ;  /* 0x0000ffff090a7812 */ /* 0x000fe200078ec0ff */
[----:B------:R-:W-:Y:S04]  /*e8800*/  STL [R1+0x18b0], R20 ;  /* 0x0018b01401007387 */ /* 0x000fe80000100800 */
[----:B------:R0:W-:Y:S04]  /*e8810*/  STL.64 [R1+0xbf8], R18 ;  /* 0x000bf81201007387 */ /* 0x0001e80000100a00 */
[----:B------:R1:W-:Y:S01]  /*e8820*/  STL [R1+0x590], R16 ;  /* 0x0005901001007387 */ /* 0x0003e20000100800 */
[----:B------:R-:W-:-:S02]  /*e8830*/  SHF.R.U32.HI R8, RZ, 0x8, R8 ;  /* 0x00000008ff087819 */ /* 0x000fc40000011608 */
[----:B0-----:R-:W-:Y:S02]  /*e8840*/  PRMT R18, R10, 0x3340, R0 ;  /* 0x000033400a127816 */ /* 0x001fe40000000000 */
[----:B------:R-:W-:Y:S02]  /*e8850*/  LOP3.LUT R8, R8, 0xffff, RZ, 0xc0, !PT ;  /* 0x0000ffff08087812 */ /* 0x000fe400078ec0ff */
[----:B----4-:R-:W-:Y:S02]  /*e8860*/  LOP3.LUT R13, R13, 0xffff, RZ, 0xc0, !PT ;  /* 0x0000ffff0d0d7812 */ /* 0x010fe400078ec0ff */
[----:B------:R-:W-:-:S04]  /*e8870*/  LOP3.LUT R9, R28, 0xffff, RZ, 0xc0, !PT ;  /* 0x0000ffff1c097812 */ /* 0x000fc800078ec0ff */
[----:B-1----:R-:W-:Y:S02]  /*e8880*/  PRMT R16, R13, 0x3340, R9 ;  /* 0x000033400d107816 */ /* 0x002fe40000000009 */
[----:B------:R-:W-:Y:S02]  /*e8890*/  SHF.R.U32.HI R13, RZ, 0x8, R13 ;  /* 0x00000008ff0d7819 */ /* 0x000fe4000001160d */
[----:B------:R-:W-:Y:S02]  /*e88a0*/  SHF.R.U32.HI R9, RZ, 0x8, R9 ;  /* 0x00000008ff097819 */ /* 0x000fe40000011609 */
[----:B------:R-:W-:Y:S02]  /*e88b0*/  PRMT R16, R16, 0x5410, R18 ;  /* 0x0000541010107816 */ /* 0x000fe40000000012 */
[----:B------:R-:W-:Y:S02]  /*e88c0*/  LOP3.LUT R13, R13, 0xffff, RZ, 0xc0, !PT ;  /* 0x0000ffff0d0d7812 */ /* 0x000fe400078ec0ff */
[----:B------:R-:W-:Y:S01]  /*e88d0*/  PRMT R18, R8, 0x3340, R0 ;  /* 0x0000334008127816 */ /* 0x000fe20000000000 */
[----:B------:R0:W-:Y:S04]  /*e88e0*/  STL [R1+0x189c], R16 ;  /* 0x00189c1001007387 */ /* 0x0001e80000100800 */
[----:B------:R-:W2:Y:S01]  /*e88f0*/  LDL.LU R8, [R1+0x4f38] ;  /* 0x004f380001087983 */ /* 0x000ea20000300800 */
[----:B0-----:R-:W-:-:S03]  /*e8900*/  LOP3.LUT R16, R9, 0xffff, RZ, 0xc0, !PT ;  /* 0x0000ffff09107812 */ /* 0x001fc600078ec0ff */
[----:B------:R-:W4:Y:S01]  /*e8910*/  LDL.LU R9, [R1+0x6ac] ;  /* 0x0006ac0001097983 */ /* 0x000f220000300800 */
[----:B------:R-:W-:-:S03]  /*e8920*/  PRMT R16, R13, 0x3340, R16 ;  /* 0x000033400d107816 */ /* 0x000fc60000000010 */
[----:B------:R0:W-:Y:S04]  /*e8930*/  STL [R1+0x280], R18 ;  /* 0x0002801201007387 */ /* 0x0001e80000100800 */
[----:B0-----:R-:W4:Y:S04]  /*e8940*/  LDL.LU R18, [R1+0xa00] ;  /* 0x000a000001127983 */ /* 0x001f280000300800 */
[----:B------:R0:W-:Y:S02]  /*e8950*/  STL [R1+0x588], R16 ;  /* 0x0005881001007387 */ /* 0x0001e40000100800 */
[----:B0-----:R-:W-:-:S02]  /*e8960*/  LOP3.LUT R16, R22, 0xffff, RZ, 0xc0, !PT ;  /* 0x0000ffff16107812 */ /* 0x001fc400078ec0ff */
[----:B---3--:R-:W-:Y:S02]  /*e8970*/  LOP3.LUT R13, R29, 0xffff, RZ, 0xc0, !PT ;  /* 0x0000ffff1d0d7812 */ /* 0x008fe400078ec0ff */
[----:B------:R-:W-:-:S03]  /*e8980*/  LOP3.LUT R19, R25, 0xffff, RZ, 0xc0, !PT ;  /* 0x0000ffff19137812 */ /* 0x000fc600078ec0ff */
[----:B------:R0:W-:Y:S04]  /*e8990*/  STL [R1+0x734], R13 ;  /* 0x0007340d01007387 */ /* 0x0001e80000100800 */
[----:B------:R1:W-:Y:S01]  /*e89a0*/  STL [R1+0x730], R19 ;  /* 0x0007301301007387 */ /* 0x0003e20000100800 */
[----:B0-----:R-:W-:Y:S02]  /*e89b0*/  SHF.R.U32.HI R13, RZ, 0x8, R13 ;  /* 0x00000008ff0d7819 */ /* 0x001fe4000001160d */
[----:B-1----:R-:W-:Y:S02]  /*e89c0*/  SHF.R.U32.HI R19, RZ, 0x8, R19 ;  /* 0x00000008ff137819 */ /* 0x002fe40000011613 */
[----:B------:R-:W-:Y:S02]  /*e89d0*/  LOP3.LUT R13, R13, 0xffff, RZ, 0xc0, !PT ;  /* 0x0000ffff0d0d7812 */ /* 0x000fe400078ec0ff */
[----:B------:R-:W-:Y:S01]  /*e89e0*/  LOP3.LUT R19, R19, 0xffff, RZ, 0xc0, !PT ;  /* 0x0000ffff13137812 */ /* 0x000fe200078ec0ff */
[----:B------:R0:W-:Y:S03]  /*e89f0*/  STL [R1+0x724], R16 ;  /* 0x0007241001007387 */ /* 0x0001e60000100800 */
[----:B------:R-:W-:-:S02]  /*e8a00*/  PRMT R20, R13, 0x3340, R19 ;  /* 0x000033400d147816 */ /* 0x000fc40000000013 */
[----:B------:R-:W3:Y:S04]  /*e8a10*/  LDL.LU R13, [R1+0x4f44] ;  /* 0x004f4400010d7983 */ /* 0x000ee80000300800 */
[----:B------:R-:W3:Y:S04]  /*e8a20*/  LDL.LU R19, [R1+0x6bc] ;  /* 0x0006bc0001137983 */ /* 0x000ee80000300800 */
[----:B------:R1:W-:Y:S04]  /*e8a30*/  STL [R1+0x584], R20 ;  /* 0x0005841401007387 */ /* 0x0003e80000100800 */
[----:B------:R-:W3:Y:S04]  /*e8a40*/  LDL.LU R22, [R1+0xa04] ;  /* 0x000a040001167983 */ /* 0x000ee80000300800 */
[----:B------:R-:W3:Y:S01]  /*e8a50*/  LDL.LU R28, [R1+0x4f0c] ;  /* 0x004f0c00011c7983 */ /* 0x000ee20000300800 */
[----:B0-----:R-:W-:-:S03]  /*e8a60*/  SHF.R.U32.HI R16, RZ, 0x8, R16 ;  /* 0x00000008ff107819 */ /* 0x001fc60000011610 */
[----:B------:R-:W3:Y:S04]  /*e8a70*/  LDL.LU R29, [R1+0x684] ;  /* 0x00068400011d7983 */ /* 0x000ee80000300800 */
[----:B------:R-:W3:Y:S01]  /*e8a80*/  LDL.LU R25, [R1+0x998] ;  /* 0x0009980001197983 */ /* 0x000ee20000300800 */
[----:B------:R-:W-:Y:S02]  /*e8a90*/  LOP3.LUT R16, R16, 0xffff, RZ, 0xc0, !PT ;  /* 0x0000ffff10107812 */ /* 0x000fe400078ec0ff */
[----:B-1----:R-:W-:Y:S02]  /*e8aa0*/  IADD3 R20, P2, R17, R5, RZ ;  /* 0x0000000511147210 */ /* 0x002fe40007f5e0ff */
[----:B------:R-:W-:-:S03]  /*e8ab0*/  PRMT R16, R16, 0x3340, R0 ;  /* 0x0000334010107816 */ /* 0x000fc60000000000 */
[----:B------:R-:W-:Y:S02]  /*e8ac0*/  IMAD.X R21, R14, 0x1, R7, P2 ;  /* 0x000000010e157824 */ /* 0x000fe400010e0607 */
[----:B------:R-:W-:Y:S04]  /*e8ad0*/  STL [R1+0x27c], R16 ;  /* 0x00027c1001007387 */ /* 0x000fe80000100800 */
[----:B------:R0:W-:Y:S04]  /*e8ae0*/  STL.64 [R1+0xbf0], R20 ;  /* 0x000bf01401007387 */ /* 0x0001e80000100a00 */
[----:B------:R1:W-:Y:S01]  /*e8af0*/  STL.64 [R1+0x55e8], R6 ;  /* 0x0055e80601007387 */ /* 0x0003e20000100a00 */
[----:B0-----:R-:W-:-:S03]  /*e8b00*/  IADD3 R20, P2, R17, R6, RZ ;  /* 0x0000000611147210 */ /* 0x001fc60007f5e0ff */
[----:B------:R-:W3:Y:S01]  /*e8b10*/  LDL.LU R17, [R1+0x2b4] ;  /* 0x0002b40001117983 */ /* 0x000ee20000300800 */
[----:B-1----:R-:W-:-:S04]  /*e8b20*/  SHF.R.U32.HI R6, RZ, 0x8, R10 ;  /* 0x00000008ff067819 */ /* 0x002fc8000001160a */
[----:B------:R-:W-:Y:S01]  /*e8b30*/  LOP3.LUT R6, R6, 0xffff, RZ, 0xc0, !PT ;  /* 0x0000ffff06067812 */ /* 0x000fe200078ec0ff */
[----:B------:R-:W-:-:S03]  /*e8b40*/  IMAD.X R21, R14, 0x1, R27, P2 ;  /* 0x000000010e157824 */ /* 0x000fc600010e061b */
[----:B------:R-:W-:Y:S02]  /*e8b50*/  PRMT R10, R6, 0x3340, R0 ;  /* 0x00003340060a7816 */ /* 0x000fe40000000000 */
[----:B------:R-:W-:Y:S04]  /*e8b60*/  STL.64 [R1+0xbe8], R20 ;  /* 0x000be81401007387 */ /* 0x000fe80000100a00 */
[----:B------:R0:W-:Y:S01]  /*e8b70*/  STL [R1+0x278], R10 ;  /* 0x0002780a01007387 */ /* 0x0001e20000100800 */
[----:B--2---:R-:W-:Y:S02]  /*e8b80*/  LOP3.LUT R7, R8, 0xffff, RZ, 0xc0, !PT ;  /* 0x0000ffff08077812 */ /* 0x004fe400078ec0ff */
[----:B----4-:R-:W-:-:S04]  /*e8b90*/  LOP3.LUT R6, R9, 0xffff, RZ, 0xc0, !PT ;  /* 0x0000ffff09067812 */ /* 0x010fc800078ec0ff */
[----:B0-----:R-:W-:Y:S02]  /*e8ba0*/  PRMT R10, R6, 0x3340, R0 ;  /* 0x00003340060a7816 */ /* 0x001fe40000000000 */
[----:B------:R-:W-:Y:S02]  /*e8bb0*/  SHF.R.U32.HI R6, RZ, 0x8, R6 ;  /* 0x00000008ff067819 */ /* 0x000fe40000011606 */
[----:B------:R-:W-:-:S04]  /*e8bc0*/  LOP3.LUT R8, R18, 0xffff, RZ, 0xc0, !PT ;  /* 0x0000ffff12087812 */ /* 0x000fc800078ec0ff */
[--C-:B------:R-:W-:Y:S02]  /*e8bd0*/  PRMT R9, R7, 0x3340, R8.reuse ;  /* 0x0000334007097816 */ /* 0x100fe40000000008 */
[----:B------:R-:W-:Y:S02]  /*e8be0*/  SHF.R.U32.HI R7, RZ, 0x8, R7 ;  /* 0x00000008ff077819 */ /* 0x000fe40000011607 */
[----:B------:R-:W-:Y:S02]  /*e8bf0*/  SHF.R.U32.HI R8, RZ, 0x8, R8 ;  /* 0x00000008ff087819 */ /* 0x000fe40000011608 */
[----:B------:R-:W-:Y:S02]  /*e8c00*/  PRMT R9, R9, 0x5410, R10 ;  /* 0x0000541009097816 */ /* 0x000fe4000000000a */
[----:B------:R-:W-:Y:S02]  /*e8c10*/  LOP3.LUT R7, R7, 0xffff, RZ, 0xc0, !PT ;  /* 0x0000ffff07077812 */ /* 0x000fe400078ec0ff */
[----:B------:R-:W-:-:S02]  /*e8c20*/  LOP3.LUT R8, R8, 0xffff, RZ, 0xc0, !PT ;  /* 0x0000ffff08087812 */ /* 0x000fc400078ec0ff */
[----:B------:R-:W-:Y:S01]  /*e8c30*/  LOP3.LUT R6, R6, 0xffff, RZ, 0xc0, !PT ;  /* 0x0000ffff06067812 */ /* 0x000fe200078ec0ff */
[----:B------:R0:W-:Y:S01]  /*e8c40*/  STL [R1+0x1898], R9 ;  /* 0x0018980901007387 */ /* 0x0001e20000100800 */
[----:B------:R-:W-:Y:S02]  /*e8c50*/  PRMT R7, R7, 0x3340, R8 ;  /* 0x0000334007077816 */ /* 0x000fe40000000008 */
[----:B------:R-:W-:-:S03]  /*e8c60*/  PRMT R6, R6, 0x3340, R0 ;  /* 0x0000334006067816 */ /* 0x000fc60000000000 */
[----:B------:R-:W-:Y:S04]  /*e8c70*/  STL [R1+0x580], R7 ;  /* 0x0005800701007387 */ /* 0x000fe80000100800 */
[----:B------:R1:W-:Y:S01]  /*e8c80*/  STL [R1+0x274], R6 ;  /* 0x0002740601007387 */ /* 0x0003e20000100800 */
[----:B---3--:R-:W-:Y:S02]  /*e8c90*/  LOP3.LUT R13, R13, 0xffff, RZ, 0xc0, !PT ;  /* 0x0000ffff0d0d7812 */ /* 0x008fe400078ec0ff */
[----:B------:R-:W-:Y:S02]  /*e8ca0*/  LOP3.LUT R10, R19, 0xffff, RZ, 0xc0, !PT ;  /* 0x0000ffff130a7812 */ /* 0x000fe400078ec0ff */
[----:B------:R-:W-:Y:S02]  /*e8cb0*/  LOP3.LUT R16, R22, 0xffff, RZ, 0xc0, !PT ;  /* 0x0000ffff16107812 */ /* 0x000fe400078ec0ff */
[----:B0-----:R-:W-:-:S02]  /*e8cc0*/  PRMT R9, R10, 0x3340, R0 ;  /* 0x000033400a097816 */ /* 0x001fc40000000000 */
[----:B------:R-:W-:Y:S02]  /*e8cd0*/  PRMT R8, R13, 0x3340, R16 ;  /* 0x000033400d087816 */ /* 0x000fe40000000010 */
[----:B-1----:R-:W-:Y:S02]  /*e8ce0*/  LOP3.LUT R6, R28, 0xffff, RZ, 0xc0, !PT ;  /* 0x0000ffff1c067812 */ /* 0x002fe400078ec0ff */
[----:B------:R-:W-:Y:S02]  /*e8cf0*/  LOP3.LUT R14, R29, 0xffff, RZ, 0xc0, !PT ;  /* 0x0000ffff1d0e7812 */ /* 0x000fe400078ec0ff */
[----:B------:R-:W-:Y:S02]  /*e8d00*/  PRMT R18, R8, 0x5410, R9 ;  /* 0x0000541008127816 */ /* 0x000fe40000000009 */
[----:B------:R-:W-:Y:S01]  /*e8d10*/  LOP3.LUT R7, R25, 0xffff, RZ, 0xc0, !PT ;  /* 0x0000ffff19077812 */ /* 0x000fe200078ec0ff */
[----:B------:R-:W2:Y:S04]  /*e8d20*/  LDL.LU R8, [R1+0x4f20] ;  /* 0x004f200001087983 */ /* 0x000ea80000300800 */
[----:B------:R-:W3:Y:S04]  /*e8d30*/  LDL.LU R9, [R1+0x698] ;  /* 0x0006980001097983 */ /* 0x000ee80000300800 */
[----:B------:R0:W-:Y:S01]  /*e8d40*/  STL [R1+0x188c], R18 ;  /* 0x00188c1201007387 */ /* 0x0001e20000100800 */
[----:B------:R-:W-:-:S02]  /*e8d50*/  PRMT R19, R14, 0x3340, R0 ;  /* 0x000033400e137816 */ /* 0x000fc40000000000 */
[----:B------:R-:W-:Y:S02]  /*e8d60*/  SHF.R.U32.HI R13, RZ, 0x8, R13 ;  /* 0x00000008ff0d7819 */ /* 0x000fe4000001160d */
[----:B------:R-:W-:Y:S01]  /*e8d70*/  SHF.R.U32.HI R16, RZ, 0x8, R16 ;  /* 0x00000008ff107819 */ /* 0x000fe20000011610 */
[----:B------:R-:W4:Y:S01]  /*e8d80*/  LDL.LU R29, [R1+0x99c] ;  /* 0x00099c00011d7983 */ /* 0x000f220000300800 */
[----:B0-----:R-:W-:Y:S02]  /*e8d90*/  PRMT R18, R6, 0x3340, R7 ;  /* 0x0000334006127816 */ /* 0x001fe40000000007 */
[----:B------:R-:W-:Y:S02]  /*e8da0*/  SHF.R.U32.HI R6, RZ, 0x8, R6 ;  /* 0x00000008ff067819 */ /* 0x000fe40000011606 */
[----:B------:R-:W-:Y:S02]  /*e8db0*/  PRMT R21, R18, 0x5410, R19 ;  /* 0x0000541012157816 */ /* 0x000fe40000000013 */
[----:B------:R-:W-:-:S02]  /*e8dc0*/  SHF.R.U32.HI R7, RZ, 0x8, R7 ;  /* 0x00000008ff077819 */ /* 0x000fc40000011607 */
[----:B------:R-:W-:Y:S02]  /*e8dd0*/  LOP3.LUT R13, R13, 0xffff, RZ, 0xc0, !PT ;  /* 0x0000ffff0d0d7812 */ /* 0x000fe400078ec0ff */
[----:B------:R-:W-:Y:S02]  /*e8de0*/  LOP3.LUT R16, R16, 0xffff, RZ, 0xc0, !PT ;  /* 0x0000ffff10107812 */ /* 0x000fe400078ec0ff */
[----:B------:R-:W-:Y:S02]  /*e8df0*/  SHF.R.S32.HI R20, RZ, 0x1f, R17 ;  /* 0x0000001fff147819 */ /* 0x000fe40000011411 */
[----:B------:R-:W-:Y:S02]  /*e8e00*/  IADD3 R18, P2, R17, R0, RZ ;  /* 0x0000000011127210 */ /* 0x000fe40007f5e0ff */
[----:B------:R-:W-:Y:S02]  /*e8e10*/  LOP3.LUT R6, R6, 0xffff, RZ, 0xc0, !PT ;  /* 0x0000ffff06067812 */ /* 0x000fe400078ec0ff */
[----:B------:R-:W-:Y:S01]  /*e8e20*/  LOP3.LUT R7, R7, 0xffff, RZ, 0xc0, !PT ;  /* 0x0000ffff07077812 */ /* 0x000fe200078ec0ff */
[----:B------:R-:W-:Y:S01]  /*e8e30*/  IMAD.X R19, R20, 0x1, R2, P2 ;  /* 0x0000000114137824 */ /* 0x000fe200010e0602 */
[----:B------:R-:W-:Y:S01]  /*e8e40*/  PRMT R13, R13, 0x3340, R16 ;  /* 0x000033400d0d7816 */ /* 0x000fe20000000010 */
[----:B------:R-:W-:Y:S04]  /*e8e50*/  STL [R1+0x1888], R21 ;  /* 0x0018881501007387 */ /* 0x000fe80000100800 */
[----:B------:R0:W-:Y:S01]  /*e8e60*/  STL.64 [R1+0xbd8], R18 ;  /* 0x000bd81201007387 */ /* 0x0001e20000100a00 */
[----:B------:R-:W-:-:S03]  /*e8e70*/  PRMT R6, R6, 0x3340, R7 ;  /* 0x0000334006067816 */ /* 0x000fc60000000007 */
[----:B0-----:R-:W4:Y:S04]  /*e8e80*/  LDL.LU R18, [R1+0x55f0] ;  /* 0x0055f00001127983 */ /* 0x001f280000300800 */
[----:B------:R-:W4:Y:S04]  /*e8e90*/  LDL.LU R19, [R1+0x4ef8] ;  /* 0x004ef80001137983 */ /* 0x000f280000300800 */
[----:B------:R0:W-:Y:S04]  /*e8ea0*/  STL [R1+0x57c], R13 ;  /* 0x00057c0d01007387 */ /* 0x0001e80000100800 */
[----:B0-----:R-:W4:Y:S04]  /*e8eb0*/  LDL.LU R13, [R1+0x5a0] ;  /* 0x0005a000010d7983 */ /* 0x001f280000300800 */
[----:B------:R0:W-:Y:S04]  /*e8ec0*/  STL [R1+0x578], R6 ;  /* 0x0005780601007387 */ /* 0x0001e80000100800 */
[----:B------:R-:W4:Y:S04]  /*e8ed0*/  LDL.LU R22, [R1+0x968] ;  /* 0x0009680001167983 */ /* 0x000f280000300800 */
[----:B------:R-:W4:Y:S01]  /*e8ee0*/  LDL.LU R28, [R1+0x4efc] ;  /* 0x004efc00011c7983 */ /* 0x000f220000300800 */
[----:B0-----:R-:W-:-:S05]  /*e8ef0*/  IADD3 R6, P2, R17, R3, RZ ;  /* 0x0000000311067210 */ /* 0x001fca0007f5e0ff */
[----:B------:R-:W-:-:S05]  /*e8f00*/  IMAD.X R7, R20, 0x1, R4, P2 ;  /* 0x0000000114077824 */ /* 0x000fca00010e0604 */
[----:B------:R0:W-:Y:S04]  /*e8f10*/  STL.64 [R1+0xbe0], R6 ;  /* 0x000be00601007387 */ /* 0x0001e80000100a00 */
[----:B0-----:R-:W4:Y:S04]  /*e8f20*/  LDL.LU.64 R6, [R1+0x55e8] ;  /* 0x0055e80001067983 */ /* 0x001f280000300a00 */
[----:B------:R-:W4:Y:S01]  /*e8f30*/  LDL.LU R25, [R1+0x96c] ;  /* 0x00096c0001197983 */ /* 0x000f220000300800 */
[----:B------:R-:W-:Y:S02]  /*e8f40*/  SHF.R.U32.HI R14, RZ, 0x8, R14 ;  /* 0x00000008ff0e7819 */ /* 0x000fe4000001160e */
[----:B------:R-:W-:-:S02]  /*e8f50*/  SHF.R.U32.HI R10, RZ, 0x8, R10 ;  /* 0x00000008ff0a7819 */ /* 0x000fc4000001160a */
[----:B------:R-:W-:Y:S02]  /*e8f60*/  LOP3.LUT R14, R14, 0xffff, RZ, 0xc0, !PT ;  /* 0x0000ffff0e0e7812 */ /* 0x000fe400078ec0ff */
[----:B------:R-:W-:Y:S02]  /*e8f70*/  LOP3.LUT R10, R10, 0xffff, RZ, 0xc0, !PT ;  /* 0x0000ffff0a0a7812 */ /* 0x000fe400078ec0ff */
[--C-:B------:R-:W-:Y:S02]  /*e8f80*/  PRMT R14, R14, 0x3340, R0.reuse ;  /* 0x000033400e0e7816 */ /* 0x100fe40000000000 */
[----:B------:R-:W-:-:S03]  /*e8f90*/  PRMT R10, R10, 0x3340, R0 ;  /* 0x000033400a0a7816 */ /* 0x000fc60000000000 */
[----:B------:R2:W-:Y:S04]  /*e8fa0*/  STL [R1+0x270], R14 ;  /* 0x0002700e01007387 */ /* 0x0005e80000100800 */
[----:B------:R4:W-:Y:S01]  /*e8fb0*/  STL [R1+0x26c], R10 ;  /* 0x00026c0a01007387 */ /* 0x0009e20000100800 */
[----:B--2---:R-:W-:Y:S02]  /*e8fc0*/  LOP3.LUT R14, R8, 0xffff, RZ, 0xc0, !PT ;  /* 0x0000ffff080e7812 */ /* 0x004fe400078ec0ff */
[----:B---3--:R-:W-:Y:S02]  /*e8fd0*/  LOP3.LUT R8, R9, 0xffff, RZ, 0xc0, !PT ;  /* 0x0000ffff09087812 */ /* 0x008fe400078ec0ff */
[----:B----4-:R-:W-:-:S03]  /*e8fe0*/  LOP3.LUT R10, R29, 0xffff, RZ, 0xc0, !PT ;  /* 0x0000ffff1d0a7812 */ /* 0x010fc600078ec0ff */
[----:B------:R0:W-:Y:S01]  /*e8ff0*/  STL [R1+0x738], R8 ;  /* 0x0007380801007387 */ /* 0x0001e20000100800 */
[----:B------:R-:W-:-:S03]  /*e9000*/  PRMT R9, R8, 0x3340, R0 ;  /* 0x0000334008097816 */ /* 0x000fc60000000000 */
[----:B------:R-:W2:Y:S01]  /*e9010*/  LDL.LU R29, [R1+0x2b8] ;  /* 0x0002b800011d7983 */ /* 0x000ea20000300800 */
[----:B0-----:R-:W-:-:S04]  /*e9020*/  PRMT R8, R14, 0x3340, R10 ;  /* 0x000033400e087816 */ /* 0x001fc8000000000a */
[----:B------:R-:W-:Y:S02]  /*e9030*/  PRMT R16, R8, 0x5410, R9 ;  /* 0x0000541008107816 */ /* 0x000fe40000000009 */
[----:B------:R-:W-:-:S03]  /*e9040*/  IADD3 R8, P2, R17, R5, RZ ;  /* 0x0000000511087210 */ /* 0x000fc60007f5e0ff */
[----:B------:R0:W-:Y:S02]  /*e9050*/  STL [R1+0x1868], R16 ;  /* 0x0018681001007387 */ /* 0x0001e40000100800 */
[----:B------:R-:W-:Y:S01]  /*e9060*/  IMAD.X R9, R20, 0x1, R7, P2 ;  /* 0x0000000114097824 */ /* 0x000fe200010e0607 */
[----:B0-----:R-:W-:-:S04]  /*e9070*/  IADD3 R16, P2, R17, R6, RZ ;  /* 0x0000000611107210 */ /* 0x001fc80007f5e0ff */
[----:B------:R0:W-:Y:S01]  /*e9080*/  STL.64 [R1+0xbd0], R8 ;  /* 0x000bd00801007387 */ /* 0x0001e20000100a00 */
[----:B------:R-:W-:-:S03]  /*e9090*/  IMAD.X R17, R20, 0x1, R27, P2 ;  /* 0x0000000114117824 */ /* 0x000fc600010e061b */
[----:B0-----:R-:W3:Y:S04]  /*e90a0*/  LDL.LU.64 R8, [R1+0x55e0] ;  /* 0x0055e00001087983 */ /* 0x001ee80000300a00 */
[----:B------:R0:W-:Y:S02]  /*e90b0*/  STL.64 [R1+0x55d0], R6 ;  /* 0x0055d00601007387 */ /* 0x0001e40000100a00 */
[----:B0-----:R-:W-:Y:S02]  /*e90c0*/  SHF.R.U32.HI R6, RZ, 0x8, R14 ;  /* 0x00000008ff067819 */ /* 0x001fe4000001160e */
[----:B------:R-:W-:Y:S02]  /*e90d0*/  SHF.R.U32.HI R7, RZ, 0x8, R10 ;  /* 0x00000008ff077819 */ /* 0x000fe4000001160a */
[----:B------:R-:W-:-:S02]  /*e90e0*/  LOP3.LUT R6, R6, 0xffff, RZ, 0xc0, !PT ;  /* 0x0000ffff06067812 */ /* 0x000fc400078ec0ff */
[----:B------:R-:W-:-:S04]  /*e90f0*/  LOP3.LUT R7, R7, 0xffff, RZ, 0xc0, !PT ;  /* 0x0000ffff07077812 */ /* 0x000fc800078ec0ff */
[----:B------:R-:W-:Y:S01]  /*e9100*/  PRMT R7, R6, 0x3340, R7 ;  /* 0x0000334006077816 */ /* 0x000fe20000000007 */
[----:B------:R0:W-:Y:S04]  /*e9110*/  STL.64 [R1+0xbc8], R16 ;  /* 0x000bc81001007387 */ /* 0x0001e80000100a00 */
[----:B------:R1:W-:Y:S01]  /*e9120*/  STL [R1+0x574], R7 ;  /* 0x0005740701007387 */ /* 0x0003e20000100800 */
[----:B0-----:R-:W-:Y:S02]  /*e9130*/  LOP3.LUT R16, R19, 0xffff, RZ, 0xc0, !PT ;  /* 0x0000ffff13107812 */ /* 0x001fe400078ec0ff */
[----:B-1----:R-:W-:Y:S02]  /*e9140*/  LOP3.LUT R7, R11, 0xffff, RZ, 0xc0, !PT ;  /* 0x0000ffff0b077812 */ /* 0x002fe400078ec0ff */
[----:B------:R-:W-:Y:S01]  /*e9150*/  LOP3.LUT R17, R22, 0xffff, RZ, 0xc0, !PT ;  /* 0x0000ffff16117812 */ /* 0x000fe200078ec0ff */
[----:B------:R-:W4:Y:S04]  /*e9160*/  LDL.LU R11, [R1+0x55d8] ;  /* 0x0055d800010b7983 */ /* 0x000f280000300800 */
[----:B------:R-:W3:Y:S04]  /*e9170*/  LDL.LU R19, [R1+0x4ee4] ;  /* 0x004ee40001137983 */ /* 0x000ee80000300800 */
[----:B------:R-:W4:Y:S01]  /*e9180*/  LDL.LU R22, [R1+0x748] ;  /* 0x0007480001167983 */ /* 0x000f220000300800 */
[----:B------:R-:W-:-:S02]  /*e9190*/  LOP3.LUT R6, R13, 0xffff, RZ, 0xc0, !PT ;  /* 0x0000ffff0d067812 */ /* 0x000fc400078ec0ff */
[----:B------:R-:W-:Y:S01]  /*e91a0*/  LOP3.LUT R10, R28, 0xffff, RZ, 0xc0, !PT ;  /* 0x0000ffff1c0a7812 */ /* 0x000fe200078ec0ff */
[----:B------:R-:W4:Y:S04]  /*e91b0*/  LDL.LU R13, [R1+0x4f80] ;  /* 0x004f8000010d7983 */ /* 0x000f280000300800 */
[----:B------:R-:W4:Y:S01]  /*e91c0*/  LDL.LU R28, [R1+0x6dc] ;  /* 0x0006dc00011c7983 */ /* 0x000f220000300800 */
[----:B------:R-:W-:-:S03]  /*e91d0*/  LOP3.LUT R14, R25, 0xffff, RZ, 0xc0, !PT ;  /* 0x0000ffff190e7812 */ /* 0x000fc600078ec0ff */
[----:B------:R-:W4:Y:S01]  /*e91e0*/  LDL.LU R25, [R1+0xa10] ;  /* 0x000a100001197983 */ /* 0x000f220000300800 */
[----:B------:R-:W-:Y:S02]  /*e91f0*/  PRMT R21, R6, 0x3340, R0 ;  /* 0x0000334006157816 */ /* 0x000fe40000000000 */
[----:B------:R-:W-:Y:S02]  /*e9200*/  PRMT R20, R16, 0x3340, R17 ;  /* 0x0000334010147816 */ /* 0x000fe40000000011 */
[----:B------:R-:W-:Y:S02]  /*e9210*/  SHF.R.U32.HI R16, RZ, 0x8, R16 ;  /* 0x00000008ff107819 */ /* 0x000fe40000011610 */
[----:B------:R-:W-:Y:S02]  /*e9220*/  PRMT R20, R20, 0x5410, R21 ;  /* 0x0000541014147816 */ /* 0x000fe40000000015 */
[----:B------:R-:W-:Y:S02]  /*e9230*/  SHF.R.U32.HI R17, RZ, 0x8, R17 ;  /* 0x00000008ff117819 */ /* 0x000fe40000011611 */
[----:B------:R-:W-:-:S02]  /*e9240*/  PRMT R21, R7, 0x3340, R0 ;  /* 0x0000334007157816 */ /* 0x000fc40000000000 */
[----:B------:R-:W-:Y:S01]  /*e9250*/  LOP3.LUT R16, R16, 0xffff, RZ, 0xc0, !PT ;  /* 0x0000ffff10107812 */ /* 0x000fe200078ec0ff */
[----:B------:R0:W-:Y:S01]  /*e9260*/  STL [R1+0x185c], R20 ;  /* 0x00185c1401007387 */ /* 0x0001e20000100800 */
[----:B------:R-:W-:-:S04]  /*e9270*/  LOP3.LUT R17, R17, 0xffff, RZ, 0xc0, !PT ;  /* 0x0000ffff11117812 */ /* 0x000fc800078ec0ff */
[----:B------:R-:W-:Y:S02]  /*e9280*/  PRMT R16, R16, 0x3340, R17 ;  /* 0x0000334010107816 */ /* 0x000fe40000000011 */
[----:B0-----:R-:W-:Y:S02]  /*e9290*/  PRMT R20, R10, 0x3340, R14 ;  /* 0x000033400a147816 */ /* 0x001fe4000000000e */
[----:B------:R-:W-:Y:S02]  /*e92a0*/  SHF.R.U32.HI R10, RZ, 0x8, R10 ;  /* 0x00000008ff0a7819 */ /* 0x000fe4000001160a */
[----:B------:R-:W-:Y:S02]  /*e92b0*/  PRMT R20, R20, 0x5410, R21 ;  /* 0x0000541014147816 */ /* 0x000fe40000000015 */
[----:B------:R-:W-:Y:S02]  /*e92c0*/  SHF.R.U32.HI R14, RZ, 0x8, R14 ;  /* 0x00000008ff0e7819 */ /* 0x000fe4000001160e */
[----:B------:R-:W-:-:S02]  /*e92d0*/  SHF.R.U32.HI R7, RZ, 0x8, R7 ;  /* 0x00000008ff077819 */ /* 0x000fc40000011607 */
[----:B------:R-:W-:Y:S01]  /*e92e0*/  SHF.R.U32.HI R6, RZ, 0x8, R6 ;  /* 0x00000008ff067819 */ /* 0x000fe20000011606 */
[----:B------:R2:W-:Y:S04]  /*e92f0*/  STL [R1+0x1858], R20 ;  /* 0x0018581401007387 */ /* 0x0005e80000100800 */
[----:B------:R0:W-:Y:S01]  /*e9300*/  STL [R1+0x56c], R16 ;  /* 0x00056c1001007387 */ /* 0x0001e20000100800 */
[----:B------:R-:W-:Y:S02]  /*e9310*/  LOP3.LUT R10, R10, 0xffff, RZ, 0xc0, !PT ;  /* 0x0000ffff0a0a7812 */ /* 0x000fe400078ec0ff */
[----:B------:R-:W-:Y:S02]  /*e9320*/  LOP3.LUT R14, R14, 0xffff, RZ, 0xc0, !PT ;  /* 0x0000ffff0e0e7812 */ /* 0x000fe400078ec0ff */
[----:B------:R-:W-:-:S02]  /*e9330*/  LOP3.LUT R7, R7, 0xffff, RZ, 0xc0, !PT ;  /* 0x0000ffff07077812 */ /* 0x000fc400078ec0ff */
[----:B------:R-:W-:Y:S02]  /*e9340*/  LOP3.LUT R6, R6, 0xffff, RZ, 0xc0, !PT ;  /* 0x0000ffff06067812 */ /* 0x000fe400078ec0ff */
[----:B------:R-:W-:Y:S02]  /*e9350*/  PRMT R10, R10, 0x3340, R14 ;  /* 0x000033400a0a7816 */ /* 0x000fe4000000000e */
[--C-:B------:R-:W-:Y:S02]  /*e9360*/  PRMT R7, R7, 0x3340, R0.reuse ;  /* 0x0000334007077816 */ /* 0x100fe40000000000 */
[----:B------:R-:W-:Y:S01]  /*e9370*/  PRMT R6, R6, 0x3340, R0 ;  /* 0x0000334006067816 */ /* 0x000fe20000000000 */
[----:B------:R-:W-:Y:S01]  /*e9380*/  STL [R1+0x568], R10 ;  /* 0x0005680a01007387 */ /* 0x000fe20000100800 */
[----:B--2---:R-:W-:Y:S02]  /*e9390*/  SHF.R.S32.HI R20, RZ, 0x1f, R29 ;  /* 0x0000001fff147819 */ /* 0x004fe4000001141d */
[----:B0-----:R-:W-:-:S05]  /*e93a0*/  IADD3 R16, P2, R29, R0, RZ ;  /* 0x000000001d107210 */ /* 0x001fca0007f5e0ff */
[----:B------:R-:W-:-:S05]  /*e93b0*/  IMAD.X R17, R20, 0x1, R2, P2 ;  /* 0x0000000114117824 */ /* 0x000fca00010e0602 */
[----:B------:R0:W-:Y:S04]  /*e93c0*/  STL.64 [R1+0xbc0], R16 ;  /* 0x000bc01001007387 */ /* 0x0001e80000100a00 */
[----:B------:R1:W-:Y:S04]  /*e93d0*/  STL [R1+0x268], R7 ;  /* 0x0002680701007387 */ /* 0x0003e80000100800 */
[----:B------:R2:W-:Y:S01]  /*e93e0*/  STL [R1+0x264], R6 ;  /* 0x0002640601007387 */ /* 0x0005e20000100800 */
[----:B---3--:R-:W-:Y:S02]  /*e93f0*/  LOP3.LUT R21, R19, 0xffff, RZ, 0xc0, !PT ;  /* 0x0000ffff13157812 */ /* 0x008fe400078ec0ff */
[----:B------:R-:W-:-:S02]  /*e9400*/  LOP3.LUT R19, R9, 0xffff, RZ, 0xc0, !PT ;  /* 0x0000ffff09137812 */ /* 0x000fc400078ec0ff */
[----:B----4-:R-:W-:Y:S01]  /*e9410*/  LOP3.LUT R22, R22, 0xffff, RZ, 0xc0, !PT ;  /* 0x0000ffff16167812 */ /* 0x010fe200078ec0ff */
[----:B------:R-:W3:Y:S01]  /*e9420*/  LDL.LU R9, [R1+0x4fa0] ;  /* 0x004fa00001097983 */ /* 0x000ee20000300800 */
[----:B0-----:R-:W-:Y:S02]  /*e9430*/  LOP3.LUT R16, R13, 0xffff, RZ, 0xc0, !PT ;  /* 0x0000ffff0d107812 */ /* 0x001fe400078ec0ff */
[----:B-1----:R-:W-:Y:S02]  /*e9440*/  PRMT R7, R19, 0x3340, R0 ;  /* 0x0000334013077816 */ /* 0x002fe40000000000 */
[----:B--2---:R-:W-:Y:S02]  /*e9450*/  PRMT R6, R21, 0x3340, R22 ;  /* 0x0000334015067816 */ /* 0x004fe40000000016 */
[----:B------:R-:W-:Y:S02]  /*e9460*/  LOP3.LUT R13, R28, 0xffff, RZ, 0xc0, !PT ;  /* 0x0000ffff1c0d7812 */ /* 0x000fe400078ec0ff */
[----:B------:R-:W-:Y:S01]  /*e9470*/  LOP3.LUT R17, R25, 0xffff, RZ, 0xc0, !PT ;  /* 0x0000ffff19117812 */ /* 0x000fe200078ec0ff */
[----:B------:R-:W2:Y:S01]  /*e9480*/  LDL.LU R14, [R1+0x6f8] ;  /* 0x0006f800010e7983 */ /* 0x000ea20000300800 */
[----:B------:R-:W-:-:S03]  /*e9490*/  PRMT R6, R6, 0x5410, R7 ;  /* 0x0000541006067816 */ /* 0x000fc60000000007 */
[----:B------:R-:W4:Y:S01]  /*e94a0*/  LDL.LU R10, [R1+0xa14] ;  /* 0x000a1400010a7983 */ /* 0x000f220000300800 */
[----:B------:R-:W-:-:S03]  /*e94b0*/  PRMT R7, R13, 0x3340, R0 ;  /* 0x000033400d077816 */ /* 0x000fc60000000000 */
[----:B------:R0:W-:Y:S02]  /*e94c0*/  STL [R1+0x184c], R6 ;  /* 0x00184c0601007387 */ /* 0x0001e40000100800 */
[----:B0-----:R-:W-:-:S04]  /*e94d0*/  PRMT R6, R16, 0x3340, R17 ;  /* 0x0000334010067816 */ /* 0x001fc80000000011 */
[----:B------:R-:W-:Y:S02]  /*e94e0*/  PRMT R25, R6, 0x5410, R7 ;  /* 0x0000541006197816 */ /* 0x000fe40000000007 */
[----:B------:R-:W-:-:S05]  /*e94f0*/  IADD3 R6, P2, R29, R3, RZ ;  /* 0x000000031d067210 */ /* 0x000fca0007f5e0ff */
[----:B------:R-:W-:Y:S01]  /*e9500*/  IMAD.X R7, R20, 0x1, R4, P2 ;  /* 0x0000000114077824 */ /* 0x000fe200010e0604 */
[----:B------:R-:W-:Y:S04]  /*e9510*/  STL [R1+0x1848], R25 ;  /* 0x0018481901007387 */ /* 0x000fe80000100800 */
[----:B------:R0:W-:Y:S04]  /*e9520*/  STL.64 [R1+0xba8], R6 ;  /* 0x000ba80601007387 */ /* 0x0001e80000100a00 */
[----:B0-----:R-:W4:Y:S01]  /*e9530*/  LDL.LU.64 R6, [R1+0x55d0] ;  /* 0x0055d00001067983 */ /* 0x001f220000300a00 */
[----:B------:R-:W-:-:S04]  /*e9540*/  SHF.R.U32.HI R22, RZ, 0x8, R22 ;  /* 0x00000008ff167819 */ /* 0x000fc80000011616 */
[----:B------:R-:W-:Y:S02]  /*e9550*/  LOP3.LUT R25, R22, 0xffff, RZ, 0xc0, !PT ;  /* 0x0000ffff16197812 */ /* 0x000fe400078ec0ff */
[----:B------:R-:W4:Y:S04]  /*e9560*/  LDL.LU R22, [R1+0x4f30] ;  /* 0x004f300001167983 */ /* 0x000f280000300800 */
[----:B------:R-:W4:Y:S01]  /*e9570*/  LDL.LU R28, [R1+0x9b8] ;  /* 0x0009b800011c7983 */ /* 0x000f220000300800 */
[----:B------:R-:W-:Y:S02]  /*e9580*/  SHF.R.U32.HI R21, RZ, 0x8, R21 ;  /* 0x00000008ff157819 */ /* 0x000fe40000011615 */
[----:B------:R-:W-:Y:S02]  /*e9590*/  SHF.R.U32.HI R16, RZ, 0x8, R16 ;  /* 0x00000008ff107819 */ /* 0x000fe40000011610 */
[----:B------:R-:W-:-:S02]  /*e95a0*/  SHF.R.U32.HI R17, RZ, 0x8, R17 ;  /* 0x00000008ff117819 */ /* 0x000fc40000011611 */
[----:B------:R-:W-:Y:S02]  /*e95b0*/  LOP3.LUT R21, R21, 0xffff, RZ, 0xc0, !PT ;  /* 0x0000ffff15157812 */ /* 0x000fe400078ec0ff */
[----:B------:R-:W-:Y:S02]  /*e95c0*/  LOP3.LUT R16, R16, 0xffff, RZ, 0xc0, !PT ;  /* 0x0000ffff10107812 */ /* 0x000fe400078ec0ff */
[----:B------:R-:W-:Y:S02]  /*e95d0*/  LOP3.LUT R17, R17, 0xffff, RZ, 0xc0, !PT ;  /* 0x0000ffff11117812 */ /* 0x000fe400078ec0ff */
[----:B------:R-:W-:Y:S02]  /*e95e0*/  PRMT R21, R21, 0x3340, R25 ;  /* 0x0000334015157816 */ /* 0x000fe40000000019 */
[----:B------:R-:W4:Y:S04]  /*e95f0*/  LDL.LU R25, [R1+0x55c8] ;  /* 0x0055c80001197983 */ /* 0x000f280000300800 */
[----:B------:R0:W-:Y:S02]  /*e9600*/  STL [R1+0x560], R21 ;  /* 0x0005601501007387 */ /* 0x0001e40000100800 */
[----:B0-----:R-:W-:-:S02]  /*e9610*/  PRMT R21, R16, 0x3340, R17 ;  /* 0x0000334010157816 */ /* 0x001fc40000000011 */
[----:B------:R-:W-:-:S03]  /*e9620*/  IADD3 R16, P2, R29, R5, RZ ;  /* 0x000000051d107210 */ /* 0x000fc60007f5e0ff */
[----:B------:R-:W-:Y:S01]  /*e9630*/  STL [R1+0x55c], R21 ;  /* 0x00055c1501007387 */ /* 0x000fe20000100800 */
[----:B------:R-:W-:-:S04]  /*e9640*/  SHF.R.U32.HI R13, RZ, 0x8, R13 ;  /* 0x00000008ff0d7819 */ /* 0x000fc8000001160d */
[----:B------:R-:W-:Y:S02]  /*e9650*/  LOP3.LUT R13, R13, 0xffff, RZ, 0xc0, !PT ;  /* 0x0000ffff0d0d7812 */ /* 0x000fe400078ec0ff */
[----:B------:R-:W-:-:S04]  /*e9660*/  SHF.R.U32.HI R19, RZ, 0x8, R19 ;  /* 0x00000008ff137819 */ /* 0x000fc80000011613 */
[----:B------:R-:W-:Y:S02]  /*e9670*/  LOP3.LUT R19, R19, 0xffff, RZ, 0xc0, !PT ;  /* 0x0000ffff13137812 */ /* 0x000fe400078ec0ff */
[----:B---3--:R-:W-:Y:S02]  /*e9680*/  LOP3.LUT R9, R9, 0xffff, RZ, 0xc0, !PT ;  /* 0x0000ffff09097812 */ /* 0x008fe400078ec0ff */
[----:B--2---:R-:W-:Y:S02]  /*e9690*/  LOP3.LUT R14, R14, 0xffff, RZ, 0xc0, !PT ;  /* 0x0000ffff0e0e7812 */ /* 0x004fe400078ec0ff */
[----:B----4-:R-:W-:Y:S01]  /*e96a0*/  LOP3.LUT R10, R10, 0xffff, RZ, 0xc0, !PT ;  /* 0x0000ffff0a0a7812 */ /* 0x010fe200078ec0ff */
[----:B------:R-:W-:-:S05]  /*e96b0*/  IMAD.X R17, R20, 0x1, R7, P2 ;  /* 0x0000000114117824 */ /* 0x000fca00010e0607 */
[----:B------:R0:W-:Y:S02]  /*e96c0*/  STL.64 [R1+0xbb8], R16 ;  /* 0x000bb81001007387 */ /* 0x0001e40000100a00 */
[----:B0-----:R-:W-:-:S05]  /*e96d0*/  IADD3 R16, P2, R29, R6, RZ ;  /* 0x000000061d107210 */ /* 0x001fca0007f5e0ff */
[----:B------:R-:W-:-:S05]  /*e96e0*/  IMAD.X R17, R20, 0x1, R27, P2 ;  /* 0x0000000114117824 */ /* 0x000fca00010e061b */
[----:B------:R0:W-:Y:S04]  /*e96f0*/  STL.64 [R1+0xbb0], R16 ;  /* 0x000bb01001007387 */ /* 0x0001e80000100a00 */
[----:B------:R-:W2:Y:S01]  /*e9700*/  LDL.LU R29, [R1+0x4f40] ;  /* 0x004f4000011d7983 */ /* 0x000ea20000300800 */
[----:B0-----:R-:W-:-:S03]  /*e9710*/  PRMT R16, R13, 0x3340, R0 ;  /* 0x000033400d107816 */ /* 0x001fc60000000000 */
[----:B------:R-:W3:Y:S04]  /*e9720*/  LDL.LU R13, [R1+0x2bc] ;  /* 0x0002bc00010d7983 */ /* 0x000ee80000300800 */
[----:B------:R0:W-:Y:S04]  /*e9730*/  STL [R1+0x260], R16 ;  /* 0x0002601001007387 */ /* 0x0001e80000100800 */
[----:B0-----:R-:W4:Y:S04]  /*e9740*/  LDL.LU R16, [R1+0x6b0] ;  /* 0x0006b00001107983 */ /* 0x001f280000300800 */
[----:B------:R-:W4:Y:S01]  /*e9750*/  LDL.LU R17, [R1+0x9bc] ;  /* 0x0009bc0001117983 */ /* 0x000f220000300800 */
[----:B------:R-:W-:-:S02]  /*e9760*/  PRMT R21, R14, 0x3340, R0 ;  /* 0x000033400e157816 */ /* 0x000fc40000000000 */
[--C-:B------:R-:W-:Y:S02]  /*e9770*/  PRMT R20, R9, 0x3340, R10.reuse ;  /* 0x0000334009147816 */ /* 0x100fe4000000000a */
[----:B------:R-:W-:Y:S02]  /*e9780*/  SHF.R.U32.HI R9, RZ, 0x8, R9 ;  /* 0x00000008ff097819 */ /* 0x000fe40000011609 */
[----:B------:R-:W-:Y:S02]  /*e9790*/  SHF.R.U32.HI R10, RZ, 0x8, R10 ;  /* 0x00000008ff0a7819 */ /* 0x000fe4000001160a */
[----:B------:R-:W-:Y:S02]  /*e97a0*/  PRMT R20, R20, 0x5410, R21 ;  /* 0x0000541014147816 */ /* 0x000fe40000000015 */
[----:B------:R-:W-:Y:S02]  /*e97b0*/  LOP3.LUT R9, R9, 0xffff, RZ, 0xc0, !PT ;  /* 0x0000ffff09097812 */ /* 0x000fe400078ec0ff */
[----:B------:R-:W-:Y:S01]  /*e97c0*/  LOP3.LUT R10, R10, 0xffff, RZ, 0xc0, !PT ;  /* 0x0000ffff0a0a7812 */ /* 0x000fe200078ec0ff */
[----:B------:R0:W-:Y:S02]  /*e97d0*/  STL [R1+0x183c], R20 ;  /* 0x00183c1401007387 */ /* 0x0001e40000100800 */
[----:B0-----:R-:W-:-:S02]  /*e97e0*/  PRMT R20, R19, 0x3340, R0 ;  /* 0x0000334013147816 */ /* 0x001fc40000000000 */
[----:B------:R-:W-:Y:S02]  /*e97f0*/  PRMT R19, R9, 0x3340, R10 ;  /* 0x0000334009137816 */ /* 0x000fe4000000000a */
[----:B------:R-:W-:Y:S02]  /*e9800*/  LOP3.LUT R9, R22, 0xffff, RZ, 0xc0, !PT ;  /* 0x0000ffff16097812 */ /* 0x000fe400078ec0ff */
[----:B------:R-:W-:Y:S01]  /*e9810*/  LOP3.LUT R10, R28, 0xffff, RZ, 0xc0, !PT ;  /* 0x0000ffff1c0a7812 */ /* 0x000fe200078ec0ff */
[----:B------:R-:W-:Y:S04]  /*e9820*/  STL [R1+0x25c], R20 ;  /* 0x00025c1401007387 */ /* 0x000fe80000100800 */
[----:B------:R0:W-:Y:S04]  /*e9830*/  STL [R1+0x550], R19 ;  /* 0x0005501301007387 */ /* 0x0001e80000100800 */
[----:B------:R1:W-:Y:S04]  /*e9840*/  STL [R1+0x720], R9 ;  /* 0x0007200901007387 */ /* 0x0003e80000100800 */
[----:B------:R1:W-:Y:S04]  /*e9850*/  STL [R1+0x710], R10 ;  /* 0x0007100a01007387 */ /* 0x0003e80000100800 */
[----:B0-----:R-:W4:Y:S04]  /*e9860*/  LDL.LU R19, [R1+0x4f14] ;  /* 0x004f140001137983 */ /* 0x001f280000300800 */
[----:B------:R-:W4:Y:S01]  /*e9870*/  LDL.LU R22, [R1+0x9a8] ;  /* 0x0009a80001167983 */ /* 0x000f220000300800 */
[----:B------:R-:W-:-:S02]  /*e9880*/  SHF.R.U32.HI R14, RZ, 0x8, R14 ;  /* 0x00000008ff0e7819 */ /* 0x000fc4000001160e */
[----:B-1----:R-:W-:Y:S02]  /*e9890*/  SHF.R.U32.HI R9, RZ, 0x8, R9 ;  /* 0x00000008ff097819 */ /* 0x002fe40000011609 */
[----:B------:R-:W-:Y:S01]  /*e98a0*/  SHF.R.U32.HI R10, RZ, 0x8, R10 ;  /* 0x00000008ff0a7819 */ /* 0x000fe2000001160a */
[----:B------:R-:W4:Y:S01]  /*e98b0*/  LDL.LU R28, [R1+0x4f1c] ;  /* 0x004f1c00011c7983 */ /* 0x000f220000300800 */
[----:B------:R-:W-:Y:S02]  /*e98c0*/  LOP3.LUT R14, R14, 0xffff, RZ, 0xc0, !PT ;  /* 0x0000ffff0e0e7812 */ /* 0x000fe400078ec0ff */
[----:B------:R-:W-:Y:S02]  /*e98d0*/  LOP3.LUT R9, R9, 0xffff, RZ, 0xc0, !PT ;  /* 0x0000ffff09097812 */ /* 0x000fe400078ec0ff */
[----:B------:R-:W-:Y:S02]  /*e98e0*/  LOP3.LUT R10, R10, 0xffff, RZ, 0xc0, !PT ;  /* 0x0000ffff0a0a7812 */ /* 0x000fe400078ec0ff */
[----:B------:R-:W-:-:S02]  /*e98f0*/  PRMT R14, R14, 0x3340, R0 ;  /* 0x000033400e0e7816 */ /* 0x000fc40000000000 */
[----:B------:R-:W-:-:S03]  /*e9900*/  PRMT R10, R9, 0x3340, R10 ;  /* 0x00003340090a7816 */ /* 0x000fc6000000000a */
[----:B------:R4:W-:Y:S01]  /*e9910*/  STL [R1+0x258], R14 ;  /* 0x0002580e01007387 */ /* 0x0009e20000100800 */
[----:B--2---:R-:W-:-:S03]  /*e9920*/  LOP3.LUT R9, R29, 0xffff, RZ, 0xc0, !PT ;  /* 0x0000ffff1d097812 */ /* 0x004fc600078ec0ff */
[----:B------:R-:W2:Y:S04]  /*e9930*/  LDL.LU R29, [R1+0x9ac] ;  /* 0x0009ac00011d7983 */ /* 0x000ea80000300800 */
[----:B------:R0:W-:Y:S01]  /*e9940*/  STL [R1+0x54c], R10 ;  /* 0x00054c0a01007387 */ /* 0x0001e20000100800 */
[----:B---3--:R-:W-:Y:S02]  /*e9950*/  IADD3 R20, P2, R13, R0, RZ ;  /* 0x000000000d147210 */ /* 0x008fe40007f5e0ff */
[----:B----4-:R-:W-:Y:S02]  /*e9960*/  LOP3.LUT R14, R16, 0xffff, RZ, 0xc0, !PT ;  /* 0x0000ffff100e7812 */ /* 0x010fe400078ec0ff */
[----:B------:R-:W-:Y:S02]  /*e9970*/  LOP3.LUT R16, R17, 0xffff, RZ, 0xc0, !PT ;  /* 0x0000ffff11107812 */ /* 0x000fe400078ec0ff */
[----:B------:R-:W-:-:S02]  /*e9980*/  PRMT R17, R14, 0x3340, R0 ;  /* 0x000033400e117816 */ /* 0x000fc40000000000 */
[--C-:B0-----:R-:W-:Y:S02]  /*e9990*/  PRMT R10, R9, 0x3340, R16.reuse ;  /* 0x00003340090a7816 */ /* 0x101fe40000000010 */
[----:B------:R-:W-:Y:S02]  /*e99a0*/  SHF.R.U32.HI R9, RZ, 0x8, R9 ;  /* 0x00000008ff097819 */ /* 0x000fe40000011609 */
[----:B------:R-:W-:Y:S02]  /*e99b0*/  SHF.R.U32.HI R16, RZ, 0x8, R16 ;  /* 0x00000008ff107819 */ /* 0x000fe40000011610 */
[----:B------:R-:W-:Y:S02]  /*e99c0*/  PRMT R17, R10, 0x5410, R17 ;  /* 0x000054100a117816 */ /* 0x000fe40000000011 */
[----:B------:R-:W-:Y:S02]  /*e99d0*/  SHF.R.S32.HI R10, RZ, 0x1f, R13 ;  /* 0x0000001fff0a7819 */ /* 0x000fe4000001140d */
[----:B------:R-:W-:-:S02]  /*e99e0*/  LOP3.LUT R9, R9, 0xffff, RZ, 0xc0, !PT ;  /* 0x0000ffff09097812 */ /* 0x000fc400078ec0ff */
[----:B------:R-:W-:Y:S01]  /*e99f0*/  LOP3.LUT R16, R16, 0xffff, RZ, 0xc0, !PT ;  /* 0x0000ffff10107812 */ /* 0x000fe200078ec0ff */
[----:B------:R-:W-:-:S03]  /*e9a00*/  IMAD.X R21, R10, 0x1, R2, P2 ;  /* 0x000000010a157824 */ /* 0x000fc600010e0602 */
[----:B------:R-:W-:Y:S01]  /*e9a10*/  PRMT R16, R9, 0x3340, R16 ;  /* 0x0000334009107816 */ /* 0x000fe20000000010 */
[----:B------:R-:W-:Y:S01]  /*e9a20*/  STL [R1+0x570], R17 ;  /* 0x0005701101007387 */ /* 0x000fe20000100800 */
[----:B------:R-:W-:-:S03]  /*e9a30*/  LOP3.LUT R9, R25, 0xffff, RZ, 0xc0, !PT ;  /* 0x0000ffff19097812 */ /* 0x000fc600078ec0ff */
[----:B------:R0:W-:Y:S01]  /*e9a40*/  STL.64 [R1+0xba0], R20 ;  /* 0x000ba01401007387 */ /* 0x0001e20000100a00 */
[----:B------:R-:W-:-:S04]  /*e9a50*/  SHF.R.U32.HI R14, RZ, 0x8, R14 ;  /* 0x00000008ff0e7819 */ /* 0x000fc8000001160e */
[----:B------:R-:W-:Y:S01]  /*e9a60*/  LOP3.LUT R14, R14, 0xffff, RZ, 0xc0, !PT ;  /* 0x0000ffff0e0e7812 */ /* 0x000fe200078ec0ff */
[----:B0-----:R-:W3:Y:S04]  /*e9a70*/  LDL.LU R21, [R1+0x55c4] ;  /* 0x0055c40001157983 */ /* 0x001ee80000300800 */
[----:B------:R-:W-:Y:S04]  /*e9a80*/  STL [R1+0x548], R16 ;  /* 0x0005481001007387 */ /* 0x000fe80000100800 */
[----:B------:R-:W4:Y:S04]  /*e9a90*/  LDL.LU R25, [R1+0x55c0] ;  /* 0x0055c00001197983 */ /* 0x000f280000300800 */
[----:B------:R0:W-:Y:S01]  /*e9aa0*/  STL [R1+0x708], R9 ;  /* 0x0007080901007387 */ /* 0x0001e20000100800 */
[----:B------:R-:W-:-:S02]  /*e9ab0*/  PRMT R14, R14, 0x3340, R0 ;  /* 0x000033400e0e7816 */ /* 0x000fc40000000000 */
[----:B0-----:R-:W-:-:S04]  /*e9ac0*/  SHF.R.U32.HI R9, RZ, 0x8, R9 ;  /* 0x00000008ff097819 */ /* 0x001fc80000011609 */
[----:B------:R-:W-:-:S04]  /*e9ad0*/  LOP3.LUT R9, R9, 0xffff, RZ, 0xc0, !PT ;  /* 0x0000ffff09097812 */ /* 0x000fc800078ec0ff */
[----:B------:R-:W-:Y:S02]  /*e9ae0*/  PRMT R9, R9, 0x3340, R0 ;  /* 0x0000334009097816 */ /* 0x000fe40000000000 */
[----:B------:R-:W-:Y:S01]  /*e9af0*/  LOP3.LUT R17, R19, 0xffff, RZ, 0xc0, !PT ;  /* 0x0000ffff13117812 */ /* 0x000fe200078ec0ff */
[----:B------:R-:W-:Y:S04]  /*e9b00*/  STL [R1+0x254], R14 ;  /* 0x0002540e01007387 */ /* 0x000fe80000100800 */
[----:B------:R0:W-:Y:S01]  /*e9b10*/  STL [R1+0x250], R9 ;  /* 0x0002500901007387 */ /* 0x0001e20000100800 */
[----:B------:R-:W-:-:S03]  /*e9b20*/  LOP3.LUT R19, R22, 0xffff, RZ, 0xc0, !PT ;  /* 0x0000ffff16137812 */ /* 0x000fc600078ec0ff */
[----:B------:R-:W3:Y:S01]  /*e9b30*/  LDL.LU R22, [R1+0x4ef4] ;  /* 0x004ef40001167983 */ /* 0x000ee20000300800 */
[----:B0-----:R-:W-:-:S03]  /*e9b40*/  LOP3.LUT R9, R26, 0xffff, RZ, 0xc0, !PT ;  /* 0x0000ffff1a097812 */ /* 0x001fc600078ec0ff */
[----:B------:R-:W4:Y:S01]  /*e9b50*/  LDL.LU R26, [R1+0x7c0] ;  /* 0x0007c000011a7983 */ /* 0x000f220000300800 */
[----:B------:R-:W-:Y:S02]  /*e9b60*/  LOP3.LUT R11, R11, 0xffff, RZ, 0xc0, !PT ;  /* 0x0000ffff0b0b7812 */ /* 0x000fe400078ec0ff */
[----:B------:R-:W-:Y:S02]  /*e9b70*/  LOP3.LUT R14, R28, 0xffff, RZ, 0xc0, !PT ;  /* 0x0000ffff1c0e7812 */ /* 0x000fe400078ec0ff */
[----:B------:R-:W-:Y:S02]  /*e9b80*/  PRMT R20, R17, 0x3340, R19 ;  /* 0x0000334011147816 */ /* 0x000fe40000000013 */
[----:B------:R-:W-:Y:S02]  /*e9b90*/  PRMT R28, R11, 0x3340, R0 ;  /* 0x000033400b1c7816 */ /* 0x000fe40000000000 */
[----:B------:R-:W-:Y:S02]  /*e9ba0*/  SHF.R.U32.HI R17, RZ, 0x8, R17 ;  /* 0x00000008ff117819 */ /* 0x000fe40000011611 */
[----:B------:R-:W-:-:S02]  /*e9bb0*/  SHF.R.U32.HI R19, RZ, 0x8, R19 ;  /* 0x00000008ff137819 */ /* 0x000fc40000011613 */
[----:B------:R-:W-:Y:S02]  /*e9bc0*/  LOP3.LUT R17, R17, 0xffff, RZ, 0xc0, !PT ;  /* 0x0000ffff11117812 */ /* 0x000fe400078ec0ff */
[----:B------:R-:W-:-:S04]  /*e9bd0*/  LOP3.LUT R19, R19, 0xffff, RZ, 0xc0, !PT ;  /* 0x0000ffff13137812 */ /* 0x000fc800078ec0ff */
[----:B------:R-:W-:Y:S02]  /*e9be0*/  PRMT R19, R17, 0x3340, R19 ;  /* 0x0000334011137816 */ /* 0x000fe40000000013 */
[----:B--2---:R-:W-:Y:S02]  /*e9bf0*/  LOP3.LUT R16, R29, 0xffff, RZ, 0xc0, !PT ;  /* 0x0000ffff1d107812 */ /* 0x004fe400078ec0ff */
[----:B------:R-:W-:Y:S02]  /*e9c00*/  PRMT R29, R20, 0x5410, R28 ;  /* 0x00005410141d7816 */ /* 0x000fe4000000001c */
[----:B------:R-:W-:Y:S02]  /*e9c10*/  PRMT R28, R9, 0x3340, R0 ;  /* 0x00003340091c7816 */ /* 0x000fe40000000000 */
[----:B------:R-:W-:Y:S02]  /*e9c20*/  PRMT R20, R14, 0x3340, R16 ;  /* 0x000033400e147816 */ /* 0x000fe40000000010 */
[----:B------:R-:W-:-:S02]  /*e9c30*/  SHF.R.U32.HI R14, RZ, 0x8, R14 ;  /* 0x00000008ff0e7819 */ /* 0x000fc4000001160e */
[----:B------:R-:W-:Y:S02]  /*e9c40*/  SHF.R.U32.HI R16, RZ, 0x8, R16 ;  /* 0x00000008ff107819 */ /* 0x000fe40000011610 */
[----:B------:R-:W-:Y:S02]  /*e9c50*/  PRMT R20, R20, 0x5410, R28 ;  /* 0x0000541014147816 */ /* 0x000fe4000000001c */
[C---:B------:R-:W-:Y:S02]  /*e9c60*/  IADD3 R28, P2, R13.reuse, R3, RZ ;  /* 0x000000030d1c7210 */ /* 0x040fe40007f5e0ff */
[----:B------:R-:W-:Y:S02]  /*e9c70*/  LOP3.LUT R14, R14, 0xffff, RZ, 0xc0, !PT ;  /* 0x0000ffff0e0e7812 */ /* 0x000fe400078ec0ff */
[----:B------:R-:W-:Y:S01]  /*e9c80*/  LOP3.LUT R16, R16, 0xffff, RZ, 0xc0, !PT ;  /* 0x0000ffff10107812 */ /* 0x000fe200078ec0ff */
[----:B------:R0:W-:Y:S03]  /*e9c90*/  STL [R1+0x558], R29 ;  /* 0x0005581d01007387 */ /* 0x0001e60000100800 */
[----:B------:R-:W-:Y:S01]  /*e9ca0*/  PRMT R14, R14, 0x3340, R16 ;  /* 0x000033400e0e7816 */ /* 0x000fe20000000010 */
[----:B------:R-:W-:Y:S01]  /*e9cb0*/  STL [R1+0x554], R20 ;  /* 0x0005541401007387 */ /* 0x000fe20000100800 */
[----:B0-----:R-:W-:Y:S01]  /*e9cc0*/  IMAD.X R29, R10, 0x1, R4, P2 ;  /* 0x000000010a1d7824 */ /* 0x001fe200010e0604 */
[----:B------:R-:W-:-:S04]  /*e9cd0*/  IADD3 R16, P2, R13, R5, RZ ;  /* 0x000000050d107210 */ /* 0x000fc80007f5e0ff */
[----:B------:R0:W-:Y:S01]  /*e9ce0*/  STL.64 [R1+0xb88], R28 ;  /* 0x000b881c01007387 */ /* 0x0001e20000100a00 */
[----:B------:R-:W-:Y:S01]  /*e9cf0*/  IMAD.X R17, R10, 0x1, R7, P2 ;  /* 0x000000010a117824 */ /* 0x000fe200010e0607 */
[----:B------:R-:W-:Y:S02]  /*e9d00*/  SHF.R.U32.HI R9, RZ, 0x8, R9 ;  /* 0x00000008ff097819 */ /* 0x000fe40000011609 */
[----:B0-----:R-:W2:Y:S04]  /*e9d10*/  LDL.LU R28, [R1+0x4f08] ;  /* 0x004f0800011c7983 */ /* 0x001ea80000300800 */
[----:B------:R-:W2:Y:S04]  /*e9d20*/  LDL.LU R29, [R1+0x2c0] ;  /* 0x0002c000011d7983 */ /* 0x000ea80000300800 */
[----:B------:R-:W-:Y:S04]  /*e9d30*/  STL [R1+0x540], R19 ;  /* 0x0005401301007387 */ /* 0x000fe80000100800 */
[----:B------:R-:W-:Y:S04]  /*e9d40*/  STL [R1+0x52c], R14 ;  /* 0x00052c0e01007387 */ /* 0x000fe80000100800 */
[----:B------:R0:W-:Y:S01]  /*e9d50*/  STL.64 [R1+0xb98], R16 ;  /* 0x000b981001007387 */ /* 0x0001e20000100a00 */
[----:B------:R-:W-:-:S02]  /*e9d60*/  LOP3.LUT R9, R9, 0xffff, RZ, 0xc0, !PT ;  /* 0x0000ffff09097812 */ /* 0x000fc400078ec0ff */
[----:B0-----:R-:W-:Y:S02]  /*e9d70*/  IADD3 R16, P2, R13, R6, RZ ;  /* 0x000000060d107210 */ /* 0x001fe40007f5e0ff */
[----:B------:R-:W-:-:S03]  /*e9d80*/  PRMT R13, R9, 0x3340, R0 ;  /* 0x00003340090d7816 */ /* 0x000fc60000000000 */
[----:B------:R-:W-:Y:S01]  /*e9d90*/  IMAD.X R17, R10, 0x1, R27, P2 ;  /* 0x000000010a117824 */ /* 0x000fe200010e061b */
[----:B------:R-:W-:-:S04]  /*e9da0*/  LOP3.LUT R10, R12, 0xffff, RZ, 0xc0, !PT ;  /* 0x0000ffff0c0a7812 */ /* 0x000fc800078ec0ff */
[----:B------:R-:W-:Y:S04]  /*e9db0*/  STL.64 [R1+0xb90], R16 ;  /* 0x000b901001007387 */ /* 0x000fe80000100a00 */
[----:B------:R0:W-:Y:S01]  /*e9dc0*/  STL [R1+0x24c], R13 ;  /* 0x00024c0d01007387 */ /* 0x0001e20000100800 */
[----:B------:R-:W-:Y:S02]  /*e9dd0*/  PRMT R14, R10, 0x3340, R0 ;  /* 0x000033400a0e7816 */ /* 0x000fe40000000000 */
[----:B---3--:R-:W-:Y:S02]  /*e9de0*/  LOP3.LUT R9, R22, 0xffff, RZ, 0xc0, !PT ;  /* 0x0000ffff16097812 */ /* 0x008fe400078ec0ff */
[----:B----4-:R-:W-:-:S04]  /*e9df0*/  LOP3.LUT R12, R26, 0xffff, RZ, 0xc0, !PT ;  /* 0x0000ffff1a0c7812 */ /* 0x010fc800078ec0ff */
[----:B0-----:R-:W-:-:S04]  /*e9e00*/  PRMT R13, R9, 0x3340, R12 ;  /* 0x00003340090d7816 */ /* 0x001fc8000000000c */
[----:B------:R-:W-:Y:S02]  /*e9e10*/  PRMT R16, R13, 0x5410, R14 ;  /* 0x000054100d107816 */ /* 0x000fe4000000000e */
[----:B------:R-:W3:Y:S04]  /*e9e20*/  LDL.LU R13, [R1+0x5018] ;  /* 0x00501800010d7983 */ /* 0x000ee80000300800 */
[----:B------:R0:W-:Y:S01]  /*e9e30*/  STL [R1+0x534], R16 ;  /* 0x0005341001007387 */ /* 0x0001e20000100800 */
        /* <DEDUP_REMOVED lines=10> */
[----:B------:R-:W-:Y:S04]  /*e9ee0*/  STL [R1+0x248], R14 ;  /* 0x0002480e01007387 */ /* 0x000fe80000100800 */
[----:B------:R1:W-:Y:S01]  /*e9ef0*/  STL [R1+0x528], R12 ;  /* 0x0005280c01007387 */ /* 0x0003e20000100800 */
[----:B------:R-:W-:-:S03]  /*e9f00*/  LOP3.LUT R8, R8, 0xffff, RZ, 0xc0, !PT ;  /* 0x0000ffff08087812 */ /* 0x000fc600078ec0ff */
[----:B------:R-:W4:Y:S01]  /*e9f10*/  LDL.LU R22, [R1+0x5030] ;  /* 0x0050300001167983 */ /* 0x000f220000300800 */
[----:B0-----:R-:W-:Y:S02]  /*e9f20*/  PRMT R16, R8, 0x3340, R0 ;  /* 0x0000334008107816 */ /* 0x001fe40000000000 */
[----:B-1----:R-:W-:Y:S02]  /*e9f30*/  LOP3.LUT R12, R25, 0xffff, RZ, 0xc0, !PT ;  /* 0x0000ffff190c7812 */ /* 0x002fe400078ec0ff */
[----:B------:R-:W-:-:S04]  /*e9f40*/  SHF.R.U32.HI R8, RZ, 0x8, R8 ;  /* 0x00000008ff087819 */ /* 0x000fc80000011608 */
[----:B------:R-:W-:Y:S02]  /*e9f50*/  LOP3.LUT R8, R8, 0xffff, RZ, 0xc0, !PT ;  /* 0x0000ffff08087812 */ /* 0x000fe400078ec0ff */
[----:B--2---:R-:W-:Y:S02]  /*e9f60*/  LOP3.LUT R9, R28, 0xffff, RZ, 0xc0, !PT ;  /* 0x0000ffff1c097812 */ /* 0x004fe400078ec0ff */
[----:B------:R-:W2:Y:S02]  /*e9f70*/  LDL.LU R28, [R1+0x768] ;  /* 0x00076800011c7983 */ /* 0x000ea40000300800 */
[----:B------:R-:W-:-:S04]  /*e9f80*/  PRMT R14, R9, 0x3340, R12 ;  /* 0x00003340090e7816 */ /* 0x000fc8000000000c */
[----:B------:R-:W-:Y:S02]  /*e9f90*/  PRMT R14, R14, 0x5410, R16 ;  /* 0x000054100e0e7816 */ /* 0x000fe40000000010 */
[----:B------:R-:W-:Y:S02]  /*e9fa0*/  SHF.R.U32.HI R9, RZ, 0x8, R9 ;  /* 0x00000008ff097819 */ /* 0x000fe40000011609 */
[----:B------:R-:W-:Y:S02]  /*e9fb0*/  SHF.R.U32.HI R12, RZ, 0x8, R12 ;  /* 0x00000008ff0c7819 */ /* 0x000fe4000001160c */
[----:B------:R-:W-:Y:S02]  /*e9fc0*/  SHF.R.S32.HI R19, RZ, 0x1f, R29 ;  /* 0x0000001fff137819 */ /* 0x000fe4000001141d */
[----:B------:R-:W-:Y:S01]  /*e9fd0*/  IADD3 R16, P2, R29, R0, RZ ;  /* 0x000000001d107210 */ /* 0x000fe20007f5e0ff */
[----:B------:R-:W-:Y:S04]  /*e9fe0*/  STL [R1+0x530], R14 ;  /* 0x0005300e01007387 */ /* 0x000fe80000100800 */
[----:B------:R-:W2:Y:S01]  /*e9ff0*/  LDL.LU R25, [R1+0xa24] ;  /* 0x000a240001197983 */ /* 0x000ea20000300800 */
[----:B------:R-:W-:-:S02]  /*ea000*/  LOP3.LUT R9, R9, 0xffff, RZ, 0xc0, !PT ;  /* 0x0000ffff09097812 */ /* 0x000fc400078ec0ff */
[----:B------:R-:W-:Y:S01]  /*ea010*/  LOP3.LUT R12, R12, 0xffff, RZ, 0xc0, !PT ;  /* 0x0000ffff0c0c7812 */ /* 0x000fe200078ec0ff */
[----:B------:R-:W-:-:S03]  /*ea020*/  IMAD.X R17, R19, 0x1, R2, P2 ;  /* 0x0000000113117824 */ /* 0x000fc600010e0602 */
[----:B------:R-:W-:Y:S02]  /*ea030*/  PRMT R12, R9, 0x3340, R12 ;  /* 0x00003340090c7816 */ /* 0x000fe4000000000c */
[----:B------:R-:W-:Y:S01]  /*ea040*/  PRMT R9, R8, 0x3340, R0 ;  /* 0x0000334008097816 */ /* 0x000fe20000000000 */
[----:B------:R4:W-:Y:S04]  /*ea050*/  STL.64 [R1+0xb80], R16 ;  /* 0x000b801001007387 */ /* 0x0009e80000100a00 */
[----:B------:R-:W-:Y:S04]  /*ea060*/  STL [R1+0x524], R12 ;  /* 0x0005240c01007387 */ /* 0x000fe80000100800 */
[----:B------:R0:W-:Y:S01]  /*ea070*/  STL [R1+0x244], R9 ;  /* 0x0002440901007387 */ /* 0x0001e20000100800 */
[----:B---3--:R-:W-:-:S02]  /*ea080*/  LOP3.LUT R8, R13, 0xffff, RZ, 0xc0, !PT ;  /* 0x0000ffff0d087812 */ /* 0x008fc400078ec0ff */
[----:B----4-:R-:W-:Y:S02]  /*ea090*/  LOP3.LUT R17, R26, 0xffff, RZ, 0xc0, !PT ;  /* 0x0000ffff1a117812 */ /* 0x010fe400078ec0ff */
[----:B0-----:R-:W-:Y:S02]  /*ea0a0*/  LOP3.LUT R9, R11, 0xffff, RZ, 0xc0, !PT ;  /* 0x0000ffff0b097812 */ /* 0x001fe400078ec0ff */
[----:B------:R-:W-:Y:S02]  /*ea0b0*/  PRMT R12, R17, 0x3340, R0 ;  /* 0x00003340110c7816 */ /* 0x000fe40000000000 */
[----:B------:R-:W-:-:S04]  /*ea0c0*/  PRMT R11, R8, 0x3340, R9 ;  /* 0x00003340080b7816 */ /* 0x000fc80000000009 */
[----:B------:R-:W-:Y:S02]  /*ea0d0*/  PRMT R11, R11, 0x5410, R12 ;  /* 0x000054100b0b7816 */ /* 0x000fe4000000000c */
[----:B------:R-:W-:-:S05]  /*ea0e0*/  IADD3 R12, P2, R29, R3, RZ ;  /* 0x000000031d0c7210 */ /* 0x000fca0007f5e0ff */
[----:B------:R-:W-:Y:S01]  /*ea0f0*/  IMAD.X R13, R19, 0x1, R4, P2 ;  /* 0x00000001130d7824 */ /* 0x000fe200010e0604 */
[----:B------:R0:W-:Y:S04]  /*ea100*/  STL [R1+0x500], R11 ;  /* 0x0005000b01007387 */ /* 0x0001e80000100800 */
[----:B------:R-:W3:Y:S04]  /*ea110*/  LDL.LU R26, [R1+0x4fac] ;  /* 0x004fac00011a7983 */ /* 0x000ee80000300800 */
[----:B------:R-:W-:Y:S04]  /*ea120*/  STL.64 [R1+0xb78], R12 ;  /* 0x000b780c01007387 */ /* 0x000fe80000100a00 */
[----:B0-----:R-:W4:Y:S01]  /*ea130*/  LDL.LU R11, [R1+0x9e8] ;  /* 0x0009e800010b7983 */ /* 0x001f220000300800 */
[----:B------:R-:W-:-:S02]  /*ea140*/  SHF.R.U32.HI R10, RZ, 0x8, R10 ;  /* 0x00000008ff0a7819 */ /* 0x000fc4000001160a */
[----:B------:R-:W-:Y:S02]  /*ea150*/  SHF.R.U32.HI R8, RZ, 0x8, R8 ;  /* 0x00000008ff087819 */ /* 0x000fe40000011608 */
[----:B------:R-:W-:Y:S02]  /*ea160*/  SHF.R.U32.HI R9, RZ, 0x8, R9 ;  /* 0x00000008ff097819 */ /* 0x000fe40000011609 */
[----:B------:R-:W-:Y:S02]  /*ea170*/  LOP3.LUT R10, R10, 0xffff, RZ, 0xc0, !PT ;  /* 0x0000ffff0a0a7812 */ /* 0x000fe400078ec0ff */
[----:B------:R-:W-:Y:S02]  /*ea180*/  LOP3.LUT R8, R8, 0xffff, RZ, 0xc0, !PT ;  /* 0x0000ffff08087812 */ /* 0x000fe400078ec0ff */
[----:B------:R-:W-:Y:S02]  /*ea190*/  LOP3.LUT R9, R9, 0xffff, RZ, 0xc0, !PT ;  /* 0x0000ffff09097812 */ /* 0x000fe400078ec0ff */
[----:B------:R-:W-:-:S02]  /*ea1a0*/  PRMT R10, R10, 0x3340, R0 ;  /* 0x000033400a0a7816 */ /* 0x000fc40000000000 */
[----:B------:R-:W-:Y:S02]  /*ea1b0*/  PRMT R8, R8, 0x3340, R9 ;  /* 0x0000334008087816 */ /* 0x000fe40000000009 */
[----:B------:R-:W-:Y:S01]  /*ea1c0*/  LOP3.LUT R14, R22, 0xffff, RZ, 0xc0, !PT ;  /* 0x0000ffff160e7812 */ /* 0x000fe200078ec0ff */
[----:B------:R2:W-:Y:S04]  /*ea1d0*/  STL [R1+0x240], R10 ;  /* 0x0002400a01007387 */ /* 0x0005e80000100800 */
[----:B------:R0:W-:Y:S01]  /*ea1e0*/  STL [R1+0x518], R8 ;  /* 0x0005180801007387 */ /* 0x0001e20000100800 */
[----:B------:R-:W-:-:S04]  /*ea1f0*/  SHF.R.U32.HI R17, RZ, 0x8, R17 ;  /* 0x00000008ff117819 */ /* 0x000fc80000011611 */
[----:B------:R-:W-:Y:S02]  /*ea200*/  LOP3.LUT R17, R17, 0xffff, RZ, 0xc0, !PT ;  /* 0x0000ffff11117812 */ /* 0x000fe400078ec0ff */
[----:B--2---:R-:W-:-:S04]  /*ea210*/  LOP3.LUT R10, R28, 0xffff, RZ, 0xc0, !PT ;  /* 0x0000ffff1c0a7812 */ /* 0x004fc800078ec0ff */
[----:B------:R-:W-:Y:S02]  /*ea220*/  PRMT R9, R10, 0x3340, R0 ;  /* 0x000033400a097816 */ /* 0x000fe40000000000 */
[----:B------:R-:W-:Y:S02]  /*ea230*/  LOP3.LUT R16, R25, 0xffff, RZ, 0xc0, !PT ;  /* 0x0000ffff19107812 */ /* 0x000fe400078ec0ff */
[----:B------:R-:W2:Y:S04]  /*ea240*/  LDL.LU R25, [R1+0x2c4] ;  /* 0x0002c40001197983 */ /* 0x000ea80000300800 */
[----:B------:R-:W2:Y:S01]  /*ea250*/  LDL.LU R12, [R1+0x4f34] ;  /* 0x004f3400010c7983 */ /* 0x000ea20000300800 */
[----:B0-----:R-:W-:-:S03]  /*ea260*/  PRMT R8, R14, 0x3340, R16 ;  /* 0x000033400e087816 */ /* 0x001fc60000000010 */
[----:B------:R-:W2:Y:S01]  /*ea270*/  LDL.LU R13, [R1+0x6b4] ;  /* 0x0006b400010d7983 */ /* 0x000ea20000300800 */
[----:B------:R-:W-:-:S05]  /*ea280*/  PRMT R8, R8, 0x5410, R9 ;  /* 0x0000541008087816 */ /* 0x000fca0000000009 */
[----:B------:R0:W-:Y:S04]  /*ea290*/  STL [R1+0x4fc], R8 ;  /* 0x0004fc0801007387 */ /* 0x0001e80000100800 */
[----:B------:R-:W2:Y:S01]  /*ea2a0*/  LDL.LU R22, [R1+0x9c8] ;  /* 0x0009c80001167983 */ /* 0x000ea20000300800 */
[----:B------:R-:W-:Y:S02]  /*ea2b0*/  SHF.R.U32.HI R14, RZ, 0x8, R14 ;  /* 0x00000008ff0e7819 */ /* 0x000fe4000001160e */
[----:B------:R-:W-:Y:S02]  /*ea2c0*/  SHF.R.U32.HI R16, RZ, 0x8, R16 ;  /* 0x00000008ff107819 */ /* 0x000fe40000011610 */
[----:B0-----:R-:W-:Y:S02]  /*ea2d0*/  IADD3 R8, P2, R29, R5, RZ ;  /* 0x000000051d087210 */ /* 0x001fe40007f5e0ff */
[----:B------:R-:W-:-:S03]  /*ea2e0*/  LOP3.LUT R14, R14, 0xffff, RZ, 0xc0, !PT ;  /* 0x0000ffff0e0e7812 */ /* 0x000fc600078ec0ff */
[----:B------:R-:W-:Y:S01]  /*ea2f0*/  IMAD.X R9, R19, 0x1, R7, P2 ;  /* 0x0000000113097824 */ /* 0x000fe200010e0607 */
[----:B------:R-:W-:Y:S02]  /*ea300*/  IADD3 R28, P2, R29, R6, RZ ;  /* 0x000000061d1c7210 */ /* 0x000fe40007f5e0ff */
[----:B------:R-:W-:-:S03]  /*ea310*/  LOP3.LUT R16, R16, 0xffff, RZ, 0xc0, !PT ;  /* 0x0000ffff10107812 */ /* 0x000fc600078ec0ff */
[----:B------:R-:W-:Y:S01]  /*ea320*/  IMAD.X R29, R19, 0x1, R27, P2 ;  /* 0x00000001131d7824 */ /* 0x000fe200010e061b */
[----:B------:R-:W-:Y:S02]  /*ea330*/  PRMT R19, R17, 0x3340, R0 ;  /* 0x0000334011137816 */ /* 0x000fe40000000000 */
[----:B------:R-:W-:Y:S01]  /*ea340*/  PRMT R14, R14, 0x3340, R16 ;  /* 0x000033400e0e7816 */ /* 0x000fe20000000010 */
[----:B------:R0:W-:Y:S04]  /*ea350*/  STL.64 [R1+0xb70], R8 ;  /* 0x000b700801007387 */ /* 0x0001e80000100a00 */
[----:B0-----:R-:W2:Y:S04]  /*ea360*/  LDL.LU.64 R8, [R1+0x55b8] ;  /* 0x0055b80001087983 */ /* 0x001ea80000300a00 */
[----:B------:R-:W-:Y:S04]  /*ea370*/  STL.64 [R1+0xb68], R28 ;  /* 0x000b681c01007387 */ /* 0x000fe80000100a00 */
[----:B------:R-:W-:Y:S04]  /*ea380*/  STL [R1+0x23c], R19 ;  /* 0x00023c1301007387 */ /* 0x000fe80000100800 */
[----:B------:R4:W-:Y:S01]  /*ea390*/  STL [R1+0x510], R14 ;  /* 0x0005100e01007387 */ /* 0x0009e20000100800 */
[----:B---3--:R-:W-:-:S02]  /*ea3a0*/  LOP3.LUT R17, R26, 0xffff, RZ, 0xc0, !PT ;  /* 0x0000ffff1a117812 */ /* 0x008fc400078ec0ff */
[----:B----4-:R-:W-:Y:S02]  /*ea3b0*/  LOP3.LUT R14, R11, 0xffff, RZ, 0xc0, !PT ;  /* 0x0000ffff0b0e7812 */ /* 0x010fe400078ec0ff */
[----:B------:R-:W3:Y:S04]  /*ea3c0*/  LDL.LU R11, [R1+0x4f48] ;  /* 0x004f4800010b7983 */ /* 0x000ee80000300800 */
[----:B------:R-:W4:Y:S04]  /*ea3d0*/  LDL.LU R28, [R1+0x9cc] ;  /* 0x0009cc00011c7983 */ /* 0x000f280000300800 */
[----:B------:R-:W4:Y:S04]  /*ea3e0*/  LDL.LU R29, [R1+0x4f10] ;  /* 0x004f1000011d7983 */ /* 0x000f280000300800 */
[----:B------:R-:W4:Y:S01]  /*ea3f0*/  LDL.LU R26, [R1+0x89c] ;  /* 0x00089c00011a7983 */ /* 0x000f220000300800 */
[----:B------:R-:W-:-:S02]  /*ea400*/  SHF.R.U32.HI R16, RZ, 0x8, R10 ;  /* 0x00000008ff107819 */ /* 0x000fc4000001160a */
        /* <DEDUP_REMOVED lines=9> */
[----:B------:R0:W-:Y:S04]  /*ea4a0*/  STL [R1+0x238], R16 ;  /* 0x0002381001007387 */ /* 0x0001e80000100800 */
[----:B------:R1:W-:Y:S01]  /*ea4b0*/  STL [R1+0x508], R14 ;  /* 0x0005080e01007387 */ /* 0x0003e20000100800 */
[----:B--2---:R-:W-:-:S02]  /*ea4c0*/  LOP3.LUT R12, R12, 0xffff, RZ, 0xc0, !PT ;  /* 0x0000ffff0c0c7812 */ /* 0x004fc400078ec0ff */
[----:B------:R-:W-:-:S04]  /*ea4d0*/  LOP3.LUT R10, R13, 0xffff, RZ, 0xc0, !PT ;  /* 0x0000ffff0d0a7812 */ /* 0x000fc800078ec0ff */
[----:B0-----:R-:W-:Y:S02]  /*ea4e0*/  PRMT R16, R10, 0x3340, R0 ;  /* 0x000033400a107816 */ /* 0x001fe40000000000 */
[----:B------:R-:W-:-:S04]  /*ea4f0*/  LOP3.LUT R13, R22, 0xffff, RZ, 0xc0, !PT ;  /* 0x0000ffff160d7812 */ /* 0x000fc800078ec0ff */
[--C-:B-1----:R-:W-:Y:S02]  /*ea500*/  PRMT R14, R12, 0x3340, R13.reuse ;  /* 0x000033400c0e7816 */ /* 0x102fe4000000000d */
[----:B------:R-:W-:Y:S02]  /*ea510*/  SHF.R.U32.HI R12, RZ, 0x8, R12 ;  /* 0x00000008ff0c7819 */ /* 0x000fe4000001160c */
[----:B------:R-:W-:Y:S02]  /*ea520*/  SHF.R.U32.HI R13, RZ, 0x8, R13 ;  /* 0x00000008ff0d7819 */ /* 0x000fe4000001160d */
[----:B------:R-:W-:Y:S02]  /*ea530*/  SHF.R.S32.HI R20, RZ, 0x1f, R25 ;  /* 0x0000001fff147819 */ /* 0x000fe40000011419 */
[----:B------:R-:W-:Y:S02]  /*ea540*/  PRMT R14, R14, 0x5410, R16 ;  /* 0x000054100e0e7816 */ /* 0x000fe40000000010 */
[----:B------:R-:W-:-:S02]  /*ea550*/  IADD3 R16, P2, R25, R0, RZ ;  /* 0x0000000019107210 */ /* 0x000fc40007f5e0ff */
[----:B------:R-:W-:Y:S02]  /*ea560*/  SHF.R.U32.HI R10, RZ, 0x8, R10 ;  /* 0x00000008ff0a7819 */ /* 0x000fe4000001160a */
[----:B------:R-:W-:Y:S02]  /*ea570*/  LOP3.LUT R12, R12, 0xffff, RZ, 0xc0, !PT ;  /* 0x0000ffff0c0c7812 */ /* 0x000fe400078ec0ff */
[----:B------:R-:W-:Y:S01]  /*ea580*/  LOP3.LUT R13, R13, 0xffff, RZ, 0xc0, !PT ;  /* 0x0000ffff0d0d7812 */ /* 0x000fe200078ec0ff */
[----:B------:R-:W-:Y:S01]  /*ea590*/  IMAD.X R17, R20, 0x1, R2, P2 ;  /* 0x0000000114117824 */ /* 0x000fe200010e0602 */
[----:B------:R-:W-:Y:S02]  /*ea5a0*/  LOP3.LUT R10, R10, 0xffff, RZ, 0xc0, !PT ;  /* 0x0000ffff0a0a7812 */ /* 0x000fe400078ec0ff */
[----:B------:R-:W-:Y:S01]  /*ea5b0*/  PRMT R13, R12, 0x3340, R13 ;  /* 0x000033400c0d7816 */ /* 0x000fe2000000000d */
[----:B------:R-:W-:Y:S04]  /*ea5c0*/  STL [R1+0x488], R14 ;  /* 0x0004880e01007387 */ /* 0x000fe80000100800 */
[----:B------:R0:W-:Y:S01]  /*ea5d0*/  STL.64 [R1+0xb60], R16 ;  /* 0x000b601001007387 */ /* 0x0001e20000100a00 */
[----:B------:R-:W-:-:S02]  /*ea5e0*/  PRMT R12, R10, 0x3340, R0 ;  /* 0x000033400a0c7816 */ /* 0x000fc40000000000 */
[----:B------:R-:W-:Y:S01]  /*ea5f0*/  LOP3.LUT R10, R21, 0xffff, RZ, 0xc0, !PT ;  /* 0x0000ffff150a7812 */ /* 0x000fe200078ec0ff */
[----:B------:R4:W-:Y:S04]  /*ea600*/  STL [R1+0x420], R13 ;  /* 0x0004200d01007387 */ /* 0x0009e80000100800 */
[----:B------:R1:W-:Y:S04]  /*ea610*/  STL [R1+0x1c], R12 ;  /* 0x00001c0c01007387 */ /* 0x0003e80000100800 */
[----:B------:R-:W2:Y:S01]  /*ea620*/  LDL.LU R21, [R1+0x55b0] ;  /* 0x0055b00001157983 */ /* 0x000ea20000300800 */
[----:B0-----:R-:W-:-:S02]  /*ea630*/  PRMT R17, R10, 0x3340, R0 ;  /* 0x000033400a117816 */ /* 0x001fc40000000000 */
[----:B------:R-:W-:Y:S02]  /*ea640*/  LOP3.LUT R14, R9, 0xffff, RZ, 0xc0, !PT ;  /* 0x0000ffff090e7812 */ /* 0x000fe400078ec0ff */
[----:B---3--:R-:W-:Y:S02]  /*ea650*/  LOP3.LUT R11, R11, 0xffff, RZ, 0xc0, !PT ;  /* 0x0000ffff0b0b7812 */ /* 0x008fe400078ec0ff */
[----:B----4-:R-:W-:Y:S02]  /*ea660*/  LOP3.LUT R13, R28, 0xffff, RZ, 0xc0, !PT ;  /* 0x0000ffff1c0d7812 */ /* 0x010fe400078ec0ff */
[----:B------:R-:W-:Y:S02]  /*ea670*/  LOP3.LUT R16, R29, 0xffff, RZ, 0xc0, !PT ;  /* 0x0000ffff1d107812 */ /* 0x000fe400078ec0ff */
[----:B------:R-:W-:Y:S02]  /*ea680*/  LOP3.LUT R9, R26, 0xffff, RZ, 0xc0, !PT ;  /* 0x0000ffff1a097812 */ /* 0x000fe400078ec0ff */
[----:B-1----:R-:W-:-:S04]  /*ea690*/  PRMT R12, R11, 0x3340, R13 ;  /* 0x000033400b0c7816 */ /* 0x002fc8000000000d */
[----:B------:R-:W-:Y:S02]  /*ea6a0*/  PRMT R19, R12, 0x5410, R17 ;  /* 0x000054100c137816 */ /* 0x000fe40000000011 */
[----:B------:R-:W-:Y:S02]  /*ea6b0*/  PRMT R12, R16, 0x3340, R9 ;  /* 0x00003340100c7816 */ /* 0x000fe40000000009 */
[----:B------:R-:W-:Y:S01]  /*ea6c0*/  PRMT R17, R14, 0x3340, R0 ;  /* 0x000033400e117816 */ /* 0x000fe20000000000 */
[----:B------:R0:W-:Y:S03]  /*ea6d0*/  STL [R1+0x494], R19 ;  /* 0x0004941301007387 */ /* 0x0001e60000100800 */
[----:B------:R-:W-:Y:S02]  /*ea6e0*/  PRMT R17, R12, 0x5410, R17 ;  /* 0x000054100c117816 */ /* 0x000fe40000000011 */
[----:B------:R-:W3:Y:S04]  /*ea6f0*/  LDL.LU R12, [R1+0x4f24] ;  /* 0x004f2400010c7983 */ /* 0x000ee80000300800 */
[----:B0-----:R-:W4:Y:S01]  /*ea700*/  LDL.LU R19, [R1+0x8a8] ;  /* 0x0008a80001137983 */ /* 0x001f220000300800 */
[----:B------:R-:W-:-:S02]  /*ea710*/  IADD3 R28, P2, R25, R3, RZ ;  /* 0x00000003191c7210 */ /* 0x000fc40007f5e0ff */
[----:B------:R-:W-:Y:S02]  /*ea720*/  SHF.R.U32.HI R11, RZ, 0x8, R11 ;  /* 0x00000008ff0b7819 */ /* 0x000fe4000001160b */
[----:B------:R-:W-:Y:S02]  /*ea730*/  SHF.R.U32.HI R13, RZ, 0x8, R13 ;  /* 0x00000008ff0d7819 */ /* 0x000fe4000001160d */
[----:B------:R-:W-:Y:S02]  /*ea740*/  SHF.R.U32.HI R16, RZ, 0x8, R16 ;  /* 0x00000008ff107819 */ /* 0x000fe40000011610 */
[----:B------:R-:W-:Y:S01]  /*ea750*/  SHF.R.U32.HI R9, RZ, 0x8, R9 ;  /* 0x00000008ff097819 */ /* 0x000fe20000011609 */
[----:B------:R-:W-:Y:S01]  /*ea760*/  IMAD.X R29, R20, 0x1, R4, P2 ;  /* 0x00000001141d7824 */ /* 0x000fe200010e0604 */
[----:B------:R-:W-:Y:S02]  /*ea770*/  LOP3.LUT R11, R11, 0xffff, RZ, 0xc0, !PT ;  /* 0x0000ffff0b0b7812 */ /* 0x000fe400078ec0ff */
[----:B------:R-:W-:Y:S01]  /*ea780*/  LOP3.LUT R26, R13, 0xffff, RZ, 0xc0, !PT ;  /* 0x0000ffff0d1a7812 */ /* 0x000fe200078ec0ff */
[----:B------:R0:W-:Y:S04]  /*ea790*/  STL [R1+0x490], R17 ;  /* 0x0004901101007387 */ /* 0x0001e80000100800 */
[----:B------:R1:W-:Y:S01]  /*ea7a0*/  STL.64 [R1+0xb48], R28 ;  /* 0x000b481c01007387 */ /* 0x0003e20000100a00 */
[----:B------:R-:W-:-:S03]  /*ea7b0*/  LOP3.LUT R16, R16, 0xffff, RZ, 0xc0, !PT ;  /* 0x0000ffff10107812 */ /* 0x000fc600078ec0ff */
[----:B------:R-:W2:Y:S01]  /*ea7c0*/  LDL.LU R13, [R1+0x507c] ;  /* 0x00507c00010d7983 */ /* 0x000ea20000300800 */
[----:B------:R-:W-:Y:S02]  /*ea7d0*/  PRMT R11, R11, 0x3340, R26 ;  /* 0x000033400b0b7816 */ /* 0x000fe4000000001a */
[----:B0-----:R-:W-:Y:S02]  /*ea7e0*/  LOP3.LUT R17, R9, 0xffff, RZ, 0xc0, !PT ;  /* 0x0000ffff09117812 */ /* 0x001fe400078ec0ff */
[----:B------:R-:W2:Y:S04]  /*ea7f0*/  LDL.LU R9, [R1+0x7cc] ;  /* 0x0007cc0001097983 */ /* 0x000ea80000300800 */
[----:B------:R-:W2:Y:S04]  /*ea800*/  LDL.LU R22, [R1+0xa30] ;  /* 0x000a300001167983 */ /* 0x000ea80000300800 */
[----:B-1----:R-:W2:Y:S01]  /*ea810*/  LDL.LU R28, [R1+0x5080] ;  /* 0x00508000011c7983 */ /* 0x002ea20000300800 */
[----:B------:R-:W-:-:S03]  /*ea820*/  PRMT R17, R16, 0x3340, R17 ;  /* 0x0000334010117816 */ /* 0x000fc60000000011 */
[----:B------:R-:W2:Y:S01]  /*ea830*/  LDL.LU R29, [R1+0x874] ;  /* 0x00087400011d7983 */ /* 0x000ea20000300800 */
[----:B------:R-:W-:-:S03]  /*ea840*/  IADD3 R16, P2, R25, R5, RZ ;  /* 0x0000000519107210 */ /* 0x000fc60007f5e0ff */
[----:B------:R-:W2:Y:S04]  /*ea850*/  LDL.LU R26, [R1+0x55ac] ;  /* 0x0055ac00011a7983 */ /* 0x000ea80000300800 */
[----:B------:R0:W-:Y:S04]  /*ea860*/  STL [R1+0x424], R11 ;  /* 0x0004240b01007387 */ /* 0x0001e80000100800 */
[----:B0-----:R-:W2:Y:S04]  /*ea870*/  LDL.LU R11, [R1+0x55a8] ;  /* 0x0055a800010b7983 */ /* 0x001ea80000300800 */
[----:B------:R0:W-:Y:S02]  /*ea880*/  STL [R1+0x150], R17 ;  /* 0x0001501101007387 */ /* 0x0001e40000100800 */
[----:B0-----:R-:W-:-:S05]  /*ea890*/  IMAD.X R17, R20, 0x1, R7, P2 ;  /* 0x0000000114117824 */ /* 0x001fca00010e0607 */
[----:B------:R0:W-:Y:S02]  /*ea8a0*/  STL.64 [R1+0xb58], R16 ;  /* 0x000b581001007387 */ /* 0x0001e40000100a00 */
[----:B0-----:R-:W-:Y:S02]  /*ea8b0*/  IADD3 R16, P2, R25, R6, RZ ;  /* 0x0000000619107210 */ /* 0x001fe40007f5e0ff */
[----:B------:R-:W2:Y:S01]  /*ea8c0*/  LDL.LU R25, [R1+0xa34] ;  /* 0x000a340001197983 */ /* 0x000ea20000300800 */
[----:B------:R-:W-:Y:S02]  /*ea8d0*/  SHF.R.U32.HI R14, RZ, 0x8, R14 ;  /* 0x00000008ff0e7819 */ /* 0x000fe4000001160e */
[----:B------:R-:W-:Y:S01]  /*ea8e0*/  SHF.R.U32.HI R10, RZ, 0x8, R10 ;  /* 0x00000008ff0a7819 */ /* 0x000fe2000001160a */
[----:B------:R-:W-:Y:S01]  /*ea8f0*/  IMAD.X R17, R20, 0x1, R27, P2 ;  /* 0x0000000114117824 */ /* 0x000fe200010e061b */
[----:B------:R-:W-:Y:S02]  /*ea900*/  LOP3.LUT R14, R14, 0xffff, RZ, 0xc0, !PT ;  /* 0x0000ffff0e0e7812 */ /* 0x000fe400078ec0ff */
[----:B------:R-:W-:-:S02]  /*ea910*/  LOP3.LUT R10, R10, 0xffff, RZ, 0xc0, !PT ;  /* 0x0000ffff0a0a7812 */ /* 0x000fc400078ec0ff */
[----:B------:R0:W-:Y:S02]  /*ea920*/  STL.64 [R1+0xb50], R16 ;  /* 0x000b501001007387 */ /* 0x0001e40000100a00 */
[--C-:B0-----:R-:W-:Y:S02]  /*ea930*/  PRMT R16, R14, 0x3340, R0.reuse ;  /* 0x000033400e107816 */ /* 0x101fe40000000000 */
[----:B------:R-:W-:-:S03]  /*ea940*/  PRMT R14, R10, 0x3340, R0 ;  /* 0x000033400a0e7816 */ /* 0x000fc60000000000 */
[----:B------:R-:W-:Y:S04]  /*ea950*/  STL [R1+0x10], R16 ;  /* 0x0000101001007387 */ /* 0x000fe80000100800 */
[----:B------:R-:W-:Y:S01]  /*ea960*/  STL [R1+0x2c], R14 ;  /* 0x00002c0e01007387 */ /* 0x000fe20000100800 */
[----:B---3--:R-:W-:-:S05]  /*ea970*/  LOP3.LUT R12, R12, 0xffff, RZ, 0xc0, !PT ;  /* 0x0000ffff0c0c7812 */ /* 0x008fca00078ec0ff */
[----:B------:R0:W-:Y:S04]  /*ea980*/  STL [R1+0x5c4], R12 ;  /* 0x0005c40c01007387 */ /* 0x0001e80000100800 */
[----:B------:R-:W3:Y:S01]  /*ea990*/  LDL.LU R17, [R1+0x2c8] ;  /* 0x0002c80001117983 */ /* 0x000ee20000300800 */
[----:B----4-:R-:W-:-:S05]  /*ea9a0*/  LOP3.LUT R10, R19, 0xffff, RZ, 0xc0, !PT ;  /* 0x0000ffff130a7812 */ /* 0x010fca00078ec0ff */
[----:B------:R1:W-:Y:S01]  /*ea9b0*/  STL [R1+0x5c0], R10 ;  /* 0x0005c00a01007387 */ /* 0x0003e20000100800 */
[----:B0-----:R-:W-:Y:S02]  /*ea9c0*/  SHF.R.U32.HI R12, RZ, 0x8, R12 ;  /* 0x00000008ff0c7819 */ /* 0x001fe4000001160c */
[----:B-1----:R-:W-:-:S04]  /*ea9d0*/  SHF.R.U32.HI R10, RZ, 0x8, R10 ;  /* 0x00000008ff0a7819 */ /* 0x002fc8000001160a */
[----:B------:R-:W-:Y:S02]  /*ea9e0*/  LOP3.LUT R14, R10, 0xffff, RZ, 0xc0, !PT ;  /* 0x0000ffff0a0e7812 */ /* 0x000fe400078ec0ff */
[----:B------:R-:W-:Y:S02]  /*ea9f0*/  LOP3.LUT R10, R18, 0xffff, RZ, 0xc0, !PT ;  /* 0x0000ffff120a7812 */ /* 0x000fe400078ec0ff */
[----:B------:R-:W-:-:S03]  /*eaa00*/  LOP3.LUT R12, R12, 0xffff, RZ, 0xc0, !PT ;  /* 0x0000ffff0c0c7812 */ /* 0x000fc600078ec0ff */
[----:B------:R0:W-:Y:S01]  /*eaa10*/  STL [R1+0x5bc], R10 ;  /* 0x0005bc0a01007387 */ /* 0x0001e20000100800 */
[----:B------:R-:W-:Y:S02]  /*eaa20*/  PRMT R12, R12, 0x3340, R14 ;  /* 0x000033400c0c7816 */ /* 0x000fe4000000000e */
[----:B0-----:R-:W-:-:S03]  /*eaa30*/  SHF.R.U32.HI R10, RZ, 0x8, R10 ;  /* 0x00000008ff0a7819 */ /* 0x001fc6000001160a */
[----:B------:R0:W-:Y:S01]  /*eaa40*/  STL [R1+0x3e8], R12 ;  /* 0x0003e80c01007387 */ /* 0x0001e20000100800 */
[----:B------:R-:W-:-:S04]  /*eaa50*/  LOP3.LUT R10, R10, 0xffff, RZ, 0xc0, !PT ;  /* 0x0000ffff0a0a7812 */ /* 0x000fc800078ec0ff */
[--C-:B0-----:R-:W-:Y:S02]  /*eaa60*/  PRMT R12, R10, 0x3340, R0.reuse ;  /* 0x000033400a0c7816 */ /* 0x101fe40000000000 */
[----:B--2---:R-:W-:Y:S02]  /*eaa70*/  LOP3.LUT R10, R9, 0xffff, RZ, 0xc0, !PT ;  /* 0x0000ffff090a7812 */ /* 0x004fe400078ec0ff */
[----:B------:R-:W-:Y:S01]  /*eaa80*/  LOP3.LUT R14, R29, 0xffff, RZ, 0xc0, !PT ;  /* 0x0000ffff1d0e7812 */ /* 0x000fe200078ec0ff */
[----:B------:R0:W-:Y:S01]  /*eaa90*/  STL [R1+0x94], R12 ;  /* 0x0000940c01007387 */ /* 0x0001e20000100800 */
[----:B------:R-:W-:Y:S02]  /*eaaa0*/  LOP3.LUT R18, R13, 0xffff, RZ, 0xc0, !PT ;  /* 0x0000ffff0d127812 */ /* 0x000fe400078ec0ff */
[----:B------:R-:W-:Y:S01]  /*eaab0*/  LOP3.LUT R19, R22, 0xffff, RZ, 0xc0, !PT ;  /* 0x0000ffff16137812 */ /* 0x000fe200078ec0ff */
[----:B0-----:R-:W2:Y:S04]  /*eaac0*/  LDL.LU R12, [R1+0x5014] ;  /* 0x00501400010c7983 */ /* 0x001ea80000300800 */
[----:B------:R-:W4:Y:S04]  /*eaad0*/  LDL.LU R9, [R1+0x75c] ;  /* 0x00075c0001097983 */ /* 0x000f280000300800 */
[----:B------:R-:W4:Y:S01]  /*eaae0*/  LDL.LU R29, [R1+0x9fc] ;  /* 0x0009fc00011d7983 */ /* 0x000f220000300800 */
[----:B------:R-:W-:-:S02]  /*eaaf0*/  PRMT R22, R10, 0x3340, R0 ;  /* 0x000033400a167816 */ /* 0x000fc40000000000 */
[--C-:B------:R-:W-:Y:S02]  /*eab00*/  PRMT R20, R18, 0x3340, R19.reuse ;  /* 0x0000334012147816 */ /* 0x100fe40000000013 */
[----:B------:R-:W-:Y:S02]  /*eab10*/  LOP3.LUT R13, R28, 0xffff, RZ, 0xc0, !PT ;  /* 0x0000ffff1c0d7812 */ /* 0x000fe400078ec0ff */
[----:B------:R-:W-:Y:S02]  /*eab20*/  LOP3.LUT R16, R25, 0xffff, RZ, 0xc0, !PT ;  /* 0x0000ffff19107812 */ /* 0x000fe400078ec0ff */
[----:B------:R-:W-:Y:S02]  /*eab30*/  SHF.R.U32.HI R18, RZ, 0x8, R18 ;  /* 0x00000008ff127819 */ /* 0x000fe40000011612 */
[----:B------:R-:W-:Y:S02]  /*eab40*/  SHF.R.U32.HI R19, RZ, 0x8, R19 ;  /* 0x00000008ff137819 */ /* 0x000fe40000011613 */
[----:B------:R-:W-:-:S02]  /*eab50*/  PRMT R25, R20, 0x5410, R22 ;  /* 0x0000541014197816 */ /* 0x000fc40000000016 */
[----:B------:R-:W-:Y:S02]  /*eab60*/  PRMT R22, R14, 0x3340, R0 ;  /* 0x000033400e167816 */ /* 0x000fe40000000000 */
[----:B------:R-:W-:Y:S02]  /*eab70*/  PRMT R20, R13, 0x3340, R16 ;  /* 0x000033400d147816 */ /* 0x000fe40000000010 */
[----:B------:R-:W-:Y:S02]  /*eab80*/  LOP3.LUT R18, R18, 0xffff, RZ, 0xc0, !PT ;  /* 0x0000ffff12127812 */ /* 0x000fe400078ec0ff */
[----:B------:R-:W-:Y:S02]  /*eab90*/  LOP3.LUT R19, R19, 0xffff, RZ, 0xc0, !PT ;  /* 0x0000ffff13137812 */ /* 0x000fe400078ec0ff */
[----:B------:R-:W-:Y:S02]  /*eaba0*/  PRMT R20, R20, 0x5410, R22 ;  /* 0x0000541014147816 */ /* 0x000fe40000000016 */
[----:B------:R-:W-:Y:S01]  /*eabb0*/  PRMT R18, R18, 0x3340, R19 ;  /* 0x0000334012127816 */ /* 0x000fe20000000013 */
[----:B------:R0:W-:Y:S04]  /*eabc0*/  STL [R1+0x484], R25 ;  /* 0x0004841901007387 */ /* 0x0001e80000100800 */
[----:B------:R-:W-:Y:S04]  /*eabd0*/  STL [R1+0x480], R20 ;  /* 0x0004801401007387 */ /* 0x000fe80000100800 */
[----:B------:R-:W4:Y:S01]  /*eabe0*/  LDL.LU R22, [R1+0x502c] ;  /* 0x00502c0001167983 */ /* 0x000f220000300800 */
[----:B------:R-:W-:-:S03]  /*eabf0*/  SHF.R.U32.HI R13, RZ, 0x8, R13 ;  /* 0x00000008ff0d7819 */ /* 0x000fc6000001160d */
[----:B------:R-:W-:Y:S01]  /*eac00*/  STL [R1+0x3cc], R18 ;  /* 0x0003cc1201007387 */ /* 0x000fe20000100800 */
[----:B------:R-:W-:-:S03]  /*eac10*/  SHF.R.U32.HI R16, RZ, 0x8, R16 ;  /* 0x00000008ff107819 */ /* 0x000fc60000011610 */
[----:B------:R-:W4:Y:S01]  /*eac20*/  LDL.LU R28, [R1+0x774] ;  /* 0x00077400011c7983 */ /* 0x000f220000300800 */
[----:B------:R-:W-:Y:S02]  /*eac30*/  LOP3.LUT R13, R13, 0xffff, RZ, 0xc0, !PT ;  /* 0x0000ffff0d0d7812 */ /* 0x000fe400078ec0ff */
[----:B------:R-:W-:-:S04]  /*eac40*/  LOP3.LUT R16, R16, 0xffff, RZ, 0xc0, !PT ;  /* 0x0000ffff10107812 */ /* 0x000fc800078ec0ff */
[----:B------:R-:W-:-:S05]  /*eac50*/  PRMT R13, R13, 0x3340, R16 ;  /* 0x000033400d0d7816 */ /* 0x000fca0000000010 */
[----:B------:R3:W-:Y:S04]  /*eac60*/  STL [R1+0x2c0], R13 ;  /* 0x0002c00d01007387 */ /* 0x0007e80000100800 */
[----:B0-----:R-:W4:Y:S01]  /*eac70*/  LDL.LU R25, [R1+0xa08] ;  /* 0x000a080001197983 */ /* 0x001f220000300800 */
[----:B------:R-:W-:Y:S02]  /*eac80*/  SHF.R.U32.HI R14, RZ, 0x8, R14 ;  /* 0x00000008ff0e7819 */ /* 0x000fe4000001160e */
[----:B------:R-:W-:Y:S02]  /*eac90*/  SHF.R.U32.HI R10, RZ, 0x8, R10 ;  /* 0x00000008ff0a7819 */ /* 0x000fe4000001160a */
[----:B------:R-:W-:Y:S02]  /*eaca0*/  LOP3.LUT R14, R14, 0xffff, RZ, 0xc0, !PT ;  /* 0x0000ffff0e0e7812 */ /* 0x000fe400078ec0ff */
[----:B------:R-:W-:-:S02]  /*eacb0*/  LOP3.LUT R10, R10, 0xffff, RZ, 0xc0, !PT ;  /* 0x0000ffff0a0a7812 */ /* 0x000fc400078ec0ff */
[--C-:B------:R-:W-:Y:S02]  /*eacc0*/  PRMT R16, R14, 0x3340, R0.reuse ;  /* 0x000033400e107816 */ /* 0x100fe40000000000 */
[----:B------:R-:W-:Y:S02]  /*eacd0*/  PRMT R14, R10, 0x3340, R0 ;  /* 0x000033400a0e7816 */ /* 0x000fe40000000000 */
[----:B---3--:R-:W-:Y:S02]  /*eace0*/  SHF.R.S32.HI R13, RZ, 0x1f, R17 ;  /* 0x0000001fff0d7819 */ /* 0x008fe40000011411 */
[----:B------:R-:W-:-:S05]  /*eacf0*/  IADD3 R18, P2, R17, R0, RZ ;  /* 0x0000000011127210 */ /* 0x000fca0007f5e0ff */
[----:B------:R-:W-:-:S05]  /*ead00*/  IMAD.X R19, R13, 0x1, R2, P2 ;  /* 0x000000010d137824 */ /* 0x000fca00010e0602 */
[----:B------:R0:W-:Y:S04]  /*ead10*/  STL.64 [R1+0xb40], R18 ;  /* 0x000b401201007387 */ /* 0x0001e80000100a00 */
[----:B------:R-:W-:Y:S04]  /*ead20*/  STL [R1+0x24], R16 ;  /* 0x0000241001007387 */ /* 0x000fe80000100800 */
[----:B------:R1:W-:Y:S01]  /*ead30*/  STL [R1+0x90], R14 ;  /* 0x0000900e01007387 */ /* 0x0003e20000100800 */
[----:B0-----:R-:W-:-:S05]  /*ead40*/  IADD3 R18, P2, R17, R3, RZ ;  /* 0x0000000311127210 */ /* 0x001fca0007f5e0ff */
[----:B------:R-:W-:Y:S01]  /*ead50*/  IMAD.X R19, R13, 0x1, R4, P2 ;  /* 0x000000010d137824 */ /* 0x000fe200010e0604 */
[----:B--2---:R-:W-:Y:S02]  /*ead60*/  LOP3.LUT R12, R12, 0xffff, RZ, 0xc0, !PT ;  /* 0x0000ffff0c0c7812 */ /* 0x004fe400078ec0ff */
[----:B----4-:R-:W-:Y:S02]  /*ead70*/  LOP3.LUT R10, R9, 0xffff, RZ, 0xc0, !PT ;  /* 0x0000ffff090a7812 */ /* 0x010fe400078ec0ff */
[----:B-1----:R-:W-:Y:S02]  /*ead80*/  LOP3.LUT R14, R29, 0xffff, RZ, 0xc0, !PT ;  /* 0x0000ffff1d0e7812 */ /* 0x002fe400078ec0ff */
[----:B------:R-:W-:Y:S02]  /*ead90*/  PRMT R16, R10, 0x3340, R0 ;  /* 0x000033400a107816 */ /* 0x000fe40000000000 */
[----:B------:R-:W-:Y:S02]  /*eada0*/  PRMT R9, R12, 0x3340, R14 ;  /* 0x000033400c097816 */ /* 0x000fe4000000000e */
[----:B------:R-:W-:-:S02]  /*eadb0*/  SHF.R.U32.HI R12, RZ, 0x8, R12 ;  /* 0x00000008ff0c7819 */ /* 0x000fc4000001160c */
[----:B------:R-:W-:Y:S02]  /*eadc0*/  SHF.R.U32.HI R14, RZ, 0x8, R14 ;  /* 0x00000008ff0e7819 */ /* 0x000fe4000001160e */
[----:B------:R-:W-:Y:S02]  /*eadd0*/  PRMT R16, R9, 0x5410, R16 ;  /* 0x0000541009107816 */ /* 0x000fe40000000010 */
[----:B------:R-:W2:Y:S04]  /*eade0*/  LDL.LU R9, [R1+0x4fa8] ;  /* 0x004fa80001097983 */ /* 0x000ea80000300800 */
[----:B------:R-:W3:Y:S01]  /*eadf0*/  LDL.LU R29, [R1+0x9ec] ;  /* 0x0009ec00011d7983 */ /* 0x000ee20000300800 */
[----:B------:R-:W-:Y:S02]  /*eae00*/  SHF.R.U32.HI R10, RZ, 0x8, R10 ;  /* 0x00000008ff0a7819 */ /* 0x000fe4000001160a */
[----:B------:R-:W-:-:S02]  /*eae10*/  LOP3.LUT R12, R12, 0xffff, RZ, 0xc0, !PT ;  /* 0x0000ffff0c0c7812 */ /* 0x000fc400078ec0ff */
[----:B------:R-:W-:Y:S02]  /*eae20*/  LOP3.LUT R14, R14, 0xffff, RZ, 0xc0, !PT ;  /* 0x0000ffff0e0e7812 */ /* 0x000fe400078ec0ff */
[----:B------:R-:W-:Y:S02]  /*eae30*/  LOP3.LUT R10, R10, 0xffff, RZ, 0xc0, !PT ;  /* 0x0000ffff0a0a7812 */ /* 0x000fe400078ec0ff */
[----:B------:R-:W-:Y:S01]  /*eae40*/  PRMT R14, R12, 0x3340, R14 ;  /* 0x000033400c0e7816 */ /* 0x000fe2000000000e */
[----:B------:R-:W-:Y:S04]  /*eae50*/  STL [R1+0x478], R16 ;  /* 0x0004781001007387 */ /* 0x000fe80000100800 */
[----:B------:R-:W-:Y:S01]  /*eae60*/  STL.64 [R1+0xb38], R18 ;  /* 0x000b381201007387 */ /* 0x000fe20000100a00 */
[----:B------:R-:W-:-:S03]  /*eae70*/  PRMT R12, R10, 0x3340, R0 ;  /* 0x000033400a0c7816 */ /* 0x000fc60000000000 */
[----:B------:R0:W-:Y:S01]  /*eae80*/  STL [R1+0x3c8], R14 ;  /* 0x0003c80e01007387 */ /* 0x0001e20000100800 */
[----:B------:R-:W-:-:S03]  /*eae90*/  LOP3.LUT R10, R22, 0xffff, RZ, 0xc0, !PT ;  /* 0x0000ffff160a7812 */ /* 0x000fc600078ec0ff */
[----:B------:R1:W-:Y:S04]  /*eaea0*/  STL [R1+0x34], R12 ;  /* 0x0000340c01007387 */ /* 0x0003e80000100800 */
[----:B------:R-:W4:Y:S01]  /*eaeb0*/  LDL.LU R22, [R1+0x4fc4] ;  /* 0x004fc40001167983 */ /* 0x000f220000300800 */
[----:B0-----:R-:W-:-:S05]  /*eaec0*/  LOP3.LUT R14, R28, 0xffff, RZ, 0xc0, !PT ;  /* 0x0000ffff1c0e7812 */ /* 0x001fca00078ec0ff */
[----:B------:R0:W-:Y:S04]  /*eaed0*/  STL [R1+0x5b8], R14 ;  /* 0x0005b80e01007387 */ /* 0x0001e80000100800 */
[----:B------:R-:W4:Y:S01]  /*eaee0*/  LDL.LU R28, [R1+0x9f8] ;  /* 0x0009f800011c7983 */ /* 0x000f220000300800 */
[----:B-1----:R-:W-:-:S03]  /*eaef0*/  LOP3.LUT R12, R25, 0xffff, RZ, 0xc0, !PT ;  /* 0x0000ffff190c7812 */ /* 0x002fc600078ec0ff */
[----:B------:R-:W4:Y:S01]  /*eaf00*/  LDL.LU R25, [R1+0x2cc] ;  /* 0x0002cc0001197983 */ /* 0x000f220000300800 */
[----:B------:R-:W-:Y:S02]  /*eaf10*/  PRMT R16, R14, 0x3340, R0 ;  /* 0x000033400e107816 */ /* 0x000fe40000000000 */
[----:B------:R-:W-:Y:S02]  /*eaf20*/  IADD3 R18, P2, R17, R5, RZ ;  /* 0x0000000511127210 */ /* 0x000fe40007f5e0ff */
[----:B0-----:R-:W-:Y:S02]  /*eaf30*/  PRMT R14, R10, 0x3340, R12 ;  /* 0x000033400a0e7816 */ /* 0x001fe4000000000c */
[----:B------:R-:W-:Y:S02]  /*eaf40*/  SHF.R.U32.HI R10, RZ, 0x8, R10 ;  /* 0x00000008ff0a7819 */ /* 0x000fe4000001160a */
[----:B------:R-:W-:Y:S01]  /*eaf50*/  SHF.R.U32.HI R12, RZ, 0x8, R12 ;  /* 0x00000008ff0c7819 */ /* 0x000fe2000001160c */
[----:B------:R-:W-:Y:S01]  /*eaf60*/  IMAD.X R19, R13, 0x1, R7, P2 ;  /* 0x000000010d137824 */ /* 0x000fe200010e0607 */
[----:B------:R-:W-:-:S02]  /*eaf70*/  PRMT R14, R14, 0x5410, R16 ;  /* 0x000054100e0e7816 */ /* 0x000fc40000000010 */
[----:B------:R-:W-:Y:S02]  /*eaf80*/  IADD3 R16, P2, R17, R6, RZ ;  /* 0x0000000611107210 */ /* 0x000fe40007f5e0ff */
[----:B------:R-:W-:Y:S02]  /*eaf90*/  LOP3.LUT R10, R10, 0xffff, RZ, 0xc0, !PT ;  /* 0x0000ffff0a0a7812 */ /* 0x000fe400078ec0ff */
[----:B------:R-:W-:Y:S01]  /*eafa0*/  LOP3.LUT R12, R12, 0xffff, RZ, 0xc0, !PT ;  /* 0x0000ffff0c0c7812 */ /* 0x000fe200078ec0ff */
[----:B------:R-:W-:-:S03]  /*eafb0*/  IMAD.X R17, R13, 0x1, R27, P2 ;  /* 0x000000010d117824 */ /* 0x000fc600010e061b */
[----:B------:R-:W-:Y:S01]  /*eafc0*/  PRMT R12, R10, 0x3340, R12 ;  /* 0x000033400a0c7816 */ /* 0x000fe2000000000c */
[----:B------:R-:W-:Y:S04]  /*eafd0*/  STL [R1+0x4f4], R14 ;  /* 0x0004f40e01007387 */ /* 0x000fe80000100800 */
[----:B------:R0:W-:Y:S04]  /*eafe0*/  STL.64 [R1+0xb30], R18 ;  /* 0x000b301201007387 */ /* 0x0001e80000100a00 */
[----:B0-----:R-:W4:Y:S04]  /*eaff0*/  LDL.LU.64 R18, [R1+0x55a0] ;  /* 0x0055a00001127983 */ /* 0x001f280000300a00 */
[----:B------:R-:W-:Y:S04]  /*eb000*/  STL.64 [R1+0xb28], R16 ;  /* 0x000b281001007387 */ /* 0x000fe80000100a00 */
[----:B------:R3:W-:Y:S01]  /*eb010*/  STL [R1+0x4f8], R12 ;  /* 0x0004f80c01007387 */ /* 0x0007e20000100800 */
[----:B--2---:R-:W-:-:S02]  /*eb020*/  LOP3.LUT R10, R9, 0xffff, RZ, 0xc0, !PT ;  /* 0x0000ffff090a7812 */ /* 0x004fc400078ec0ff */
[----:B---3--:R-:W-:Y:S02]  /*eb030*/  LOP3.LUT R12, R29, 0xffff, RZ, 0xc0, !PT ;  /* 0x0000ffff1d0c7812 */ /* 0x008fe400078ec0ff */
[----:B------:R-:W-:Y:S02]  /*eb040*/  LOP3.LUT R9, R26, 0xffff, RZ, 0xc0, !PT ;  /* 0x0000ffff1a097812 */ /* 0x000fe400078ec0ff */
[----:B------:R-:W2:Y:S01]  /*eb050*/  LDL.LU R26, [R1+0x559c] ;  /* 0x00559c00011a7983 */ /* 0x000ea20000300800 */
[----:B------:R-:W-:Y:S02]  /*eb060*/  PRMT R13, R10, 0x3340, R12 ;  /* 0x000033400a0d7816 */ /* 0x000fe4000000000c */
[----:B------:R-:W-:Y:S02]  /*eb070*/  SHF.R.U32.HI R10, RZ, 0x8, R10 ;  /* 0x00000008ff0a7819 */ /* 0x000fe4000001160a */
[----:B------:R-:W-:Y:S02]  /*eb080*/  SHF.R.U32.HI R12, RZ, 0x8, R12 ;  /* 0x00000008ff0c7819 */ /* 0x000fe4000001160c */
[----:B------:R-:W-:-:S02]  /*eb090*/  PRMT R14, R9, 0x3340, R0 ;  /* 0x00003340090e7816 */ /* 0x000fc40000000000 */
[----:B------:R-:W-:Y:S02]  /*eb0a0*/  SHF.R.U32.HI R9, RZ, 0x8, R9 ;  /* 0x00000008ff097819 */ /* 0x000fe40000011609 */
[----:B------:R-:W-:Y:S02]  /*eb0b0*/  LOP3.LUT R10, R10, 0xffff, RZ, 0xc0, !PT ;  /* 0x0000ffff0a0a7812 */ /* 0x000fe400078ec0ff */
[----:B------:R-:W-:Y:S02]  /*eb0c0*/  LOP3.LUT R12, R12, 0xffff, RZ, 0xc0, !PT ;  /* 0x0000ffff0c0c7812 */ /* 0x000fe400078ec0ff */
[----:B------:R-:W-:Y:S02]  /*eb0d0*/  PRMT R13, R13, 0x5410, R14 ;  /* 0x000054100d0d7816 */ /* 0x000fe4000000000e */
[----:B------:R-:W-:Y:S01]  /*eb0e0*/  LOP3.LUT R9, R9, 0xffff, RZ, 0xc0, !PT ;  /* 0x0000ffff09097812 */ /* 0x000fe200078ec0ff */
[----:B------:R-:W3:Y:S01]  /*eb0f0*/  LDL.LU R29, [R1+0x4f4c] ;  /* 0x004f4c00011d7983 */ /* 0x000ee20000300800 */
[----:B------:R-:W-:-:S02]  /*eb100*/  PRMT R10, R10, 0x3340, R12 ;  /* 0x000033400a0a7816 */ /* 0x000fc4000000000c */
[----:B------:R-:W-:Y:S01]  /*eb110*/  PRMT R12, R9, 0x3340, R0 ;  /* 0x00003340090c7816 */ /* 0x000fe20000000000 */
[----:B------:R-:W-:Y:S04]  /*eb120*/  STL [R1+0x470], R13 ;  /* 0x0004700d01007387 */ /* 0x000fe80000100800 */
[----:B------:R0:W-:Y:S01]  /*eb130*/  STL [R1+0x2b4], R10 ;  /* 0x0002b40a01007387 */ /* 0x0001e20000100800 */
[----:B----4-:R-:W-:-:S03]  /*eb140*/  LOP3.LUT R9, R22, 0xffff, RZ, 0xc0, !PT ;  /* 0x0000ffff16097812 */ /* 0x010fc600078ec0ff */
[----:B------:R1:W-:Y:S01]  /*eb150*/  STL [R1+0x40], R12 ;  /* 0x0000400c01007387 */ /* 0x0003e20000100800 */
[----:B0-----:R-:W-:Y:S02]  /*eb160*/  LOP3.LUT R10, R21, 0xffff, RZ, 0xc0, !PT ;  /* 0x0000ffff150a7812 */ /* 0x001fe400078ec0ff */
[----:B------:R-:W-:Y:S01]  /*eb170*/  LOP3.LUT R16, R28, 0xffff, RZ, 0xc0, !PT ;  /* 0x0000ffff1c107812 */ /* 0x000fe200078ec0ff */
[----:B------:R-:W4:Y:S01]  /*eb180*/  LDL.LU R21, [R1+0x5598] ;  /* 0x0055980001157983 */ /* 0x000f220000300800 */
[----:B------:R-:W-:Y:S02]  /*eb190*/  PRMT R13, R10, 0x3340, R0 ;  /* 0x000033400a0d7816 */ /* 0x000fe40000000000 */
[----:B-1----:R-:W-:Y:S02]  /*eb1a0*/  PRMT R12, R9, 0x3340, R16 ;  /* 0x00003340090c7816 */ /* 0x002fe40000000010 */
[----:B------:R-:W-:Y:S02]  /*eb1b0*/  SHF.R.S32.HI R14, RZ, 0x1f, R25 ;  /* 0x0000001fff0e7819 */ /* 0x000fe40000011419 */
[----:B------:R-:W-:-:S02]  /*eb1c0*/  PRMT R17, R12, 0x5410, R13 ;  /* 0x000054100c117816 */ /* 0x000fc4000000000d */
[----:B------:R-:W-:-:S05]  /*eb1d0*/  IADD3 R12, P2, R25, R0, RZ ;  /* 0x00000000190c7210 */ /* 0x000fca0007f5e0ff */
[----:B------:R-:W-:Y:S01]  /*eb1e0*/  IMAD.X R13, R14, 0x1, R2, P2 ;  /* 0x000000010e0d7824 */ /* 0x000fe200010e0602 */
[----:B------:R-:W-:Y:S04]  /*eb1f0*/  STL [R1+0x46c], R17 ;  /* 0x00046c1101007387 */ /* 0x000fe80000100800 */
[----:B------:R0:W-:Y:S02]  /*eb200*/  STL.64 [R1+0xae8], R12 ;  /* 0x000ae80c01007387 */ /* 0x0001e40000100a00 */
[----:B0-----:R-:W-:Y:S02]  /*eb210*/  SHF.R.U32.HI R12, RZ, 0x8, R9 ;  /* 0x00000008ff0c7819 */ /* 0x001fe40000011609 */
        /* <DEDUP_REMOVED lines=9> */
[----:B------:R-:W-:-:S02]  /*eb2b0*/  PRMT R16, R10, 0x3340, R0 ;  /* 0x000033400a107816 */ /* 0x000fc40000000000 */
[----:B------:R-:W-:Y:S01]  /*eb2c0*/  LOP3.LUT R10, R19, 0xffff, RZ, 0xc0, !PT ;  /* 0x0000ffff130a7812 */ /* 0x000fe200078ec0ff */
[----:B------:R-:W-:Y:S04]  /*eb2d0*/  STL [R1+0x2a8], R17 ;  /* 0x0002a81101007387 */ /* 0x000fe80000100800 */
[----:B------:R4:W-:Y:S01]  /*eb2e0*/  STL [R1+0x4c], R16 ;  /* 0x00004c1001007387 */ /* 0x0009e20000100800 */
[----:B------:R-:W-:Y:S02]  /*eb2f0*/  PRMT R19, R10, 0x3340, R0 ;  /* 0x000033400a137816 */ /* 0x000fe40000000000 */
[----:B------:R-:W-:Y:S02]  /*eb300*/  IADD3 R20, P2, R25, R3, RZ ;  /* 0x0000000319147210 */ /* 0x000fe40007f5e0ff */
[----:B------:R-:W-:-:S04]  /*eb310*/  SHF.R.U32.HI R10, RZ, 0x8, R10 ;  /* 0x00000008ff0a7819 */ /* 0x000fc8000001160a */
[----:B------:R-:W-:Y:S02]  /*eb320*/  LOP3.LUT R10, R10, 0xffff, RZ, 0xc0, !PT ;  /* 0x0000ffff0a0a7812 */ /* 0x000fe400078ec0ff */
[----:B---3--:R-:W-:Y:S02]  /*eb330*/  LOP3.LUT R12, R29, 0xffff, RZ, 0xc0, !PT ;  /* 0x0000ffff1d0c7812 */ /* 0x008fe400078ec0ff */
[----:B----4-:R-:W-:-:S04]  /*eb340*/  LOP3.LUT R16, R21, 0xffff, RZ, 0xc0, !PT ;  /* 0x0000ffff15107812 */ /* 0x010fc800078ec0ff */
[----:B------:R-:W-:Y:S02]  /*eb350*/  PRMT R17, R12, 0x3340, R16 ;  /* 0x000033400c117816 */ /* 0x000fe40000000010 */
[----:B------:R-:W-:Y:S02]  /*eb360*/  SHF.R.U32.HI R12, RZ, 0x8, R12 ;  /* 0x00000008ff0c7819 */ /* 0x000fe4000001160c */
[----:B------:R-:W-:Y:S02]  /*eb370*/  SHF.R.U32.HI R16, RZ, 0x8, R16 ;  /* 0x00000008ff107819 */ /* 0x000fe40000011610 */
[----:B------:R-:W-:Y:S01]  /*eb380*/  PRMT R17, R17, 0x5410, R19 ;  /* 0x0000541011117816 */ /* 0x000fe20000000013 */
[----:B------:R-:W-:Y:S01]  /*eb390*/  IMAD.X R21, R14, 0x1, R4, P2 ;  /* 0x000000010e157824 */ /* 0x000fe200010e0604 */
[----:B------:R-:W-:Y:S02]  /*eb3a0*/  LOP3.LUT R12, R12, 0xffff, RZ, 0xc0, !PT ;  /* 0x0000ffff0c0c7812 */ /* 0x000fe400078ec0ff */
[----:B------:R-:W-:Y:S01]  /*eb3b0*/  LOP3.LUT R16, R16, 0xffff, RZ, 0xc0, !PT ;  /* 0x0000ffff10107812 */ /* 0x000fe200078ec0ff */
[----:B------:R-:W-:Y:S04]  /*eb3c0*/  STL [R1+0x474], R17 ;  /* 0x0004741101007387 */ /* 0x000fe80000100800 */
[----:B------:R-:W3:Y:S04]  /*eb3d0*/  LDL.LU R28, [R1+0x5108] ;  /* 0x00510800011c7983 */ /* 0x000ee80000300800 */
[----:B------:R-:W4:Y:S04]  /*eb3e0*/  LDL.LU R29, [R1+0x8ac] ;  /* 0x0008ac00011d7983 */ /* 0x000f280000300800 */
[----:B------:R0:W-:Y:S01]  /*eb3f0*/  STL.64 [R1+0xae0], R20 ;  /* 0x000ae01401007387 */ /* 0x0001e20000100a00 */
[----:B------:R-:W-:-:S02]  /*eb400*/  PRMT R16, R12, 0x3340, R16 ;  /* 0x000033400c107816 */ /* 0x000fc40000000010 */
[--C-:B------:R-:W-:Y:S01]  /*eb410*/  PRMT R12, R10, 0x3340, R0.reuse ;  /* 0x000033400a0c7816 */ /* 0x100fe20000000000 */
[----:B0-----:R-:W4:Y:S04]  /*eb420*/  LDL.LU R21, [R1+0xa44] ;  /* 0x000a440001157983 */ /* 0x001f280000300800 */
[----:B------:R-:W4:Y:S01]  /*eb430*/  LDL.LU R19, [R1+0x2d0] ;  /* 0x0002d00001137983 */ /* 0x000f220000300800 */
[----:B--2---:R-:W-:Y:S02]  /*eb440*/  LOP3.LUT R10, R13, 0xffff, RZ, 0xc0, !PT ;  /* 0x0000ffff0d0a7812 */ /* 0x004fe400078ec0ff */
[----:B------:R-:W-:Y:S02]  /*eb450*/  LOP3.LUT R17, R9, 0xffff, RZ, 0xc0, !PT ;  /* 0x0000ffff09117812 */ /* 0x000fe400078ec0ff */
[----:B------:R-:W-:Y:S01]  /*eb460*/  LOP3.LUT R9, R22, 0xffff, RZ, 0xc0, !PT ;  /* 0x0000ffff16097812 */ /* 0x000fe200078ec0ff */
[----:B------:R-:W-:Y:S04]  /*eb470*/  STL [R1+0x2b8], R16 ;  /* 0x0002b81001007387 */ /* 0x000fe80000100800 */
[----:B------:R0:W-:Y:S01]  /*eb480*/  STL [R1+0x54], R12 ;  /* 0x0000540c01007387 */ /* 0x0001e20000100800 */
[----:B------:R-:W-:-:S02]  /*eb490*/  PRMT R13, R17, 0x3340, R0 ;  /* 0x00003340110d7816 */ /* 0x000fc40000000000 */
[----:B0-----:R-:W-:-:S04]  /*eb4a0*/  PRMT R12, R10, 0x3340, R9 ;  /* 0x000033400a0c7816 */ /* 0x001fc80000000009 */
[----:B------:R-:W-:Y:S02]  /*eb4b0*/  PRMT R16, R12, 0x5410, R13 ;  /* 0x000054100c107816 */ /* 0x000fe4000000000d */
[----:B------:R-:W-:-:S05]  /*eb4c0*/  IADD3 R12, P2, R25, R5, RZ ;  /* 0x00000005190c7210 */ /* 0x000fca0007f5e0ff */
[----:B------:R-:W-:Y:S01]  /*eb4d0*/  IMAD.X R13, R14, 0x1, R7, P2 ;  /* 0x000000010e0d7824 */ /* 0x000fe200010e0607 */
[----:B------:R-:W-:Y:S04]  /*eb4e0*/  STL [R1+0x47c], R16 ;  /* 0x00047c1001007387 */ /* 0x000fe80000100800 */
[----:B------:R0:W-:Y:S02]  /*eb4f0*/  STL.64 [R1+0xad8], R12 ;  /* 0x000ad80c01007387 */ /* 0x0001e40000100a00 */
[----:B0-----:R-:W-:-:S05]  /*eb500*/  IADD3 R12, P2, R25, R6, RZ ;  /* 0x00000006190c7210 */ /* 0x001fca0007f5e0ff */
[----:B------:R-:W-:-:S05]  /*eb510*/  IMAD.X R13, R14, 0x1, R27, P2 ;  /* 0x000000010e0d7824 */ /* 0x000fca00010e061b */
[----:B------:R0:W-:Y:S04]  /*eb520*/  STL.64 [R1+0xad0], R12 ;  /* 0x000ad00c01007387 */ /* 0x0001e80000100a00 */
[----:B0-----:R-:W2:Y:S04]  /*eb530*/  LDL.LU.64 R12, [R1+0x5590] ;  /* 0x00559000010c7983 */ /* 0x001ea80000300a00 */
[----:B------:R-:W2:Y:S01]  /*eb540*/  LDL.LU R25, [R1+0x5098] ;  /* 0x0050980001197983 */ /* 0x000ea20000300800 */
[----:B------:R-:W-:Y:S02]  /*eb550*/  SHF.R.U32.HI R10, RZ, 0x8, R10 ;  /* 0x00000008ff0a7819 */ /* 0x000fe4000001160a */
[----:B------:R-:W-:-:S02]  /*eb560*/  SHF.R.U32.HI R14, RZ, 0x8, R9 ;  /* 0x00000008ff0e7819 */ /* 0x000fc40000011609 */
[----:B------:R-:W2:Y:S01]  /*eb570*/  LDL.LU R9, [R1+0x87c] ;  /* 0x00087c0001097983 */ /* 0x000ea20000300800 */
[----:B------:R-:W-:Y:S02]  /*eb580*/  LOP3.LUT R10, R10, 0xffff, RZ, 0xc0, !PT ;  /* 0x0000ffff0a0a7812 */ /* 0x000fe400078ec0ff */
[----:B------:R-:W-:Y:S01]  /*eb590*/  LOP3.LUT R14, R14, 0xffff, RZ, 0xc0, !PT ;  /* 0x0000ffff0e0e7812 */ /* 0x000fe200078ec0ff */
[----:B------:R-:W2:Y:S03]  /*eb5a0*/  LDL.LU R22, [R1+0xa1c] ;  /* 0x000a1c0001167983 */ /* 0x000ea60000300800 */
[----:B------:R-:W-:-:S05]  /*eb5b0*/  PRMT R16, R10, 0x3340, R14 ;  /* 0x000033400a107816 */ /* 0x000fca000000000e */
[----:B------:R0:W-:Y:S01]  /*eb5c0*/  STL [R1+0x2b0], R16 ;  /* 0x0002b01001007387 */ /* 0x0001e20000100800 */
[----:B------:R-:W-:-:S04]  /*eb5d0*/  SHF.R.U32.HI R17, RZ, 0x8, R17 ;  /* 0x00000008ff117819 */ /* 0x000fc80000011611 */
[----:B------:R-:W-:-:S04]  /*eb5e0*/  LOP3.LUT R17, R17, 0xffff, RZ, 0xc0, !PT ;  /* 0x0000ffff11117812 */ /* 0x000fc800078ec0ff */
[--C-:B------:R-:W-:Y:S02]  /*eb5f0*/  PRMT R17, R17, 0x3340, R0.reuse ;  /* 0x0000334011117816 */ /* 0x100fe40000000000 */
[----:B---3--:R-:W-:Y:S02]  /*eb600*/  LOP3.LUT R14, R28, 0xffff, RZ, 0xc0, !PT ;  /* 0x0000ffff1c0e7812 */ /* 0x008fe400078ec0ff */
[----:B----4-:R-:W-:Y:S02]  /*eb610*/  LOP3.LUT R10, R29, 0xffff, RZ, 0xc0, !PT ;  /* 0x0000ffff1d0a7812 */ /* 0x010fe400078ec0ff */
[----:B0-----:R-:W-:Y:S02]  /*eb620*/  LOP3.LUT R16, R21, 0xffff, RZ, 0xc0, !PT ;  /* 0x0000ffff15107812 */ /* 0x001fe400078ec0ff */
[----:B------:R-:W-:Y:S02]  /*eb630*/  PRMT R21, R10, 0x3340, R0 ;  /* 0x000033400a157816 */ /* 0x000fe40000000000 */
[----:B------:R-:W-:-:S04]  /*eb640*/  PRMT R20, R14, 0x3340, R16 ;  /* 0x000033400e147816 */ /* 0x000fc80000000010 */
[----:B------:R-:W-:Y:S02]  /*eb650*/  PRMT R20, R20, 0x5410, R21 ;  /* 0x0000541014147816 */ /* 0x000fe40000000015 */
[----:B------:R-:W-:Y:S02]  /*eb660*/  SHF.R.U32.HI R14, RZ, 0x8, R14 ;  /* 0x00000008ff0e7819 */ /* 0x000fe4000001160e */
[----:B------:R-:W-:Y:S01]  /*eb670*/  SHF.R.U32.HI R16, RZ, 0x8, R16 ;  /* 0x00000008ff107819 */ /* 0x000fe20000011610 */
[----:B------:R0:W-:Y:S04]  /*eb680*/  STL [R1+0x498], R20 ;  /* 0x0004981401007387 */ /* 0x0001e80000100800 */
[----:B------:R-:W3:Y:S04]  /*eb690*/  LDL.LU R28, [R1+0x50a0] ;  /* 0x0050a000011c7983 */ /* 0x000ee80000300800 */
[----:B------:R-:W4:Y:S01]  /*eb6a0*/  LDL.LU R21, [R1+0xa28] ;  /* 0x000a280001157983 */ /* 0x000f220000300800 */
[----:B------:R-:W-:-:S02]  /*eb6b0*/  LOP3.LUT R14, R14, 0xffff, RZ, 0xc0, !PT ;  /* 0x0000ffff0e0e7812 */ /* 0x000fc400078ec0ff */
[----:B------:R-:W-:Y:S02]  /*eb6c0*/  LOP3.LUT R16, R16, 0xffff, RZ, 0xc0, !PT ;  /* 0x0000ffff10107812 */ /* 0x000fe400078ec0ff */
[----:B------:R-:W-:Y:S02]  /*eb6d0*/  SHF.R.U32.HI R10, RZ, 0x8, R10 ;  /* 0x00000008ff0a7819 */ /* 0x000fe4000001160a */
[----:B------:R-:W-:Y:S02]  /*eb6e0*/  PRMT R14, R14, 0x3340, R16 ;  /* 0x000033400e0e7816 */ /* 0x000fe40000000010 */
[----:B------:R-:W-:Y:S02]  /*eb6f0*/  IADD3 R16, P2, R19, R0, RZ ;  /* 0x0000000013107210 */ /* 0x000fe40007f5e0ff */
[----:B0-----:R-:W-:Y:S02]  /*eb700*/  SHF.R.S32.HI R20, RZ, 0x1f, R19 ;  /* 0x0000001fff147819 */ /* 0x001fe40000011413 */
[----:B------:R-:W-:Y:S01]  /*eb710*/  LOP3.LUT R10, R10, 0xffff, RZ, 0xc0, !PT ;  /* 0x0000ffff0a0a7812 */ /* 0x000fe200078ec0ff */
[----:B------:R0:W-:Y:S04]  /*eb720*/  STL [R1+0x60], R17 ;  /* 0x0000601101007387 */ /* 0x0001e80000100800 */
[----:B------:R1:W-:Y:S01]  /*eb730*/  STL [R1+0x2ac], R14 ;  /* 0x0002ac0e01007387 */ /* 0x0003e20000100800 */
[----:B0-----:R-:W-:Y:S01]  /*eb740*/  IMAD.X R17, R20, 0x1, R2, P2 ;  /* 0x0000000114117824 */ /* 0x001fe200010e0602 */
[----:B-1----:R-:W-:-:S04]  /*eb750*/  PRMT R14, R10, 0x3340, R0 ;  /* 0x000033400a0e7816 */ /* 0x002fc80000000000 */
[----:B------:R-:W-:Y:S04]  /*eb760*/  STL.64 [R1+0xab0], R16 ;  /* 0x000ab01001007387 */ /* 0x000fe80000100a00 */
[----:B------:R-:W4:Y:S04]  /*eb770*/  LDL.LU R29, [R1+0x5020] ;  /* 0x00502000011d7983 */ /* 0x000f280000300800 */
[----:B------:R0:W-:Y:S01]  /*eb780*/  STL [R1+0x70], R14 ;  /* 0x0000700e01007387 */ /* 0x0001e20000100800 */
[----:B--2---:R-:W-:-:S03]  /*eb790*/  LOP3.LUT R10, R25, 0xffff, RZ, 0xc0, !PT ;  /* 0x0000ffff190a7812 */ /* 0x004fc600078ec0ff */
[----:B------:R-:W2:Y:S01]  /*eb7a0*/  LDL.LU R25, [R1+0xa0c] ;  /* 0x000a0c0001197983 */ /* 0x000ea20000300800 */
[----:B------:R-:W-:Y:S02]  /*eb7b0*/  LOP3.LUT R9, R9, 0xffff, RZ, 0xc0, !PT ;  /* 0x0000ffff09097812 */ /* 0x000fe400078ec0ff */
[----:B0-----:R-:W-:Y:S02]  /*eb7c0*/  LOP3.LUT R14, R22, 0xffff, RZ, 0xc0, !PT ;  /* 0x0000ffff160e7812 */ /* 0x001fe400078ec0ff */
[----:B------:R-:W-:Y:S02]  /*eb7d0*/  PRMT R17, R9, 0x3340, R0 ;  /* 0x0000334009117816 */ /* 0x000fe40000000000 */
[----:B------:R-:W-:Y:S02]  /*eb7e0*/  PRMT R16, R10, 0x3340, R14 ;  /* 0x000033400a107816 */ /* 0x000fe4000000000e */
[----:B------:R-:W-:Y:S02]  /*eb7f0*/  SHF.R.U32.HI R10, RZ, 0x8, R10 ;  /* 0x00000008ff0a7819 */ /* 0x000fe4000001160a */
[----:B------:R-:W-:-:S02]  /*eb800*/  SHF.R.U32.HI R14, RZ, 0x8, R14 ;  /* 0x00000008ff0e7819 */ /* 0x000fc4000001160e */
[----:B------:R-:W-:Y:S02]  /*eb810*/  SHF.R.U32.HI R9, RZ, 0x8, R9 ;  /* 0x00000008ff097819 */ /* 0x000fe40000011609 */
[----:B------:R-:W-:Y:S02]  /*eb820*/  LOP3.LUT R10, R10, 0xffff, RZ, 0xc0, !PT ;  /* 0x0000ffff0a0a7812 */ /* 0x000fe400078ec0ff */
[----:B------:R-:W-:Y:S02]  /*eb830*/  LOP3.LUT R14, R14, 0xffff, RZ, 0xc0, !PT ;  /* 0x0000ffff0e0e7812 */ /* 0x000fe400078ec0ff */
[----:B------:R-:W-:Y:S02]  /*eb840*/  LOP3.LUT R9, R9, 0xffff, RZ, 0xc0, !PT ;  /* 0x0000ffff09097812 */ /* 0x000fe400078ec0ff */
[----:B------:R-:W-:Y:S02]  /*eb850*/  PRMT R16, R16, 0x5410, R17 ;  /* 0x0000541010107816 */ /* 0x000fe40000000011 */
[----:B------:R-:W-:-:S02]  /*eb860*/  PRMT R14, R10, 0x3340, R14 ;  /* 0x000033400a0e7816 */ /* 0x000fc4000000000e */
[----:B------:R-:W-:Y:S01]  /*eb870*/  PRMT R9, R9, 0x3340, R0 ;  /* 0x0000334009097816 */ /* 0x000fe20000000000 */
[----:B------:R-:W-:Y:S04]  /*eb880*/  STL [R1+0x49c], R16 ;  /* 0x00049c1001007387 */ /* 0x000fe80000100800 */
[----:B------:R-:W-:Y:S04]  /*eb890*/  STL [R1+0x54c0], R14 ;  /* 0x0054c00e01007387 */ /* 0x000fe80000100800 */
[----:B------:R-:W2:Y:S04]  /*eb8a0*/  LDL.LU R17, [R1+0x5034] ;  /* 0x0050340001117983 */ /* 0x000ea80000300800 */
[----:B------:R0:W-:Y:S02]  /*eb8b0*/  STL [R1+0x7c], R9 ;  /* 0x00007c0901007387 */ /* 0x0001e40000100800 */
[----:B0-----:R-:W-:-:S02]  /*eb8c0*/  LOP3.LUT R9, R26, 0xffff, RZ, 0xc0, !PT ;  /* 0x0000ffff1a097812 */ /* 0x001fc400078ec0ff */
[----:B---3--:R-:W-:Y:S02]  /*eb8d0*/  LOP3.LUT R10, R28, 0xffff, RZ, 0xc0, !PT ;  /* 0x0000ffff1c0a7812 */ /* 0x008fe400078ec0ff */
[----:B----4-:R-:W-:Y:S02]  /*eb8e0*/  LOP3.LUT R14, R21, 0xffff, RZ, 0xc0, !PT ;  /* 0x0000ffff150e7812 */ /* 0x010fe400078ec0ff */
[----:B------:R-:W3:Y:S04]  /*eb8f0*/  LDL.LU R21, [R1+0xa18] ;  /* 0x000a180001157983 */ /* 0x000ee80000300800 */
[----:B------:R0:W-:Y:S04]  /*eb900*/  STL [R1+0x5b4], R10 ;  /* 0x0005b40a01007387 */ /* 0x0001e80000100800 */
[----:B------:R-:W4:Y:S04]  /*eb910*/  LDL.LU R26, [R1+0x558c] ;  /* 0x00558c00011a7983 */ /* 0x000f280000300800 */
[----:B------:R1:W-:Y:S04]  /*eb920*/  STL [R1+0x5b0], R14 ;  /* 0x0005b00e01007387 */ /* 0x0003e80000100800 */
[----:B------:R1:W-:Y:S01]  /*eb930*/  STL [R1+0x5ac], R9 ;  /* 0x0005ac0901007387 */ /* 0x0003e20000100800 */
[----:B0-----:R-:W-:-:S02]  /*eb940*/  SHF.R.U32.HI R10, RZ, 0x8, R10 ;  /* 0x00000008ff0a7819 */ /* 0x001fc4000001160a */
[----:B-1----:R-:W-:Y:S02]  /*eb950*/  SHF.R.U32.HI R14, RZ, 0x8, R14 ;  /* 0x00000008ff0e7819 */ /* 0x002fe4000001160e */
        /* <DEDUP_REMOVED lines=9> */
[----:B------:R-:W-:Y:S02]  /*eb9f0*/  IADD3 R28, P2, R19, R3, RZ ;  /* 0x00000003131c7210 */ /* 0x000fe40007f5e0ff */
[----:B0-----:R-:W-:-:S03]  /*eba00*/  LOP3.LUT R10, R11, 0xffff, RZ, 0xc0, !PT ;  /* 0x0000ffff0b0a7812 */ /* 0x001fc600078ec0ff */
[----:B------:R-:W-:Y:S01]  /*eba10*/  IMAD.X R29, R20, 0x1, R4, P2 ;  /* 0x00000001141d7824 */ /* 0x000fe200010e0604 */
[----:B------:R-:W4:Y:S01]  /*eba20*/  LDL.LU R11, [R1+0x5588] ;  /* 0x00558800010b7983 */ /* 0x000f220000300800 */
[----:B------:R-:W-:Y:S02]  /*eba30*/  PRMT R22, R10, 0x3340, R0 ;  /* 0x000033400a167816 */ /* 0x000fe40000000000 */
[----:B--2---:R-:W-:-:S04]  /*eba40*/  LOP3.LUT R16, R25, 0xffff, RZ, 0xc0, !PT ;  /* 0x0000ffff19107812 */ /* 0x004fc800078ec0ff */
[----:B-1----:R-:W-:-:S04]  /*eba50*/  PRMT R9, R14, 0x3340, R16 ;  /* 0x000033400e097816 */ /* 0x002fc80000000010 */
[----:B------:R-:W-:-:S05]  /*eba60*/  PRMT R9, R9, 0x5410, R22 ;  /* 0x0000541009097816 */ /* 0x000fca0000000016 */
[----:B------:R-:W-:Y:S04]  /*eba70*/  STL [R1+0x4a4], R9 ;  /* 0x0004a40901007387 */ /* 0x000fe80000100800 */
[----:B------:R0:W-:Y:S04]  /*eba80*/  STL.64 [R1+0xa98], R28 ;  /* 0x000a981c01007387 */ /* 0x0001e80000100a00 */
[----:B0-----:R-:W2:Y:S01]  /*eba90*/  LDL.LU.64 R28, [R1+0x5580] ;  /* 0x00558000011c7983 */ /* 0x001ea20000300a00 */
[----:B------:R-:W-:Y:S02]  /*ebaa0*/  SHF.R.U32.HI R10, RZ, 0x8, R10 ;  /* 0x00000008ff0a7819 */ /* 0x000fe4000001160a */
[----:B------:R-:W-:-:S02]  /*ebab0*/  SHF.R.U32.HI R14, RZ, 0x8, R14 ;  /* 0x00000008ff0e7819 */ /* 0x000fc4000001160e */
[----:B------:R-:W-:Y:S01]  /*ebac0*/  SHF.R.U32.HI R16, RZ, 0x8, R16 ;  /* 0x00000008ff107819 */ /* 0x000fe20000011610 */
[----:B------:R-:W4:Y:S01]  /*ebad0*/  LDL.LU R9, [R1+0x4fa4] ;  /* 0x004fa40001097983 */ /* 0x000f220000300800 */
[----:B------:R-:W-:Y:S02]  /*ebae0*/  LOP3.LUT R10, R10, 0xffff, RZ, 0xc0, !PT ;  /* 0x0000ffff0a0a7812 */ /* 0x000fe400078ec0ff */
[----:B------:R-:W-:Y:S02]  /*ebaf0*/  LOP3.LUT R14, R14, 0xffff, RZ, 0xc0, !PT ;  /* 0x0000ffff0e0e7812 */ /* 0x000fe400078ec0ff */
[----:B------:R-:W-:Y:S01]  /*ebb00*/  LOP3.LUT R16, R16, 0xffff, RZ, 0xc0, !PT ;  /* 0x0000ffff10107812 */ /* 0x000fe200078ec0ff */
[----:B------:R-:W4:Y:S01]  /*ebb10*/  LDL.LU R22, [R1+0x92c] ;  /* 0x00092c0001167983 */ /* 0x000f220000300800 */
[----:B------:R-:W-:Y:S02]  /*ebb20*/  PRMT R10, R10, 0x3340, R0 ;  /* 0x000033400a0a7816 */ /* 0x000fe40000000000 */
[----:B------:R-:W-:-:S02]  /*ebb30*/  PRMT R25, R14, 0x3340, R16 ;  /* 0x000033400e197816 */ /* 0x000fc40000000010 */
[----:B------:R-:W-:Y:S01]  /*ebb40*/  LOP3.LUT R16, R17, 0xffff, RZ, 0xc0, !PT ;  /* 0x0000ffff11107812 */ /* 0x000fe200078ec0ff */
[----:B------:R3:W-:Y:S02]  /*ebb50*/  STL [R1+0x88], R10 ;  /* 0x0000880a01007387 */ /* 0x0007e40000100800 */
[----:B---3--:R-:W-:-:S04]  /*ebb60*/  LOP3.LUT R10, R21, 0xffff, RZ, 0xc0, !PT ;  /* 0x0000ffff150a7812 */ /* 0x008fc800078ec0ff */
[----:B------:R-:W-:Y:S02]  /*ebb70*/  PRMT R17, R16, 0x3340, R10 ;  /* 0x0000334010117816 */ /* 0x000fe4000000000a */
[----:B--2---:R-:W-:-:S04]  /*ebb80*/  LOP3.LUT R14, R29, 0xffff, RZ, 0xc0, !PT ;  /* 0x0000ffff1d0e7812 */ /* 0x004fc800078ec0ff */
[----:B------:R-:W-:-:S04]  /*ebb90*/  PRMT R21, R14, 0x3340, R0 ;  /* 0x000033400e157816 */ /* 0x000fc80000000000 */
[----:B------:R-:W-:Y:S02]  /*ebba0*/  PRMT R29, R17, 0x5410, R21 ;  /* 0x00005410111d7816 */ /* 0x000fe40000000015 */
[----:B------:R-:W2:Y:S04]  /*ebbb0*/  LDL.LU R17, [R1+0x4fc0] ;  /* 0x004fc00001117983 */ /* 0x000ea80000300800 */
[----:B------:R-:W3:Y:S04]  /*ebbc0*/  LDL.LU R21, [R1+0x2d4] ;  /* 0x0002d40001157983 */ /* 0x000ee80000300800 */
[----:B------:R-:W-:Y:S04]  /*ebbd0*/  STL [R1+0x5458], R29 ;  /* 0x0054581d01007387 */ /* 0x000fe80000100800 */
[----:B------:R0:W-:Y:S04]  /*ebbe0*/  STL [R1+0x5540], R28 ;  /* 0x0055401c01007387 */ /* 0x0001e80000100800 */
[----:B------:R1:W-:Y:S01]  /*ebbf0*/  STL.64 [R1+0x5570], R4 ;  /* 0x0055700401007387 */ /* 0x0003e20000100a00 */
[----:B0-----:R-:W-:-:S05]  /*ebc00*/  IADD3 R28, P2, R19, R5, RZ ;  /* 0x00000005131c7210 */ /* 0x001fca0007f5e0ff */
[C---:B------:R-:W-:Y:S01]  /*ebc10*/  IMAD.X R29, R20.reuse, 0x1, R7, P2 ;  /* 0x00000001141d7824 */ /* 0x040fe200010e0607 */
[----:B-1----:R-:W-:Y:S02]  /*ebc20*/  IADD3 R4, P2, R19, R6, RZ ;  /* 0x0000000613047210 */ /* 0x002fe40007f5e0ff */
[----:B------:R-:W3:Y:S03]  /*ebc30*/  LDL.LU R19, [R1+0x5578] ;  /* 0x0055780001137983 */ /* 0x000ee60000300800 */
[----:B------:R-:W-:Y:S01]  /*ebc40*/  IMAD.X R5, R20, 0x1, R27, P2 ;  /* 0x0000000114057824 */ /* 0x000fe200010e061b */
[----:B------:R-:W-:Y:S04]  /*ebc50*/  STL.64 [R1+0xa90], R28 ;  /* 0x000a901c01007387 */ /* 0x000fe80000100a00 */
[----:B------:R0:W-:Y:S02]  /*ebc60*/  STL.64 [R1+0xa88], R4 ;  /* 0x000a880401007387 */ /* 0x0001e40000100a00 */
[----:B0-----:R-:W-:-:S02]  /*ebc70*/  SHF.R.U32.HI R4, RZ, 0x8, R16 ;  /* 0x00000008ff047819 */ /* 0x001fc40000011610 */
[----:B------:R-:W-:Y:S02]  /*ebc80*/  SHF.R.U32.HI R5, RZ, 0x8, R10 ;  /* 0x00000008ff057819 */ /* 0x000fe4000001160a */
[----:B------:R-:W-:Y:S02]  /*ebc90*/  LOP3.LUT R4, R4, 0xffff, RZ, 0xc0, !PT ;  /* 0x0000ffff04047812 */ /* 0x000fe400078ec0ff */
[----:B------:R-:W-:-:S04]  /*ebca0*/  LOP3.LUT R5, R5, 0xffff, RZ, 0xc0, !PT ;  /* 0x0000ffff05057812 */ /* 0x000fc800078ec0ff */
[----:B------:R-:W-:Y:S02]  /*ebcb0*/  PRMT R5, R4, 0x3340, R5 ;  /* 0x0000334004057816 */ /* 0x000fe40000000005 */
[----:B----4-:R-:W-:Y:S02]  /*ebcc0*/  LOP3.LUT R4, R9, 0xffff, RZ, 0xc0, !PT ;  /* 0x0000ffff09047812 */ /* 0x010fe400078ec0ff */
[----:B------:R-:W-:Y:S01]  /*ebcd0*/  LOP3.LUT R10, R8, 0xffff, RZ, 0xc0, !PT ;  /* 0x0000ffff080a7812 */ /* 0x000fe200078ec0ff */
[----:B------:R0:W-:Y:S01]  /*ebce0*/  STL [R1+0x2c4], R5 ;  /* 0x0002c40501007387 */ /* 0x0001e20000100800 */
[----:B------:R-:W-:Y:S02]  /*ebcf0*/  SHF.R.U32.HI R14, RZ, 0x8, R14 ;  /* 0x00000008ff0e7819 */ /* 0x000fe4000001160e */
[----:B------:R-:W-:Y:S02]  /*ebd00*/  PRMT R9, R10, 0x3340, R0 ;  /* 0x000033400a097816 */ /* 0x000fe40000000000 */
[----:B0-----:R-:W-:-:S02]  /*ebd10*/  LOP3.LUT R5, R22, 0xffff, RZ, 0xc0, !PT ;  /* 0x0000ffff16057812 */ /* 0x001fc400078ec0ff */
[----:B------:R-:W-:Y:S02]  /*ebd20*/  LOP3.LUT R14, R14, 0xffff, RZ, 0xc0, !PT ;  /* 0x0000ffff0e0e7812 */ /* 0x000fe400078ec0ff */
[--C-:B------:R-:W-:Y:S02]  /*ebd30*/  PRMT R8, R4, 0x3340, R5.reuse ;  /* 0x0000334004087816 */ /* 0x100fe40000000005 */
[----:B------:R-:W-:Y:S02]  /*ebd40*/  SHF.R.U32.HI R4, RZ, 0x8, R4 ;  /* 0x00000008ff047819 */ /* 0x000fe40000011604 */
[----:B------:R-:W-:Y:S02]  /*ebd50*/  SHF.R.U32.HI R5, RZ, 0x8, R5 ;  /* 0x00000008ff057819 */ /* 0x000fe40000011605 */
[----:B------:R-:W-:Y:S02]  /*ebd60*/  PRMT R16, R8, 0x5410, R9 ;  /* 0x0000541008107816 */ /* 0x000fe40000000009 */
[----:B------:R-:W-:-:S02]  /*ebd70*/  LOP3.LUT R4, R4, 0xffff, RZ, 0xc0, !PT ;  /* 0x0000ffff04047812 */ /* 0x000fc400078ec0ff */
[----:B------:R-:W-:Y:S02]  /*ebd80*/  LOP3.LUT R5, R5, 0xffff, RZ, 0xc0, !PT ;  /* 0x0000ffff05057812 */ /* 0x000fe400078ec0ff */
[----:B------:R-:W-:Y:S01]  /*ebd90*/  PRMT R14, R14, 0x3340, R0 ;  /* 0x000033400e0e7816 */ /* 0x000fe20000000000 */
[----:B------:R-:W4:Y:S04]  /*ebda0*/  LDL.LU R8, [R1+0x5134] ;  /* 0x0051340001087983 */ /* 0x000f280000300800 */
[----:B------:R-:W4:Y:S04]  /*ebdb0*/  LDL.LU R9, [R1+0x8f8] ;  /* 0x0008f80001097983 */ /* 0x000f280000300800 */
[----:B------:R-:W-:Y:S04]  /*ebdc0*/  STL [R1+0x4ec], R16 ;  /* 0x0004ec1001007387 */ /* 0x000fe80000100800 */
[----:B------:R-:W4:Y:S01]  /*ebdd0*/  LDL.LU R22, [R1+0xa64] ;  /* 0x000a640001167983 */ /* 0x000f220000300800 */
[----:B------:R-:W-:-:S03]  /*ebde0*/  PRMT R4, R4, 0x3340, R5 ;  /* 0x0000334004047816 */ /* 0x000fc60000000005 */
[----:B------:R0:W-:Y:S04]  /*ebdf0*/  STL [R1+0x84], R14 ;  /* 0x0000840e01007387 */ /* 0x0001e80000100800 */
[----:B------:R1:W-:Y:S01]  /*ebe00*/  STL [R1+0x404], R4 ;  /* 0x0004040401007387 */ /* 0x0003e20000100800 */
[----:B0-----:R-:W-:-:S03]  /*ebe10*/  LOP3.LUT R14, R13, 0xffff, RZ, 0xc0, !PT ;  /* 0x0000ffff0d0e7812 */ /* 0x001fc600078ec0ff */
[----:B------:R-:W4:Y:S01]  /*ebe20*/  LDL.LU R13, [R1+0x513c] ;  /* 0x00513c00010d7983 */ /* 0x000f220000300800 */
[----:B------:R-:W-:Y:S02]  /*ebe30*/  PRMT R5, R14, 0x3340, R0 ;  /* 0x000033400e057816 */ /* 0x000fe40000000000 */
[----:B--2---:R-:W-:Y:S02]  /*ebe40*/  LOP3.LUT R16, R17, 0xffff, RZ, 0xc0, !PT ;  /* 0x0000ffff11107812 */ /* 0x004fe400078ec0ff */
[----:B---3--:R-:W-:Y:S02]  /*ebe50*/  SHF.R.S32.HI R29, RZ, 0x1f, R21 ;  /* 0x0000001fff1d7819 */ /* 0x008fe40000011415 */
[----:B------:R-:W-:Y:S02]  /*ebe60*/  LOP3.LUT R17, R19, 0xffff, RZ, 0xc0, !PT ;  /* 0x0000ffff13117812 */ /* 0x000fe400078ec0ff */
[----:B------:R-:W2:Y:S02]  /*ebe70*/  LDL.LU R19, [R1+0xa6c] ;  /* 0x000a6c0001137983 */ /* 0x000ea40000300800 */
[----:B-1----:R-:W-:-:S04]  /*ebe80*/  PRMT R4, R16, 0x3340, R17 ;  /* 0x0000334010047816 */ /* 0x002fc80000000011 */
[----:B------:R-:W-:-:S05]  /*ebe90*/  PRMT R4, R4, 0x5410, R5 ;  /* 0x0000541004047816 */ /* 0x000fca0000000005 */
[----:B------:R0:W-:Y:S02]  /*ebea0*/  STL [R1+0x4e8], R4 ;  /* 0x0004e80401007387 */ /* 0x0001e40000100800 */
[----:B0-----:R-:W-:-:S05]  /*ebeb0*/  IADD3 R4, P2, R21, R0, RZ ;  /* 0x0000000015047210 */ /* 0x001fca0007f5e0ff */
[----:B------:R-:W-:-:S05]  /*ebec0*/  IMAD.X R5, R29, 0x1, R2, P2 ;  /* 0x000000011d057824 */ /* 0x000fca00010e0602 */
[----:B------:R0:W-:Y:S04]  /*ebed0*/  STL.64 [R1+0xa48], R4 ;  /* 0x000a480401007387 */ /* 0x0001e80000100a00 */
[----:B0-----:R-:W3:Y:S01]  /*ebee0*/  LDL.LU.64 R4, [R1+0x5570] ;  /* 0x0055700001047983 */ /* 0x001ee20000300a00 */
[----:B------:R-:W-:Y:S02]  /*ebef0*/  SHF.R.U32.HI R16, RZ, 0x8, R16 ;  /* 0x00000008ff107819 */ /* 0x000fe40000011610 */
[----:B------:R-:W-:Y:S02]  /*ebf00*/  SHF.R.U32.HI R17, RZ, 0x8, R17 ;  /* 0x00000008ff117819 */ /* 0x000fe40000011611 */
[----:B------:R-:W-:Y:S02]  /*ebf10*/  SHF.R.U32.HI R14, RZ, 0x8, R14 ;  /* 0x00000008ff0e7819 */ /* 0x000fe4000001160e */
[----:B------:R-:W-:-:S02]  /*ebf20*/  LOP3.LUT R16, R16, 0xffff, RZ, 0xc0, !PT ;  /* 0x0000ffff10107812 */ /* 0x000fc400078ec0ff */
[----:B------:R-:W-:Y:S02]  /*ebf30*/  LOP3.LUT R17, R17, 0xffff, RZ, 0xc0, !PT ;  /* 0x0000ffff11117812 */ /* 0x000fe400078ec0ff */
[----:B------:R-:W-:Y:S02]  /*ebf40*/  LOP3.LUT R14, R14, 0xffff, RZ, 0xc0, !PT ;  /* 0x0000ffff0e0e7812 */ /* 0x000fe400078ec0ff */
[----:B------:R-:W-:Y:S02]  /*ebf50*/  PRMT R16, R16, 0x3340, R17 ;  /* 0x0000334010107816 */ /* 0x000fe40000000011 */
[----:B------:R-:W-:Y:S02]  /*ebf60*/  PRMT R14, R14, 0x3340, R0 ;  /* 0x000033400e0e7816 */ /* 0x000fe40000000000 */
[----:B----4-:R-:W-:Y:S02]  /*ebf70*/  LOP3.LUT R28, R9, 0xffff, RZ, 0xc0, !PT ;  /* 0x0000ffff091c7812 */ /* 0x010fe400078ec0ff */
[----:B------:R-:W-:-:S02]  /*ebf80*/  LOP3.LUT R8, R8, 0xffff, RZ, 0xc0, !PT ;  /* 0x0000ffff08087812 */ /* 0x000fc400078ec0ff */
[----:B------:R-:W-:Y:S01]  /*ebf90*/  LOP3.LUT R9, R22, 0xffff, RZ, 0xc0, !PT ;  /* 0x0000ffff16097812 */ /* 0x000fe200078ec0ff */
[----:B------:R0:W-:Y:S04]  /*ebfa0*/  STL [R1+0x2d0], R16 ;  /* 0x0002d01001007387 */ /* 0x0001e80000100800 */
[----:B------:R1:W-:Y:S01]  /*ebfb0*/  STL [R1+0x80], R14 ;  /* 0x0000800e01007387 */ /* 0x0003e20000100800 */
[----:B------:R-:W-:Y:S02]  /*ebfc0*/  SHF.R.U32.HI R10, RZ, 0x8, R10 ;  /* 0x00000008ff0a7819 */ /* 0x000fe4000001160a */
[----:B0-----:R-:W-:Y:S02]  /*ebfd0*/  PRMT R16, R28, 0x3340, R0 ;  /* 0x000033401c107816 */ /* 0x001fe40000000000 */
[----:B-1----:R-:W-:-:S04]  /*ebfe0*/  PRMT R14, R8, 0x3340, R9 ;  /* 0x00003340080e7816 */ /* 0x002fc80000000009 */
[----:B------:R-:W-:Y:S02]  /*ebff0*/  PRMT R14, R14, 0x5410, R16 ;  /* 0x000054100e0e7816 */ /* 0x000fe40000000010 */
[----:B------:R-:W-:Y:S02]  /*ec000*/  IADD3 R16, P2, R21, R3, RZ ;  /* 0x0000000315107210 */ /* 0x000fe40007f5e0ff */
[----:B------:R-:W-:Y:S02]  /*ec010*/  SHF.R.U32.HI R8, RZ, 0x8, R8 ;  /* 0x00000008ff087819 */ /* 0x000fe40000011608 */
[----:B------:R-:W-:Y:S02]  /*ec020*/  SHF.R.U32.HI R9, RZ, 0x8, R9 ;  /* 0x00000008ff097819 */ /* 0x000fe40000011609 */
[----:B------:R-:W-:Y:S01]  /*ec030*/  LOP3.LUT R10, R10, 0xffff, RZ, 0xc0, !PT ;  /* 0x0000ffff0a0a7812 */ /* 0x000fe200078ec0ff */
[----:B------:R0:W-:Y:S01]  /*ec040*/  STL [R1+0x4e4], R14 ;  /* 0x0004e40e01007387 */ /* 0x0001e20000100800 */
[----:B------:R-:W-:-:S02]  /*ec050*/  LOP3.LUT R8, R8, 0xffff, RZ, 0xc0, !PT ;  /* 0x0000ffff08087812 */ /* 0x000fc400078ec0ff */
[----:B------:R-:W-:Y:S02]  /*ec060*/  LOP3.LUT R9, R9, 0xffff, RZ, 0xc0, !PT ;  /* 0x0000ffff09097812 */ /* 0x000fe400078ec0ff */
[----:B------:R-:W-:Y:S02]  /*ec070*/  PRMT R10, R10, 0x3340, R0 ;  /* 0x000033400a0a7816 */ /* 0x000fe40000000000 */
[----:B------:R-:W-:Y:S02]  /*ec080*/  PRMT R8, R8, 0x3340, R9 ;  /* 0x0000334008087816 */ /* 0x000fe40000000009 */
[----:B0-----:R-:W-:Y:S02]  /*ec090*/  LOP3.LUT R14, R13, 0xffff, RZ, 0xc0, !PT ;  /* 0x0000ffff0d0e7812 */ /* 0x001fe400078ec0ff */
[----:B--2---:R-:W-:Y:S01]  /*ec0a0*/  LOP3.LUT R20, R19, 0xffff, RZ, 0xc0, !PT ;  /* 0x0000ffff13147812 */ /* 0x004fe200078ec0ff */
[----:B---3--:R-:W-:-:S05]  /*ec0b0*/  IMAD.X R17, R29, 0x1, R4, P2 ;  /* 0x000000011d117824 */ /* 0x008fca00010e0604 */
[----:B------:R0:W-:Y:S04]  /*ec0c0*/  STL.64 [R1+0xa40], R16 ;  /* 0x000a401001007387 */ /* 0x0001e80000100a00 */
[----:B0-----:R-:W2:Y:S04]  /*ec0d0*/  LDL.LU R17, [R1+0x5110] ;  /* 0x0051100001117983 */ /* 0x001ea80000300800 */
[----:B------:R-:W3:Y:S04]  /*ec0e0*/  LDL.LU R16, [R1+0xa54] ;  /* 0x000a540001107983 */ /* 0x000ee80000300800 */
[----:B------:R0:W-:Y:S04]  /*ec0f0*/  STL [R1+0x78], R10 ;  /* 0x0000780a01007387 */ /* 0x0001e80000100800 */
[----:B------:R1:W-:Y:S01]  /*ec100*/  STL [R1+0x3ec], R8 ;  /* 0x0003ec0801007387 */ /* 0x0003e20000100800 */
[----:B0-----:R-:W-:-:S02]  /*ec110*/  LOP3.LUT R10, R26, 0xffff, RZ, 0xc0, !PT ;  /* 0x0000ffff1a0a7812 */ /* 0x001fc400078ec0ff */
[----:B-1----:R-:W-:Y:S01]  /*ec120*/  PRMT R8, R14, 0x3340, R20 ;  /* 0x000033400e087816 */ /* 0x002fe20000000014 */
[----:B------:R-:W4:Y:S04]  /*ec130*/  LDL.LU R26, [R1+0x5568] ;  /* 0x00556800011a7983 */ /* 0x000f280000300800 */
[----:B------:R-:W4:Y:S01]  /*ec140*/  LDL.LU R13, [R1+0x5088] ;  /* 0x00508800010d7983 */ /* 0x000f220000300800 */
[----:B------:R-:W-:-:S03]  /*ec150*/  PRMT R9, R10, 0x3340, R0 ;  /* 0x000033400a097816 */ /* 0x000fc60000000000 */
[----:B------:R-:W4:Y:S04]  /*ec160*/  LDL.LU R22, [R1+0xa2c] ;  /* 0x000a2c0001167983 */ /* 0x000f280000300800 */
[----:B------:R-:W4:Y:S01]  /*ec170*/  LDL.LU R19, [R1+0x5094] ;  /* 0x0050940001137983 */ /* 0x000f220000300800 */
[----:B------:R-:W-:Y:S02]  /*ec180*/  PRMT R9, R8, 0x5410, R9 ;  /* 0x0000541008097816 */ /* 0x000fe40000000009 */
[----:B------:R-:W-:-:S03]  /*ec190*/  IADD3 R8, P2, R21, R5, RZ ;  /* 0x0000000515087210 */ /* 0x000fc60007f5e0ff */
[----:B------:R0:W-:Y:S02]  /*ec1a0*/  STL [R1+0x4e0], R9 ;  /* 0x0004e00901007387 */ /* 0x0001e40000100800 */
[----:B0-----:R-:W-:-:S05]  /*ec1b0*/  IMAD.X R9, R29, 0x1, R7, P2 ;  /* 0x000000011d097824 */ /* 0x001fca00010e0607 */
[----:B------:R0:W-:Y:S02]  /*ec1c0*/  STL.64 [R1+0xa38], R8 ;  /* 0x000a380801007387 */ /* 0x0001e40000100a00 */
[----:B0-----:R-:W-:Y:S02]  /*ec1d0*/  IADD3 R8, P2, R21, R6, RZ ;  /* 0x0000000615087210 */ /* 0x001fe40007f5e0ff */
[----:B------:R-:W4:Y:S03]  /*ec1e0*/  LDL.LU R21, [R1+0xa50] ;  /* 0x000a500001157983 */ /* 0x000f260000300800 */
        /* <DEDUP_REMOVED lines=8> */
[----:B------:R-:W-:Y:S02]  /*ec270*/  SHF.R.U32.HI R28, RZ, 0x8, R28 ;  /* 0x00000008ff1c7819 */ /* 0x000fe4000001161c */
[----:B------:R-:W-:Y:S02]  /*ec280*/  PRMT R20, R14, 0x3340, R20 ;  /* 0x000033400e147816 */ /* 0x000fe40000000014 */
[----:B------:R-:W-:-:S04]  /*ec290*/  LOP3.LUT R28, R28, 0xffff, RZ, 0xc0, !PT ;  /* 0x0000ffff1c1c7812 */ /* 0x000fc800078ec0ff */
[----:B------:R-:W-:-:S05]  /*ec2a0*/  PRMT R28, R28, 0x3340, R0 ;  /* 0x000033401c1c7816 */ /* 0x000fca0000000000 */
[----:B------:R-:W-:Y:S04]  /*ec2b0*/  STL [R1+0x6c], R28 ;  /* 0x00006c1c01007387 */ /* 0x000fe80000100800 */
[----:B------:R-:W-:Y:S01]  /*ec2c0*/  STL [R1+0x400], R20 ;  /* 0x0004001401007387 */ /* 0x000fe20000100800 */
[----:B------:R-:W-:Y:S02]  /*ec2d0*/  LOP3.LUT R12, R12, 0xffff, RZ, 0xc0, !PT ;  /* 0x0000ffff0c0c7812 */ /* 0x000fe400078ec0ff */
[----:B--2---:R-:W-:Y:S02]  /*ec2e0*/  LOP3.LUT R17, R17, 0xffff, RZ, 0xc0, !PT ;  /* 0x0000ffff11117812 */ /* 0x004fe400078ec0ff */
[----:B---3--:R-:W-:Y:S02]  /*ec2f0*/  LOP3.LUT R14, R16, 0xffff, RZ, 0xc0, !PT ;  /* 0x0000ffff100e7812 */ /* 0x008fe400078ec0ff */
        /* <DEDUP_REMOVED lines=9> */
[----:B------:R0:W-:Y:S04]  /*ec390*/  STL [R1+0x564], R17 ;  /* 0x0005641101007387 */ /* 0x0001e80000100800 */
[----:B------:R1:W-:Y:S04]  /*ec3a0*/  STL [R1+0x74], R16 ;  /* 0x0000741001007387 */ /* 0x0003e80000100800 */
[----:B------:R2:W-:Y:S01]  /*ec3b0*/  STL [R1+0x4f0], R10 ;  /* 0x0004f00a01007387 */ /* 0x0005e20000100800 */
[----:B----4-:R-:W-:-:S02]  /*ec3c0*/  LOP3.LUT R13, R13, 0xffff, RZ, 0xc0, !PT ;  /* 0x0000ffff0d0d7812 */ /* 0x010fc400078ec0ff */
[----:B------:R-:W-:Y:S02]  /*ec3d0*/  LOP3.LUT R14, R22, 0xffff, RZ, 0xc0, !PT ;  /* 0x0000ffff160e7812 */ /* 0x000fe400078ec0ff */
[----:B------:R-:W-:Y:S02]  /*ec3e0*/  LOP3.LUT R19, R19, 0xffff, RZ, 0xc0, !PT ;  /* 0x0000ffff13137812 */ /* 0x000fe400078ec0ff */
[----:B0-----:R-:W-:Y:S02]  /*ec3f0*/  PRMT R17, R12, 0x3340, R0 ;  /* 0x000033400c117816 */ /* 0x001fe40000000000 */
[----:B-1----:R-:W-:Y:S02]  /*ec400*/  PRMT R16, R13, 0x3340, R14 ;  /* 0x000033400d107816 */ /* 0x002fe4000000000e */
[----:B------:R-:W-:Y:S02]  /*ec410*/  LOP3.LUT R20, R21, 0xffff, RZ, 0xc0, !PT ;  /* 0x0000ffff15147812 */ /* 0x000fe400078ec0ff */
[----:B------:R-:W-:-:S02]  /*ec420*/  PRMT R21, R16, 0x5410, R17 ;  /* 0x0000541010157816 */ /* 0x000fc40000000011 */
[----:B--2---:R-:W-:Y:S02]  /*ec430*/  LOP3.LUT R10, R9, 0xffff, RZ, 0xc0, !PT ;  /* 0x0000ffff090a7812 */ /* 0x004fe400078ec0ff */
[----:B------:R-:W2:Y:S01]  /*ec440*/  LDL.LU R9, [R1+0x501c] ;  /* 0x00501c0001097983 */ /* 0x000ea20000300800 */
[----:B------:R-:W-:Y:S02]  /*ec450*/  PRMT R16, R19, 0x3340, R20 ;  /* 0x0000334013107816 */ /* 0x000fe40000000014 */
[----:B------:R-:W-:Y:S01]  /*ec460*/  PRMT R17, R10, 0x3340, R0 ;  /* 0x000033400a117816 */ /* 0x000fe20000000000 */
[----:B------:R0:W-:Y:S01]  /*ec470*/  STL [R1+0x48c], R21 ;  /* 0x00048c1501007387 */ /* 0x0001e20000100800 */
[----:B------:R-:W-:Y:S02]  /*ec480*/  SHF.R.U32.HI R19, RZ, 0x8, R19 ;  /* 0x00000008ff137819 */ /* 0x000fe40000011613 */
[----:B------:R-:W-:Y:S02]  /*ec490*/  SHF.R.U32.HI R20, RZ, 0x8, R20 ;  /* 0x00000008ff147819 */ /* 0x000fe40000011614 */
[----:B------:R-:W-:-:S02]  /*ec4a0*/  SHF.R.S32.HI R22, RZ, 0x1f, R29 ;  /* 0x0000001fff167819 */ /* 0x000fc4000001141d */
[----:B------:R-:W-:Y:S02]  /*ec4b0*/  LOP3.LUT R19, R19, 0xffff, RZ, 0xc0, !PT ;  /* 0x0000ffff13137812 */ /* 0x000fe400078ec0ff */
[----:B------:R-:W-:Y:S02]  /*ec4c0*/  LOP3.LUT R20, R20, 0xffff, RZ, 0xc0, !PT ;  /* 0x0000ffff14147812 */ /* 0x000fe400078ec0ff */
[----:B0-----:R-:W-:Y:S02]  /*ec4d0*/  PRMT R21, R16, 0x5410, R17 ;  /* 0x0000541010157816 */ /* 0x001fe40000000011 */
[----:B------:R-:W-:-:S03]  /*ec4e0*/  IADD3 R16, P2, R29, R0, RZ ;  /* 0x000000001d107210 */ /* 0x000fc60007f5e0ff */
[----:B------:R0:W-:Y:S02]  /*ec4f0*/  STL [R1+0x4a0], R21 ;  /* 0x0004a01501007387 */ /* 0x0001e40000100800 */
[----:B------:R-:W-:-:S05]  /*ec500*/  IMAD.X R17, R22, 0x1, R2, P2 ;  /* 0x0000000116117824 */ /* 0x000fca00010e0602 */
[----:B------:R1:W-:Y:S01]  /*ec510*/  STL.64 [R1+0x9f0], R16 ;  /* 0x0009f01001007387 */ /* 0x0003e20000100a00 */
[----:B0-----:R-:W-:-:S03]  /*ec520*/  PRMT R21, R19, 0x3340, R20 ;  /* 0x0000334013157816 */ /* 0x001fc60000000014 */
[----:B-1----:R-:W3:Y:S04]  /*ec530*/  LDL.LU.64 R16, [R1+0x5558] ;  /* 0x0055580001107983 */ /* 0x002ee80000300a00 */
[----:B------:R0:W-:Y:S04]  /*ec540*/  STL [R1+0x54c4], R21 ;  /* 0x0054c41501007387 */ /* 0x0001e80000100800 */
[----:B------:R-:W4:Y:S01]  /*ec550*/  LDL.LU R19, [R1+0x5038] ;  /* 0x0050380001137983 */ /* 0x000f220000300800 */
[----:B------:R-:W-:Y:S02]  /*ec560*/  SHF.R.U32.HI R13, RZ, 0x8, R13 ;  /* 0x00000008ff0d7819 */ /* 0x000fe4000001160d */
[----:B------:R-:W-:-:S02]  /*ec570*/  SHF.R.U32.HI R14, RZ, 0x8, R14 ;  /* 0x00000008ff0e7819 */ /* 0x000fc4000001160e */
[----:B------:R-:W-:Y:S02]  /*ec580*/  LOP3.LUT R13, R13, 0xffff, RZ, 0xc0, !PT ;  /* 0x0000ffff0d0d7812 */ /* 0x000fe400078ec0ff */
[----:B------:R-:W-:Y:S02]  /*ec590*/  LOP3.LUT R14, R14, 0xffff, RZ, 0xc0, !PT ;  /* 0x0000ffff0e0e7812 */ /* 0x000fe400078ec0ff */
[----:B------:R-:W-:Y:S02]  /*ec5a0*/  IADD3 R20, P2, R29, R3, RZ ;  /* 0x000000031d147210 */ /* 0x000fe40007f5e0ff */
[----:B------:R-:W-:Y:S02]  /*ec5b0*/  PRMT R13, R13, 0x3340, R14 ;  /* 0x000033400d0d7816 */ /* 0x000fe4000000000e */
[----:B------:R-:W-:Y:S01]  /*ec5c0*/  SHF.R.U32.HI R12, RZ, 0x8, R12 ;  /* 0x00000008ff0c7819 */ /* 0x000fe2000001160c */
[----:B0-----:R-:W-:Y:S02]  /*ec5d0*/  IMAD.X R21, R22, 0x1, R4, P2 ;  /* 0x0000000116157824 */ /* 0x001fe400010e0604 */
[----:B------:R0:W-:Y:S01]  /*ec5e0*/  STL [R1+0x2d4], R13 ;  /* 0x0002d40d01007387 */ /* 0x0001e20000100800 */
[----:B------:R-:W-:-:S02]  /*ec5f0*/  LOP3.LUT R12, R12, 0xffff, RZ, 0xc0, !PT ;  /* 0x0000ffff0c0c7812 */ /* 0x000fc400078ec0ff */
[----:B------:R-:W-:Y:S01]  /*ec600*/  SHF.R.U32.HI R10, RZ, 0x8, R10 ;  /* 0x00000008ff0a7819 */ /* 0x000fe2000001160a */
[----:B0-----:R-:W3:Y:S04]  /*ec610*/  LDL.LU R13, [R1+0x97c] ;  /* 0x00097c00010d7983 */ /* 0x001ee80000300800 */
[----:B------:R0:W-:Y:S01]  /*ec620*/  STL.64 [R1+0xa10], R20 ;  /* 0x000a101401007387 */ /* 0x0001e20000100a00 */
[----:B------:R-:W-:Y:S02]  /*ec630*/  LOP3.LUT R10, R10, 0xffff, RZ, 0xc0, !PT ;  /* 0x0000ffff0a0a7812 */ /* 0x000fe400078ec0ff */
[--C-:B0-----:R-:W-:Y:S02]  /*ec640*/  PRMT R20, R12, 0x3340, R0.reuse ;  /* 0x000033400c147816 */ /* 0x101fe40000000000 */
[----:B------:R-:W-:-:S02]  /*ec650*/  PRMT R12, R10, 0x3340, R0 ;  /* 0x000033400a0c7816 */ /* 0x000fc40000000000 */
[----:B------:R-:W-:Y:S01]  /*ec660*/  LOP3.LUT R10, R8, 0xffff, RZ, 0xc0, !PT ;  /* 0x0000ffff080a7812 */ /* 0x000fe200078ec0ff */
[----:B------:R0:W-:Y:S02]  /*ec670*/  STL [R1+0x68], R20 ;  /* 0x0000681401007387 */ /* 0x0001e40000100800 */
[----:B0-----:R-:W-:Y:S02]  /*ec680*/  LOP3.LUT R20, R26, 0xffff, RZ, 0xc0, !PT ;  /* 0x0000ffff1a147812 */ /* 0x001fe400078ec0ff */
[----:B------:R0:W-:Y:S04]  /*ec690*/  STL [R1+0x64], R12 ;  /* 0x0000640c01007387 */ /* 0x0001e80000100800 */
[----:B0-----:R-:W3:Y:S04]  /*ec6a0*/  LDL.LU R12, [R1+0x5158] ;  /* 0x00515800010c7983 */ /* 0x001ee80000300800 */
[----:B------:R-:W3:Y:S01]  /*ec6b0*/  LDL.LU R26, [R1+0xa78] ;  /* 0x000a7800011a7983 */ /* 0x000ee20000300800 */
[----:B--2---:R-:W-:-:S02]  /*ec6c0*/  LOP3.LUT R14, R9, 0xffff, RZ, 0xc0, !PT ;  /* 0x0000ffff090e7812 */ /* 0x004fc400078ec0ff */
        /* <DEDUP_REMOVED lines=8> */
[----:B------:R-:W-:Y:S02]  /*ec750*/  SHF.R.U32.HI R20, RZ, 0x8, R20 ;  /* 0x00000008ff147819 */ /* 0x000fe40000011614 */
[----:B------:R-:W-:-:S02]  /*ec760*/  IADD3 R28, P2, R29, R6, RZ ;  /* 0x000000061d1c7210 */ /* 0x000fc40007f5e0ff */
[----:B------:R-:W-:Y:S01]  /*ec770*/  SHF.R.U32.HI R10, RZ, 0x8, R10 ;  /* 0x00000008ff0a7819 */ /* 0x000fe2000001160a */
[----:B0-----:R-:W2:Y:S01]  /*ec780*/  LDL.LU.64 R8, [R1+0x5550] ;  /* 0x0055500001087983 */ /* 0x001ea20000300a00 */
[----:B------:R-:W-:Y:S02]  /*ec790*/  LOP3.LUT R14, R14, 0xffff, RZ, 0xc0, !PT ;  /* 0x0000ffff0e0e7812 */ /* 0x000fe400078ec0ff */
[----:B------:R-:W-:Y:S02]  /*ec7a0*/  LOP3.LUT R20, R20, 0xffff, RZ, 0xc0, !PT ;  /* 0x0000ffff14147812 */ /* 0x000fe400078ec0ff */
[----:B------:R-:W-:Y:S01]  /*ec7b0*/  LOP3.LUT R10, R10, 0xffff, RZ, 0xc0, !PT ;  /* 0x0000ffff0a0a7812 */ /* 0x000fe200078ec0ff */
[----:B------:R-:W-:Y:S01]  /*ec7c0*/  IMAD.X R29, R22, 0x1, R27, P2 ;  /* 0x00000001161d7824 */ /* 0x000fe200010e061b */
[----:B------:R-:W-:Y:S02]  /*ec7d0*/  PRMT R14, R14, 0x3340, R20 ;  /* 0x000033400e0e7816 */ /* 0x000fe40000000014 */
[----:B------:R-:W-:-:S02]  /*ec7e0*/  PRMT R10, R10, 0x3340, R0 ;  /* 0x000033400a0a7816 */ /* 0x000fc40000000000 */
[----:B------:R-:W-:Y:S04]  /*ec7f0*/  STL.64 [R1+0xa00], R28 ;  /* 0x000a001c01007387 */ /* 0x000fe80000100a00 */
[----:B------:R-:W2:Y:S04]  /*ec800*/  LDL.LU R22, [R1+0x5160] ;  /* 0x0051600001167983 */ /* 0x000ea80000300800 */
[----:B------:R4:W-:Y:S04]  /*ec810*/  STL [R1+0x2d8], R14 ;  /* 0x0002d80e01007387 */ /* 0x0009e80000100800 */
[----:B------:R3:W-:Y:S01]  /*ec820*/  STL [R1+0x5c], R10 ;  /* 0x00005c0a01007387 */ /* 0x0007e20000100800 */
[----:B----4-:R-:W-:-:S03]  /*ec830*/  LOP3.LUT R14, R19, 0xffff, RZ, 0xc0, !PT ;  /* 0x0000ffff130e7812 */ /* 0x010fc600078ec0ff */
[----:B------:R-:W4:Y:S01]  /*ec840*/  LDL.LU R19, [R1+0xa7c] ;  /* 0x000a7c0001137983 */ /* 0x000f220000300800 */
[----:B---3--:R-:W-:-:S03]  /*ec850*/  LOP3.LUT R10, R13, 0xffff, RZ, 0xc0, !PT ;  /* 0x0000ffff0d0a7812 */ /* 0x008fc600078ec0ff */
[----:B------:R-:W3:Y:S04]  /*ec860*/  LDL.LU R13, [R1+0x2dc] ;  /* 0x0002dc00010d7983 */ /* 0x000ee80000300800 */
[----:B------:R-:W-:Y:S04]  /*ec870*/  STL [R1+0x5a4], R14 ;  /* 0x0005a40e01007387 */ /* 0x000fe80000100800 */
[----:B------:R0:W-:Y:S02]  /*ec880*/  STL [R1+0x5a0], R10 ;  /* 0x0005a00a01007387 */ /* 0x0001e40000100800 */
[----:B0-----:R-:W-:-:S04]  /*ec890*/  SHF.R.U32.HI R10, RZ, 0x8, R10 ;  /* 0x00000008ff0a7819 */ /* 0x001fc8000001160a */
[----:B------:R-:W-:Y:S02]  /*ec8a0*/  LOP3.LUT R20, R10, 0xffff, RZ, 0xc0, !PT ;  /* 0x0000ffff0a147812 */ /* 0x000fe400078ec0ff */
[----:B------:R-:W-:Y:S02]  /*ec8b0*/  LOP3.LUT R10, R15, 0xffff, RZ, 0xc0, !PT ;  /* 0x0000ffff0f0a7812 */ /* 0x000fe400078ec0ff */
[----:B------:R-:W-:Y:S01]  /*ec8c0*/  SHF.R.U32.HI R14, RZ, 0x8, R14 ;  /* 0x00000008ff0e7819 */ /* 0x000fe2000001160e */
[----:B------:R-:W3:Y:S04]  /*ec8d0*/  LDL.LU R15, [R1+0x5548] ;  /* 0x00554800010f7983 */ /* 0x000ee80000300800 */
[----:B------:R0:W-:Y:S01]  /*ec8e0*/  STL [R1+0x59c], R10 ;  /* 0x00059c0a01007387 */ /* 0x0001e20000100800 */
[----:B------:R-:W-:-:S02]  /*ec8f0*/  LOP3.LUT R14, R14, 0xffff, RZ, 0xc0, !PT ;  /* 0x0000ffff0e0e7812 */ /* 0x000fc400078ec0ff */
[----:B0-----:R-:W-:Y:S02]  /*ec900*/  SHF.R.U32.HI R10, RZ, 0x8, R10 ;  /* 0x00000008ff0a7819 */ /* 0x001fe4000001160a */
[----:B------:R-:W-:Y:S02]  /*ec910*/  PRMT R14, R14, 0x3340, R20 ;  /* 0x000033400e0e7816 */ /* 0x000fe40000000014 */
[----:B------:R-:W-:-:S04]  /*ec920*/  LOP3.LUT R10, R10, 0xffff, RZ, 0xc0, !PT ;  /* 0x0000ffff0a0a7812 */ /* 0x000fc800078ec0ff */
[----:B------:R-:W-:Y:S01]  /*ec930*/  PRMT R20, R10, 0x3340, R0 ;  /* 0x000033400a147816 */ /* 0x000fe20000000000 */
[----:B------:R0:W-:Y:S04]  /*ec940*/  STL [R1+0x44c], R14 ;  /* 0x00044c0e01007387 */ /* 0x0001e80000100800 */
[----:B------:R1:W-:Y:S01]  /*ec950*/  STL [R1+0x58], R20 ;  /* 0x0000581401007387 */ /* 0x0003e20000100800 */
[----:B0-----:R-:W-:Y:S02]  /*ec960*/  LOP3.LUT R14, R12, 0xffff, RZ, 0xc0, !PT ;  /* 0x0000ffff0c0e7812 */ /* 0x001fe400078ec0ff */
[----:B-1----:R-:W-:-:S04]  /*ec970*/  LOP3.LUT R20, R26, 0xffff, RZ, 0xc0, !PT ;  /* 0x0000ffff1a147812 */ /* 0x002fc800078ec0ff */
[----:B------:R-:W-:Y:S02]  /*ec980*/  PRMT R12, R14, 0x3340, R20 ;  /* 0x000033400e0c7816 */ /* 0x000fe40000000014 */
[----:B------:R-:W-:Y:S02]  /*ec990*/  SHF.R.U32.HI R14, RZ, 0x8, R14 ;  /* 0x00000008ff0e7819 */ /* 0x000fe4000001160e */
[----:B------:R-:W-:Y:S02]  /*ec9a0*/  SHF.R.U32.HI R20, RZ, 0x8, R20 ;  /* 0x00000008ff147819 */ /* 0x000fe40000011614 */
[----:B------:R-:W-:Y:S02]  /*ec9b0*/  LOP3.LUT R14, R14, 0xffff, RZ, 0xc0, !PT ;  /* 0x0000ffff0e0e7812 */ /* 0x000fe400078ec0ff */
[----:B------:R-:W-:-:S04]  /*ec9c0*/  LOP3.LUT R20, R20, 0xffff, RZ, 0xc0, !PT ;  /* 0x0000ffff14147812 */ /* 0x000fc800078ec0ff */
[----:B------:R-:W-:Y:S02]  /*ec9d0*/  PRMT R14, R14, 0x3340, R20 ;  /* 0x000033400e0e7816 */ /* 0x000fe40000000014 */
[----:B--2---:R-:W-:Y:S02]  /*ec9e0*/  LOP3.LUT R10, R9, 0xffff, RZ, 0xc0, !PT ;  /* 0x0000ffff090a7812 */ /* 0x004fe400078ec0ff */
[----:B------:R-:W2:Y:S02]  /*ec9f0*/  LDL.LU R9, [R1+0x5544] ;  /* 0x0055440001097983 */ /* 0x000ea40000300800 */
[----:B------:R-:W-:Y:S02]  /*eca00*/  PRMT R21, R10, 0x3340, R0 ;  /* 0x000033400a157816 */ /* 0x000fe40000000000 */
[----:B------:R-:W-:Y:S02]  /*eca10*/  SHF.R.U32.HI R10, RZ, 0x8, R10 ;  /* 0x00000008ff0a7819 */ /* 0x000fe4000001160a */
[----:B------:R-:W-:-:S02]  /*eca20*/  PRMT R21, R12, 0x5410, R21 ;  /* 0x000054100c157816 */ /* 0x000fc40000000015 */
[----:B------:R-:W-:Y:S01]  /*eca30*/  LOP3.LUT R10, R10, 0xffff, RZ, 0xc0, !PT ;  /* 0x0000ffff0a0a7812 */ /* 0x000fe200078ec0ff */
[----:B------:R-:W2:Y:S04]  /*eca40*/  LDL.LU R12, [R1+0x5130] ;  /* 0x00513000010c7983 */ /* 0x000ea80000300800 */
[----:B------:R-:W-:Y:S04]  /*eca50*/  STL [R1+0x4ac], R21 ;  /* 0x0004ac1501007387 */ /* 0x000fe80000100800 */
[----:B------:R-:W2:Y:S01]  /*eca60*/  LDL.LU R26, [R1+0xa60] ;  /* 0x000a6000011a7983 */ /* 0x000ea20000300800 */
[----:B------:R-:W-:-:S02]  /*eca70*/  PRMT R20, R10, 0x3340, R0 ;  /* 0x000033400a147816 */ /* 0x000fc40000000000 */
[----:B------:R-:W-:Y:S01]  /*eca80*/  LOP3.LUT R10, R22, 0xffff, RZ, 0xc0, !PT ;  /* 0x0000ffff160a7812 */ /* 0x000fe200078ec0ff */
[----:B------:R0:W-:Y:S04]  /*eca90*/  STL [R1+0x440], R14 ;  /* 0x0004400e01007387 */ /* 0x0001e80000100800 */
[----:B------:R1:W-:Y:S01]  /*ecaa0*/  STL [R1+0x50], R20 ;  /* 0x0000501401007387 */ /* 0x0003e20000100800 */
[----:B----4-:R-:W-:Y:S02]  /*ecab0*/  LOP3.LUT R22, R19, 0xffff, RZ, 0xc0, !PT ;  /* 0x0000ffff13167812 */ /* 0x010fe400078ec0ff */
[----:B0-----:R-:W-:Y:S02]  /*ecac0*/  LOP3.LUT R14, R11, 0xffff, RZ, 0xc0, !PT ;  /* 0x0000ffff0b0e7812 */ /* 0x001fe400078ec0ff */
[----:B------:R-:W-:-:S02]  /*ecad0*/  PRMT R11, R10, 0x3340, R22 ;  /* 0x000033400a0b7816 */ /* 0x000fc40000000016 */
[----:B------:R-:W-:-:S04]  /*ecae0*/  PRMT R19, R14, 0x3340, R0 ;  /* 0x000033400e137816 */ /* 0x000fc80000000000 */
[----:B-1----:R-:W-:Y:S02]  /*ecaf0*/  PRMT R20, R11, 0x5410, R19 ;  /* 0x000054100b147816 */ /* 0x002fe40000000013 */
[----:B------:R-:W4:Y:S04]  /*ecb00*/  LDL.LU R11, [R1+0x5138] ;  /* 0x00513800010b7983 */ /* 0x000f280000300800 */
[----:B------:R0:W-:Y:S04]  /*ecb10*/  STL [R1+0x5408], R20 ;  /* 0x0054081401007387 */ /* 0x0001e80000100800 */
[----:B------:R-:W4:Y:S01]  /*ecb20*/  LDL.LU R19, [R1+0xa68] ;  /* 0x000a680001137983 */ /* 0x000f220000300800 */
[----:B------:R-:W-:-:S02]  /*ecb30*/  SHF.R.U32.HI R10, RZ, 0x8, R10 ;  /* 0x00000008ff0a7819 */ /* 0x000fc4000001160a */
[----:B------:R-:W-:Y:S02]  /*ecb40*/  SHF.R.U32.HI R14, RZ, 0x8, R14 ;  /* 0x00000008ff0e7819 */ /* 0x000fe4000001160e */
[----:B---3--:R-:W-:Y:S02]  /*ecb50*/  SHF.R.S32.HI R21, RZ, 0x1f, R13 ;  /* 0x0000001fff157819 */ /* 0x008fe4000001140d */
[----:B------:R-:W-:Y:S02]  /*ecb60*/  IADD3 R28, P2, R13, R0, RZ ;  /* 0x000000000d1c7210 */ /* 0x000fe40007f5e0ff */
[----:B------:R-:W-:Y:S02]  /*ecb70*/  LOP3.LUT R10, R10, 0xffff, RZ, 0xc0, !PT ;  /* 0x0000ffff0a0a7812 */ /* 0x000fe400078ec0ff */
[----:B0-----:R-:W-:Y:S02]  /*ecb80*/  SHF.R.U32.HI R20, RZ, 0x8, R22 ;  /* 0x00000008ff147819 */ /* 0x001fe40000011616 */
[----:B------:R-:W-:-:S02]  /*ecb90*/  LOP3.LUT R14, R14, 0xffff, RZ, 0xc0, !PT ;  /* 0x0000ffff0e0e7812 */ /* 0x000fc400078ec0ff */
[----:B------:R-:W-:Y:S01]  /*ecba0*/  LOP3.LUT R20, R20, 0xffff, RZ, 0xc0, !PT ;  /* 0x0000ffff14147812 */ /* 0x000fe200078ec0ff */
[----:B------:R-:W-:-:S03]  /*ecbb0*/  IMAD.X R29, R21, 0x1, R2, P2 ;  /* 0x00000001151d7824 */ /* 0x000fc600010e0602 */
[----:B------:R-:W-:Y:S02]  /*ecbc0*/  PRMT R10, R10, 0x3340, R20 ;  /* 0x000033400a0a7816 */ /* 0x000fe40000000014 */
[----:B------:R-:W-:Y:S01]  /*ecbd0*/  PRMT R20, R14, 0x3340, R0 ;  /* 0x000033400e147816 */ /* 0x000fe20000000000 */
[----:B------:R0:W-:Y:S04]  /*ecbe0*/  STL.64 [R1+0x9c8], R28 ;  /* 0x0009c81c01007387 */ /* 0x0001e80000100a00 */
[----:B------:R1:W-:Y:S01]  /*ecbf0*/  STL [R1+0x48], R20 ;  /* 0x0000481401007387 */ /* 0x0003e20000100800 */
[----:B0-----:R-:W-:-:S05]  /*ecc00*/  IADD3 R28, P2, R13, R3, RZ ;  /* 0x000000030d1c7210 */ /* 0x001fca0007f5e0ff */
[----:B------:R-:W-:Y:S01]  /*ecc10*/  IMAD.X R29, R21, 0x1, R4, P2 ;  /* 0x00000001151d7824 */ /* 0x000fe200010e0604 */
[----:B------:R-:W-:Y:S02]  /*ecc20*/  LOP3.LUT R8, R8, 0xffff, RZ, 0xc0, !PT ;  /* 0x0000ffff08087812 */ /* 0x000fe400078ec0ff */
[----:B--2---:R-:W-:Y:S02]  /*ecc30*/  LOP3.LUT R14, R12, 0xffff, RZ, 0xc0, !PT ;  /* 0x0000ffff0c0e7812 */ /* 0x004fe400078ec0ff */
[----:B-1----:R-:W-:Y:S02]  /*ecc40*/  LOP3.LUT R20, R26, 0xffff, RZ, 0xc0, !PT ;  /* 0x0000ffff1a147812 */ /* 0x002fe400078ec0ff */
[----:B------:R-:W-:Y:S02]  /*ecc50*/  LOP3.LUT R12, R17, 0xffff, RZ, 0xc0, !PT ;  /* 0x0000ffff110c7812 */ /* 0x000fe400078ec0ff */
[----:B------:R-:W-:Y:S02]  /*ecc60*/  PRMT R17, R14, 0x3340, R20 ;  /* 0x000033400e117816 */ /* 0x000fe40000000014 */
[----:B------:R-:W-:-:S02]  /*ecc70*/  SHF.R.U32.HI R14, RZ, 0x8, R14 ;  /* 0x00000008ff0e7819 */ /* 0x000fc4000001160e */
[----:B------:R-:W-:Y:S02]  /*ecc80*/  SHF.R.U32.HI R20, RZ, 0x8, R20 ;  /* 0x00000008ff147819 */ /* 0x000fe40000011614 */
[----:B------:R-:W-:Y:S02]  /*ecc90*/  PRMT R22, R12, 0x3340, R0 ;  /* 0x000033400c167816 */ /* 0x000fe40000000000 */
[----:B------:R-:W-:Y:S02]  /*ecca0*/  SHF.R.U32.HI R12, RZ, 0x8, R12 ;  /* 0x00000008ff0c7819 */ /* 0x000fe4000001160c */
[----:B------:R-:W-:Y:S02]  /*eccb0*/  LOP3.LUT R14, R14, 0xffff, RZ, 0xc0, !PT ;  /* 0x0000ffff0e0e7812 */ /* 0x000fe400078ec0ff */
[----:B------:R-:W-:Y:S02]  /*eccc0*/  LOP3.LUT R20, R20, 0xffff, RZ, 0xc0, !PT ;  /* 0x0000ffff14147812 */ /* 0x000fe400078ec0ff */
[----:B------:R-:W-:-:S02]  /*eccd0*/  PRMT R26, R17, 0x5410, R22 ;  /* 0x00005410111a7816 */ /* 0x000fc40000000016 */
[----:B------:R-:W-:Y:S01]  /*ecce0*/  LOP3.LUT R12, R12, 0xffff, RZ, 0xc0, !PT ;  /* 0x0000ffff0c0c7812 */ /* 0x000fe200078ec0ff */
[----:B------:R-:W-:Y:S01]  /*eccf0*/  IMAD.MOV.U32 R17, RZ, RZ, R24 ;  /* 0x000000ffff117224 */ /* 0x000fe200078e0018 */
[----:B------:R-:W-:Y:S01]  /*ecd00*/  PRMT R20, R14, 0x3340, R20 ;  /* 0x000033400e147816 */ /* 0x000fe20000000014 */
[----:B------:R-:W2:Y:S04]  /*ecd10*/  LDL.LU R22, [R1+0x510c] ;  /* 0x00510c0001167983 */ /* 0x000ea80000300800 */
[----:B------:R-:W3:Y:S04]  /*ecd20*/  LDL.LU R24, [R1+0xa58] ;  /* 0x000a580001187983 */ /* 0x000ee80000300800 */
[----:B------:R-:W-:Y:S04]  /*ecd30*/  STL [R1+0x540c], R26 ;  /* 0x00540c1a01007387 */ /* 0x000fe80000100800 */
[----:B------:R-:W-:Y:S01]  /*ecd40*/  STL.64 [R1+0x9c0], R28 ;  /* 0x0009c01c01007387 */ /* 0x000fe20000100a00 */
[----:B------:R-:W-:-:S03]  /*ecd50*/  PRMT R12, R12, 0x3340, R0 ;  /* 0x000033400c0c7816 */ /* 0x000fc60000000000 */
[----:B------:R0:W-:Y:S01]  /*ecd60*/  STL [R1+0x460], R20 ;  /* 0x0004601401007387 */ /* 0x0001e20000100800 */
[----:B----4-:R-:W-:-:S03]  /*ecd70*/  LOP3.LUT R14, R11, 0xffff, RZ, 0xc0, !PT ;  /* 0x0000ffff0b0e7812 */ /* 0x010fc600078ec0ff */
[----:B------:R1:W-:Y:S01]  /*ecd80*/  STL [R1+0x44], R12 ;  /* 0x0000440c01007387 */ /* 0x0003e20000100800 */
[----:B0-----:R-:W-:Y:S02]  /*ecd90*/  LOP3.LUT R20, R19, 0xffff, RZ, 0xc0, !PT ;  /* 0x0000ffff13147812 */ /* 0x001fe400078ec0ff */
[----:B-1----:R-:W-:Y:S02]  /*ecda0*/  PRMT R12, R8, 0x3340, R0 ;  /* 0x00003340080c7816 */ /* 0x002fe40000000000 */
[----:B------:R-:W-:Y:S02]  /*ecdb0*/  PRMT R11, R14, 0x3340, R20 ;  /* 0x000033400e0b7816 */ /* 0x000fe40000000014 */
[----:B------:R-:W-:Y:S01]  /*ecdc0*/  IADD3 R28, P2, R13, R5, RZ ;  /* 0x000000050d1c7210 */ /* 0x000fe20007f5e0ff */
[----:B------:R0:W-:Y:S01]  /*ecdd0*/  STL [R1+0x58c], R8 ;  /* 0x00058c0801007387 */ /* 0x0001e20000100800 */
[----:B------:R-:W-:-:S03]  /*ecde0*/  PRMT R12, R11, 0x5410, R12 ;  /* 0x000054100b0c7816 */ /* 0x000fc6000000000c */
[----:B------:R-:W-:Y:S01]  /*ecdf0*/  IMAD.X R29, R21, 0x1, R7, P2 ;  /* 0x00000001151d7824 */ /* 0x000fe200010e0607 */
[----:B0-----:R-:W4:Y:S04]  /*ece00*/  LDL.LU R8, [R1+0x5114] ;  /* 0x0051140001087983 */ /* 0x001f280000300800 */
[----:B------:R-:W4:Y:S04]  /*ece10*/  LDL.LU R19, [R1+0xa5c] ;  /* 0x000a5c0001137983 */ /* 0x000f280000300800 */
[----:B------:R-:W4:Y:S04]  /*ece20*/  LDL.LU R11, [R1+0x2e0] ;  /* 0x0002e000010b7983 */ /* 0x000f280000300800 */
[----:B------:R0:W-:Y:S04]  /*ece30*/  STL [R1+0x4d8], R12 ;  /* 0x0004d80c01007387 */ /* 0x0001e80000100800 */
[----:B------:R1:W-:Y:S01]  /*ece40*/  STL.64 [R1+0x9b8], R28 ;  /* 0x0009b81c01007387 */ /* 0x0003e20000100a00 */
[----:B0-----:R-:W-:-:S03]  /*ece50*/  IADD3 R12, P2, R13, R6, RZ ;  /* 0x000000060d0c7210 */ /* 0x001fc60007f5e0ff */
[----:B-1----:R-:W4:Y:S02]  /*ece60*/  LDL.LU R28, [R1+0x5540] ;  /* 0x00554000011c7983 */ /* 0x002f240000300800 */
[----:B------:R-:W-:-:S05]  /*ece70*/  IMAD.X R13, R21, 0x1, R27, P2 ;  /* 0x00000001150d7824 */ /* 0x000fca00010e061b */
[----:B------:R0:W-:Y:S04]  /*ece80*/  STL.64 [R1+0x9b0], R12 ;  /* 0x0009b00c01007387 */ /* 0x0001e80000100a00 */
[----:B0-----:R-:W4:Y:S01]  /*ece90*/  LDL.LU.64 R12, [R1+0x5538] ;  /* 0x00553800010c7983 */ /* 0x001f220000300a00 */
[----:B------:R-:W-:Y:S02]  /*ecea0*/  SHF.R.U32.HI R14, RZ, 0x8, R14 ;  /* 0x00000008ff0e7819 */ /* 0x000fe4000001160e */
[----:B------:R-:W-:Y:S02]  /*eceb0*/  SHF.R.U32.HI R20, RZ, 0x8, R20 ;  /* 0x00000008ff147819 */ /* 0x000fe40000011614 */
[----:B------:R-:W-:Y:S02]  /*ecec0*/  LOP3.LUT R14, R14, 0xffff, RZ, 0xc0, !PT ;  /* 0x0000ffff0e0e7812 */ /* 0x000fe400078ec0ff */
[----:B------:R-:W-:-:S04]  /*eced0*/  LOP3.LUT R20, R20, 0xffff, RZ, 0xc0, !PT ;  /* 0x0000ffff14147812 */ /* 0x000fc800078ec0ff */
[----:B------:R-:W-:-:S05]  /*ecee0*/  PRMT R21, R14, 0x3340, R20 ;  /* 0x000033400e157816 */ /* 0x000fca0000000014 */
[----:B------:R3:W-:Y:S01]  /*ecef0*/  STL [R1+0x4dc], R21 ;  /* 0x0004dc1501007387 */ /* 0x0007e20000100800 */
[----:B--2---:R-:W-:Y:S02]  /*ecf00*/  LOP3.LUT R20, R22, 0xffff, RZ, 0xc0, !PT ;  /* 0x0000ffff16147812 */ /* 0x004fe400078ec0ff */
[----:B---3--:R-:W-:Y:S02]  /*ecf10*/  LOP3.LUT R21, R24, 0xffff, RZ, 0xc0, !PT ;  /* 0x0000ffff18157812 */ /* 0x008fe400078ec0ff */
[----:B----4-:R-:W-:Y:S01]  /*ecf20*/  LOP3.LUT R14, R12, 0xffff, RZ, 0xc0, !PT ;  /* 0x0000ffff0c0e7812 */ /* 0x010fe200078ec0ff */
[----:B------:R-:W-:Y:S01]  /*ecf30*/  IMAD.MOV.U32 R12, RZ, RZ, R17 ;  /* 0x000000ffff0c7224 */ /* 0x000fe200078e0011 */
[----:B------:R-:W-:Y:S02]  /*ecf40*/  PRMT R17, R20, 0x3340, R21 ;  /* 0x0000334014117816 */ /* 0x000fe40000000015 */
[----:B------:R-:W-:-:S04]  /*ecf50*/  PRMT R22, R14, 0x3340, R0 ;  /* 0x000033400e167816 */ /* 0x000fc80000000000 */
[----:B------:R-:W-:Y:S02]  /*ecf60*/  PRMT R24, R17, 0x5410, R22 ;  /* 0x0000541011187816 */ /* 0x000fe40000000016 */
[----:B------:R-:W2:Y:S01]  /*ecf70*/  LDL.LU R17, [R1+0x509c] ;  /* 0x00509c0001117983 */ /* 0x000ea20000300800 */
[----:B------:R-:W-:Y:S02]  /*ecf80*/  SHF.R.U32.HI R20, RZ, 0x8, R20 ;  /* 0x00000008ff147819 */ /* 0x000fe40000011614 */
[----:B------:R-:W-:Y:S02]  /*ecf90*/  SHF.R.U32.HI R21, RZ, 0x8, R21 ;  /* 0x00000008ff157819 */ /* 0x000fe40000011615 */
[----:B------:R-:W-:Y:S02]  /*ecfa0*/  SHF.R.U32.HI R14, RZ, 0x8, R14 ;  /* 0x00000008ff0e7819 */ /* 0x000fe4000001160e */
[----:B------:R-:W-:Y:S02]  /*ecfb0*/  LOP3.LUT R20, R20, 0xffff, RZ, 0xc0, !PT ;  /* 0x0000ffff14147812 */ /* 0x000fe400078ec0ff */
[----:B------:R-:W-:-:S02]  /*ecfc0*/  LOP3.LUT R21, R21, 0xffff, RZ, 0xc0, !PT ;  /* 0x0000ffff15157812 */ /* 0x000fc400078ec0ff */
[----:B------:R-:W-:Y:S02]  /*ecfd0*/  LOP3.LUT R14, R14, 0xffff, RZ, 0xc0, !PT ;  /* 0x0000ffff0e0e7812 */ /* 0x000fe400078ec0ff */
[----:B------:R-:W-:Y:S02]  /*ecfe0*/  PRMT R21, R20, 0x3340, R21 ;  /* 0x0000334014157816 */ /* 0x000fe40000000015 */
[----:B------:R-:W-:Y:S01]  /*ecff0*/  PRMT R20, R14, 0x3340, R0 ;  /* 0x000033400e147816 */ /* 0x000fe20000000000 */
[----:B------:R-:W-:Y:S04]  /*ed000*/  STL [R1+0x5410], R24 ;  /* 0x0054101801007387 */ /* 0x000fe80000100800 */
[----:B------:R-:W-:Y:S01]  /*ed010*/  STL [R1+0x2dc], R21 ;  /* 0x0002dc1501007387 */ /* 0x000fe20000100800 */
[----:B------:R-:W-:-:S02]  /*ed020*/  LOP3.LUT R8, R8, 0xffff, RZ, 0xc0, !PT ;  /* 0x0000ffff08087812 */ /* 0x000fc400078ec0ff */
[----:B------:R-:W-:Y:S01]  /*ed030*/  LOP3.LUT R14, R18, 0xffff, RZ, 0xc0, !PT ;  /* 0x0000ffff120e7812 */ /* 0x000fe200078ec0ff */
[----:B------:R0:W-:Y:S02]  /*ed040*/  STL [R1+0x3c], R20 ;  /* 0x00003c1401007387 */ /* 0x0001e40000100800 */
[----:B0-----:R-:W-:Y:S02]  /*ed050*/  LOP3.LUT R20, R19, 0xffff, RZ, 0xc0, !PT ;  /* 0x0000ffff13147812 */ /* 0x001fe400078ec0ff */
[----:B------:R-:W-:Y:S02]  /*ed060*/  PRMT R19, R14, 0x3340, R0 ;  /* 0x000033400e137816 */ /* 0x000fe40000000000 */
[----:B------:R-:W-:Y:S02]  /*ed070*/  PRMT R18, R8, 0x3340, R20 ;  /* 0x0000334008127816 */ /* 0x000fe40000000014 */
[----:B------:R-:W-:Y:S02]  /*ed080*/  SHF.R.S32.HI R21, RZ, 0x1f, R11 ;  /* 0x0000001fff157819 */ /* 0x000fe4000001140b */
[----:B------:R-:W-:-:S02]  /*ed090*/  PRMT R22, R18, 0x5410, R19 ;  /* 0x0000541012167816 */ /* 0x000fc40000000013 */
[----:B------:R-:W-:-:S05]  /*ed0a0*/  IADD3 R18, P2, R11, R0, RZ ;  /* 0x000000000b127210 */ /* 0x000fca0007f5e0ff */
[----:B------:R-:W-:Y:S01]  /*ed0b0*/  IMAD.X R19, R21, 0x1, R2, P2 ;  /* 0x0000000115137824 */ /* 0x000fe200010e0602 */
[----:B------:R-:W-:Y:S04]  /*ed0c0*/  STL.64 [R1+0x53f0], R22 ;  /* 0x0053f01601007387 */ /* 0x000fe80000100a00 */
[----:B------:R0:W-:Y:S01]  /*ed0d0*/  STL.64 [R1+0x980], R18 ;  /* 0x0009801201007387 */ /* 0x0001e20000100a00 */
[----:B------:R-:W-:Y:S02]  /*ed0e0*/  SHF.R.U32.HI R8, RZ, 0x8, R8 ;  /* 0x00000008ff087819 */ /* 0x000fe40000011608 */
[----:B------:R-:W-:Y:S02]  /*ed0f0*/  SHF.R.U32.HI R20, RZ, 0x8, R20 ;  /* 0x00000008ff147819 */ /* 0x000fe40000011614 */
[----:B------:R-:W-:Y:S01]  /*ed100*/  SHF.R.U32.HI R14, RZ, 0x8, R14 ;  /* 0x00000008ff0e7819 */ /* 0x000fe2000001160e */
[----:B0-----:R-:W3:Y:S04]  /*ed110*/  LDL.LU R18, [R1+0x5198] ;  /* 0x0051980001127983 */ /* 0x001ee80000300800 */
[----:B------:R-:W4:Y:S01]  /*ed120*/  LDL.LU R19, [R1+0xabc] ;  /* 0x000abc0001137983 */ /* 0x000f220000300800 */
[----:B------:R-:W-:-:S02]  /*ed130*/  LOP3.LUT R8, R8, 0xffff, RZ, 0xc0, !PT ;  /* 0x0000ffff08087812 */ /* 0x000fc400078ec0ff */
[----:B------:R-:W-:Y:S02]  /*ed140*/  LOP3.LUT R20, R20, 0xffff, RZ, 0xc0, !PT ;  /* 0x0000ffff14147812 */ /* 0x000fe400078ec0ff */
[----:B------:R-:W-:Y:S02]  /*ed150*/  LOP3.LUT R14, R14, 0xffff, RZ, 0xc0, !PT ;  /* 0x0000ffff0e0e7812 */ /* 0x000fe400078ec0ff */
[----:B------:R-:W-:Y:S02]  /*ed160*/  PRMT R8, R8, 0x3340, R20 ;  /* 0x0000334008087816 */ /* 0x000fe40000000014 */
[--C-:B------:R-:W-:Y:S02]  /*ed170*/  PRMT R20, R14, 0x3340, R0.reuse ;  /* 0x000033400e147816 */ /* 0x100fe40000000000 */
[----:B------:R-:W-:Y:S02]  /*ed180*/  LOP3.LUT R14, R28, 0xffff, RZ, 0xc0, !PT ;  /* 0x0000ffff1c0e7812 */ /* 0x000fe400078ec0ff */
[----:B------:R-:W-:Y:S01]  /*ed190*/  LOP3.LUT R13, R13, 0xffff, RZ, 0xc0, !PT ;  /* 0x0000ffff0d0d7812 */ /* 0x000fe200078ec0ff */
[----:B------:R0:W-:Y:S01]  /*ed1a0*/  STL [R1+0x38], R20 ;  /* 0x0000381401007387 */ /* 0x0001e20000100800 */
[----:B------:R-:W-:-:S02]  /*ed1b0*/  PRMT R22, R14, 0x3340, R0 ;  /* 0x000033400e167816 */ /* 0x000fc40000000000 */
[----:B--2---:R-:W-:-:S04]  /*ed1c0*/  LOP3.LUT R17, R17, 0xffff, RZ, 0xc0, !PT ;  /* 0x0000ffff11117812 */ /* 0x004fc800078ec0ff */
[----:B0-----:R-:W-:-:S04]  /*ed1d0*/  PRMT R20, R17, 0x3340, R13 ;  /* 0x0000334011147816 */ /* 0x001fc8000000000d */
[----:B------:R-:W-:Y:S02]  /*ed1e0*/  PRMT R28, R20, 0x5410, R22 ;  /* 0x00005410141c7816 */ /* 0x000fe40000000016 */
[----:B------:R-:W-:-:S05]  /*ed1f0*/  IADD3 R22, P2, R11, R3, RZ ;  /* 0x000000030b167210 */ /* 0x000fca0007f5e0ff */
[----:B------:R-:W-:Y:S01]  /*ed200*/  IMAD.X R23, R21, 0x1, R4, P2 ;  /* 0x0000000115177824 */ /* 0x000fe200010e0604 */
[----:B------:R-:W-:Y:S01]  /*ed210*/  STL [R1+0x5420], R28 ;  /* 0x0054201c01007387 */ /* 0x000fe20000100800 */
[----:B------:R-:W-:-:S03]  /*ed220*/  SHF.R.U32.HI R20, RZ, 0x8, R17 ;  /* 0x00000008ff147819 */ /* 0x000fc60000011611 */
[----:B------:R0:W-:Y:S02]  /*ed230*/  STL.64 [R1+0x978], R22 ;  /* 0x0009781601007387 */ /* 0x0001e40000100a00 */
[----:B0-----:R-:W-:Y:S02]  /*ed240*/  SHF.R.U32.HI R22, RZ, 0x8, R13 ;  /* 0x00000008ff167819 */ /* 0x001fe4000001160d */
[----:B------:R-:W2:Y:S04]  /*ed250*/  LDL.LU R13, [R1+0x51a4] ;  /* 0x0051a400010d7983 */ /* 0x000ea80000300800 */
[----:B------:R-:W2:Y:S01]  /*ed260*/  LDL.LU R17, [R1+0xacc] ;  /* 0x000acc0001117983 */ /* 0x000ea20000300800 */
[----:B------:R-:W-:Y:S02]  /*ed270*/  SHF.R.U32.HI R14, RZ, 0x8, R14 ;  /* 0x00000008ff0e7819 */ /* 0x000fe4000001160e */
[----:B------:R-:W-:-:S02]  /*ed280*/  LOP3.LUT R20, R20, 0xffff, RZ, 0xc0, !PT ;  /* 0x0000ffff14147812 */ /* 0x000fc400078ec0ff */
[----:B------:R-:W-:Y:S02]  /*ed290*/  LOP3.LUT R22, R22, 0xffff, RZ, 0xc0, !PT ;  /* 0x0000ffff16167812 */ /* 0x000fe400078ec0ff */
[----:B------:R-:W-:Y:S02]  /*ed2a0*/  LOP3.LUT R14, R14, 0xffff, RZ, 0xc0, !PT ;  /* 0x0000ffff0e0e7812 */ /* 0x000fe400078ec0ff */
[----:B------:R-:W-:Y:S02]  /*ed2b0*/  PRMT R24, R20, 0x3340, R22 ;  /* 0x0000334014187816 */ /* 0x000fe40000000016 */
[----:B------:R-:W-:Y:S02]  /*ed2c0*/  PRMT R22, R14, 0x3340, R0 ;  /* 0x000033400e167816 */ /* 0x000fe40000000000 */
[----:B------:R-:W-:Y:S01]  /*ed2d0*/  LOP3.LUT R20, R9, 0xffff, RZ, 0xc0, !PT ;  /* 0x0000ffff09147812 */ /* 0x000fe200078ec0ff */
[----:B------:R-:W-:Y:S04]  /*ed2e0*/  STL.64 [R1+0x54b8], R24 ;  /* 0x0054b81801007387 */ /* 0x000fe80000100a00 */
[----:B------:R0:W-:Y:S01]  /*ed2f0*/  STL [R1+0x30], R22 ;  /* 0x0000301601007387 */ /* 0x0001e20000100800 */
[----:B---3--:R-:W-:-:S02]  /*ed300*/  LOP3.LUT R14, R18, 0xffff, RZ, 0xc0, !PT ;  /* 0x0000ffff120e7812 */ /* 0x008fc400078ec0ff */
[----:B----4-:R-:W-:Y:S02]  /*ed310*/  LOP3.LUT R18, R19, 0xffff, RZ, 0xc0, !PT ;  /* 0x0000ffff13127812 */ /* 0x010fe400078ec0ff */
[----:B------:R-:W-:Y:S02]  /*ed320*/  PRMT R19, R20, 0x3340, R0 ;  /* 0x0000334014137816 */ /* 0x000fe40000000000 */
[----:B0-----:R-:W-:Y:S02]  /*ed330*/  IADD3 R22, P2, R11, R5, RZ ;  /* 0x000000050b167210 */ /* 0x001fe40007f5e0ff */
[----:B------:R-:W-:-:S03]  /*ed340*/  PRMT R9, R14, 0x3340, R18 ;  /* 0x000033400e097816 */ /* 0x000fc60000000012 */
[----:B------:R-:W-:Y:S01]  /*ed350*/  IMAD.X R23, R21, 0x1, R7, P2 ;  /* 0x0000000115177824 */ /* 0x000fe200010e0607 */
[----:B------:R-:W-:Y:S02]  /*ed360*/  PRMT R19, R9, 0x5410, R19 ;  /* 0x0000541009137816 */ /* 0x000fe40000000013 */
[----:B------:R-:W-:Y:S02]  /*ed370*/  SHF.R.U32.HI R14, RZ, 0x8, R14 ;  /* 0x00000008ff0e7819 */ /* 0x000fe4000001160e */
[----:B------:R-:W-:Y:S01]  /*ed380*/  SHF.R.U32.HI R18, RZ, 0x8, R18 ;  /* 0x00000008ff127819 */ /* 0x000fe20000011612 */
[----:B------:R-:W-:Y:S04]  /*ed390*/  STL [R1+0x5430], R19 ;  /* 0x0054301301007387 */ /* 0x000fe80000100800 */
[----:B------:R0:W-:Y:S04]  /*ed3a0*/  STL.64 [R1+0x970], R22 ;  /* 0x0009701601007387 */ /* 0x0001e80000100a00 */
[----:B------:R-:W3:Y:S04]  /*ed3b0*/  LDL.LU R9, [R1+0x5150] ;  /* 0x0051500001097983 */ /* 0x000ee80000300800 */
[----:B------:R-:W4:Y:S01]  /*ed3c0*/  LDL.LU R29, [R1+0x948] ;  /* 0x00094800011d7983 */ /* 0x000f220000300800 */
[----:B------:R-:W-:-:S02]  /*ed3d0*/  LOP3.LUT R14, R14, 0xffff, RZ, 0xc0, !PT ;  /* 0x0000ffff0e0e7812 */ /* 0x000fc400078ec0ff */
[----:B------:R-:W-:Y:S02]  /*ed3e0*/  LOP3.LUT R18, R18, 0xffff, RZ, 0xc0, !PT ;  /* 0x0000ffff12127812 */ /* 0x000fe400078ec0ff */
[----:B0-----:R-:W-:Y:S02]  /*ed3f0*/  IADD3 R22, P2, R11, R6, RZ ;  /* 0x000000060b167210 */ /* 0x001fe40007f5e0ff */
[----:B------:R-:W4:Y:S01]  /*ed400*/  LDL.LU R11, [R1+0xa74] ;  /* 0x000a7400010b7983 */ /* 0x000f220000300800 */
[----:B------:R-:W-:Y:S02]  /*ed410*/  PRMT R18, R14, 0x3340, R18 ;  /* 0x000033400e127816 */ /* 0x000fe40000000012 */
[----:B------:R-:W-:-:S05]  /*ed420*/  IMAD.X R23, R21, 0x1, R27, P2 ;  /* 0x0000000115177824 */ /* 0x000fca00010e061b */
[----:B------:R-:W-:Y:S04]  /*ed430*/  STL.64 [R1+0x968], R22 ;  /* 0x0009681601007387 */ /* 0x000fe80000100a00 */
[----:B------:R0:W-:Y:S04]  /*ed440*/  STL [R1+0x54c8], R18 ;  /* 0x0054c81201007387 */ /* 0x0001e80000100800 */
[----:B0-----:R-:W4:Y:S01]  /*ed450*/  LDL.LU R18, [R1+0x2e4] ;  /* 0x0002e40001127983 */ /* 0x001f220000300800 */
[----:B------:R-:W-:-:S04]  /*ed460*/  LOP3.LUT R14, R15, 0xffff, RZ, 0xc0, !PT ;  /* 0x0000ffff0f0e7812 */ /* 0x000fc800078ec0ff */
[----:B------:R-:W-:Y:S02]  /*ed470*/  PRMT R19, R14, 0x3340, R0 ;  /* 0x000033400e137816 */ /* 0x000fe40000000000 */
[----:B--2---:R-:W-:Y:S02]  /*ed480*/  LOP3.LUT R13, R13, 0xffff, RZ, 0xc0, !PT ;  /* 0x0000ffff0d0d7812 */ /* 0x004fe400078ec0ff */
[----:B------:R-:W-:-:S04]  /*ed490*/  LOP3.LUT R15, R17, 0xffff, RZ, 0xc0, !PT ;  /* 0x0000ffff110f7812 */ /* 0x000fc800078ec0ff */
[----:B------:R-:W-:Y:S02]  /*ed4a0*/  PRMT R17, R13, 0x3340, R15 ;  /* 0x000033400d117816 */ /* 0x000fe4000000000f */
[----:B------:R-:W-:Y:S02]  /*ed4b0*/  SHF.R.U32.HI R13, RZ, 0x8, R13 ;  /* 0x00000008ff0d7819 */ /* 0x000fe4000001160d */
[----:B------:R-:W-:-:S05]  /*ed4c0*/  PRMT R17, R17, 0x5410, R19 ;  /* 0x0000541011117816 */ /* 0x000fca0000000013 */
[----:B------:R0:W-:Y:S04]  /*ed4d0*/  STL.64 [R1+0x53d8], R16 ;  /* 0x0053d81001007387 */ /* 0x0001e80000100a00 */
[----:B------:R-:W2:Y:S01]  /*ed4e0*/  LDL.LU R26, [R1+0x5164] ;  /* 0x00516400011a7983 */ /* 0x000ea20000300800 */
[----:B0-----:R-:W-:Y:S02]  /*ed4f0*/  SHF.R.U32.HI R17, RZ, 0x8, R15 ;  /* 0x00000008ff117819 */ /* 0x001fe4000001160f */
[----:B------:R-:W-:Y:S02]  /*ed500*/  SHF.R.U32.HI R16, RZ, 0x8, R14 ;  /* 0x00000008ff107819 */ /* 0x000fe4000001160e */
[----:B------:R-:W-:Y:S01]  /*ed510*/  LOP3.LUT R15, R13, 0xffff, RZ, 0xc0, !PT ;  /* 0x0000ffff0d0f7812 */ /* 0x000fe200078ec0ff */
[----:B------:R-:W2:Y:S04]  /*ed520*/  LDL.LU R14, [R1+0x958] ;  /* 0x00095800010e7983 */ /* 0x000ea80000300800 */
[----:B------:R-:W2:Y:S01]  /*ed530*/  LDL.LU R13, [R1+0xa84] ;  /* 0x000a8400010d7983 */ /* 0x000ea20000300800 */
[----:B------:R-:W-:-:S02]  /*ed540*/  LOP3.LUT R17, R17, 0xffff, RZ, 0xc0, !PT ;  /* 0x0000ffff11117812 */ /* 0x000fc400078ec0ff */
[----:B------:R-:W-:Y:S02]  /*ed550*/  LOP3.LUT R16, R16, 0xffff, RZ, 0xc0, !PT ;  /* 0x0000ffff10107812 */ /* 0x000fe400078ec0ff */
[----:B------:R-:W-:Y:S02]  /*ed560*/  PRMT R15, R15, 0x3340, R17 ;  /* 0x000033400f0f7816 */ /* 0x000fe40000000011 */
[----:B------:R-:W-:-:S03]  /*ed570*/  PRMT R16, R16, 0x3340, R0 ;  /* 0x0000334010107816 */ /* 0x000fc60000000000 */
[----:B------:R4:W-:Y:S01]  /*ed580*/  STL [R1+0x54cc], R15 ;  /* 0x0054cc0f01007387 */ /* 0x0009e20000100800 */
[----:B---3--:R-:W-:-:S03]  /*ed590*/  LOP3.LUT R9, R9, 0xffff, RZ, 0xc0, !PT ;  /* 0x0000ffff09097812 */ /* 0x008fc600078ec0ff */
[----:B------:R0:W-:Y:S01]  /*ed5a0*/  STL [R1+0x28], R16 ;  /* 0x0000281001007387 */ /* 0x0001e20000100800 */
[----:B----4-:R-:W-:Y:S02]  /*ed5b0*/  LOP3.LUT R15, R29, 0xffff, RZ, 0xc0, !PT ;  /* 0x0000ffff1d0f7812 */ /* 0x010fe400078ec0ff */
[----:B------:R-:W-:Y:S02]  /*ed5c0*/  LOP3.LUT R17, R11, 0xffff, RZ, 0xc0, !PT ;  /* 0x0000ffff0b117812 */ /* 0x000fe400078ec0ff */
[----:B0-----:R-:W-:Y:S02]  /*ed5d0*/  PRMT R16, R15, 0x3340, R0 ;  /* 0x000033400f107816 */ /* 0x001fe40000000000 */
[----:B------:R-:W-:-:S04]  /*ed5e0*/  PRMT R11, R9, 0x3340, R17 ;  /* 0x00003340090b7816 */ /* 0x000fc80000000011 */
[----:B------:R-:W-:Y:S02]  /*ed5f0*/  PRMT R11, R11, 0x5410, R16 ;  /* 0x000054100b0b7816 */ /* 0x000fe40000000010 */
[----:B------:R-:W-:Y:S02]  /*ed600*/  SHF.R.S32.HI R16, RZ, 0x1f, R18 ;  /* 0x0000001fff107819 */ /* 0x000fe40000011412 */
[----:B------:R-:W-:Y:S01]  /*ed610*/  IADD3 R22, P2, R18, R0, RZ ;  /* 0x0000000012167210 */ /* 0x000fe20007f5e0ff */
[----:B------:R0:W-:Y:S04]  /*ed620*/  STL.64 [R1+0x5498], R10 ;  /* 0x0054980a01007387 */ /* 0x0001e80000100a00 */
[----:B------:R-:W-:Y:S01]  /*ed630*/  IMAD.X R23, R16, 0x1, R2, P2 ;  /* 0x0000000110177824 */ /* 0x000fe200010e0602 */
[----:B------:R-:W-:-:S04]  /*ed640*/  SHF.R.U32.HI R9, RZ, 0x8, R9 ;  /* 0x00000008ff097819 */ /* 0x000fc80000011609 */
[----:B------:R1:W-:Y:S01]  /*ed650*/  STL.64 [R1+0x940], R22 ;  /* 0x0009401601007387 */ /* 0x0003e20000100a00 */
[----:B0-----:R-:W-:-:S03]  /*ed660*/  SHF.R.U32.HI R11, RZ, 0x8, R20 ;  /* 0x00000008ff0b7819 */ /* 0x001fc60000011614 */
[----:B------:R-:W3:Y:S04]  /*ed670*/  LDL.LU R20, [R1+0xb08] ;  /* 0x000b080001147983 */ /* 0x000ee80000300800 */
[----:B------:R-:W4:Y:S01]  /*ed680*/  LDL.LU R21, [R1+0x9d8] ;  /* 0x0009d80001157983 */ /* 0x000f220000300800 */
[----:B------:R-:W-:Y:S02]  /*ed690*/  SHF.R.U32.HI R10, RZ, 0x8, R17 ;  /* 0x00000008ff0a7819 */ /* 0x000fe40000011611 */
[----:B------:R-:W-:Y:S02]  /*ed6a0*/  LOP3.LUT R9, R9, 0xffff, RZ, 0xc0, !PT ;  /* 0x0000ffff09097812 */ /* 0x000fe400078ec0ff */
[----:B------:R-:W-:Y:S01]  /*ed6b0*/  LOP3.LUT R11, R11, 0xffff, RZ, 0xc0, !PT ;  /* 0x0000ffff0b0b7812 */ /* 0x000fe200078ec0ff */
[----:B------:R-:W4:Y:S01]  /*ed6c0*/  LDL.LU R29, [R1+0x14] ;  /* 0x00001400011d7983 */ /* 0x000f220000300800 */
[----:B------:R-:W-:-:S02]  /*ed6d0*/  LOP3.LUT R10, R10, 0xffff, RZ, 0xc0, !PT ;  /* 0x0000ffff0a0a7812 */ /* 0x000fc400078ec0ff */
[----:B------:R-:W-:Y:S02]  /*ed6e0*/  PRMT R11, R11, 0x3340, R0 ;  /* 0x000033400b0b7816 */ /* 0x000fe40000000000 */
[----:B------:R-:W-:-:S05]  /*ed6f0*/  PRMT R9, R9, 0x3340, R10 ;  /* 0x0000334009097816 */ /* 0x000fca000000000a */
[----:B------:R0:W-:Y:S04]  /*ed700*/  STL.64 [R1+0x5488], R8 ;  /* 0x0054880801007387 */ /* 0x0001e80000100a00 */
[----:B------:R0:W-:Y:S01]  /*ed710*/  STL [R1+0x20], R11 ;  /* 0x0000200b01007387 */ /* 0x0001e20000100800 */
[----:B-1----:R-:W-:-:S05]  /*ed720*/  IADD3 R22, P2, R18, R3, RZ ;  /* 0x0000000312167210 */ /* 0x002fca0007f5e0ff */
[----:B------:R-:W-:Y:S01]  /*ed730*/  IMAD.X R23, R16, 0x1, R4, P2 ;  /* 0x0000000110177824 */ /* 0x000fe200010e0604 */
[----:B--2---:R-:W-:Y:S02]  /*ed740*/  LOP3.LUT R10, R26, 0xffff, RZ, 0xc0, !PT ;  /* 0x0000ffff1a0a7812 */ /* 0x004fe400078ec0ff */
[----:B0-----:R-:W-:Y:S02]  /*ed750*/  LOP3.LUT R9, R14, 0xffff, RZ, 0xc0, !PT ;  /* 0x0000ffff0e097812 */ /* 0x001fe400078ec0ff */
[----:B------:R-:W-:Y:S02]  /*ed760*/  LOP3.LUT R11, R13, 0xffff, RZ, 0xc0, !PT ;  /* 0x0000ffff0d0b7812 */ /* 0x000fe400078ec0ff */
[----:B------:R-:W-:Y:S02]  /*ed770*/  PRMT R13, R9, 0x3340, R0 ;  /* 0x00003340090d7816 */ /* 0x000fe40000000000 */
[----:B------:R-:W-:-:S04]  /*ed780*/  PRMT R8, R10, 0x3340, R11 ;  /* 0x000033400a087816 */ /* 0x000fc8000000000b */
[----:B------:R-:W-:Y:S02]  /*ed790*/  PRMT R13, R8, 0x5410, R13 ;  /* 0x00005410080d7816 */ /* 0x000fe4000000000d */
[----:B------:R-:W2:Y:S04]  /*ed7a0*/  LDL.LU R8, [R1+0x2e8] ;  /* 0x0002e80001087983 */ /* 0x000ea80000300800 */
[----:B------:R-:W-:Y:S04]  /*ed7b0*/  STL [R1+0x5434], R13 ;  /* 0x0054340d01007387 */ /* 0x000fe80000100800 */
[----:B------:R-:W-:Y:S04]  /*ed7c0*/  STL.64 [R1+0x938], R22 ;  /* 0x0009381601007387 */ /* 0x000fe80000100a00 */
[----:B------:R-:W2:Y:S04]  /*ed7d0*/  LDL.LU R19, [R1+0x14c] ;  /* 0x00014c0001137983 */ /* 0x000ea80000300800 */
[----:B------:R-:W2:Y:S01]  /*ed7e0*/  LDL.LU R24, [R1+0xaf4] ;  /* 0x000af40001187983 */ /* 0x000ea20000300800 */
[----:B------:R-:W-:-:S02]  /*ed7f0*/  SHF.R.U32.HI R10, RZ, 0x8, R10 ;  /* 0x00000008ff0a7819 */ /* 0x000fc4000001160a */
[----:B------:R-:W-:Y:S02]  /*ed800*/  SHF.R.U32.HI R11, RZ, 0x8, R11 ;  /* 0x00000008ff0b7819 */ /* 0x000fe4000001160b */
[----:B------:R-:W-:Y:S02]  /*ed810*/  LOP3.LUT R10, R10, 0xffff, RZ, 0xc0, !PT ;  /* 0x0000ffff0a0a7812 */ /* 0x000fe400078ec0ff */
[----:B------:R-:W-:Y:S01]  /*ed820*/  LOP3.LUT R11, R11, 0xffff, RZ, 0xc0, !PT ;  /* 0x0000ffff0b0b7812 */ /* 0x000fe200078ec0ff */
[----:B------:R-:W-:-:S03]  /*ed830*/  IMAD.MOV.U32 R14, RZ, RZ, R12 ;  /* 0x000000ffff0e7224 */ /* 0x000fc600078e000c */
[----:B------:R-:W-:Y:S02]  /*ed840*/  PRMT R12, R10, 0x3340, R11 ;  /* 0x000033400a0c7816 */ /* 0x000fe4000000000b */
[----:B------:R-:W-:-:S04]  /*ed850*/  SHF.R.U32.HI R10, RZ, 0x8, R9 ;  /* 0x00000008ff0a7819 */ /* 0x000fc80000011609 */
[----:B------:R-:W-:Y:S01]  /*ed860*/  LOP3.LUT R11, R10, 0xffff, RZ, 0xc0, !PT ;  /* 0x0000ffff0a0b7812 */ /* 0x000fe200078ec0ff */
[----:B------:R0:W-:Y:S04]  /*ed870*/  STL [R1+0x54a0], R12 ;  /* 0x0054a00c01007387 */ /* 0x0001e80000100800 */
[----:B------:R-:W2:Y:S04]  /*ed880*/  LDL.LU R25, [R1+0x148] ;  /* 0x0001480001197983 */ /* 0x000ea80000300800 */
[----:B------:R-:W2:Y:S01]  /*ed890*/  LDL.LU R28, [R1+0xaf8] ;  /* 0x000af800011c7983 */ /* 0x000ea20000300800 */
[----:B0-----:R-:W-:-:S05]  /*ed8a0*/  PRMT R12, R11, 0x3340, R0 ;  /* 0x000033400b0c7816 */ /* 0x001fca0000000000 */
[----:B------:R0:W-:Y:S04]  /*ed8b0*/  STL [R1+0x18], R12 ;  /* 0x0000180c01007387 */ /* 0x0001e80000100800 */
[----:B------:R-:W2:Y:S04]  /*ed8c0*/  LDL.LU R22, [R1+0x140] ;  /* 0x0001400001167983 */ /* 0x000ea80000300800 */
[----:B------:R-:W2:Y:S01]  /*ed8d0*/  LDL.LU R23, [R1+0xaac] ;  /* 0x000aac0001177983 */ /* 0x000ea20000300800 */
[----:B---3--:R-:W-:Y:S02]  /*ed8e0*/  LOP3.LUT R9, R20, 0xffff, RZ, 0xc0, !PT ;  /* 0x0000ffff14097812 */ /* 0x008fe400078ec0ff */
[----:B----4-:R-:W-:-:S04]  /*ed8f0*/  LOP3.LUT R10, R21, 0xffff, RZ, 0xc0, !PT ;  /* 0x0000ffff150a7812 */ /* 0x010fc800078ec0ff */
[----:B------:R-:W-:Y:S02]  /*ed900*/  PRMT R11, R9, 0x3340, R10 ;  /* 0x00003340090b7816 */ /* 0x000fe4000000000a */
[----:B0-----:R-:W-:Y:S02]  /*ed910*/  IADD3 R12, P2, R18, R5, RZ ;  /* 0x00000005120c7210 */ /* 0x001fe40007f5e0ff */
[----:B------:R-:W-:-:S03]  /*ed920*/  PRMT R11, R11, 0x5410, R29 ;  /* 0x000054100b0b7816 */ /* 0x000fc6000000001d */
[----:B------:R-:W-:Y:S02]  /*ed930*/  IMAD.X R13, R16, 0x1, R7, P2 ;  /* 0x00000001100d7824 */ /* 0x000fe400010e0607 */
[----:B------:R0:W-:Y:S04]  /*ed940*/  STL [R1+0x186c], R11 ;  /* 0x00186c0b01007387 */ /* 0x0001e80000100800 */
[----:B------:R-:W3:Y:S04]  /*ed950*/  LDL.LU R26, [R1+0x144] ;  /* 0x00014400011a7983 */ /* 0x000ee80000300800 */
[----:B------:R-:W3:Y:S04]  /*ed960*/  LDL.LU R20, [R1+0xab8] ;  /* 0x000ab80001147983 */ /* 0x000ee80000300800 */
[----:B------:R-:W4:Y:S04]  /*ed970*/  LDL.LU R21, [R1+0x138] ;  /* 0x0001380001157983 */ /* 0x000f280000300800 */
[----:B------:R-:W4:Y:S04]  /*ed980*/  LDL.LU R29, [R1+0xaa4] ;  /* 0x000aa400011d7983 */ /* 0x000f280000300800 */
[----:B------:R1:W-:Y:S01]  /*ed990*/  STL.64 [R1+0x958], R12 ;  /* 0x0009580c01007387 */ /* 0x0003e20000100a00 */
[----:B------:R-:W-:-:S02]  /*ed9a0*/  SHF.R.U32.HI R9, RZ, 0x8, R9 ;  /* 0x00000008ff097819 */ /* 0x000fc40000011609 */
[----:B------:R-:W-:Y:S02]  /*ed9b0*/  SHF.R.U32.HI R10, RZ, 0x8, R10 ;  /* 0x00000008ff0a7819 */ /* 0x000fe4000001160a */
[----:B0-----:R-:W-:Y:S02]  /*ed9c0*/  SHF.R.U32.HI R11, RZ, 0x8, R15 ;  /* 0x00000008ff0b7819 */ /* 0x001fe4000001160f */
[----:B-1----:R-:W-:Y:S02]  /*ed9d0*/  IADD3 R12, P2, R18, R6, RZ ;  /* 0x00000006120c7210 */ /* 0x002fe40007f5e0ff */
[----:B------:R-:W-:Y:S02]  /*ed9e0*/  LOP3.LUT R11, R11, 0xffff, RZ, 0xc0, !PT ;  /* 0x0000ffff0b0b7812 */ /* 0x000fe400078ec0ff */
[----:B------:R-:W-:Y:S01]  /*ed9f0*/  LOP3.LUT R9, R9, 0xffff, RZ, 0xc0, !PT ;  /* 0x0000ffff09097812 */ /* 0x000fe200078ec0ff */
[----:B------:R-:W-:Y:S01]  /*eda00*/  IMAD.X R13, R16, 0x1, R27, P2 ;  /* 0x00000001100d7824 */ /* 0x000fe200010e061b */
[----:B------:R-:W-:-:S04]  /*eda10*/  LOP3.LUT R10, R10, 0xffff, RZ, 0xc0, !PT ;  /* 0x0000ffff0a0a7812 */ /* 0x000fc800078ec0ff */
[----:B------:R0:W-:Y:S04]  /*eda20*/  STL.64 [R1+0x950], R12 ;  /* 0x0009500c01007387 */ /* 0x0001e80000100a00 */
[----:B------:R-:W4:Y:S01]  /*eda30*/  LDL.LU R16, [R1+0x2ec] ;  /* 0x0002ec0001107983 */ /* 0x000f220000300800 */
[----:B0-----:R-:W-:Y:S02]  /*eda40*/  PRMT R12, R11, 0x3340, R0 ;  /* 0x000033400b0c7816 */ /* 0x001fe40000000000 */
[----:B------:R-:W-:-:S03]  /*eda50*/  PRMT R11, R9, 0x3340, R10 ;  /* 0x00003340090b7816 */ /* 0x000fc6000000000a */
[----:B------:R-:W-:Y:S04]  /*eda60*/  STL [R1+0x14], R12 ;  /* 0x0000140c01007387 */ /* 0x000fe80000100800 */
[----:B------:R-:W-:Y:S01]  /*eda70*/  STL [R1+0x504], R11 ;  /* 0x0005040b01007387 */ /* 0x000fe20000100800 */
[----:B--2---:R-:W-:-:S05]  /*eda80*/  PRMT R9, R24, 0x5410, R19 ;  /* 0x0000541018097816 */ /* 0x004fca0000000013 */
[----:B------:R0:W-:Y:S04]  /*eda90*/  STL [R1+0x1748], R9 ;  /* 0x0017480901007387 */ /* 0x0001e80000100800 */
[----:B0-----:R-:W2:Y:S01]  /*edaa0*/  LDL.LU R9, [R1+0x13c] ;  /* 0x00013c0001097983 */ /* 0x001ea20000300800 */
[----:B------:R-:W-:Y:S02]  /*edab0*/  SHF.R.S32.HI R10, RZ, 0x1f, R8 ;  /* 0x0000001fff0a7819 */ /* 0x000fe40000011408 */
[----:B------:R-:W-:Y:S02]  /*edac0*/  IADD3 R12, P2, R8, R0, RZ ;  /* 0x00000000080c7210 */ /* 0x000fe40007f5e0ff */
[----:B------:R-:W-:-:S03]  /*edad0*/  PRMT R11, R28, 0x5410, R25 ;  /* 0x000054101c0b7816 */ /* 0x000fc60000000019 */
[----:B------:R-:W-:Y:S01]  /*edae0*/  IMAD.X R13, R10, 0x1, R2, P2 ;  /* 0x000000010a0d7824 */ /* 0x000fe200010e0602 */
[----:B--2---:R-:W-:Y:S04]  /*edaf0*/  STL [R1+0x552c], R9 ;  /* 0x00552c0901007387 */ /* 0x004fe80000100800 */
[----:B------:R-:W-:Y:S04]  /*edb00*/  STL.64 [R1+0x998], R12 ;  /* 0x0009980c01007387 */ /* 0x000fe80000100a00 */
[----:B------:R0:W-:Y:S04]  /*edb10*/  STL [R1+0x171c], R11 ;  /* 0x00171c0b01007387 */ /* 0x0001e80000100800 */
[----:B0-----:R-:W2:Y:S04]  /*edb20*/  LDL.LU R11, [R1+0xaa8] ;  /* 0x000aa800010b7983 */ /* 0x001ea80000300800 */
[----:B------:R-:W2:Y:S04]  /*edb30*/  LDL.LU R15, [R1+0x134] ;  /* 0x00013400010f7983 */ /* 0x000ea80000300800 */
[----:B------:R-:W3:Y:S04]  /*edb40*/  LDL.LU R24, [R1+0xaa0] ;  /* 0x000aa00001187983 */ /* 0x000ee80000300800 */
[----:B------:R-:W3:Y:S01]  /*edb50*/  LDL.LU R25, [R1+0x12c] ;  /* 0x00012c0001197983 */ /* 0x000ee20000300800 */
[----:B------:R-:W-:-:S02]  /*edb60*/  IADD3 R12, P2, R8, R3, RZ ;  /* 0x00000003080c7210 */ /* 0x000fc40007f5e0ff */
[----:B------:R-:W-:-:S03]  /*edb70*/  PRMT R9, R23, 0x5410, R22 ;  /* 0x0000541017097816 */ /* 0x000fc60000000016 */
[----:B------:R-:W-:Y:S01]  /*edb80*/  IMAD.X R13, R10, 0x1, R4, P2 ;  /* 0x000000010a0d7824 */ /* 0x000fe200010e0604 */
[----:B---3--:R-:W-:Y:S04]  /*edb90*/  STL.64 [R1+0x5530], R24 ;  /* 0x0055301801007387 */ /* 0x008fe80000100a00 */
[----:B------:R-:W3:Y:S04]  /*edba0*/  LDL.LU R28, [R1+0xa80] ;  /* 0x000a8000011c7983 */ /* 0x000ee80000300800 */
[----:B------:R-:W-:Y:S04]  /*edbb0*/  STL [R1+0x173c], R9 ;  /* 0x00173c0901007387 */ /* 0x000fe80000100800 */
[----:B------:R0:W-:Y:S02]  /*edbc0*/  STL.64 [R1+0x9a8], R12 ;  /* 0x0009a80c01007387 */ /* 0x0001e40000100a00 */
[----:B0-----:R-:W-:-:S02]  /*edbd0*/  PRMT R12, R20, 0x5410, R26 ;  /* 0x00005410140c7816 */ /* 0x001fc4000000001a */
[----:B----4-:R-:W-:Y:S01]  /*edbe0*/  PRMT R9, R29, 0x5410, R21 ;  /* 0x000054101d097816 */ /* 0x010fe20000000015 */
[----:B------:R-:W4:Y:S04]  /*edbf0*/  LDL.LU R26, [R1+0x130] ;  /* 0x00013000011a7983 */ /* 0x000f280000300800 */
[----:B------:R-:W-:Y:S04]  /*edc00*/  STL [R1+0x1718], R12 ;  /* 0x0017180c01007387 */ /* 0x000fe80000100800 */
[----:B------:R-:W2:Y:S04]  /*edc10*/  LDL.LU R29, [R1+0xa70] ;  /* 0x000a7000011d7983 */ /* 0x000ea80000300800 */
[----:B------:R-:W-:Y:S04]  /*edc20*/  STL [R1+0x1738], R9 ;  /* 0x0017380901007387 */ /* 0x000fe80000100800 */
[----:B--2---:R-:W-:Y:S04]  /*edc30*/  STL [R1+0x5528], R29 ;  /* 0x0055281d01007387 */ /* 0x004fe80000100800 */
[----:B------:R0:W-:Y:S04]  /*edc40*/  STL [R1+0x5518], R14 ;  /* 0x0055180e01007387 */ /* 0x0001e80000100800 */
[----:B0-----:R-:W2:Y:S04]  /*edc50*/  LDL.LU R14, [R1+0x124] ;  /* 0x00012400010e7983 */ /* 0x001ea80000300800 */
[----:B------:R-:W3:Y:S04]  /*edc60*/  LDL.LU R12, [R1+0x168] ;  /* 0x00016800010c7983 */ /* 0x000ee80000300800 */
[----:B------:R-:W3:Y:S01]  /*edc70*/  LDL.LU R13, [R1+0x11c] ;  /* 0x00011c00010d7983 */ /* 0x000ee20000300800 */
[----:B------:R-:W-:Y:S01]  /*edc80*/  IADD3 R24, P2, R8, R5, RZ ;  /* 0x0000000508187210 */ /* 0x000fe20007f5e0ff */
[----:B------:R-:W-:-:S04]  /*edc90*/  IMAD.MOV.U32 R29, RZ, RZ, R10 ;  /* 0x000000ffff1d7224 */ /* 0x000fc800078e000a */
[----:B------:R-:W-:Y:S01]  /*edca0*/  IMAD.X R25, R29, 0x1, R7, P2 ;  /* 0x000000011d197824 */ /* 0x000fe200010e0607 */
[----:B------:R-:W-:-:S05]  /*edcb0*/  IADD3 R8, P2, R8, R6, RZ ;  /* 0x0000000608087210 */ /* 0x000fca0007f5e0ff */
[----:B------:R-:W-:Y:S01]  /*edcc0*/  IMAD.X R9, R29, 0x1, R27, P2 ;  /* 0x000000011d097824 */ /* 0x000fe200010e061b */
[----:B---3--:R0:W-:Y:S04]  /*edcd0*/  STL.64 [R1+0x5520], R12 ;  /* 0x0055200c01007387 */ /* 0x0081e80000100a00 */
[----:B0-----:R-:W3:Y:S04]  /*edce0*/  LDL.LU R12, [R1+0x128] ;  /* 0x00012800010c7983 */ /* 0x001ee80000300800 */
[----:B------:R-:W3:Y:S04]  /*edcf0*/  LDL.LU R13, [R1+0x8d0] ;  /* 0x0008d000010d7983 */ /* 0x000ee80000300800 */
        /* <DEDUP_REMOVED lines=8> */
[----:B------:R0:W-:Y:S04]  /*edd80*/  STL.64 [R1+0x9e8], R24 ;  /* 0x0009e81801007387 */ /* 0x0001e80000100a00 */
[----:B0-----:R-:W4:Y:S04]  /*edd90*/  LDL.LU.64 R24, [R1+0x5530] ;  /* 0x0055300001187983 */ /* 0x001f280000300a00 */
[----:B------:R0:W-:Y:S04]  /*edda0*/  STL.64 [R1+0x9e0], R8 ;  /* 0x0009e00801007387 */ /* 0x0001e80000100a00 */
[----:B0-----:R-:W3:Y:S01]  /*eddb0*/  LDL.LU R9, [R1+0x552c] ;  /* 0x00552c0001097983 */ /* 0x001ee20000300800 */
[----:B----4-:R-:W-:-:S02]  /*eddc0*/  PRMT R8, R28, 0x5410, R25 ;  /* 0x000054101c087816 */ /* 0x010fc40000000019 */
[----:B------:R-:W-:Y:S02]  /*eddd0*/  IADD3 R28, P2, R16, R0, RZ ;  /* 0x00000000101c7210 */ /* 0x000fe40007f5e0ff */
[----:B---3--:R-:W-:Y:S02]  /*edde0*/  PRMT R9, R11, 0x5410, R9 ;  /* 0x000054100b097816 */ /* 0x008fe40000000009 */
[----:B------:R-:W-:-:S03]  /*eddf0*/  PRMT R11, R24, 0x5410, R15 ;  /* 0x00005410180b7816 */ /* 0x000fc6000000000f */
[----:B------:R0:W-:Y:S04]  /*ede00*/  STL [R1+0x16fc], R9 ;  /* 0x0016fc0901007387 */ /* 0x0001e80000100800 */
[----:B0-----:R-:W3:Y:S04]  /*ede10*/  LDL.LU R9, [R1+0x110] ;  /* 0x0001100001097983 */ /* 0x001ee80000300800 */
[----:B------:R0:W-:Y:S04]  /*ede20*/  STL [R1+0x154], R11 ;  /* 0x0001540b01007387 */ /* 0x0001e80000100800 */
[----:B0-----:R-:W3:Y:S04]  /*ede30*/  LDL.LU R11, [R1+0x170] ;  /* 0x00017000010b7983 */ /* 0x001ee80000300800 */
[----:B------:R0:W-:Y:S04]  /*ede40*/  STL [R1+0x158], R8 ;  /* 0x0001580801007387 */ /* 0x0001e80000100800 */
[----:B------:R-:W4:Y:S04]  /*ede50*/  LDL.LU R15, [R1+0x10c] ;  /* 0x00010c00010f7983 */ /* 0x000f280000300800 */
[----:B------:R-:W4:Y:S01]  /*ede60*/  LDL.LU R24, [R1+0x174] ;  /* 0x0001740001187983 */ /* 0x000f220000300800 */
[----:B0-----:R-:W-:-:S05]  /*ede70*/  SHF.R.S32.HI R8, RZ, 0x1f, R16 ;  /* 0x0000001fff087819 */ /* 0x001fca0000011410 */
[----:B------:R-:W-:-:S05]  /*ede80*/  IMAD.X R29, R8, 0x1, R2, P2 ;  /* 0x00000001081d7824 */ /* 0x000fca00010e0602 */
[----:B------:R0:W-:Y:S04]  /*ede90*/  STL.64 [R1+0x9d8], R28 ;  /* 0x0009d81c01007387 */ /* 0x0001e80000100a00 */
[----:B0-----:R-:W2:Y:S04]  /*edea0*/  LDL.LU R29, [R1+0x5528] ;  /* 0x00552800011d7983 */ /* 0x001ea80000300800 */
[----:B------:R-:W4:Y:S01]  /*edeb0*/  LDL.LU R25, [R1+0x108] ;  /* 0x0001080001197983 */ /* 0x000f220000300800 */
[----:B------:R-:W-:-:S03]  /*edec0*/  PRMT R13, R13, 0x5410, R12 ;  /* 0x000054100d0d7816 */ /* 0x000fc6000000000c */
[----:B------:R-:W4:Y:S01]  /*eded0*/  LDL.LU R28, [R1+0x178] ;  /* 0x00017800011c7983 */ /* 0x000f220000300800 */
[----:B------:R-:W-:Y:S02]  /*edee0*/  IADD3 R12, P2, R16, R3, RZ ;  /* 0x00000003100c7210 */ /* 0x000fe40007f5e0ff */
[----:B--2---:R-:W-:-:S05]  /*edef0*/  PRMT R26, R29, 0x5410, R26 ;  /* 0x000054101d1a7816 */ /* 0x004fca000000001a */
[----:B------:R0:W-:Y:S04]  /*edf00*/  STL [R1+0x15c], R26 ;  /* 0x00015c1a01007387 */ /* 0x0001e80000100800 */
[----:B0-----:R-:W2:Y:S04]  /*edf10*/  LDL.LU R26, [R1+0x104] ;  /* 0x00010400011a7983 */ /* 0x001ea80000300800 */
[----:B------:R-:W2:Y:S04]  /*edf20*/  LDL.LU R29, [R1+0x17c] ;  /* 0x00017c00011d7983 */ /* 0x000ea80000300800 */
[----:B------:R0:W-:Y:S02]  /*edf30*/  STL [R1+0x160], R13 ;  /* 0x0001600d01007387 */ /* 0x0001e40000100800 */
[----:B0-----:R-:W-:-:S05]  /*edf40*/  IMAD.X R13, R8, 0x1, R4, P2 ;  /* 0x00000001080d7824 */ /* 0x001fca00010e0604 */
[----:B------:R0:W-:Y:S04]  /*edf50*/  STL.64 [R1+0x9f8], R12 ;  /* 0x0009f80c01007387 */ /* 0x0001e80000100a00 */
[----:B0-----:R-:W3:Y:S02]  /*edf60*/  LDL.LU.64 R12, [R1+0x5520] ;  /* 0x00552000010c7983 */ /* 0x001ee40000300a00 */
[----:B---3--:R-:W-:Y:S02]  /*edf70*/  PRMT R12, R12, 0x5410, R14 ;  /* 0x000054100c0c7816 */ /* 0x008fe4000000000e */
[----:B------:R-:W3:Y:S04]  /*edf80*/  LDL.LU R14, [R1+0x5518] ;  /* 0x00551800010e7983 */ /* 0x000ee80000300800 */
[----:B------:R0:W-:Y:S01]  /*edf90*/  STL [R1+0x168], R12 ;  /* 0x0001680c01007387 */ /* 0x0001e20000100800 */
[----:B------:R-:W-:-:S02]  /*edfa0*/  PRMT R10, R10, 0x5410, R13 ;  /* 0x000054100a0a7816 */ /* 0x000fc4000000000d */
[----:B0-----:R-:W-:-:S03]  /*edfb0*/  IADD3 R12, P2, R16, R5, RZ ;  /* 0x00000005100c7210 */ /* 0x001fc60007f5e0ff */
[----:B------:R-:W-:Y:S02]  /*edfc0*/  STL [R1+0x16f8], R10 ;  /* 0x0016f80a01007387 */ /* 0x000fe40000100800 */
[----:B------:R-:W-:-:S05]  /*edfd0*/  IMAD.X R13, R8, 0x1, R7, P2 ;  /* 0x00000001080d7824 */ /* 0x000fca00010e0607 */
[----:B------:R0:W-:Y:S02]  /*edfe0*/  STL.64 [R1+0xa28], R12 ;  /* 0x000a280c01007387 */ /* 0x0001e40000100a00 */
[----:B0-----:R-:W-:-:S05]  /*edff0*/  IADD3 R12, P2, R16, R6, RZ ;  /* 0x00000006100c7210 */ /* 0x001fca0007f5e0ff */
[----:B------:R-:W-:Y:S01]  /*ee000*/  IMAD.X R13, R8, 0x1, R27, P2 ;  /* 0x00000001080d7824 */ /* 0x000fe200010e061b */
[----:B------:R-:W-:-:S04]  /*ee010*/  PRMT R10, R22, 0x5410, R19 ;  /* 0x00005410160a7816 */ /* 0x000fc80000000013 */
[----:B------:R0:W-:Y:S01]  /*ee020*/  STL.64 [R1+0xa20], R12 ;  /* 0x000a200c01007387 */ /* 0x0001e20000100a00 */
[----:B------:R-:W-:Y:S02]  /*ee030*/  PRMT R8, R20, 0x5410, R23 ;  /* 0x0000541014087816 */ /* 0x000fe40000000017 */
[----:B0-----:R-:W-:-:S05]  /*ee040*/  PRMT R12, R18, 0x5410, R17 ;  /* 0x00005410120c7816 */ /* 0x001fca0000000011 */
[----:B------:R0:W-:Y:S04]  /*ee050*/  STL [R1+0x16f4], R12 ;  /* 0x0016f40c01007387 */ /* 0x0001e80000100800 */
[----:B------:R1:W-:Y:S04]  /*ee060*/  STL [R1+0x164], R10 ;  /* 0x0001640a01007387 */ /* 0x0003e80000100800 */
[----:B------:R-:W3:Y:S04]  /*ee070*/  LDL.LU R16, [R1+0x100] ;  /* 0x0001000001107983 */ /* 0x000ee80000300800 */
[----:B------:R4:W-:Y:S04]  /*ee080*/  STL [R1+0x16c], R8 ;  /* 0x00016c0801007387 */ /* 0x0009e80000100800 */
[----:B------:R-:W3:Y:S04]  /*ee090*/  LDL.LU R17, [R1+0x180] ;  /* 0x0001800001117983 */ /* 0x000ee80000300800 */
[----:B------:R-:W3:Y:S04]  /*ee0a0*/  LDL.LU R18, [R1+0xfc] ;  /* 0x0000fc0001127983 */ /* 0x000ee80000300800 */
[----:B------:R-:W3:Y:S04]  /*ee0b0*/  LDL.LU R19, [R1+0x184] ;  /* 0x0001840001137983 */ /* 0x000ee80000300800 */
[----:B------:R-:W3:Y:S04]  /*ee0c0*/  LDL.LU R22, [R1+0xf8] ;  /* 0x0000f80001167983 */ /* 0x000ee80000300800 */
[----:B------:R-:W3:Y:S04]  /*ee0d0*/  LDL.LU R20, [R1+0x188] ;  /* 0x0001880001147983 */ /* 0x000ee80000300800 */
[----:B------:R-:W3:Y:S01]  /*ee0e0*/  LDL.LU R23, [R1+0x324] ;  /* 0x0003240001177983 */ /* 0x000ee20000300800 */
[----:B0-----:R-:W-:-:S02]  /*ee0f0*/  IADD3 R12, P2, R21, R0, RZ ;  /* 0x00000000150c7210 */ /* 0x001fc40007f5e0ff */
[----:B-1----:R-:W-:-:S05]  /*ee100*/  SHF.R.S32.HI R10, RZ, 0x1f, R21 ;  /* 0x0000001fff0a7819 */ /* 0x002fca0000011415 */
[----:B------:R-:W-:Y:S01]  /*ee110*/  IMAD.X R13, R10, 0x1, R2, P2 ;  /* 0x000000010a0d7824 */ /* 0x000fe200010e0602 */
[----:B----4-:R-:W-:-:S04]  /*ee120*/  IADD3 R8, P2, R21, R3, RZ ;  /* 0x0000000315087210 */ /* 0x010fc80007f5e0ff */
[----:B------:R0:W-:Y:S02]  /*ee130*/  STL.64 [R1+0xa18], R12 ;  /* 0x000a180c01007387 */ /* 0x0001e40000100a00 */
[----:B0-----:R-:W-:Y:S02]  /*ee140*/  PRMT R12, R11, 0x5410, R9 ;  /* 0x000054100b0c7816 */ /* 0x001fe40000000009 */
[----:B------:R-:W-:Y:S01]  /*ee150*/  PRMT R11, R24, 0x5410, R15 ;  /* 0x00005410180b7816 */ /* 0x000fe2000000000f */
[----:B------:R-:W-:Y:S02]  /*ee160*/  IMAD.X R9, R10, 0x1, R4, P2 ;  /* 0x000000010a097824 */ /* 0x000fe400010e0604 */
[----:B------:R-:W-:Y:S04]  /*ee170*/  STL [R1+0x170], R12 ;  /* 0x0001700c01007387 */ /* 0x000fe80000100800 */
[----:B------:R0:W-:Y:S04]  /*ee180*/  STL [R1+0x5508], R3 ;  /* 0x0055080301007387 */ /* 0x0001e80000100800 */
[----:B------:R-:W-:Y:S04]  /*ee190*/  STL [R1+0x174], R11 ;  /* 0x0001740b01007387 */ /* 0x000fe80000100800 */
[----:B------:R1:W-:Y:S04]  /*ee1a0*/  STL [R1+0x550c], R4 ;  /* 0x00550c0401007387 */ /* 0x0003e80000100800 */
[----:B------:R2:W-:Y:S01]  /*ee1b0*/  STL.64 [R1+0xa60], R8 ;  /* 0x000a600801007387 */ /* 0x0005e20000100a00 */
[----:B0-----:R-:W-:-:S03]  /*ee1c0*/  PRMT R3, R28, 0x5410, R25 ;  /* 0x000054101c037816 */ /* 0x001fc60000000019 */
[----:B-1----:R-:W4:Y:S01]  /*ee1d0*/  LDL.LU R4, [R1+0xf4] ;  /* 0x0000f40001047983 */ /* 0x002f220000300800 */
[----:B--2---:R-:W-:-:S03]  /*ee1e0*/  PRMT R8, R29, 0x5410, R26 ;  /* 0x000054101d087816 */ /* 0x004fc6000000001a */
[----:B------:R0:W-:Y:S04]  /*ee1f0*/  STL [R1+0x178], R3 ;  /* 0x0001780301007387 */ /* 0x0001e80000100800 */
[----:B0-----:R-:W4:Y:S04]  /*ee200*/  LDL.LU R3, [R1+0x1a0] ;  /* 0x0001a00001037983 */ /* 0x001f280000300800 */
[----:B------:R-:W-:Y:S04]  /*ee210*/  STL [R1+0x17c], R8 ;  /* 0x00017c0801007387 */ /* 0x000fe80000100800 */
[----:B------:R-:W2:Y:S04]  /*ee220*/  LDL.LU R24, [R1+0x190] ;  /* 0x0001900001187983 */ /* 0x000ea80000300800 */
[----:B------:R-:W3:Y:S04]  /*ee230*/  LDL.LU R25, [R1+0xd8] ;  /* 0x0000d80001197983 */ /* 0x000ee80000300800 */
[----:B---3--:R0:W-:Y:S04]  /*ee240*/  STL [R1+0x54f8], R25 ;  /* 0x0054f81901007387 */ /* 0x0081e80000100800 */
[----:B0-----:R-:W2:Y:S01]  /*ee250*/  LDL.LU R25, [R1+0xdc] ;  /* 0x0000dc0001197983 */ /* 0x001ea20000300800 */
[----:B------:R-:W-:-:S03]  /*ee260*/  IADD3 R8, P2, R21, R5, RZ ;  /* 0x0000000515087210 */ /* 0x000fc60007f5e0ff */
[----:B--2---:R0:W-:Y:S04]  /*ee270*/  STL.64 [R1+0x5500], R24 ;  /* 0x0055001801007387 */ /* 0x0041e80000100a00 */
[----:B0-----:R-:W2:Y:S04]  /*ee280*/  LDL.LU R24, [R1+0xf0] ;  /* 0x0000f00001187983 */ /* 0x001ea80000300800 */
[----:B------:R-:W2:Y:S01]  /*ee290*/  LDL.LU R25, [R1+0x18c] ;  /* 0x00018c0001197983 */ /* 0x000ea20000300800 */
[----:B------:R-:W-:Y:S01]  /*ee2a0*/  IMAD.X R9, R10, 0x1, R7, P2 ;  /* 0x000000010a097824 */ /* 0x000fe200010e0607 */
[----:B------:R-:W-:-:S02]  /*ee2b0*/  SHF.R.S32.HI R12, RZ, 0x1f, R23 ;  /* 0x0000001fff0c7819 */ /* 0x000fc40000011417 */
[----:B----4-:R-:W-:Y:S01]  /*ee2c0*/  PRMT R3, R3, 0x5410, R4 ;  /* 0x0000541003037816 */ /* 0x010fe20000000004 */
[----:B--2---:R-:W-:Y:S04]  /*ee2d0*/  STL.64 [R1+0x5510], R24 ;  /* 0x0055101801007387 */ /* 0x004fe80000100a00 */
[----:B------:R-:W2:Y:S04]  /*ee2e0*/  LDL.LU R28, [R1+0x198] ;  /* 0x00019800011c7983 */ /* 0x000ea80000300800 */
[----:B------:R-:W3:Y:S04]  /*ee2f0*/  LDL.LU R29, [R1+0x328] ;  /* 0x00032800011d7983 */ /* 0x000ee80000300800 */
[----:B------:R0:W-:Y:S04]  /*ee300*/  STL.64 [R1+0xa80], R8 ;  /* 0x000a800801007387 */ /* 0x0001e80000100a00 */
[----:B------:R-:W4:Y:S01]  /*ee310*/  LDL.LU R26, [R1+0xd4] ;  /* 0x0000d400011a7983 */ /* 0x000f220000300800 */
[----:B0-----:R-:W-:-:S03]  /*ee320*/  IADD3 R8, P2, R21, R6, RZ ;  /* 0x0000000615087210 */ /* 0x001fc60007f5e0ff */
[----:B------:R-:W4:Y:S02]  /*ee330*/  LDL.LU R21, [R1+0x194] ;  /* 0x0001940001157983 */ /* 0x000f240000300800 */
[----:B------:R-:W-:Y:S01]  /*ee340*/  IMAD.X R9, R10, 0x1, R27, P2 ;  /* 0x000000010a097824 */ /* 0x000fe200010e061b */
[----:B------:R-:W-:-:S04]  /*ee350*/  PRMT R10, R17, 0x5410, R16 ;  /* 0x00005410110a7816 */ /* 0x000fc80000000010 */
[----:B------:R0:W-:Y:S04]  /*ee360*/  STL.64 [R1+0xa78], R8 ;  /* 0x000a780801007387 */ /* 0x0001e80000100a00 */
[----:B------:R-:W-:Y:S01]  /*ee370*/  STL [R1+0x180], R10 ;  /* 0x0001800a01007387 */ /* 0x000fe20000100800 */
[----:B------:R-:W-:Y:S02]  /*ee380*/  IADD3 R24, P2, R23, R0, RZ ;  /* 0x0000000017187210 */ /* 0x000fe40007f5e0ff */
[----:B0-----:R-:W-:Y:S02]  /*ee390*/  PRMT R9, R19, 0x5410, R18 ;  /* 0x0000541013097816 */ /* 0x001fe40000000012 */
[----:B------:R-:W-:-:S03]  /*ee3a0*/  PRMT R8, R20, 0x5410, R22 ;  /* 0x0000541014087816 */ /* 0x000fc60000000016 */
[----:B------:R-:W-:Y:S04]  /*ee3b0*/  STL [R1+0x184], R9 ;  /* 0x0001840901007387 */ /* 0x000fe80000100800 */
[----:B------:R-:W3:Y:S04]  /*ee3c0*/  LDL.LU R13, [R1+0xd0] ;  /* 0x0000d000010d7983 */ /* 0x000ee80000300800 */
[----:B------:R0:W-:Y:S01]  /*ee3d0*/  STL [R1+0x188], R8 ;  /* 0x0001880801007387 */ /* 0x0001e20000100800 */
[----:B------:R-:W-:-:S03]  /*ee3e0*/  IMAD.X R25, R12, 0x1, R2, P2 ;  /* 0x000000010c197824 */ /* 0x000fc600010e0602 */
[----:B0-----:R-:W3:Y:S04]  /*ee3f0*/  LDL.LU R8, [R1+0x19c] ;  /* 0x00019c0001087983 */ /* 0x001ee80000300800 */
[----:B------:R-:W2:Y:S04]  /*ee400*/  LDL.LU R9, [R1+0xcc] ;  /* 0x0000cc0001097983 */ /* 0x000ea80000300800 */
        /* <DEDUP_REMOVED lines=10> */
[----:B0-----:R-:W4:Y:S04]  /*ee4b0*/  LDL.LU.64 R24, [R1+0x5510] ;  /* 0x0055100001187983 */ /* 0x001f280000300a00 */
[----:B------:R-:W2:Y:S04]  /*ee4c0*/  LDL.LU R4, [R1+0x550c] ;  /* 0x00550c0001047983 */ /* 0x000ea80000300800 */
[----:B------:R0:W-:Y:S04]  /*ee4d0*/  STL [R1+0x16f0], R3 ;  /* 0x0016f00301007387 */ /* 0x0001e80000100800 */
[----:B0-----:R-:W3:Y:S01]  /*ee4e0*/  LDL.LU R3, [R1+0x5508] ;  /* 0x0055080001037983 */ /* 0x001ee20000300800 */
[----:B----4-:R-:W-:-:S05]  /*ee4f0*/  PRMT R25, R25, 0x5410, R24 ;  /* 0x0000541019197816 */ /* 0x010fca0000000018 */
[----:B------:R2:W-:Y:S01]  /*ee500*/  STL [R1+0x18c], R25 ;  /* 0x00018c1901007387 */ /* 0x0005e20000100800 */
[----:B---3--:R-:W-:-:S05]  /*ee510*/  IADD3 R24, P2, R23, R3, RZ ;  /* 0x0000000317187210 */ /* 0x008fca0007f5e0ff */
[----:B--2---:R-:W-:-:S05]  /*ee520*/  IMAD.X R25, R12, 0x1, R4, P2 ;  /* 0x000000010c197824 */ /* 0x004fca00010e0604 */
[----:B------:R0:W-:Y:S04]  /*ee530*/  STL.64 [R1+0xaa8], R24 ;  /* 0x000aa81801007387 */ /* 0x0001e80000100a00 */
[----:B0-----:R-:W2:Y:S02]  /*ee540*/  LDL.LU.64 R24, [R1+0x5500] ;  /* 0x0055000001187983 */ /* 0x001ea40000300a00 */
[----:B--2---:R-:W-:Y:S02]  /*ee550*/  PRMT R24, R24, 0x5410, R25 ;  /* 0x0000541018187816 */ /* 0x004fe40000000019 */
[----:B------:R-:W2:Y:S04]  /*ee560*/  LDL.LU R25, [R1+0x54f8] ;  /* 0x0054f80001197983 */ /* 0x000ea80000300800 */
[----:B------:R0:W-:Y:S02]  /*ee570*/  STL [R1+0x190], R24 ;  /* 0x0001901801007387 */ /* 0x0001e40000100800 */
[----:B0-----:R-:W-:-:S02]  /*ee580*/  IADD3 R24, P2, R23, R5, RZ ;  /* 0x0000000517187210 */ /* 0x001fc40007f5e0ff */
[----:B------:R-:W-:Y:S02]  /*ee590*/  PRMT R9, R10, 0x5410, R9 ;  /* 0x000054100a097816 */ /* 0x000fe40000000009 */
[----:B--2---:R-:W-:Y:S01]  /*ee5a0*/  PRMT R28, R28, 0x5410, R25 ;  /* 0x000054101c1c7816 */ /* 0x004fe20000000019 */
[----:B------:R-:W-:-:S04]  /*ee5b0*/  IMAD.X R25, R12, 0x1, R7, P2 ;  /* 0x000000010c197824 */ /* 0x000fc800010e0607 */
[----:B------:R-:W-:Y:S04]  /*ee5c0*/  STL [R1+0x198], R28 ;  /* 0x0001981c01007387 */ /* 0x000fe80000100800 */
[----:B------:R0:W-:Y:S02]  /*ee5d0*/  STL.64 [R1+0xac8], R24 ;  /* 0x000ac81801007387 */ /* 0x0001e40000100a00 */
[----:B0-----:R-:W-:-:S05]  /*ee5e0*/  IADD3 R24, P2, R23, R6, RZ ;  /* 0x0000000617187210 */ /* 0x001fca0007f5e0ff */
[----:B------:R-:W-:Y:S01]  /*ee5f0*/  IMAD.X R25, R12, 0x1, R27, P2 ;  /* 0x000000010c197824 */ /* 0x000fe200010e061b */
[----:B------:R-:W-:-:S04]  /*ee600*/  PRMT R12, R21, 0x5410, R26 ;  /* 0x00005410150c7816 */ /* 0x000fc8000000001a */
[----:B------:R0:W-:Y:S04]  /*ee610*/  STL.64 [R1+0xac0], R24 ;  /* 0x000ac01801007387 */ /* 0x0001e80000100a00 */
[----:B0-----:R-:W2:Y:S04]  /*ee620*/  LDL.LU R24, [R1+0xa8] ;  /* 0x0000a80001187983 */ /* 0x001ea80000300800 */
[----:B------:R-:W2:Y:S04]  /*ee630*/  LDL.LU R25, [R1+0x6f0] ;  /* 0x0006f00001197983 */ /* 0x000ea80000300800 */
[----:B------:R0:W-:Y:S04]  /*ee640*/  STL [R1+0x194], R12 ;  /* 0x0001940c01007387 */ /* 0x0001e80000100800 */
[----:B------:R-:W3:Y:S04]  /*ee650*/  LDL.LU R28, [R1+0xa4] ;  /* 0x0000a400011c7983 */ /* 0x000ee80000300800 */
[----:B------:R-:W3:Y:S04]  /*ee660*/  LDL.LU R23, [R1+0x6f4] ;  /* 0x0006f40001177983 */ /* 0x000ee80000300800 */
[----:B------:R-:W4:Y:S04]  /*ee670*/  LDL.LU R26, [R1+0xa0] ;  /* 0x0000a000011a7983 */ /* 0x000f280000300800 */
[----:B------:R-:W4:Y:S01]  /*ee680*/  LDL.LU R21, [R1+0x6d4] ;  /* 0x0006d40001157983 */ /* 0x000f220000300800 */
[----:B0-----:R-:W-:-:S02]  /*ee690*/  PRMT R12, R8, 0x5410, R13 ;  /* 0x00005410080c7816 */ /* 0x001fc4000000000d */
[----:B------:R-:W-:-:S03]  /*ee6a0*/  SHF.R.S32.HI R8, RZ, 0x1f, R29 ;  /* 0x0000001fff087819 */ /* 0x000fc6000001141d */
[----:B------:R0:W-:Y:S04]  /*ee6b0*/  STL [R1+0x1a0], R12 ;  /* 0x0001a00c01007387 */ /* 0x0001e80000100800 */
[----:B------:R1:W-:Y:S01]  /*ee6c0*/  STL [R1+0x19c], R9 ;  /* 0x00019c0901007387 */ /* 0x0003e20000100800 */
[----:B0-----:R-:W-:-:S05]  /*ee6d0*/  IADD3 R12, P2, R29, R0, RZ ;  /* 0x000000001d0c7210 */ /* 0x001fca0007f5e0ff */
[C---:B------:R-:W-:Y:S01]  /*ee6e0*/  IMAD.X R13, R8.reuse, 0x1, R2, P2 ;  /* 0x00000001080d7824 */ /* 0x040fe200010e0602 */
[----:B------:R-:W-:Y:S02]  /*ee6f0*/  IADD3 R10, P2, R29, R3, RZ ;  /* 0x000000031d0a7210 */ /* 0x000fe40007f5e0ff */
[----:B-1----:R-:W-:Y:S02]  /*ee700*/  PRMT R9, R17, 0x5410, R16 ;  /* 0x0000541011097816 */ /* 0x002fe40000000010 */
[----:B------:R0:W-:Y:S02]  /*ee710*/  STL.64 [R1+0xab8], R12 ;  /* 0x000ab80c01007387 */ /* 0x0001e40000100a00 */
[----:B0-----:R-:W-:Y:S01]  /*ee720*/  PRMT R12, R15, 0x5410, R11 ;  /* 0x000054100f0c7816 */ /* 0x001fe2000000000b */
[----:B------:R-:W-:-:S04]  /*ee730*/  IMAD.X R11, R8, 0x1, R4, P2 ;  /* 0x00000001080b7824 */ /* 0x000fc800010e0604 */
[----:B------:R-:W-:Y:S04]  /*ee740*/  STL [R1+0x1ac], R12 ;  /* 0x0001ac0c01007387 */ /* 0x000fe80000100800 */
[----:B------:R0:W-:Y:S04]  /*ee750*/  STL [R1+0x1a4], R9 ;  /* 0x0001a40901007387 */ /* 0x0001e80000100800 */
[----:B------:R1:W-:Y:S01]  /*ee760*/  STL.64 [R1+0xaf0], R10 ;  /* 0x000af00a01007387 */ /* 0x0003e20000100a00 */
[----:B0-----:R-:W-:-:S03]  /*ee770*/  PRMT R9, R20, 0x5410, R22 ;  /* 0x0000541014097816 */ /* 0x001fc60000000016 */
[----:B------:R-:W2:Y:S01]  /*ee780*/  LDL.LU R20, [R1+0x330] ;  /* 0x0003300001147983 */ /* 0x000ea20000300800 */
[----:B-1----:R-:W-:-:S05]  /*ee790*/  PRMT R10, R19, 0x5410, R18 ;  /* 0x00005410130a7816 */ /* 0x002fca0000000012 */
[----:B------:R0:W-:Y:S02]  /*ee7a0*/  STL [R1+0x16dc], R10 ;  /* 0x0016dc0a01007387 */ /* 0x0001e40000100800 */
[----:B0-----:R-:W-:-:S05]  /*ee7b0*/  IADD3 R10, P2, R29, R5, RZ ;  /* 0x000000051d0a7210 */ /* 0x001fca0007f5e0ff */
[----:B------:R-:W-:Y:S01]  /*ee7c0*/  IMAD.X R11, R8, 0x1, R7, P2 ;  /* 0x00000001080b7824 */ /* 0x000fe200010e0607 */
[----:B--2---:R-:W-:Y:S04]  /*ee7d0*/  STL [R1+0x54d0], R20 ;  /* 0x0054d01401007387 */ /* 0x004fe80000100800 */
[----:B------:R0:W-:Y:S04]  /*ee7e0*/  STL [R1+0x1a8], R9 ;  /* 0x0001a80901007387 */ /* 0x0001e80000100800 */
[----:B------:R1:W-:Y:S04]  /*ee7f0*/  STL.64 [R1+0x54f0], R4 ;  /* 0x0054f00401007387 */ /* 0x0003e80000100a00 */
[----:B0-----:R-:W2:Y:S04]  /*ee800*/  LDL.LU R9, [R1+0x98] ;  /* 0x0000980001097983 */ /* 0x001ea80000300800 */
[----:B------:R0:W-:Y:S01]  /*ee810*/  STL.64 [R1+0xb18], R10 ;  /* 0x000b180a01007387 */ /* 0x0001e20000100a00 */
[----:B-1----:R-:W-:-:S05]  /*ee820*/  IADD3 R4, P2, R29, R6, RZ ;  /* 0x000000061d047210 */ /* 0x002fca0007f5e0ff */
[----:B------:R-:W-:Y:S01]  /*ee830*/  IMAD.X R5, R8, 0x1, R27, P2 ;  /* 0x0000000108057824 */ /* 0x000fe200010e061b */
[----:B0-----:R-:W2:Y:S04]  /*ee840*/  LDL.LU R10, [R1+0x6d0] ;  /* 0x0006d000010a7983 */ /* 0x001ea80000300800 */
[----:B------:R0:W-:Y:S01]  /*ee850*/  STL.64 [R1+0x54e8], R6 ;  /* 0x0054e80601007387 */ /* 0x0001e20000100a00 */
[----:B------:R-:W-:-:S03]  /*ee860*/  PRMT R8, R25, 0x5410, R24 ;  /* 0x0000541019087816 */ /* 0x000fc60000000018 */
[----:B0-----:R-:W2:Y:S04]  /*ee870*/  LDL.LU R6, [R1+0x9c] ;  /* 0x00009c0001067983 */ /* 0x001ea80000300800 */
[----:B------:R-:W2:Y:S04]  /*ee880*/  LDL.LU R7, [R1+0x6e0] ;  /* 0x0006e00001077983 */ /* 0x000ea80000300800 */
[----:B------:R-:W2:Y:S04]  /*ee890*/  LDL.LU R16, [R1+0x1c] ;  /* 0x00001c0001107983 */ /* 0x000ea80000300800 */
[----:B------:R-:W2:Y:S04]  /*ee8a0*/  LDL.LU R17, [R1+0x420] ;  /* 0x0004200001117983 */ /* 0x000ea80000300800 */
[----:B------:R-:W2:Y:S04]  /*ee8b0*/  LDL.LU R22, [R1+0x10] ;  /* 0x0000100001167983 */ /* 0x000ea80000300800 */
[----:B------:R-:W2:Y:S04]  /*ee8c0*/  LDL.LU R29, [R1+0x150] ;  /* 0x00015000011d7983 */ /* 0x000ea80000300800 */
[----:B------:R3:W-:Y:S04]  /*ee8d0*/  STL.64 [R1+0xb10], R4 ;  /* 0x000b100401007387 */ /* 0x0007e80000100a00 */
[----:B------:R0:W-:Y:S01]  /*ee8e0*/  STL [R1+0x16d8], R8 ;  /* 0x0016d80801007387 */ /* 0x0001e20000100800 */
[----:B---3--:R-:W-:-:S02]  /*ee8f0*/  PRMT R5, R23, 0x5410, R28 ;  /* 0x0000541017057816 */ /* 0x008fc4000000001c */
[----:B----4-:R-:W-:-:S03]  /*ee900*/  PRMT R4, R21, 0x5410, R26 ;  /* 0x0000541015047816 */ /* 0x010fc6000000001a */
[----:B------:R-:W-:Y:S04]  /*ee910*/  STL [R1+0x16a8], R5 ;  /* 0x0016a80501007387 */ /* 0x000fe80000100800 */
[----:B------:R-:W3:Y:S04]  /*ee920*/  LDL.LU R20, [R1+0x2c] ;  /* 0x00002c0001147983 */ /* 0x000ee80000300800 */
[----:B------:R-:W-:Y:S04]  /*ee930*/  STL [R1+0x16bc], R4 ;  /* 0x0016bc0401007387 */ /* 0x000fe80000100800 */
[----:B------:R-:W3:Y:S04]  /*ee940*/  LDL.LU R26, [R1+0x424] ;  /* 0x00042400011a7983 */ /* 0x000ee80000300800 */
[----:B------:R-:W4:Y:S04]  /*ee950*/  LDL.LU R15, [R1+0x94] ;  /* 0x00009400010f7983 */ /* 0x000f280000300800 */
[----:B0-----:R-:W4:Y:S04]  /*ee960*/  LDL.LU R8, [R1+0x3e8] ;  /* 0x0003e80001087983 */ /* 0x001f280000300800 */
[----:B------:R-:W2:Y:S04]  /*ee970*/  LDL.LU R18, [R1+0x24] ;  /* 0x0000240001127983 */ /* 0x000ea80000300800 */
[----:B------:R-:W2:Y:S04]  /*ee980*/  LDL.LU R19, [R1+0x2c0] ;  /* 0x0002c00001137983 */ /* 0x000ea80000300800 */
[----:B--2---:R0:W-:Y:S04]  /*ee990*/  STL.64 [R1+0x54d8], R18 ;  /* 0x0054d81201007387 */ /* 0x0041e80000100a00 */
[----:B0-----:R-:W2:Y:S04]  /*ee9a0*/  LDL.LU R19, [R1+0x32c] ;  /* 0x00032c0001137983 */ /* 0x001ea80000300800 */
[----:B------:R-:W3:Y:S01]  /*ee9b0*/  LDL.LU R21, [R1+0x90] ;  /* 0x0000900001157983 */ /* 0x000ee20000300800 */
[----:B------:R-:W-:Y:S01]  /*ee9c0*/  IMAD.MOV.U32 R24, RZ, RZ, R14 ;  /* 0x000000ffff187224 */ /* 0x000fe200078e000e */
[----:B--2---:R-:W-:-:S02]  /*ee9d0*/  IADD3 R4, P2, R19, R0, RZ ;  /* 0x0000000013047210 */ /* 0x004fc40007f5e0ff */
[----:B---3--:R0:W-:Y:S04]  /*ee9e0*/  STL [R1+0x54e0], R21 ;  /* 0x0054e01501007387 */ /* 0x0081e80000100800 */
[----:B------:R-:W2:Y:S04]  /*ee9f0*/  LDL.LU R14, [R1+0x3cc] ;  /* 0x0003cc00010e7983 */ /* 0x000ea80000300800 */
[----:B------:R-:W3:Y:S04]  /*eea00*/  LDL.LU R12, [R1+0x34] ;  /* 0x00003400010c7983 */ /* 0x000ee80000300800 */
[----:B------:R-:W3:Y:S01]  /*eea10*/  LDL.LU R13, [R1+0x3c8] ;  /* 0x0003c800010d7983 */ /* 0x000ee20000300800 */
[----:B0-----:R-:W-:-:S05]  /*eea20*/  SHF.R.S32.HI R21, RZ, 0x1f, R19 ;  /* 0x0000001fff157819 */ /* 0x001fca0000011413 */
[----:B------:R-:W-:-:S05]  /*eea30*/  IMAD.X R5, R21, 0x1, R2, P2 ;  /* 0x0000000115057824 */ /* 0x000fca00010e0602 */
[----:B------:R0:W-:Y:S04]  /*eea40*/  STL.64 [R1+0xb08], R4 ;  /* 0x000b080401007387 */ /* 0x0001e80000100a00 */
[----:B0-----:R-:W4:Y:S01]  /*eea50*/  LDL.LU.64 R4, [R1+0x54f0] ;  /* 0x0054f00001047983 */ /* 0x001f220000300a00 */
[----:B------:R-:W-:Y:S02]  /*eea60*/  PRMT R18, R7, 0x5410, R6 ;  /* 0x0000541007127816 */ /* 0x000fe40000000006 */
[----:B------:R-:W-:Y:S01]  /*eea70*/  IADD3 R6, P2, R19, R3, RZ ;  /* 0x0000000313067210 */ /* 0x000fe20007f5e0ff */
[----:B------:R-:W2:Y:S01]  /*eea80*/  LDL.LU R11, [R1+0x40] ;  /* 0x00004000010b7983 */ /* 0x000ea20000300800 */
[----:B------:R-:W-:-:S03]  /*eea90*/  PRMT R9, R10, 0x5410, R9 ;  /* 0x000054100a097816 */ /* 0x000fc60000000009 */
[----:B------:R-:W2:Y:S04]  /*eeaa0*/  LDL.LU R23, [R1+0x2b4] ;  /* 0x0002b40001177983 */ /* 0x000ea80000300800 */
[----:B------:R-:W2:Y:S04]  /*eeab0*/  LDL.LU R25, [R1+0x4c] ;  /* 0x00004c0001197983 */ /* 0x000ea80000300800 */
[----:B------:R-:W2:Y:S04]  /*eeac0*/  LDL.LU R28, [R1+0x2a8] ;  /* 0x0002a800011c7983 */ /* 0x000ea80000300800 */
[----:B------:R-:W-:Y:S04]  /*eead0*/  STL [R1+0x16b8], R18 ;  /* 0x0016b81201007387 */ /* 0x000fe80000100800 */
[----:B------:R-:W-:Y:S01]  /*eeae0*/  STL [R1+0x16ac], R9 ;  /* 0x0016ac0901007387 */ /* 0x000fe20000100800 */
[----:B----4-:R-:W-:-:S05]  /*eeaf0*/  IMAD.X R7, R21, 0x1, R4, P2 ;  /* 0x0000000115077824 */ /* 0x010fca00010e0604 */
[----:B------:R0:W-:Y:S04]  /*eeb00*/  STL.64 [R1+0xb20], R6 ;  /* 0x000b200601007387 */ /* 0x0001e80000100a00 */
[----:B0-----:R-:W4:Y:S01]  /*eeb10*/  LDL.LU.64 R6, [R1+0x54e8] ;  /* 0x0054e80001067983 */ /* 0x001f220000300a00 */
[----:B------:R-:W-:Y:S02]  /*eeb20*/  PRMT R10, R17, 0x5410, R16 ;  /* 0x00005410110a7816 */ /* 0x000fe40000000010 */
[----:B------:R-:W-:Y:S02]  /*eeb30*/  IADD3 R16, P2, R19, R5, RZ ;  /* 0x0000000513107210 */ /* 0x000fe40007f5e0ff */
[----:B------:R-:W-:Y:S01]  /*eeb40*/  PRMT R9, R29, 0x5410, R22 ;  /* 0x000054101d097816 */ /* 0x000fe20000000016 */
[----:B------:R-:W-:Y:S04]  /*eeb50*/  STL [R1+0x4], R10 ;  /* 0x0000040a01007387 */ /* 0x000fe80000100800 */
[----:B------:R0:W-:Y:S01]  /*eeb60*/  STL [R1+0x1c], R9 ;  /* 0x00001c0901007387 */ /* 0x0001e20000100800 */
[----:B------:R-:W-:-:S03]  /*eeb70*/  PRMT R26, R26, 0x5410, R20 ;  /* 0x000054101a1a7816 */ /* 0x000fc60000000014 */
[----:B0-----:R-:W2:Y:S04]  /*eeb80*/  LDL.LU R9, [R1+0x54] ;  /* 0x0000540001097983 */ /* 0x001ea80000300800 */
[----:B------:R-:W2:Y:S01]  /*eeb90*/  LDL.LU R10, [R1+0x2b8] ;  /* 0x0002b800010a7983 */ /* 0x000ea20000300800 */
[----:B----4-:R-:W-:Y:S01]  /*eeba0*/  IMAD.X R17, R21, 0x1, R7, P2 ;  /* 0x0000000115117824 */ /* 0x010fe200010e0607 */
[----:B------:R-:W-:-:S04]  /*eebb0*/  IADD3 R18, P2, R19, R6, RZ ;  /* 0x0000000613127210 */ /* 0x000fc80007f5e0ff */
[----:B------:R0:W-:Y:S01]  /*eebc0*/  STL.64 [R1+0xb00], R16 ;  /* 0x000b001001007387 */ /* 0x0001e20000100a00 */
[----:B------:R-:W-:-:S03]  /*eebd0*/  IMAD.X R19, R21, 0x1, R27, P2 ;  /* 0x0000000115137824 */ /* 0x000fc600010e061b */
[----:B0-----:R-:W4:Y:S04]  /*eebe0*/  LDL.LU R16, [R1+0x60] ;  /* 0x0000600001107983 */ /* 0x001f280000300800 */
[----:B------:R-:W4:Y:S04]  /*eebf0*/  LDL.LU R17, [R1+0x2b0] ;  /* 0x0002b00001117983 */ /* 0x000f280000300800 */
[----:B------:R-:W4:Y:S04]  /*eec00*/  LDL.LU R22, [R1+0x70] ;  /* 0x0000700001167983 */ /* 0x000f280000300800 */
[----:B------:R-:W4:Y:S04]  /*eec10*/  LDL.LU R29, [R1+0x2ac] ;  /* 0x0002ac00011d7983 */ /* 0x000f280000300800 */
[----:B------:R-:W4:Y:S04]  /*eec20*/  LDL.LU R21, [R1+0x54e0] ;  /* 0x0054e00001157983 */ /* 0x000f280000300800 */
[----:B------:R0:W-:Y:S04]  /*eec30*/  STL.64 [R1+0xaf8], R18 ;  /* 0x000af81201007387 */ /* 0x0001e80000100a00 */
[----:B0-----:R-:W4:Y:S04]  /*eec40*/  LDL.LU.64 R18, [R1+0x54d8] ;  /* 0x0054d80001127983 */ /* 0x001f280000300a00 */
[----:B------:R-:W4:Y:S01]  /*eec50*/  LDL.LU R20, [R1+0x54d0] ;  /* 0x0054d00001147983 */ /* 0x000f220000300800 */
[----:B------:R-:W-:-:S03]  /*eec60*/  PRMT R8, R8, 0x5410, R15 ;  /* 0x0000541008087816 */ /* 0x000fc6000000000f */
[----:B------:R-:W4:Y:S04]  /*eec70*/  LDL.LU R15, [R1+0x54cc] ;  /* 0x0054cc00010f7983 */ /* 0x000f280000300800 */
[----:B------:R0:W-:Y:S01]  /*eec80*/  STL [R1+0x150], R8 ;  /* 0x0001500801007387 */ /* 0x0001e20000100800 */
[----:B---3--:R-:W-:Y:S02]  /*eec90*/  PRMT R13, R13, 0x5410, R12 ;  /* 0x000054100d0d7816 */ /* 0x008fe4000000000c */
[----:B--2---:R-:W-:Y:S02]  /*eeca0*/  PRMT R23, R23, 0x5410, R11 ;  /* 0x0000541017177816 */ /* 0x004fe4000000000b */
[----:B------:R-:W-:Y:S02]  /*eecb0*/  PRMT R11, R28, 0x5410, R25 ;  /* 0x000054101c0b7816 */ /* 0x000fe40000000019 */
[----:B------:R-:W-:-:S02]  /*eecc0*/  PRMT R9, R10, 0x5410, R9 ;  /* 0x000054100a097816 */ /* 0x000fc40000000009 */
[----:B----4-:R-:W-:Y:S02]  /*eecd0*/  PRMT R14, R14, 0x5410, R21 ;  /* 0x000054100e0e7816 */ /* 0x010fe40000000015 */
[----:B------:R-:W-:Y:S02]  /*eece0*/  PRMT R19, R19, 0x5410, R18 ;  /* 0x0000541013137816 */ /* 0x000fe40000000012 */
[----:B0-----:R-:W-:Y:S02]  /*eecf0*/  SHF.R.S32.HI R8, RZ, 0x1f, R20 ;  /* 0x0000001fff087819 */ /* 0x001fe40000011414 */
[----:B------:R-:W-:Y:S01]  /*eed00*/  IADD3 R18, P2, R20, R0, RZ ;  /* 0x0000000014127210 */ /* 0x000fe20007f5e0ff */
[----:B------:R0:W-:Y:S04]  /*eed10*/  STL [R1+0x2c], R19 ;  /* 0x00002c1301007387 */ /* 0x0001e80000100800 */
[----:B0-----:R-:W-:Y:S01]  /*eed20*/  IMAD.X R19, R8, 0x1, R2, P2 ;  /* 0x0000000108137824 */ /* 0x001fe200010e0602 */
[----:B------:R-:W-:-:S04]  /*eed30*/  IADD3 R12, P2, R20, R3, RZ ;  /* 0x00000003140c7210 */ /* 0x000fc80007f5e0ff */
[----:B------:R0:W-:Y:S04]  /*eed40*/  STL.64 [R1+0xaa0], R18 ;  /* 0x000aa01201007387 */ /* 0x0001e80000100a00 */
[----:B0-----:R-:W2:Y:S04]  /*eed50*/  LDL.LU R18, [R1+0x54c8] ;  /* 0x0054c80001127983 */ /* 0x001ea80000300800 */
[----:B------:R-:W3:Y:S04]  /*eed60*/  LDL.LU R19, [R1+0x7c] ;  /* 0x00007c0001137983 */ /* 0x000ee80000300800 */
[----:B------:R-:W4:Y:S04]  /*eed70*/  LDL.LU R21, [R1+0x54c4] ;  /* 0x0054c40001157983 */ /* 0x000f280000300800 */
[----:B------:R0:W-:Y:S04]  /*eed80*/  STL [R1+0x24], R14 ;  /* 0x0000240e01007387 */ /* 0x0001e80000100800 */
[----:B0-----:R-:W3:Y:S04]  /*eed90*/  LDL.LU R14, [R1+0x54c0] ;  /* 0x0054c000010e7983 */ /* 0x001ee80000300800 */
[----:B------:R0:W-:Y:S04]  /*eeda0*/  STL [R1+0x34], R13 ;  /* 0x0000340d01007387 */ /* 0x0001e80000100800 */
[----:B------:R-:W-:Y:S01]  /*eedb0*/  STL [R1+0x5478], R23 ;  /* 0x0054781701007387 */ /* 0x000fe20000100800 */
[----:B0-----:R-:W-:-:S05]  /*eedc0*/  IMAD.X R13, R8, 0x1, R4, P2 ;  /* 0x00000001080d7824 */ /* 0x001fca00010e0604 */
[----:B------:R0:W-:Y:S04]  /*eedd0*/  STL.64 [R1+0xa68], R12 ;  /* 0x000a680c01007387 */ /* 0x0001e80000100a00 */
[----:B------:R-:W2:Y:S04]  /*eede0*/  LDL.LU R25, [R1+0x8c] ;  /* 0x00008c0001197983 */ /* 0x000ea80000300800 */
[----:B------:R-:W2:Y:S04]  /*eedf0*/  LDL.LU R28, [R1+0x2c8] ;  /* 0x0002c800011c7983 */ /* 0x000ea80000300800 */
[----:B------:R1:W-:Y:S01]  /*eee00*/  STL [R1+0x4c], R11 ;  /* 0x00004c0b01007387 */ /* 0x0003e20000100800 */
[----:B0-----:R-:W-:-:S05]  /*eee10*/  IADD3 R12, P2, R20, R5, RZ ;  /* 0x00000005140c7210 */ /* 0x001fca0007f5e0ff */
[----:B------:R-:W-:-:S05]  /*eee20*/  IMAD.X R13, R8, 0x1, R7, P2 ;  /* 0x00000001080d7824 */ /* 0x000fca00010e0607 */
[----:B------:R0:W-:Y:S04]  /*eee30*/  STL.64 [R1+0xa58], R12 ;  /* 0x000a580c01007387 */ /* 0x0001e80000100a00 */
[----:B-1----:R-:W4:Y:S04]  /*eee40*/  LDL.LU R11, [R1+0x338] ;  /* 0x00033800010b7983 */ /* 0x002f280000300800 */
[----:B------:R-:W4:Y:S01]  /*eee50*/  LDL.LU R23, [R1+0x84] ;  /* 0x0000840001177983 */ /* 0x000f220000300800 */
[----:B0-----:R-:W-:-:S03]  /*eee60*/  IADD3 R12, P2, R20, R6, RZ ;  /* 0x00000006140c7210 */ /* 0x001fc60007f5e0ff */
[----:B------:R-:W4:Y:S02]  /*eee70*/  LDL.LU R20, [R1+0x2c4] ;  /* 0x0002c40001147983 */ /* 0x000f240000300800 */
[----:B------:R-:W-:Y:S02]  /*eee80*/  IMAD.X R13, R8, 0x1, R27, P2 ;  /* 0x00000001080d7824 */ /* 0x000fe400010e061b */
[----:B------:R0:W-:Y:S01]  /*eee90*/  STL.64 [R1+0x54b0], R26 ;  /* 0x0054b01a01007387 */ /* 0x0001e20000100a00 */
[----:B------:R-:W-:-:S03]  /*eeea0*/  PRMT R8, R17, 0x5410, R16 ;  /* 0x0000541011087816 */ /* 0x000fc60000000010 */
[----:B------:R1:W-:Y:S01]  /*eeeb0*/  STL.64 [R1+0xa50], R12 ;  /* 0x000a500c01007387 */ /* 0x0003e20000100a00 */
[----:B------:R-:W-:Y:S02]  /*eeec0*/  IADD3 R16, P2, R24, R0, RZ ;  /* 0x0000000018107210 */ /* 0x000fe40007f5e0ff */
[----:B------:R-:W-:Y:S01]  /*eeed0*/  PRMT R29, R29, 0x5410, R22 ;  /* 0x000054101d1d7816 */ /* 0x000fe20000000016 */
[----:B0-----:R-:W4:Y:S04]  /*eeee0*/  LDL.LU R27, [R1+0x88] ;  /* 0x00008800011b7983 */ /* 0x001f280000300800 */
[----:B------:R-:W-:Y:S04]  /*eeef0*/  STL [R1+0x54], R9 ;  /* 0x0000540901007387 */ /* 0x000fe80000100800 */
[----:B-1----:R-:W2:Y:S04]  /*eef00*/  LDL.LU R12, [R1+0x6c] ;  /* 0x00006c00010c7983 */ /* 0x002ea80000300800 */
[----:B------:R0:W-:Y:S04]  /*eef10*/  STL [R1+0x60], R8 ;  /* 0x0000600801007387 */ /* 0x0001e80000100800 */
[----:B------:R-:W4:Y:S04]  /*eef20*/  LDL.LU R22, [R1+0x3ec] ;  /* 0x0003ec0001167983 */ /* 0x000f280000300800 */
[----:B------:R1:W-:Y:S01]  /*eef30*/  STL [R1+0x547c], R29 ;  /* 0x00547c1d01007387 */ /* 0x0003e20000100800 */
[----:B0-----:R-:W-:-:S03]  /*eef40*/  SHF.R.S32.HI R8, RZ, 0x1f, R24 ;  /* 0x0000001fff087819 */ /* 0x001fc60000011418 */
[----:B-1----:R-:W4:Y:S04]  /*eef50*/  LDL.LU R29, [R1+0x404] ;  /* 0x00040400011d7983 */ /* 0x002f280000300800 */
[----:B------:R-:W4:Y:S01]  /*eef60*/  LDL.LU R9, [R1+0x74] ;  /* 0x0000740001097983 */ /* 0x000f220000300800 */
[----:B------:R-:W-:-:S05]  /*eef70*/  IMAD.X R17, R8, 0x1, R2, P2 ;  /* 0x0000000108117824 */ /* 0x000fca00010e0602 */
[----:B------:R0:W-:Y:S04]  /*eef80*/  STL.64 [R1+0x9d0], R16 ;  /* 0x0009d01001007387 */ /* 0x0001e80000100a00 */
[----:B0-----:R-:W4:Y:S04]  /*eef90*/  LDL.LU R17, [R1+0x400] ;  /* 0x0004000001117983 */ /* 0x001f280000300800 */
[----:B------:R-:W3:Y:S04]  /*eefa0*/  LDL.LU R13, [R1+0x68] ;  /* 0x00006800010d7983 */ /* 0x000ee80000300800 */
[----:B---3--:R0:W-:Y:S04]  /*eefb0*/  STL [R1+0x54a4], R13 ;  /* 0x0054a40d01007387 */ /* 0x0081e80000100800 */
[----:B0-----:R-:W2:Y:S01]  /*eefc0*/  LDL.LU R13, [R1+0x78] ;  /* 0x00007800010d7983 */ /* 0x001ea20000300800 */
[----:B------:R-:W-:-:S03]  /*eefd0*/  PRMT R14, R14, 0x5410, R19 ;  /* 0x000054100e0e7816 */ /* 0x000fc60000000013 */
[----:B--2---:R0:W-:Y:S04]  /*eefe0*/  STL.64 [R1+0x54a8], R12 ;  /* 0x0054a80c01007387 */ /* 0x0041e80000100a00 */
[----:B------:R-:W2:Y:S04]  /*eeff0*/  LDL.LU R10, [R1+0x2d4] ;  /* 0x0002d400010a7983 */ /* 0x000ea80000300800 */
[----:B------:R1:W-:Y:S01]  /*ef000*/  STL.64 [R1+0x5480], R14 ;  /* 0x0054800e01007387 */ /* 0x0003e20000100a00 */
[----:B0-----:R-:W-:Y:S01]  /*ef010*/  IMAD.MOV.U32 R13, RZ, RZ, R24 ;  /* 0x000000ffff0d7224 */ /* 0x001fe200078e0018 */
[----:B------:R-:W-:-:S02]  /*ef020*/  PRMT R12, R28, 0x5410, R25 ;  /* 0x000054101c0c7816 */ /* 0x000fc40000000019 */
[----:B-1----:R-:W3:Y:S04]  /*ef030*/  LDL.LU R15, [R1+0x2d0] ;  /* 0x0002d000010f7983 */ /* 0x002ee80000300800 */
[----:B------:R-:W2:Y:S04]  /*ef040*/  LDL.LU R16, [R1+0x64] ;  /* 0x0000640001107983 */ /* 0x000ea80000300800 */
[----:B------:R-:W2:Y:S01]  /*ef050*/  LDL.LU R19, [R1+0x5c] ;  /* 0x00005c0001137983 */ /* 0x000ea20000300800 */
[----:B------:R-:W-:-:S03]  /*ef060*/  IADD3 R24, P2, R13, R3, RZ ;  /* 0x000000030d187210 */ /* 0x000fc60007f5e0ff */
[----:B------:R-:W-:Y:S04]  /*ef070*/  STL [R1+0x14c], R12 ;  /* 0x00014c0c01007387 */ /* 0x000fe80000100800 */
[----:B------:R-:W2:Y:S01]  /*ef080*/  LDL.LU R28, [R1+0x2d8] ;  /* 0x0002d800011c7983 */ /* 0x000ea20000300800 */
[----:B------:R-:W-:-:S05]  /*ef090*/  IMAD.X R25, R8, 0x1, R4, P2 ;  /* 0x0000000108197824 */ /* 0x000fca00010e0604 */
[----:B------:R0:W-:Y:S04]  /*ef0a0*/  STL.64 [R1+0x9a0], R24 ;  /* 0x0009a01801007387 */ /* 0x0001e80000100a00 */
[----:B0-----:R-:W3:Y:S01]  /*ef0b0*/  LDL.LU.64 R24, [R1+0x54b8] ;  /* 0x0054b80001187983 */ /* 0x001ee20000300a00 */
[----:B------:R-:W-:Y:S02]  /*ef0c0*/  IADD3 R26, P2, R13, R5, RZ ;  /* 0x000000050d1a7210 */ /* 0x000fe40007f5e0ff */
[----:B----4-:R-:W-:Y:S02]  /*ef0d0*/  PRMT R12, R20, 0x5410, R23 ;  /* 0x00005410140c7816 */ /* 0x010fe40000000017 */
[----:B---3--:R-:W-:Y:S01]  /*ef0e0*/  PRMT R25, R25, 0x5410, R27 ;  /* 0x0000541019197816 */ /* 0x008fe2000000001b */
[----:B------:R-:W-:-:S04]  /*ef0f0*/  IMAD.X R27, R8, 0x1, R7, P2 ;  /* 0x00000001081b7824 */ /* 0x000fc800010e0607 */
[----:B------:R0:W-:Y:S04]  /*ef100*/  STL.64 [R1+0x5490], R24 ;  /* 0x0054901801007387 */ /* 0x0001e80000100a00 */
[----:B0-----:R-:W3:Y:S04]  /*ef110*/  LDL.LU R24, [R1+0x80] ;  /* 0x0000800001187983 */ /* 0x001ee80000300800 */
[----:B------:R-:W4:Y:S04]  /*ef120*/  LDL.LU R25, [R1+0x58] ;  /* 0x0000580001197983 */ /* 0x000f280000300800 */
[----:B------:R-:W4:Y:S04]  /*ef130*/  LDL.LU R14, [R1+0x44c] ;  /* 0x00044c00010e7983 */ /* 0x000f280000300800 */
[----:B------:R-:W-:Y:S04]  /*ef140*/  STL [R1+0x84], R12 ;  /* 0x0000840c01007387 */ /* 0x000fe80000100800 */
[----:B------:R-:W4:Y:S04]  /*ef150*/  LDL.LU R23, [R1+0x50] ;  /* 0x0000500001177983 */ /* 0x000f280000300800 */
[----:B------:R-:W4:Y:S04]  /*ef160*/  LDL.LU R20, [R1+0x440] ;  /* 0x0004400001147983 */ /* 0x000f280000300800 */
[----:B------:R0:W-:Y:S04]  /*ef170*/  STL.64 [R1+0x990], R26 ;  /* 0x0009901a01007387 */ /* 0x0001e80000100a00 */
[----:B0-----:R-:W2:Y:S01]  /*ef180*/  LDL.LU.64 R26, [R1+0x54b0] ;  /* 0x0054b000011a7983 */ /* 0x001ea20000300a00 */
[----:B------:R-:W-:Y:S01]  /*ef190*/  IADD3 R12, P2, R13, R6, RZ ;  /* 0x000000060d0c7210 */ /* 0x000fe20007f5e0ff */
[----:B------:R-:W-:-:S02]  /*ef1a0*/  IMAD.MOV.U32 R13, RZ, RZ, R8 ;  /* 0x000000ffff0d7224 */ /* 0x000fc400078e0008 */
[----:B------:R-:W4:Y:S02]  /*ef1b0*/  LDL.LU R8, [R1+0x48] ;  /* 0x0000480001087983 */ /* 0x000f240000300800 */
[----:B--2---:R-:W-:-:S05]  /*ef1c0*/  IMAD.X R13, R13, 0x1, R27, P2 ;  /* 0x000000010d0d7824 */ /* 0x004fca00010e061b */
[----:B------:R0:W-:Y:S04]  /*ef1d0*/  STL.64 [R1+0x988], R12 ;  /* 0x0009880c01007387 */ /* 0x0001e80000100a00 */
[----:B0-----:R-:W2:Y:S01]  /*ef1e0*/  LDL.LU.64 R12, [R1+0x54a8] ;  /* 0x0054a800010c7983 */ /* 0x001ea20000300a00 */
[----:B---3--:R-:W-:-:S05]  /*ef1f0*/  PRMT R15, R15, 0x5410, R24 ;  /* 0x000054100f0f7816 */ /* 0x008fca0000000018 */
[----:B------:R-:W-:Y:S01]  /*ef200*/  STL [R1+0x13c], R15 ;  /* 0x00013c0f01007387 */ /* 0x000fe20000100800 */
[----:B------:R-:W-:Y:S02]  /*ef210*/  SHF.R.S32.HI R24, RZ, 0x1f, R11 ;  /* 0x0000001fff187819 */ /* 0x000fe4000001140b */
[----:B--2---:R-:W-:Y:S02]  /*ef220*/  PRMT R13, R29, 0x5410, R13 ;  /* 0x000054101d0d7816 */ /* 0x004fe4000000000d */
[----:B------:R-:W-:Y:S01]  /*ef230*/  PRMT R12, R22, 0x5410, R12 ;  /* 0x00005410160c7816 */ /* 0x000fe2000000000c */
[----:B------:R-:W2:Y:S04]  /*ef240*/  LDL.LU R29, [R1+0x44] ;  /* 0x00004400011d7983 */ /* 0x000ea80000300800 */
[----:B------:R-:W-:Y:S04]  /*ef250*/  STL [R1+0xfc], R13 ;  /* 0x0000fc0d01007387 */ /* 0x000fe80000100800 */
[----:B------:R-:W2:Y:S04]  /*ef260*/  LDL.LU R22, [R1+0x460] ;  /* 0x0004600001167983 */ /* 0x000ea80000300800 */
[----:B------:R0:W-:Y:S02]  /*ef270*/  STL [R1+0x12c], R12 ;  /* 0x00012c0c01007387 */ /* 0x0001e40000100800 */
[----:B0-----:R-:W-:-:S05]  /*ef280*/  IADD3 R12, P2, R11, R0, RZ ;  /* 0x000000000b0c7210 */ /* 0x001fca0007f5e0ff */
[----:B------:R-:W-:-:S05]  /*ef290*/  IMAD.X R13, R24, 0x1, R2, P2 ;  /* 0x00000001180d7824 */ /* 0x000fca00010e0602 */
[----:B------:R0:W-:Y:S04]  /*ef2a0*/  STL.64 [R1+0x960], R12 ;  /* 0x0009600c01007387 */ /* 0x0001e80000100a00 */
[----:B0-----:R-:W3:Y:S01]  /*ef2b0*/  LDL.LU R13, [R1+0x54a4] ;  /* 0x0054a400010d7983 */ /* 0x001ee20000300800 */
[----:B------:R-:W-:-:S03]  /*ef2c0*/  PRMT R12, R17, 0x5410, R9 ;  /* 0x00005410110c7816 */ /* 0x000fc60000000009 */
[----:B------:R-:W2:Y:S04]  /*ef2d0*/  LDL.LU R9, [R1+0x3c] ;  /* 0x00003c0001097983 */ /* 0x000ea80000300800 */
[----:B------:R-:W2:Y:S04]  /*ef2e0*/  LDL.LU R17, [R1+0x2dc] ;  /* 0x0002dc0001117983 */ /* 0x000ea80000300800 */
[----:B------:R0:W-:Y:S04]  /*ef2f0*/  STL [R1+0x11c], R12 ;  /* 0x00011c0c01007387 */ /* 0x0001e80000100800 */
[----:B------:R-:W2:Y:S01]  /*ef300*/  LDL.LU R15, [R1+0x38] ;  /* 0x00003800010f7983 */ /* 0x000ea20000300800 */
[----:B------:R-:W-:-:S02]  /*ef310*/  PRMT R21, R21, 0x5410, R16 ;  /* 0x0000541015157816 */ /* 0x000fc40000000010 */
[----:B0-----:R-:W-:Y:S02]  /*ef320*/  IADD3 R12, P2, R11, R3, RZ ;  /* 0x000000030b0c7210 */ /* 0x001fe40007f5e0ff */
[----:B------:R-:W-:Y:S02]  /*ef330*/  PRMT R19, R28, 0x5410, R19 ;  /* 0x000054101c137816 */ /* 0x000fe40000000013 */
[----:B----4-:R-:W-:Y:S02]  /*ef340*/  PRMT R20, R20, 0x5410, R23 ;  /* 0x0000541014147816 */ /* 0x010fe40000000017 */
[----:B------:R-:W-:Y:S02]  /*ef350*/  PRMT R14, R14, 0x5410, R25 ;  /* 0x000054100e0e7816 */ /* 0x000fe40000000019 */
[----:B---3--:R-:W-:Y:S01]  /*ef360*/  PRMT R10, R10, 0x5410, R13 ;  /* 0x000054100a0a7816 */ /* 0x008fe2000000000d */
[----:B------:R-:W-:-:S04]  /*ef370*/  IMAD.X R13, R24, 0x1, R4, P2 ;  /* 0x00000001180d7824 */ /* 0x000fc800010e0604 */
[----:B------:R-:W-:Y:S04]  /*ef380*/  STL [R1+0x68], R10 ;  /* 0x0000680a01007387 */ /* 0x000fe80000100800 */
[----:B------:R-:W3:Y:S04]  /*ef390*/  LDL.LU R16, [R1+0x30] ;  /* 0x0000300001107983 */ /* 0x000ee80000300800 */
[----:B------:R0:W-:Y:S04]  /*ef3a0*/  STL.64 [R1+0x948], R12 ;  /* 0x0009480c01007387 */ /* 0x0001e80000100a00 */
[----:B------:R-:W4:Y:S01]  /*ef3b0*/  LDL.LU R28, [R1+0x340] ;  /* 0x00034000011c7983 */ /* 0x000f220000300800 */
[----:B0-----:R-:W-:-:S05]  /*ef3c0*/  IADD3 R12, P2, R11, R5, RZ ;  /* 0x000000050b0c7210 */ /* 0x001fca0007f5e0ff */
[C---:B------:R-:W-:Y:S01]  /*ef3d0*/  IMAD.X R13, R24.reuse, 0x1, R7, P2 ;  /* 0x00000001180d7824 */ /* 0x040fe200010e0607 */
[----:B------:R-:W-:Y:S01]  /*ef3e0*/  IADD3 R10, P2, R11, R6, RZ ;  /* 0x000000060b0a7210 */ /* 0x000fe20007f5e0ff */
[----:B------:R-:W-:Y:S04]  /*ef3f0*/  STL [R1+0x5440], R19 ;  /* 0x0054401301007387 */ /* 0x000fe80000100800 */
[----:B------:R0:W-:Y:S01]  /*ef400*/  STL.64 [R1+0x930], R12 ;  /* 0x0009300c01007387 */ /* 0x0001e20000100a00 */
[----:B------:R-:W-:-:S03]  /*ef410*/  IMAD.X R11, R24, 0x1, R27, P2 ;  /* 0x00000001180b7824 */ /* 0x000fc600010e061b */
[----:B0-----:R-:W4:Y:S04]  /*ef420*/  LDL.LU R12, [R1+0x54a0] ;  /* 0x0054a000010c7983 */ /* 0x001f280000300800 */
[----:B------:R-:W4:Y:S04]  /*ef430*/  LDL.LU R13, [R1+0x28] ;  /* 0x00002800010d7983 */ /* 0x000f280000300800 */
[----:B------:R0:W-:Y:S04]  /*ef440*/  STL.64 [R1+0x928], R10 ;  /* 0x0009280a01007387 */ /* 0x0001e80000100a00 */
[----:B0-----:R-:W3:Y:S04]  /*ef450*/  LDL.LU.64 R10, [R1+0x5498] ;  /* 0x00549800010a7983 */ /* 0x001ee80000300a00 */
[----:B------:R0:W-:Y:S04]  /*ef460*/  STL.64 [R1+0x5438], R20 ;  /* 0x0054381401007387 */ /* 0x0001e80000100a00 */
[----:B------:R-:W-:Y:S04]  /*ef470*/  STL [R1+0xdc], R14 ;  /* 0x0000dc0e01007387 */ /* 0x000fe80000100800 */
[----:B0-----:R-:W4:Y:S04]  /*ef480*/  LDL.LU R21, [R1+0x33c] ;  /* 0x00033c0001157983 */ /* 0x001f280000300800 */
[----:B------:R-:W4:Y:S01]  /*ef490*/  LDL.LU R23, [R1+0x14] ;  /* 0x0000140001177983 */ /* 0x000f220000300800 */
[----:B--2---:R-:W-:-:S02]  /*ef4a0*/  PRMT R22, R22, 0x5410, R29 ;  /* 0x0000541016167816 */ /* 0x004fc4000000001d */
[----:B------:R-:W-:Y:S02]  /*ef4b0*/  PRMT R17, R17, 0x5410, R9 ;  /* 0x0000541011117816 */ /* 0x000fe40000000009 */
[----:B---3--:R-:W-:-:S05]  /*ef4c0*/  PRMT R10, R10, 0x5410, R8 ;  /* 0x000054100a0a7816 */ /* 0x008fca0000000008 */
[----:B------:R0:W-:Y:S01]  /*ef4d0*/  STL.64 [R1+0x5418], R10 ;  /* 0x0054180a01007387 */ /* 0x0001e20000100a00 */
[----:B----4-:R-:W-:Y:S02]  /*ef4e0*/  SHF.R.S32.HI R8, RZ, 0x1f, R21 ;  /* 0x0000001fff087819 */ /* 0x010fe40000011415 */
[----:B------:R-:W-:Y:S01]  /*ef4f0*/  IADD3 R24, P2, R21, R0, RZ ;  /* 0x0000000015187210 */ /* 0x000fe20007f5e0ff */
[----:B0-----:R-:W2:Y:S04]  /*ef500*/  LDL.LU R10, [R1+0x18] ;  /* 0x00001800010a7983 */ /* 0x001ea80000300800 */
[----:B------:R-:W-:-:S05]  /*ef510*/  IMAD.X R25, R8, 0x1, R2, P2 ;  /* 0x0000000108197824 */ /* 0x000fca00010e0602 */
[----:B------:R0:W-:Y:S04]  /*ef520*/  STL.64 [R1+0x920], R24 ;  /* 0x0009201801007387 */ /* 0x0001e80000100a00 */
[----:B0-----:R-:W3:Y:S04]  /*ef530*/  LDL.LU.64 R24, [R1+0x5490] ;  /* 0x0054900001187983 */ /* 0x001ee80000300a00 */
[----:B------:R-:W4:Y:S04]  /*ef540*/  LDL.LU R19, [R1+0x488] ;  /* 0x0004880001137983 */ /* 0x000f280000300800 */
[----:B------:R-:W4:Y:S04]  /*ef550*/  LDL.LU R29, [R1+0x4] ;  /* 0x00000400011d7983 */ /* 0x000f280000300800 */
[----:B------:R0:W-:Y:S02]  /*ef560*/  STL [R1+0x5444], R22 ;  /* 0x0054441601007387 */ /* 0x0001e40000100800 */
[----:B0-----:R-:W-:Y:S01]  /*ef570*/  IMAD.MOV.U32 R22, RZ, RZ, R8 ;  /* 0x000000ffff167224 */ /* 0x001fe200078e0008 */
[----:B------:R-:W-:-:S05]  /*ef580*/  IADD3 R8, P2, R21, R3, RZ ;  /* 0x0000000315087210 */ /* 0x000fca0007f5e0ff */
[----:B------:R-:W-:-:S05]  /*ef590*/  IMAD.X R9, R22, 0x1, R4, P2 ;  /* 0x0000000116097824 */ /* 0x000fca00010e0604 */
[----:B------:R0:W-:Y:S04]  /*ef5a0*/  STL.64 [R1+0x918], R8 ;  /* 0x0009180801007387 */ /* 0x0001e80000100a00 */
[----:B0-----:R-:W2:Y:S01]  /*ef5b0*/  LDL.LU.64 R8, [R1+0x5488] ;  /* 0x0054880001087983 */ /* 0x001ea20000300a00 */
[----:B------:R-:W-:Y:S02]  /*ef5c0*/  IADD3 R14, P2, R21, R5, RZ ;  /* 0x00000005150e7210 */ /* 0x000fe40007f5e0ff */
[----:B---3--:R-:W-:Y:S02]  /*ef5d0*/  PRMT R16, R24, 0x5410, R16 ;  /* 0x0000541018107816 */ /* 0x008fe40000000010 */
[----:B--2---:R-:W-:Y:S01]  /*ef5e0*/  PRMT R8, R8, 0x5410, R15 ;  /* 0x0000541008087816 */ /* 0x004fe2000000000f */
[----:B------:R-:W-:-:S04]  /*ef5f0*/  IMAD.X R15, R22, 0x1, R7, P2 ;  /* 0x00000001160f7824 */ /* 0x000fc800010e0607 */
[----:B------:R0:W-:Y:S04]  /*ef600*/  STL [R1+0x5448], R8 ;  /* 0x0054480801007387 */ /* 0x0001e80000100800 */
[----:B0-----:R-:W2:Y:S04]  /*ef610*/  LDL.LU R8, [R1+0x744] ;  /* 0x0007440001087983 */ /* 0x001ea80000300800 */
[----:B------:R-:W3:Y:S04]  /*ef620*/  LDL.LU R11, [R1+0x74c] ;  /* 0x00074c00010b7983 */ /* 0x000ee80000300800 */
[----:B------:R-:W3:Y:S04]  /*ef630*/  LDL.LU R24, [R1+0x6d8] ;  /* 0x0006d80001187983 */ /* 0x000ee80000300800 */
[----:B------:R0:W-:Y:S04]  /*ef640*/  STL.64 [R1+0x5428], R16 ;  /* 0x0054281001007387 */ /* 0x0001e80000100a00 */
[----:B0-----:R-:W3:Y:S04]  /*ef650*/  LDL.LU R17, [R1+0x20] ;  /* 0x0000200001117983 */ /* 0x001ee80000300800 */
[----:B------:R0:W-:Y:S04]  /*ef660*/  STL.64 [R1+0x908], R14 ;  /* 0x0009080e01007387 */ /* 0x0001e80000100a00 */
[----:B0-----:R-:W4:Y:S01]  /*ef670*/  LDL.LU.64 R14, [R1+0x5480] ;  /* 0x00548000010e7983 */ /* 0x001f220000300a00 */
[----:B------:R-:W-:-:S05]  /*ef680*/  IADD3 R20, P2, R21, R6, RZ ;  /* 0x0000000615147210 */ /* 0x000fca0007f5e0ff */
[----:B------:R-:W-:Y:S02]  /*ef690*/  IMAD.X R21, R22, 0x1, R27, P2 ;  /* 0x0000000116157824 */ /* 0x000fe400010e061b */
[----:B------:R-:W3:Y:S04]  /*ef6a0*/  LDL.LU R22, [R1+0x494] ;  /* 0x0004940001167983 */ /* 0x000ee80000300800 */
[----:B------:R0:W-:Y:S01]  /*ef6b0*/  STL.64 [R1+0x910], R20 ;  /* 0x0009101401007387 */ /* 0x0001e20000100a00 */
[----:B------:R-:W-:Y:S02]  /*ef6c0*/  PRMT R12, R12, 0x5410, R10 ;  /* 0x000054100c0c7816 */ /* 0x000fe4000000000a */
[----:B------:R-:W-:Y:S01]  /*ef6d0*/  SHF.R.S32.HI R10, RZ, 0x1f, R28 ;  /* 0x0000001fff0a7819 */ /* 0x000fe2000001141c */
[----:B0-----:R-:W3:Y:S04]  /*ef6e0*/  LDL.LU R20, [R1+0x490] ;  /* 0x0004900001147983 */ /* 0x001ee80000300800 */
[----:B------:R-:W3:Y:S01]  /*ef6f0*/  LDL.LU R21, [R1+0x1c] ;  /* 0x00001c0001157983 */ /* 0x000ee20000300800 */
[----:B------:R-:W-:-:S02]  /*ef700*/  PRMT R9, R9, 0x5410, R23 ;  /* 0x0000541009097816 */ /* 0x000fc40000000017 */
[----:B--2---:R-:W-:Y:S02]  /*ef710*/  LOP3.LUT R8, R8, 0xffff, RZ, 0xc0, !PT ;  /* 0x0000ffff08087812 */ /* 0x004fe400078ec0ff */
[----:B----4-:R-:W-:Y:S02]  /*ef720*/  PRMT R15, R15, 0x5410, R13 ;  /* 0x000054100f0f7816 */ /* 0x010fe4000000000d */
[----:B------:R-:W2:Y:S04]  /*ef730*/  LDL.LU R13, [R1+0x344] ;  /* 0x00034400010d7983 */ /* 0x000ea80000300800 */
[----:B------:R0:W-:Y:S04]  /*ef740*/  STL.64 [R1+0x5460], R14 ;  /* 0x0054600e01007387 */ /* 0x0001e80000100a00 */
[----:B------:R-:W4:Y:S01]  /*ef750*/  LDL.LU R23, [R1+0x8bc] ;  /* 0x0008bc0001177983 */ /* 0x000f220000300800 */
[----:B0-----:R-:W-:-:S05]  /*ef760*/  IADD3 R14, P2, R28, R0, RZ ;  /* 0x000000001c0e7210 */ /* 0x001fca0007f5e0ff */
[----:B------:R-:W-:-:S05]  /*ef770*/  IMAD.X R15, R10, 0x1, R2, P2 ;  /* 0x000000010a0f7824 */ /* 0x000fca00010e0602 */
[----:B------:R-:W-:Y:S04]  /*ef780*/  STL.64 [R1+0x900], R14 ;  /* 0x0009000e01007387 */ /* 0x000fe80000100a00 */
[----:B------:R0:W-:Y:S02]  /*ef790*/  STL [R1+0x5468], R9 ;  /* 0x0054680901007387 */ /* 0x0001e40000100800 */
[--C-:B0-----:R-:W-:Y:S02]  /*ef7a0*/  PRMT R9, R19, 0x4210, R8.reuse ;  /* 0x0000421013097816 */ /* 0x101fe40000000008 */
[----:B------:R-:W-:Y:S02]  /*ef7b0*/  IADD3 R14, P2, R28, R3, RZ ;  /* 0x000000031c0e7210 */ /* 0x000fe40007f5e0ff */
[----:B------:R-:W-:-:S02]  /*ef7c0*/  PRMT R8, R29, 0x5210, R8 ;  /* 0x000052101d087816 */ /* 0x000fc40000000008 */
[----:B------:R-:W2:Y:S04]  /*ef7d0*/  LDL.LU R29, [R1+0x484] ;  /* 0x00048400011d7983 */ /* 0x000ea80000300800 */
[----:B------:R0:W-:Y:S01]  /*ef7e0*/  STL [R1+0x140], R9 ;  /* 0x0001400901007387 */ /* 0x0001e20000100800 */
[----:B------:R-:W-:Y:S01]  /*ef7f0*/  IMAD.X R15, R10, 0x1, R4, P2 ;  /* 0x000000010a0f7824 */ /* 0x000fe200010e0604 */
[----:B---3--:R-:W-:Y:S02]  /*ef800*/  PRMT R18, R18, 0x5410, R17 ;  /* 0x0000541012127816 */ /* 0x008fe40000000011 */
[----:B------:R-:W-:Y:S01]  /*ef810*/  LOP3.LUT R16, R11, 0xffff, RZ, 0xc0, !PT ;  /* 0x0000ffff0b107812 */ /* 0x000fe200078ec0ff */
[----:B0-----:R-:W3:Y:S04]  /*ef820*/  LDL.LU R9, [R1+0x88c] ;  /* 0x00088c0001097983 */ /* 0x001ee80000300800 */
[----:B------:R0:W-:Y:S04]  /*ef830*/  STL [R1+0xf0], R8 ;  /* 0x0000f00801007387 */ /* 0x0001e80000100800 */
[----:B------:R-:W3:Y:S04]  /*ef840*/  LDL.LU R19, [R1+0x480] ;  /* 0x0004800001137983 */ /* 0x000ee80000300800 */
[----:B------:R1:W-:Y:S01]  /*ef850*/  STL.64 [R1+0x8f8], R14 ;  /* 0x0008f80e01007387 */ /* 0x0003e20000100a00 */
[----:B0-----:R-:W-:-:S03]  /*ef860*/  LOP3.LUT R8, R24, 0xffff, RZ, 0xc0, !PT ;  /* 0x0000ffff18087812 */ /* 0x001fc600078ec0ff */
[----:B-1----:R-:W3:Y:S04]  /*ef870*/  LDL.LU R14, [R1+0x2c] ;  /* 0x00002c00010e7983 */ /* 0x002ee80000300800 */
[----:B------:R-:W3:Y:S04]  /*ef880*/  LDL.LU R15, [R1+0x478] ;  /* 0x00047800010f7983 */ /* 0x000ee80000300800 */
[----:B------:R-:W3:Y:S04]  /*ef890*/  LDL.LU R17, [R1+0x34] ;  /* 0x0000340001117983 */ /* 0x000ee80000300800 */
[----:B------:R-:W3:Y:S04]  /*ef8a0*/  LDL.LU R11, [R1+0x77c] ;  /* 0x00077c00010b7983 */ /* 0x000ee80000300800 */
[----:B------:R-:W4:Y:S01]  /*ef8b0*/  LDL.LU R24, [R1+0x778] ;  /* 0x0007780001187983 */ /* 0x000f220000300800 */
[----:B------:R-:W-:-:S03]  /*ef8c0*/  PRMT R22, R22, 0x4210, R16 ;  /* 0x0000421016167816 */ /* 0x000fc60000000010 */
[----:B----4-:R0:W-:Y:S04]  /*ef8d0*/  STL.64 [R1+0x5470], R24 ;  /* 0x0054701801007387 */ /* 0x0101e80000100a00 */
[----:B0-----:R-:W4:Y:S04]  /*ef8e0*/  LDL.LU R24, [R1+0x24] ;  /* 0x0000240001187983 */ /* 0x001f280000300800 */
[----:B------:R-:W4:Y:S04]  /*ef8f0*/  LDL.LU R25, [R1+0x8cc] ;  /* 0x0008cc0001197983 */ /* 0x000f280000300800 */
[----:B------:R0:W-:Y:S02]  /*ef900*/  STL [R1+0x144], R22 ;  /* 0x0001441601007387 */ /* 0x0001e40000100800 */
[----:B0-----:R-:W-:-:S02]  /*ef910*/  PRMT R22, R26, 0x5210, R16 ;  /* 0x000052101a167816 */ /* 0x001fc40000000010 */
[--C-:B------:R-:W-:Y:S02]  /*ef920*/  PRMT R16, R20, 0x4210, R8.reuse ;  /* 0x0000421014107816 */ /* 0x100fe40000000008 */
[----:B------:R-:W-:Y:S02]  /*ef930*/  IADD3 R20, P2, R28, R5, RZ ;  /* 0x000000051c147210 */ /* 0x000fe40007f5e0ff */
[----:B------:R-:W-:Y:S01]  /*ef940*/  PRMT R8, R21, 0x5210, R8 ;  /* 0x0000521015087816 */ /* 0x000fe20000000008 */
[----:B------:R-:W4:Y:S04]  /*ef950*/  LDL.LU R26, [R1+0x470] ;  /* 0x00047000011a7983 */ /* 0x000f280000300800 */
[----:B------:R-:W-:Y:S01]  /*ef960*/  STL [R1+0xf4], R22 ;  /* 0x0000f41601007387 */ /* 0x000fe20000100800 */
[----:B------:R-:W-:-:S03]  /*ef970*/  IMAD.X R21, R10, 0x1, R7, P2 ;  /* 0x000000010a157824 */ /* 0x000fc600010e0607 */
[----:B------:R0:W-:Y:S04]  /*ef980*/  STL [R1+0x148], R16 ;  /* 0x0001481001007387 */ /* 0x0001e80000100800 */
[----:B------:R1:W-:Y:S01]  /*ef990*/  STL [R1+0xf8], R8 ;  /* 0x0000f80801007387 */ /* 0x0003e20000100800 */
[----:B------:R-:W-:-:S03]  /*ef9a0*/  LOP3.LUT R23, R23, 0xffff, RZ, 0xc0, !PT ;  /* 0x0000ffff17177812 */ /* 0x000fc600078ec0ff */
[----:B0-----:R-:W4:Y:S04]  /*ef9b0*/  LDL.LU R16, [R1+0x46c] ;  /* 0x00046c0001107983 */ /* 0x001f280000300800 */
[----:B-1----:R-:W4:Y:S04]  /*ef9c0*/  LDL.LU R8, [R1+0x4c] ;  /* 0x00004c0001087983 */ /* 0x002f280000300800 */
[----:B------:R0:W-:Y:S01]  /*ef9d0*/  STL.64 [R1+0x8f0], R20 ;  /* 0x0008f01401007387 */ /* 0x0001e20000100a00 */
[----:B--2---:R-:W-:Y:S02]  /*ef9e0*/  PRMT R29, R29, 0x4210, R23 ;  /* 0x000042101d1d7816 */ /* 0x004fe40000000017 */
[----:B0-----:R-:W-:-:S02]  /*ef9f0*/  IADD3 R20, P2, R28, R6, RZ ;  /* 0x000000061c147210 */ /* 0x001fc40007f5e0ff */
[----:B------:R-:W2:Y:S03]  /*efa00*/  LDL.LU R28, [R1+0x6fc] ;  /* 0x0006fc00011c7983 */ /* 0x000ea60000300800 */
[----:B------:R-:W-:Y:S02]  /*efa10*/  IMAD.X R21, R10, 0x1, R27, P2 ;  /* 0x000000010a157824 */ /* 0x000fe400010e061b */
[----:B------:R-:W2:Y:S04]  /*efa20*/  LDL.LU R10, [R1+0x174c] ;  /* 0x00174c00010a7983 */ /* 0x000ea80000300800 */
[----:B------:R0:W-:Y:S04]  /*efa30*/  STL.64 [R1+0x8e8], R20 ;  /* 0x0008e81401007387 */ /* 0x0001e80000100a00 */
[----:B------:R-:W2:Y:S04]  /*efa40*/  LDL.LU R22, [R1+0x474] ;  /* 0x0004740001167983 */ /* 0x000ea80000300800 */
[----:B0-----:R-:W2:Y:S04]  /*efa50*/  LDL.LU R20, [R1+0x54] ;  /* 0x0000540001147983 */ /* 0x001ea80000300800 */
[----:B------:R-:W2:Y:S04]  /*efa60*/  LDL.LU R21, [R1+0x47c] ;  /* 0x00047c0001157983 */ /* 0x000ea80000300800 */
[----:B------:R0:W-:Y:S04]  /*efa70*/  STL [R1+0x130], R29 ;  /* 0x0001301d01007387 */ /* 0x0001e80000100800 */
[----:B0-----:R-:W2:Y:S01]  /*efa80*/  LDL.LU R29, [R1+0x547c] ;  /* 0x00547c00011d7983 */ /* 0x001ea20000300800 */
[----:B---3--:R-:W-:-:S04]  /*efa90*/  LOP3.LUT R9, R9, 0xffff, RZ, 0xc0, !PT ;  /* 0x0000ffff09097812 */ /* 0x008fc800078ec0ff */
[--C-:B------:R-:W-:Y:S02]  /*efaa0*/  PRMT R15, R15, 0x4210, R9.reuse ;  /* 0x000042100f0f7816 */ /* 0x100fe40000000009 */
[----:B------:R-:W-:Y:S02]  /*efab0*/  PRMT R9, R17, 0x5210, R9 ;  /* 0x0000521011097816 */ /* 0x000fe40000000009 */
[----:B----4-:R-:W-:Y:S02]  /*efac0*/  PRMT R24, R24, 0x5210, R23 ;  /* 0x0000521018187816 */ /* 0x010fe40000000017 */
[----:B------:R-:W3:Y:S04]  /*efad0*/  LDL.LU R23, [R1+0x5478] ;  /* 0x0054780001177983 */ /* 0x000ee80000300800 */
[----:B------:R0:W-:Y:S02]  /*efae0*/  STL [R1+0xd0], R24 ;  /* 0x0000d01801007387 */ /* 0x0001e40000100800 */
[----:B0-----:R-:W-:-:S04]  /*efaf0*/  LOP3.LUT R24, R25, 0xffff, RZ, 0xc0, !PT ;  /* 0x0000ffff19187812 */ /* 0x001fc800078ec0ff */
[--C-:B------:R-:W-:Y:S02]  /*efb00*/  PRMT R25, R19, 0x4210, R24.reuse ;  /* 0x0000421013197816 */ /* 0x100fe40000000018 */
[----:B------:R-:W-:Y:S01]  /*efb10*/  PRMT R14, R14, 0x5210, R24 ;  /* 0x000052100e0e7816 */ /* 0x000fe20000000018 */
[----:B------:R-:W4:Y:S04]  /*efb20*/  LDL.LU R19, [R1+0x60] ;  /* 0x0000600001137983 */ /* 0x000f280000300800 */
[----:B------:R-:W-:Y:S01]  /*efb30*/  STL [R1+0x134], R25 ;  /* 0x0001341901007387 */ /* 0x000fe20000100800 */
[----:B------:R-:W-:-:S03]  /*efb40*/  IADD3 R24, P2, R13, R0, RZ ;  /* 0x000000000d187210 */ /* 0x000fc60007f5e0ff */
[----:B------:R0:W-:Y:S04]  /*efb50*/  STL [R1+0xd4], R14 ;  /* 0x0000d40e01007387 */ /* 0x0001e80000100800 */
[----:B------:R-:W-:Y:S01]  /*efb60*/  STL [R1+0x138], R15 ;  /* 0x0001380f01007387 */ /* 0x000fe20000100800 */
[----:B0-----:R-:W-:-:S03]  /*efb70*/  SHF.R.S32.HI R14, RZ, 0x1f, R13 ;  /* 0x0000001fff0e7819 */ /* 0x001fc6000001140d */
[----:B------:R-:W-:Y:S02]  /*efb80*/  STL [R1+0xd8], R9 ;  /* 0x0000d80901007387 */ /* 0x000fe40000100800 */
[----:B------:R-:W-:-:S05]  /*efb90*/  IMAD.X R25, R14, 0x1, R2, P2 ;  /* 0x000000010e197824 */ /* 0x000fca00010e0602 */
[----:B------:R0:W-:Y:S04]  /*efba0*/  STL.64 [R1+0x8e0], R24 ;  /* 0x0008e01801007387 */ /* 0x0001e80000100a00 */
[----:B0-----:R-:W2:Y:S01]  /*efbb0*/  LDL.LU.64 R24, [R1+0x5470] ;  /* 0x0054700001187983 */ /* 0x001ea20000300a00 */
[----:B------:R-:W-:-:S03]  /*efbc0*/  LOP3.LUT R15, R11, 0xffff, RZ, 0xc0, !PT ;  /* 0x0000ffff0b0f7812 */ /* 0x000fc600078ec0ff */
[----:B------:R-:W4:Y:S04]  /*efbd0*/  LDL.LU R17, [R1+0x1758] ;  /* 0x0017580001117983 */ /* 0x000f280000300800 */
[----:B------:R-:W4:Y:S01]  /*efbe0*/  LDL.LU R11, [R1+0x348] ;  /* 0x00034800010b7983 */ /* 0x000f220000300800 */
[----:B--2---:R-:W-:Y:S02]  /*efbf0*/  LOP3.LUT R9, R24, 0xffff, RZ, 0xc0, !PT ;  /* 0x0000ffff18097812 */ /* 0x004fe400078ec0ff */
[--C-:B------:R-:W-:Y:S02]  /*efc00*/  PRMT R24, R26, 0x4210, R15.reuse ;  /* 0x000042101a187816 */ /* 0x100fe4000000000f */
[----:B---3--:R-:W-:Y:S02]  /*efc10*/  PRMT R15, R23, 0x5210, R15 ;  /* 0x00005210170f7816 */ /* 0x008fe4000000000f */
[----:B------:R-:W2:Y:S04]  /*efc20*/  LDL.LU R23, [R1+0x898] ;  /* 0x0008980001177983 */ /* 0x000ea80000300800 */
[----:B------:R0:W-:Y:S01]  /*efc30*/  STL [R1+0x120], R24 ;  /* 0x0001201801007387 */ /* 0x0001e20000100800 */
[----:B------:R-:W-:-:S03]  /*efc40*/  PRMT R16, R16, 0x4210, R9 ;  /* 0x0000421010107816 */ /* 0x000fc60000000009 */
[----:B0-----:R-:W3:Y:S04]  /*efc50*/  LDL.LU R24, [R1+0x79c] ;  /* 0x00079c0001187983 */ /* 0x001ee80000300800 */
[----:B------:R0:W-:Y:S04]  /*efc60*/  STL [R1+0xa0], R15 ;  /* 0x0000a00f01007387 */ /* 0x0001e80000100800 */
[----:B------:R-:W3:Y:S01]  /*efc70*/  LDL.LU R26, [R1+0x49c] ;  /* 0x00049c00011a7983 */ /* 0x000ee20000300800 */
[----:B0-----:R-:W-:Y:S02]  /*efc80*/  PRMT R15, R8, 0x5210, R9 ;  /* 0x00005210080f7816 */ /* 0x001fe40000000009 */
[----:B------:R-:W-:Y:S01]  /*efc90*/  IADD3 R8, P2, R13, R3, RZ ;  /* 0x000000030d087210 */ /* 0x000fe20007f5e0ff */
[----:B------:R-:W-:Y:S04]  /*efca0*/  STL [R1+0x124], R16 ;  /* 0x0001241001007387 */ /* 0x000fe80000100800 */
[----:B------:R-:W-:Y:S01]  /*efcb0*/  IMAD.X R9, R14, 0x1, R4, P2 ;  /* 0x000000010e097824 */ /* 0x000fe200010e0604 */
[----:B------:R-:W-:Y:S04]  /*efcc0*/  STL [R1+0xa4], R15 ;  /* 0x0000a40f01007387 */ /* 0x000fe80000100800 */
[----:B------:R0:W-:Y:S02]  /*efcd0*/  STL.64 [R1+0x8d8], R8 ;  /* 0x0008d80801007387 */ /* 0x0001e40000100a00 */
[----:B0-----:R-:W-:-:S02]  /*efce0*/  LOP3.LUT R8, R28, 0xffff, RZ, 0xc0, !PT ;  /* 0x0000ffff1c087812 */ /* 0x001fc400078ec0ff */
[----:B------:R-:W2:Y:S04]  /*efcf0*/  LDL.LU R9, [R1+0x5468] ;  /* 0x0054680001097983 */ /* 0x000ea80000300800 */
[----:B------:R-:W3:Y:S01]  /*efd00*/  LDL.LU R28, [R1+0x4a4] ;  /* 0x0004a400011c7983 */ /* 0x000ee20000300800 */
[--C-:B------:R-:W-:Y:S02]  /*efd10*/  PRMT R22, R22, 0x4210, R8.reuse ;  /* 0x0000421016167816 */ /* 0x100fe40000000008 */
[----:B------:R-:W-:-:S03]  /*efd20*/  PRMT R16, R20, 0x5210, R8 ;  /* 0x0000521014107816 */ /* 0x000fc60000000008 */
[----:B------:R-:W-:Y:S04]  /*efd30*/  STL [R1+0x128], R22 ;  /* 0x0001281601007387 */ /* 0x000fe80000100800 */
[----:B------:R-:W2:Y:S01]  /*efd40*/  LDL.LU R8, [R1+0x7a4] ;  /* 0x0007a40001087983 */ /* 0x000ea20000300800 */
[----:B------:R-:W-:-:S03]  /*efd50*/  LOP3.LUT R10, R10, 0xffff, RZ, 0xc0, !PT ;  /* 0x0000ffff0a0a7812 */ /* 0x000fc600078ec0ff */
[----:B------:R-:W-:Y:S01]  /*efd60*/  STL [R1+0xa8], R16 ;  /* 0x0000a81001007387 */ /* 0x000fe20000100800 */
[--C-:B------:R-:W-:Y:S02]  /*efd70*/  PRMT R15, R21, 0x4210, R10.reuse ;  /* 0x00004210150f7816 */ /* 0x100fe4000000000a */
[----:B----4-:R-:W-:Y:S01]  /*efd80*/  PRMT R10, R19, 0x5210, R10 ;  /* 0x00005210130a7816 */ /* 0x010fe2000000000a */
[----:B--2---:R0:W-:Y:S04]  /*efd90*/  STL.64 [R1+0x5450], R8 ;  /* 0x0054500801007387 */ /* 0x0041e80000100a00 */
[----:B------:R1:W-:Y:S01]  /*efda0*/  STL [R1+0x110], R15 ;  /* 0x0001100f01007387 */ /* 0x0003e20000100800 */
[----:B0-----:R-:W-:Y:S01]  /*efdb0*/  IMAD.MOV.U32 R8, RZ, RZ, R14 ;  /* 0x000000ffff087224 */ /* 0x001fe200078e000e */
[----:B------:R-:W-:-:S02]  /*efdc0*/  IADD3 R14, P2, R13, R5, RZ ;  /* 0x000000050d0e7210 */ /* 0x000fc40007f5e0ff */
[----:B------:R-:W2:Y:S04]  /*efdd0*/  LDL.LU R9, [R1+0x498] ;  /* 0x0004980001097983 */ /* 0x000ea80000300800 */
[----:B------:R-:W4:Y:S01]  /*efde0*/  LDL.LU R20, [R1+0x7a8] ;  /* 0x0007a80001147983 */ /* 0x000f220000300800 */
[----:B-1----:R-:W-:-:S03]  /*efdf0*/  IMAD.X R15, R8, 0x1, R7, P2 ;  /* 0x00000001080f7824 */ /* 0x002fc600010e0607 */
[----:B------:R-:W4:Y:S04]  /*efe00*/  LDL.LU R22, [R1+0x84] ;  /* 0x0000840001167983 */ /* 0x000f280000300800 */
[----:B------:R-:W4:Y:S04]  /*efe10*/  LDL.LU R19, [R1+0x48c] ;  /* 0x00048c0001137983 */ /* 0x000f280000300800 */
[----:B------:R0:W-:Y:S04]  /*efe20*/  STL [R1+0x90], R10 ;  /* 0x0000900a01007387 */ /* 0x0001e80000100800 */
[----:B------:R-:W4:Y:S04]  /*efe30*/  LDL.LU R21, [R1+0x68] ;  /* 0x0000680001157983 */ /* 0x000f280000300800 */
[----:B------:R1:W-:Y:S04]  /*efe40*/  STL.64 [R1+0x8c8], R14 ;  /* 0x0008c80e01007387 */ /* 0x0003e80000100a00 */
[----:B------:R-:W4:Y:S04]  /*efe50*/  LDL.LU R16, [R1+0x7ac] ;  /* 0x0007ac0001107983 */ /* 0x000f280000300800 */
[----:B0-----:R-:W4:Y:S01]  /*efe60*/  LDL.LU R10, [R1+0x728] ;  /* 0x00072800010a7983 */ /* 0x001f220000300800 */
[----:B-1----:R-:W-:-:S03]  /*efe70*/  IADD3 R14, P2, R13, R6, RZ ;  /* 0x000000060d0e7210 */ /* 0x002fc60007f5e0ff */
[----:B------:R-:W4:Y:S02]  /*efe80*/  LDL.LU R13, [R1+0x4a0] ;  /* 0x0004a000010d7983 */ /* 0x000f240000300800 */
[----:B------:R-:W-:-:S05]  /*efe90*/  IMAD.X R15, R8, 0x1, R27, P2 ;  /* 0x00000001080f7824 */ /* 0x000fca00010e061b */
[----:B------:R0:W-:Y:S04]  /*efea0*/  STL.64 [R1+0x8d0], R14 ;  /* 0x0008d00e01007387 */ /* 0x0001e80000100a00 */
[----:B0-----:R-:W4:Y:S01]  /*efeb0*/  LDL.LU.64 R14, [R1+0x5460] ;  /* 0x00546000010e7983 */ /* 0x001f220000300a00 */
[----:B------:R-:W-:-:S03]  /*efec0*/  LOP3.LUT R8, R17, 0xffff, RZ, 0xc0, !PT ;  /* 0x0000ffff11087812 */ /* 0x000fc600078ec0ff */
[----:B------:R-:W4:Y:S01]  /*efed0*/  LDL.LU R17, [R1+0x4a8] ;  /* 0x0004a80001117983 */ /* 0x000f220000300800 */
[--C-:B--2---:R-:W-:Y:S02]  /*efee0*/  PRMT R9, R9, 0x4210, R8.reuse ;  /* 0x0000421009097816 */ /* 0x104fe40000000008 */
[----:B------:R-:W-:Y:S02]  /*efef0*/  PRMT R8, R29, 0x5210, R8 ;  /* 0x000052101d087816 */ /* 0x000fe40000000008 */
[----:B------:R-:W2:Y:S04]  /*eff00*/  LDL.LU R29, [R1+0x5458] ;  /* 0x00545800011d7983 */ /* 0x000ea80000300800 */
[----:B------:R0:W-:Y:S04]  /*eff10*/  STL [R1+0x114], R9 ;  /* 0x0001140901007387 */ /* 0x0001e80000100800 */
[----:B------:R3:W-:Y:S01]  /*eff20*/  STL [R1+0x94], R8 ;  /* 0x0000940801007387 */ /* 0x0007e20000100800 */
[----:B0-----:R-:W-:-:S02]  /*eff30*/  LOP3.LUT R9, R23, 0xffff, RZ, 0xc0, !PT ;  /* 0x0000ffff17097812 */ /* 0x001fc400078ec0ff */
[----:B---3--:R-:W-:Y:S02]  /*eff40*/  LOP3.LUT R8, R24, 0xffff, RZ, 0xc0, !PT ;  /* 0x0000ffff18087812 */ /* 0x008fe400078ec0ff */
[--C-:B------:R-:W-:Y:S02]  /*eff50*/  PRMT R23, R26, 0x4210, R9.reuse ;  /* 0x000042101a177816 */ /* 0x100fe40000000009 */
[----:B------:R-:W3:Y:S04]  /*eff60*/  LDL.LU R26, [R1+0x175c] ;  /* 0x00175c00011a7983 */ /* 0x000ee80000300800 */
[----:B------:R-:W3:Y:S04]  /*eff70*/  LDL.LU R24, [R1+0x4ac] ;  /* 0x0004ac0001187983 */ /* 0x000ee80000300800 */
[----:B------:R0:W-:Y:S01]  /*eff80*/  STL [R1+0x118], R23 ;  /* 0x0001181701007387 */ /* 0x0001e20000100800 */
[----:B----4-:R-:W-:-:S03]  /*eff90*/  PRMT R9, R14, 0x5210, R9 ;  /* 0x000052100e097816 */ /* 0x010fc60000000009 */
[----:B------:R-:W4:Y:S04]  /*effa0*/  LDL.LU R14, [R1+0x1768] ;  /* 0x00176800010e7983 */ /* 0x000f280000300800 */
[----:B0-----:R-:W4:Y:S04]  /*effb0*/  LDL.LU R23, [R1+0x8a4] ;  /* 0x0008a40001177983 */ /* 0x001f280000300800 */
[----:B------:R0:W-:Y:S02]  /*effc0*/  STL [R1+0x98], R9 ;  /* 0x0000980901007387 */ /* 0x0001e40000100800 */
[----:B0-----:R-:W-:-:S02]  /*effd0*/  PRMT R9, R28, 0x4210, R8 ;  /* 0x000042101c097816 */ /* 0x001fc40000000008 */
[----:B------:R-:W-:Y:S02]  /*effe0*/  PRMT R8, R25, 0x5210, R8 ;  /* 0x0000521019087816 */ /* 0x000fe40000000008 */
[----:B------:R-:W4:Y:S04]  /*efff0*/  LDL.LU R25, [R1+0x34c] ;  /* 0x00034c0001197983 */ /* 0x000f280000300800 */
[----:B------:R-:W-:Y:S04]  /*f0000*/  STL [R1+0x100], R9 ;  /* 0x0001000901007387 */ /* 0x000fe80000100800 */
[----:B------:R0:W-:Y:S01]  /*f0010*/  STL [R1+0x70], R8 ;  /* 0x0000700801007387 */ /* 0x0001e20000100800 */
[----:B------:R-:W-:-:S02]  /*f0020*/  SHF.R.S32.HI R28, RZ, 0x1f, R11 ;  /* 0x0000001fff1c7819 */ /* 0x000fc4000001140b */
[----:B0-----:R-:W-:-:S05]  /*f0030*/  IADD3 R8, P2, R11, R0, RZ ;  /* 0x000000000b087210 */ /* 0x001fca0007f5e0ff */
[----:B------:R-:W-:-:S05]  /*f0040*/  IMAD.X R9, R28, 0x1, R2, P2 ;  /* 0x000000011c097824 */ /* 0x000fca00010e0602 */
[----:B------:R0:W-:Y:S04]  /*f0050*/  STL.64 [R1+0x8c0], R8 ;  /* 0x0008c00801007387 */ /* 0x0001e80000100a00 */
[----:B0-----:R-:W2:Y:S01]  /*f0060*/  LDL.LU.64 R8, [R1+0x5450] ;  /* 0x0054500001087983 */ /* 0x001ea20000300a00 */
[----:B------:R-:W-:-:S04]  /*f0070*/  LOP3.LUT R20, R20, 0xffff, RZ, 0xc0, !PT ;  /* 0x0000ffff14147812 */ /* 0x000fc800078ec0ff */
[--C-:B------:R-:W-:Y:S02]  /*f0080*/  PRMT R19, R19, 0x4210, R20.reuse ;  /* 0x0000421013137816 */ /* 0x100fe40000000014 */
[----:B------:R-:W-:Y:S02]  /*f0090*/  PRMT R21, R21, 0x5210, R20 ;  /* 0x0000521015157816 */ /* 0x000fe40000000014 */
[----:B------:R-:W-:Y:S02]  /*f00a0*/  IADD3 R20, P2, R11, R3, RZ ;  /* 0x000000030b147210 */ /* 0x000fe40007f5e0ff */
[----:B--2---:R-:W-:-:S04]  /*f00b0*/  LOP3.LUT R8, R8, 0xffff, RZ, 0xc0, !PT ;  /* 0x0000ffff08087812 */ /* 0x004fc800078ec0ff */
[--C-:B------:R-:W-:Y:S02]  /*f00c0*/  PRMT R29, R29, 0x4210, R8.reuse ;  /* 0x000042101d1d7816 */ /* 0x100fe40000000008 */
[----:B------:R-:W-:-:S03]  /*f00d0*/  PRMT R22, R22, 0x5210, R8 ;  /* 0x0000521016167816 */ /* 0x000fc60000000008 */
[----:B------:R0:W-:Y:S04]  /*f00e0*/  STL [R1+0x104], R29 ;  /* 0x0001041d01007387 */ /* 0x0001e80000100800 */
[----:B0-----:R-:W2:Y:S04]  /*f00f0*/  LDL.LU R29, [R1+0x350] ;  /* 0x00035000011d7983 */ /* 0x001ea80000300800 */
[----:B------:R-:W2:Y:S04]  /*f0100*/  LDL.LU R8, [R1+0x5448] ;  /* 0x0054480001087983 */ /* 0x000ea80000300800 */
[----:B------:R0:W-:Y:S04]  /*f0110*/  STL [R1+0x74], R22 ;  /* 0x0000741601007387 */ /* 0x0001e80000100800 */
[----:B0-----:R-:W2:Y:S04]  /*f0120*/  LDL.LU R22, [R1+0x5444] ;  /* 0x0054440001167983 */ /* 0x001ea80000300800 */
[----:B------:R0:W-:Y:S04]  /*f0130*/  STL [R1+0xc0], R19 ;  /* 0x0000c01301007387 */ /* 0x0001e80000100800 */
[----:B0-----:R-:W4:Y:S04]  /*f0140*/  LDL.LU R19, [R1+0x5440] ;  /* 0x0054400001137983 */ /* 0x001f280000300800 */
[----:B------:R0:W-:Y:S02]  /*f0150*/  STL [R1+0x50], R21 ;  /* 0x0000501501007387 */ /* 0x0001e40000100800 */
[----:B0-----:R-:W-:-:S05]  /*f0160*/  IMAD.X R21, R28, 0x1, R4, P2 ;  /* 0x000000011c157824 */ /* 0x001fca00010e0604 */
[----:B------:R0:W-:Y:S04]  /*f0170*/  STL.64 [R1+0x8b8], R20 ;  /* 0x0008b81401007387 */ /* 0x0001e80000100a00 */
[----:B0-----:R-:W2:Y:S01]  /*f0180*/  LDL.LU.64 R20, [R1+0x5438] ;  /* 0x0054380001147983 */ /* 0x001ea20000300a00 */
[----:B------:R-:W-:-:S04]  /*f0190*/  LOP3.LUT R16, R16, 0xffff, RZ, 0xc0, !PT ;  /* 0x0000ffff10107812 */ /* 0x000fc800078ec0ff */
[----:B------:R-:W-:Y:S02]  /*f01a0*/  PRMT R13, R13, 0x4210, R16 ;  /* 0x000042100d0d7816 */ /* 0x000fe40000000010 */
[----:B------:R-:W-:-:S03]  /*f01b0*/  LOP3.LUT R10, R10, 0xffff, RZ, 0xc0, !PT ;  /* 0x0000ffff0a0a7812 */ /* 0x000fc600078ec0ff */
[----:B------:R0:W-:Y:S04]  /*f01c0*/  STL [R1+0xc4], R13 ;  /* 0x0000c40d01007387 */ /* 0x0001e80000100800 */
[----:B0-----:R-:W4:Y:S01]  /*f01d0*/  LDL.LU R13, [R1+0x5434] ;  /* 0x00543400010d7983 */ /* 0x001f220000300800 */
[----:B---3--:R-:W-:-:S04]  /*f01e0*/  LOP3.LUT R26, R26, 0xffff, RZ, 0xc0, !PT ;  /* 0x0000ffff1a1a7812 */ /* 0x008fc800078ec0ff */
[----:B------:R-:W-:Y:S02]  /*f01f0*/  PRMT R24, R24, 0x4210, R26 ;  /* 0x0000421018187816 */ /* 0x000fe4000000001a */
[----:B--2---:R-:W-:Y:S02]  /*f0200*/  PRMT R16, R21, 0x5210, R16 ;  /* 0x0000521015107816 */ /* 0x004fe40000000010 */
[----:B------:R-:W2:Y:S04]  /*f0210*/  LDL.LU R21, [R1+0x5168] ;  /* 0x0051680001157983 */ /* 0x000ea80000300800 */
[----:B------:R0:W-:Y:S02]  /*f0220*/  STL [R1+0x54], R16 ;  /* 0x0000541001007387 */ /* 0x0001e40000100800 */
[----:B0-----:R-:W-:-:S02]  /*f0230*/  PRMT R16, R17, 0x4210, R10 ;  /* 0x0000421011107816 */ /* 0x001fc4000000000a */
[----:B----4-:R-:W-:Y:S02]  /*f0240*/  PRMT R10, R19, 0x5210, R10 ;  /* 0x00005210130a7816 */ /* 0x010fe4000000000a */
[----:B------:R-:W3:Y:S04]  /*f0250*/  LDL.LU R19, [R1+0x5430] ;  /* 0x0054300001137983 */ /* 0x000ee80000300800 */
[----:B------:R0:W-:Y:S04]  /*f0260*/  STL [R1+0xc8], R16 ;  /* 0x0000c81001007387 */ /* 0x0001e80000100800 */
[----:B------:R1:W-:Y:S01]  /*f0270*/  STL [R1+0x58], R10 ;  /* 0x0000580a01007387 */ /* 0x0003e20000100800 */
[----:B0-----:R-:W-:-:S05]  /*f0280*/  IADD3 R16, P2, R11, R5, RZ ;  /* 0x000000050b107210 */ /* 0x001fca0007f5e0ff */
[----:B------:R-:W-:Y:S01]  /*f0290*/  IMAD.X R17, R28, 0x1, R7, P2 ;  /* 0x000000011c117824 */ /* 0x000fe200010e0607 */
[----:B-1----:R-:W-:-:S05]  /*f02a0*/  IADD3 R10, P2, R11, R6, RZ ;  /* 0x000000060b0a7210 */ /* 0x002fca0007f5e0ff */
[----:B------:R-:W-:Y:S01]  /*f02b0*/  IMAD.X R11, R28, 0x1, R27, P2 ;  /* 0x000000011c0b7824 */ /* 0x000fe200010e061b */
[----:B------:R0:W-:Y:S01]  /*f02c0*/  STL.64 [R1+0x8b0], R16 ;  /* 0x0008b01001007387 */ /* 0x0001e20000100a00 */
[----:B------:R-:W-:-:S03]  /*f02d0*/  PRMT R20, R20, 0x5210, R26 ;  /* 0x0000521014147816 */ /* 0x000fc6000000001a */
[----:B0-----:R-:W4:Y:S04]  /*f02e0*/  LDL.LU.64 R16, [R1+0x5428] ;  /* 0x0054280001107983 */ /* 0x001f280000300a00 */
[----:B------:R-:W2:Y:S04]  /*f02f0*/  LDL.LU R28, [R1+0x5420] ;  /* 0x00542000011c7983 */ /* 0x000ea80000300800 */
[----:B------:R0:W-:Y:S04]  /*f0300*/  STL.64 [R1+0x8a8], R10 ;  /* 0x0008a80a01007387 */ /* 0x0001e80000100a00 */
[----:B0-----:R-:W3:Y:S04]  /*f0310*/  LDL.LU.64 R10, [R1+0x5418] ;  /* 0x00541800010a7983 */ /* 0x001ee80000300a00 */
[----:B------:R0:W-:Y:S04]  /*f0320*/  STL [R1+0x80], R24 ;  /* 0x0000801801007387 */ /* 0x0001e80000100800 */
[----:B0-----:R-:W4:Y:S04]  /*f0330*/  LDL.LU R24, [R1+0x5410] ;  /* 0x0054100001187983 */ /* 0x001f280000300800 */
[----:B------:R-:W2:Y:S04]  /*f0340*/  LDL.LU R26, [R1+0x540c] ;  /* 0x00540c00011a7983 */ /* 0x000ea80000300800 */
[----:B------:R0:W-:Y:S04]  /*f0350*/  STL [R1+0x40], R20 ;  /* 0x0000401401007387 */ /* 0x0001e80000100800 */
[----:B0-----:R-:W4:Y:S01]  /*f0360*/  LDL.LU R20, [R1+0x5408] ;  /* 0x0054080001147983 */ /* 0x001f220000300800 */
[----:B------:R-:W-:-:S04]  /*f0370*/  LOP3.LUT R14, R14, 0xffff, RZ, 0xc0, !PT ;  /* 0x0000ffff0e0e7812 */ /* 0x000fc800078ec0ff */
[--C-:B---3--:R-:W-:Y:S02]  /*f0380*/  PRMT R10, R10, 0x5210, R14.reuse ;  /* 0x000052100a0a7816 */ /* 0x108fe4000000000e */
[----:B----4-:R-:W-:-:S05]  /*f0390*/  PRMT R20, R20, 0x4210, R14 ;  /* 0x0000421014147816 */ /* 0x010fca000000000e */
[----:B------:R0:W-:Y:S04]  /*f03a0*/  STL [R1+0x84], R20 ;  /* 0x0000841401007387 */ /* 0x0001e80000100800 */
[----:B0-----:R-:W3:Y:S04]  /*f03b0*/  LDL.LU R20, [R1+0x5404] ;  /* 0x0054040001147983 */ /* 0x001ee80000300800 */
[----:B------:R-:W4:Y:S01]  /*f03c0*/  LDL.LU R14, [R1+0x5400] ;  /* 0x00540000010e7983 */ /* 0x000f220000300800 */
[----:B------:R-:W-:-:S03]  /*f03d0*/  LOP3.LUT R23, R23, 0xffff, RZ, 0xc0, !PT ;  /* 0x0000ffff17177812 */ /* 0x000fc600078ec0ff */
[----:B------:R0:W-:Y:S01]  /*f03e0*/  STL [R1+0x44], R10 ;  /* 0x0000440a01007387 */ /* 0x0001e20000100800 */
[--C-:B--2---:R-:W-:Y:S02]  /*f03f0*/  PRMT R26, R26, 0x4210, R23.reuse ;  /* 0x000042101a1a7816 */ /* 0x104fe40000000017 */
[----:B------:R-:W-:Y:S02]  /*f0400*/  PRMT R23, R22, 0x5210, R23 ;  /* 0x0000521016177816 */ /* 0x000fe40000000017 */
[----:B------:R-:W-:Y:S01]  /*f0410*/  IADD3 R22, P2, R25, R0, RZ ;  /* 0x0000000019167210 */ /* 0x000fe20007f5e0ff */
[----:B0-----:R-:W2:Y:S04]  /*f0420*/  LDL.LU R10, [R1+0x53fc] ;  /* 0x0053fc00010a7983 */ /* 0x001ea80000300800 */
[----:B------:R0:W-:Y:S04]  /*f0430*/  STL [R1+0x88], R26 ;  /* 0x0000881a01007387 */ /* 0x0001e80000100800 */
[----:B------:R1:W-:Y:S01]  /*f0440*/  STL [R1+0x48], R23 ;  /* 0x0000481701007387 */ /* 0x0003e20000100800 */
[----:B0-----:R-:W-:-:S05]  /*f0450*/  SHF.R.S32.HI R26, RZ, 0x1f, R25 ;  /* 0x0000001fff1a7819 */ /* 0x001fca0000011419 */
[----:B-1----:R-:W-:-:S05]  /*f0460*/  IMAD.X R23, R26, 0x1, R2, P2 ;  /* 0x000000011a177824 */ /* 0x002fca00010e0602 */
[----:B------:R4:W-:Y:S02]  /*f0470*/  STL.64 [R1+0x8a0], R22 ;  /* 0x0008a01601007387 */ /* 0x0009e40000100a00 */
[----:B----4-:R-:W-:Y:S02]  /*f0480*/  LOP3.LUT R22, R14, 0xffff, RZ, 0xc0, !PT ;  /* 0x0000ffff0e167812 */ /* 0x010fe400078ec0ff */
[----:B------:R-:W4:Y:S02]  /*f0490*/  LDL.LU R14, [R1+0x53f8] ;  /* 0x0053f800010e7983 */ /* 0x000f240000300800 */
[--C-:B------:R-:W-:Y:S02]  /*f04a0*/  PRMT R23, R24, 0x4210, R22.reuse ;  /* 0x0000421018177816 */ /* 0x100fe40000000016 */
[----:B------:R-:W-:Y:S02]  /*f04b0*/  PRMT R17, R17, 0x5210, R22 ;  /* 0x0000521011117816 */ /* 0x000fe40000000016 */
[----:B------:R-:W-:-:S02]  /*f04c0*/  SHF.R.S32.HI R24, RZ, 0x1f, R29 ;  /* 0x0000001fff187819 */ /* 0x000fc4000001141d */
[----:B------:R-:W-:Y:S01]  /*f04d0*/  IADD3 R22, P2, R29, R0, RZ ;  /* 0x000000001d167210 */ /* 0x000fe20007f5e0ff */
[----:B------:R0:W-:Y:S04]  /*f04e0*/  STL [R1+0x60], R23 ;  /* 0x0000601701007387 */ /* 0x0001e80000100800 */
[----:B------:R-:W-:Y:S01]  /*f04f0*/  STL [R1+0x30], R17 ;  /* 0x0000301101007387 */ /* 0x000fe20000100800 */
[----:B0-----:R-:W-:-:S05]  /*f0500*/  IMAD.X R23, R24, 0x1, R2, P2 ;  /* 0x0000000118177824 */ /* 0x001fca00010e0602 */
[----:B------:R0:W-:Y:S04]  /*f0510*/  STL.64 [R1+0x898], R22 ;  /* 0x0008981601007387 */ /* 0x0001e80000100a00 */
[----:B0-----:R-:W2:Y:S01]  /*f0520*/  LDL.LU.64 R22, [R1+0x53f0] ;  /* 0x0053f00001167983 */ /* 0x001ea20000300a00 */
[----:B---3--:R-:W-:-:S03]  /*f0530*/  LOP3.LUT R17, R20, 0xffff, RZ, 0xc0, !PT ;  /* 0x0000ffff14117812 */ /* 0x008fc600078ec0ff */
[----:B------:R-:W3:Y:S01]  /*f0540*/  LDL.LU R20, [R1+0x53ec] ;  /* 0x0053ec0001147983 */ /* 0x000ee20000300800 */
[----:B--2---:R-:W-:-:S04]  /*f0550*/  LOP3.LUT R23, R23, 0xffff, RZ, 0xc0, !PT ;  /* 0x0000ffff17177812 */ /* 0x004fc800078ec0ff */
[--C-:B------:R-:W-:Y:S02]  /*f0560*/  PRMT R22, R22, 0x4210, R23.reuse ;  /* 0x0000421016167816 */ /* 0x100fe40000000017 */
[----:B------:R-:W-:-:S03]  /*f0570*/  PRMT R8, R8, 0x5210, R23 ;  /* 0x0000521008087816 */ /* 0x000fc60000000017 */
[----:B------:R0:W-:Y:S04]  /*f0580*/  STL [R1+0x64], R22 ;  /* 0x0000641601007387 */ /* 0x0001e80000100800 */
[----:B0-----:R-:W2:Y:S04]  /*f0590*/  LDL.LU R22, [R1+0x53e8] ;  /* 0x0053e80001167983 */ /* 0x001ea80000300800 */
[----:B------:R-:W4:Y:S01]  /*f05a0*/  LDL.LU R23, [R1+0x53e4] ;  /* 0x0053e40001177983 */ /* 0x000f220000300800 */
[--C-:B------:R-:W-:Y:S02]  /*f05b0*/  PRMT R28, R28, 0x4210, R17.reuse ;  /* 0x000042101c1c7816 */ /* 0x100fe40000000011 */
[----:B------:R-:W-:Y:S01]  /*f05c0*/  PRMT R16, R16, 0x5210, R17 ;  /* 0x0000521010107816 */ /* 0x000fe20000000011 */
[----:B------:R0:W-:Y:S01]  /*f05d0*/  STL [R1+0x34], R8 ;  /* 0x0000340801007387 */ /* 0x0001e20000100800 */
[----:B------:R-:W-:-:S03]  /*f05e0*/  LOP3.LUT R21, R21, 0xffff, RZ, 0xc0, !PT ;  /* 0x0000ffff15157812 */ /* 0x000fc600078ec0ff */
[----:B0-----:R-:W3:Y:S04]  /*f05f0*/  LDL.LU R8, [R1+0x53e0] ;  /* 0x0053e00001087983 */ /* 0x001ee80000300800 */
[----:B------:R-:W-:Y:S04]  /*f0600*/  STL [R1+0x68], R28 ;  /* 0x0000681c01007387 */ /* 0x000fe80000100800 */
[----:B------:R0:W-:Y:S01]  /*f0610*/  STL [R1+0x38], R16 ;  /* 0x0000381001007387 */ /* 0x0001e20000100800 */
[----:B--2---:R-:W-:Y:S02]  /*f0620*/  LOP3.LUT R22, R22, 0xffff, RZ, 0xc0, !PT ;  /* 0x0000ffff16167812 */ /* 0x004fe400078ec0ff */
[----:B----4-:R-:W-:-:S02]  /*f0630*/  LOP3.LUT R23, R23, 0xffff, RZ, 0xc0, !PT ;  /* 0x0000ffff17177812 */ /* 0x010fc400078ec0ff */
[----:B------:R-:W-:Y:S02]  /*f0640*/  PRMT R17, R22, 0x3340, R0 ;  /* 0x0000334016117816 */ /* 0x000fe40000000000 */
        /* <DEDUP_REMOVED lines=15> */
[----:B0-----:R-:W2:Y:S01]  /*f0740*/  LDL.LU.64 R16, [R1+0x53d8] ;  /* 0x0053d80001107983 */ /* 0x001ea20000300a00 */
[----:B------:R-:W-:-:S05]  /*f0750*/  IADD3 R28, P2, R29, R6, RZ ;  /* 0x000000061d1c7210 */ /* 0x000fca0007f5e0ff */
[----:B------:R-:W-:Y:S01]  /*f0760*/  IMAD.X R29, R24, 0x1, R27, P2 ;  /* 0x00000001181d7824 */ /* 0x000fe200010e061b */
[----:B------:R-:W-:Y:S02]  /*f0770*/  IADD3 R24, P2, R25, R6, RZ ;  /* 0x0000000619187210 */ /* 0x000fe40007f5e0ff */
[----:B------:R-:W-:Y:S02]  /*f0780*/  SHF.R.U32.HI R21, RZ, 0x8, R21 ;  /* 0x00000008ff157819 */ /* 0x000fe40000011615 */
[----:B------:R-:W-:Y:S01]  /*f0790*/  SHF.R.U32.HI R22, RZ, 0x8, R22 ;  /* 0x00000008ff167819 */ /* 0x000fe20000011616 */
[----:B------:R-:W-:Y:S01]  /*f07a0*/  IMAD.X R25, R26, 0x1, R27, P2 ;  /* 0x000000011a197824 */ /* 0x000fe200010e061b */
[----:B------:R-:W-:Y:S02]  /*f07b0*/  SHF.R.U32.HI R27, RZ, 0x8, R23 ;  /* 0x00000008ff1b7819 */ /* 0x000fe40000011617 */
[----:B------:R-:W-:Y:S02]  /*f07c0*/  LOP3.LUT R21, R21, 0xffff, RZ, 0xc0, !PT ;  /* 0x0000ffff15157812 */ /* 0x000fe400078ec0ff */
[----:B------:R-:W-:-:S02]  /*f07d0*/  LOP3.LUT R22, R22, 0xffff, RZ, 0xc0, !PT ;  /* 0x0000ffff16167812 */ /* 0x000fc400078ec0ff */
[----:B------:R-:W-:-:S04]  /*f07e0*/  LOP3.LUT R27, R27, 0xffff, RZ, 0xc0, !PT ;  /* 0x0000ffff1b1b7812 */ /* 0x000fc800078ec0ff */
[----:B------:R-:W-:Y:S02]  /*f07f0*/  PRMT R21, R21, 0x3340, R27 ;  /* 0x0000334015157816 */ /* 0x000fe4000000001b */
[----:B------:R-:W-:Y:S01]  /*f0800*/  PRMT R27, R22, 0x3340, R0 ;  /* 0x00003340161b7816 */ /* 0x000fe20000000000 */
[----:B------:R0:W-:Y:S03]  /*f0810*/  STL.64 [R1+0x870], R28 ;  /* 0x0008701c01007387 */ /* 0x0001e60000100a00 */
[----:B------:R-:W-:Y:S02]  /*f0820*/  PRMT R21, R21, 0x5410, R27 ;  /* 0x0000541015157816 */ /* 0x000fe4000000001b */
[----:B---3--:R-:W-:-:S04]  /*f0830*/  LOP3.LUT R27, R20, 0xffff, RZ, 0xc0, !PT ;  /* 0x0000ffff141b7812 */ /* 0x008fc800078ec0ff */
[--C-:B------:R-:W-:Y:S02]  /*f0840*/  PRMT R19, R19, 0x4210, R27.reuse ;  /* 0x0000421013137816 */ /* 0x100fe4000000001b */
[----:B------:R-:W-:Y:S02]  /*f0850*/  PRMT R18, R18, 0x5210, R27 ;  /* 0x0000521012127816 */ /* 0x000fe4000000001b */
[----:B------:R-:W-:Y:S01]  /*f0860*/  LOP3.LUT R27, R14, 0xffff, RZ, 0xc0, !PT ;  /* 0x0000ffff0e1b7812 */ /* 0x000fe200078ec0ff */
[----:B0-----:R-:W3:Y:S04]  /*f0870*/  LDL.LU.64 R28, [R1+0x53d0] ;  /* 0x0053d000011c7983 */ /* 0x001ee80000300a00 */
[----:B------:R-:W4:Y:S04]  /*f0880*/  LDL.LU R26, [R1+0x53c8] ;  /* 0x0053c800011a7983 */ /* 0x000f280000300800 */
[----:B------:R0:W-:Y:S01]  /*f0890*/  STL.64 [R1+0x3c8], R24 ;  /* 0x0003c81801007387 */ /* 0x0001e20000100a00 */
[----:B------:R-:W-:-:S02]  /*f08a0*/  LOP3.LUT R10, R10, 0xffff, RZ, 0xc0, !PT ;  /* 0x0000ffff0a0a7812 */ /* 0x000fc400078ec0ff */
[--C-:B------:R-:W-:Y:S02]  /*f08b0*/  PRMT R13, R13, 0x4210, R27.reuse ;  /* 0x000042100d0d7816 */ /* 0x100fe4000000001b */
[----:B------:R-:W-:Y:S02]  /*f08c0*/  PRMT R12, R12, 0x5210, R27 ;  /* 0x000052100c0c7816 */ /* 0x000fe4000000001b */
[--C-:B------:R-:W-:Y:S01]  /*f08d0*/  PRMT R11, R11, 0x4210, R10.reuse ;  /* 0x000042100b0b7816 */ /* 0x100fe2000000000a */
[----:B0-----:R-:W3:Y:S04]  /*f08e0*/  LDL.LU.64 R24, [R1+0x53c0] ;  /* 0x0053c00001187983 */ /* 0x001ee80000300a00 */
[----:B------:R-:W3:Y:S04]  /*f08f0*/  LDL.LU R23, [R1+0x53bc] ;  /* 0x0053bc0001177983 */ /* 0x000ee80000300800 */
[----:B------:R-:W3:Y:S04]  /*f0900*/  LDL.LU R22, [R1+0x53b8] ;  /* 0x0053b80001167983 */ /* 0x000ee80000300800 */
[----:B------:R0:W-:Y:S04]  /*f0910*/  STL [R1+0xcc], R21 ;  /* 0x0000cc1501007387 */ /* 0x0001e80000100800 */
[----:B------:R1:W-:Y:S04]  /*f0920*/  STL [R1+0x20], R19 ;  /* 0x0000201301007387 */ /* 0x0003e80000100800 */
[----:B------:R-:W-:Y:S01]  /*f0930*/  STL [R1+0x10], R18 ;  /* 0x0000101201007387 */ /* 0x000fe20000100800 */
[----:B------:R-:W-:-:S02]  /*f0940*/  PRMT R9, R9, 0x5210, R10 ;  /* 0x0000521009097816 */ /* 0x000fc4000000000a */
[----:B--2---:R-:W-:-:S04]  /*f0950*/  LOP3.LUT R16, R16, 0xffff, RZ, 0xc0, !PT ;  /* 0x0000ffff10107812 */ /* 0x004fc800078ec0ff */
[--C-:B------:R-:W-:Y:S02]  /*f0960*/  PRMT R17, R17, 0x4210, R16.reuse ;  /* 0x0000421011117816 */ /* 0x100fe40000000010 */
[----:B------:R-:W-:-:S03]  /*f0970*/  PRMT R15, R15, 0x5210, R16 ;  /* 0x000052100f0f7816 */ /* 0x000fc60000000010 */
[----:B------:R-:W-:Y:S04]  /*f0980*/  STL [R1+0x24], R17 ;  /* 0x0000241101007387 */ /* 0x000fe80000100800 */
[----:B------:R-:W-:Y:S04]  /*f0990*/  STL [R1+0x14], R15 ;  /* 0x0000140f01007387 */ /* 0x000fe80000100800 */
[----:B------:R-:W-:Y:S04]  /*f09a0*/  STL [R1+0x28], R13 ;  /* 0x0000280d01007387 */ /* 0x000fe80000100800 */
[----:B------:R-:W-:Y:S04]  /*f09b0*/  STL [R1+0x18], R12 ;  /* 0x0000180c01007387 */ /* 0x000fe80000100800 */
[----:B0-----:R-:W2:Y:S04]  /*f09c0*/  LDL.LU R21, [R1+0xb8] ;  /* 0x0000b80001157983 */ /* 0x001ea80000300800 */
[----:B------:R0:W-:Y:S04]  /*f09d0*/  STL [R1+0x2c], R11 ;  /* 0x00002c0b01007387 */ /* 0x0001e80000100800 */
[----:B------:R-:W4:Y:S04]  /*f09e0*/  LDL R20, [R1+0xe4] ;  /* 0x0000e40001147983 */ /* 0x000f280000100800 */
[----:B------:R0:W-:Y:S04]  /*f09f0*/  STL [R1+0x1c], R9 ;  /* 0x00001c0901007387 */ /* 0x0001e80000100800 */
[----:B-1----:R-:W3:Y:S04]  /*f0a00*/  LDL R19, [R1+0xe0] ;  /* 0x0000e00001137983 */ /* 0x002ee80000100800 */
[----:B0-----:R-:W3:Y:S04]  /*f0a10*/  LDL R11, [R1+0xbc] ;  /* 0x0000bc00010b7983 */ /* 0x001ee80000100800 */
[----:B------:R-:W3:Y:S01]  /*f0a20*/  LDL R9, [R1+0xe8] ;  /* 0x0000e80001097983 */ /* 0x000ee20000100800 */
[----:B------:R-:W-:-:S02]  /*f0a30*/  LOP3.LUT R8, R8, 0xffff7fff, RZ, 0xc0, !PT ;  /* 0xffff7fff08087812 */ /* 0x000fc400078ec0ff */
[----:B------:R-:W-:Y:S02]  /*f0a40*/  LOP3.LUT R2, R2, 0xfffffffd, RZ, 0xc0, !PT ;  /* 0xfffffffd02027812 */ /* 0x000fe400078ec0ff */
[----:B------:R-:W-:Y:S02]  /*f0a50*/  LOP3.LUT R0, R0, 0x7fffffff, RZ, 0xc0, !PT ;  /* 0x7fffffff00007812 */ /* 0x000fe400078ec0ff */
[----:B----4-:R-:W-:Y:S01]  /*f0a60*/  ISETP.LT.AND P2, PT, R20, UR24, !P1 ;  /* 0x0000001814007c0c */ /* 0x010fe2000cf41270 */
[----:B--2---:R-:W-:Y:S01]  /*f0a70*/  VIADD R27, R21, 0x1ad ;  /* 0x000001ad151b7836 */ /* 0x004fe20000000000 */
[----:B---3--:R-:W-:Y:S01]  /*f0a80*/  ISETP.LT.AND P1, PT, R19, UR26, !P1 ;  /* 0x0000001a13007c0c */ /* 0x008fe2000cf21270 */
[----:B------:R-:W-:Y:S01]  /*f0a90*/  ULDC UR24, c[0x0][0x22c] ;  /* 0x00008b0000187ab9 */ /* 0x000fe20000000800 */
[C---:B------:R-:W-:Y:S01]  /*f0aa0*/  ISETP.LT.AND P0, PT, R21.reuse, UR45, !P0 ;  /* 0x0000002d15007c0c */ /* 0x040fe2000c701270 */
[C---:B------:R-:W-:Y:S02]  /*f0ab0*/  VIADD R14, R21.reuse, 0x1f6 ;  /* 0x000001f6150e7836 */ /* 0x040fe40000000000 */
[----:B------:R-:W-:-:S02]  /*f0ac0*/  VIADD R13, R21, 0x1f7 ;  /* 0x000001f7150d7836 */ /* 0x000fc40000000000 */
[C---:B------:R-:W-:Y:S02]  /*f0ad0*/  VIADD R15, R21.reuse, 0x1fb ;  /* 0x000001fb150f7836 */ /* 0x040fe40000000000 */
[C---:B------:R-:W-:Y:S02]  /*f0ae0*/  VIADD R10, R21.reuse, 0x1fc ;  /* 0x000001fc150a7836 */ /* 0x040fe40000000000 */
[C---:B------:R-:W-:Y:S02]  /*f0af0*/  VIADD R17, R21.reuse, 0x1fd ;  /* 0x000001fd15117836 */ /* 0x040fe40000000000 */
[----:B------:R-:W-:Y:S01]  /*f0b00*/  VIADD R16, R21, 0x1fe ;  /* 0x000001fe15107836 */ /* 0x000fe20000000000 */
[----:B------:R-:W-:Y:S01]  /*f0b10*/  ULDC UR45, c[0x0][0x22c] ;  /* 0x00008b00002d7ab9 */ /* 0x000fe20000000800 */
[----:B------:R-:W-:Y:S02]  /*f0b20*/  LOP3.LUT R3, R3, 0x7fffffff, RZ, 0xc0, !PT ;  /* 0x7fffffff03037812 */ /* 0x000fe400078ec0ff */
[----:B------:R-:W-:Y:S01]  /*f0b30*/  @P2 LOP3.LUT R8, R8, 0x8000, RZ, 0xfc, !PT ;  /* 0x0000800008082812 */ /* 0x000fe200078efcff */
[----:B------:R-:W-:-:S03]  /*f0b40*/  ULDC UR26, c[0x0][0x22c] ;  /* 0x00008b00001a7ab9 */ /* 0x000fc60000000800 */
        /* <DEDUP_REMOVED lines=39> */
[----:B------:R-:W-:-:S04]  /*f0dc0*/  @P1 LOP3.LUT R8, R8, 0x20, RZ, 0xfc, !PT ;  /* 0x0000002008081812 */ /* 0x000fc800078efcff */
[----:B------:R-:W-:-:S04]  /*f0dd0*/  LOP3.LUT R8, R8, 0xfffff7ff, RZ, 0xc0, !PT ;  /* 0xfffff7ff08087812 */ /* 0x000fc800078ec0ff */
[----:B------:R-:W-:Y:S02]  /*f0de0*/  @P0 LOP3.LUT R8, R8, 0x800, RZ, 0xfc, !PT ;  /* 0x0000080008080812 */ /* 0x000fe400078efcff */
[----:B------:R-:W-:Y:S01]  /*f0df0*/  ISETP.GE.AND P0, PT, R27, UR25, PT ;  /* 0x000000191b007c0c */ /* 0x000fe2000bf06270 */
[----:B------:R-:W-:Y:S01]  /*f0e00*/  VIADD R27, R21, 0x1f8 ;  /* 0x000001f8151b7836 */ /* 0x000fe20000000000 */
[----:B------:R-:W-:-:S11]  /*f0e10*/  ULDC UR25, c[0x0][0x22c] ;  /* 0x00008b0000197ab9 */ /* 0x000fd60000000800 */
[----:B------:R-:W-:Y:S02]  /*f0e20*/  @P0 LOP3.LUT R2, R2, 0x2, RZ, 0xfc, !PT ;  /* 0x0000000202020812 */ /* 0x000fe400078efcff */
[----:B------:R-:W-:Y:S01]  /*f0e30*/  ISETP.GE.AND P0, PT, R14, UR27, PT ;  /* 0x0000001b0e007c0c */ /* 0x000fe2000bf06270 */
[----:B------:R-:W-:Y:S01]  /*f0e40*/  ULDC UR27, c[0x0][0x22c] ;  /* 0x00008b00001b7ab9 */ /* 0x000fe20000000800 */
[----:B------:R-:W-:-:S11]  /*f0e50*/  LOP3.LUT R2, R2, 0xffffffef, RZ, 0xc0, !PT ;  /* 0xffffffef02027812 */ /* 0x000fd600078ec0ff */
[----:B------:R-:W-:Y:S02]  /*f0e60*/  @P0 LOP3.LUT R2, R2, 0x10, RZ, 0xfc, !PT ;  /* 0x0000001002020812 */ /* 0x000fe400078efcff */
[----:B------:R-:W-:Y:S02]  /*f0e70*/  ISETP.GE.AND P0, PT, R13, UR29, PT ;  /* 0x0000001d0d007c0c */ /* 0x000fe4000bf06270 */
[----:B------:R-:W-:Y:S01]  /*f0e80*/  LOP3.LUT R2, R2, 0xffffffbf, RZ, 0xc0, !PT ;  /* 0xffffffbf02027812 */ /* 0x000fe200078ec0ff */
[----:B------:R-:W-:Y:S01]  /*f0e90*/  VIADD R13, R21, 0x1f9 ;  /* 0x000001f9150d7836 */ /* 0x000fe20000000000 */
[----:B------:R-:W-:-:S09]  /*f0ea0*/  ULDC UR29, c[0x0][0x22c] ;  /* 0x00008b00001d7ab9 */ /* 0x000fd20000000800 */
[----:B------:R-:W-:Y:S02]  /*f0eb0*/  @P0 LOP3.LUT R2, R2, 0x40, RZ, 0xfc, !PT ;  /* 0x0000004002020812 */ /* 0x000fe400078efcff */
[----:B------:R-:W-:Y:S02]  /*f0ec0*/  ISETP.GE.AND P0, PT, R27, UR31, PT ;  /* 0x0000001f1b007c0c */ /* 0x000fe4000bf06270 */
[----:B------:R-:W-:Y:S01]  /*f0ed0*/  LOP3.LUT R2, R2, 0xfffffeff, RZ, 0xc0, !PT ;  /* 0xfffffeff02027812 */ /* 0x000fe200078ec0ff */
[----:B------:R-:W-:Y:S01]  /*f0ee0*/  VIADD R27, R21, 0x1fa ;  /* 0x000001fa151b7836 */ /* 0x000fe20000000000 */
[----:B------:R-:W-:-:S09]  /*f0ef0*/  ULDC UR31, c[0x0][0x22c] ;  /* 0x00008b00001f7ab9 */ /* 0x000fd20000000800 */
[----:B------:R-:W-:Y:S02]  /*f0f00*/  @P0 LOP3.LUT R2, R2, 0x100, RZ, 0xfc, !PT ;  /* 0x0000010002020812 */ /* 0x000fe400078efcff */
[----:B------:R-:W-:Y:S01]  /*f0f10*/  ISETP.GE.AND P0, PT, R13, UR33, PT ;  /* 0x000000210d007c0c */ /* 0x000fe2000bf06270 */
[----:B------:R-:W-:Y:S01]  /*f0f20*/  ULDC UR33, c[0x0][0x22c] ;  /* 0x00008b0000217ab9 */ /* 0x000fe20000000800 */
[----:B------:R-:W-:-:S11]  /*f0f30*/  LOP3.LUT R2, R2, 0xfffffdff, RZ, 0xc0, !PT ;  /* 0xfffffdff02027812 */ /* 0x000fd600078ec0ff */
        /* <DEDUP_REMOVED lines=22> */
[----:B------:R-:W-:Y:S01]  /*f10a0*/  LOP3.LUT R8, R8, 0xfffffff7, RZ, 0xc0, !PT ;  /* 0xfffffff708087812 */ /* 0x000fe200078ec0ff */
[----:B------:R-:W-:-:S08]  /*f10b0*/  ULDC UR43, c[0x0][0x22c] ;  /* 0x00008b00002b7ab9 */ /* 0x000fd00000000800 */
[----:B------:R-:W-:Y:S02]  /*f10c0*/  @P0 LOP3.LUT R0, R0, 0x1000000, RZ, 0xfc, !PT ;  /* 0x0100000000000812 */ /* 0x000fe400078efcff */
[----:B------:R-:W-:Y:S01]  /*f10d0*/  ISETP.GE.AND P0, PT, R27, UR38, PT ;  /* 0x000000261b007c0c */ /* 0x000fe2000bf06270 */
[----:B------:R-:W-:Y:S01]  /*f10e0*/  ULDC UR38, c[0x0][0x22c] ;  /* 0x00008b0000267ab9 */ /* 0x000fe20000000800 */
[----:B------:R-:W-:-:S11]  /*f10f0*/  LOP3.LUT R0, R0, 0xffffff7f, RZ, 0xc0, !PT ;  /* 0xffffff7f00007812 */ /* 0x000fd600078ec0ff */
[----:B------:R-:W-:Y:S02]  /*f1100*/  @P0 LOP3.LUT R0, R0, 0x80, RZ, 0xfc, !PT ;  /* 0x0000008000000812 */ /* 0x000fe400078efcff */
[----:B------:R-:W-:Y:S01]  /*f1110*/  ISETP.GE.AND P0, PT, R16, UR38, PT ;  /* 0x0000002610007c0c */ /* 0x000fe2000bf06270 */
[C---:B------:R-:W-:Y:S01]  /*f1120*/  VIADD R27, R21.reuse, 0x1b1 ;  /* 0x000001b1151b7836 */ /* 0x040fe20000000000 */
        /* <DEDUP_REMOVED lines=31> */
[----:B------:R-:W-:Y:S02]  /*f1320*/  LOP3.LUT R0, R0, 0xfffffffe, RZ, 0xc0, !PT ;  /* 0xfffffffe00007812 */ /* 0x000fe400078ec0ff */
[----:B------:R-:W-:-:S09]  /*f1330*/  ISETP.GE.AND P1, PT, R10, UR4, PT ;  /* 0x000000040a007c0c */ /* 0x000fd2000bf26270 */
[----:B------:R-:W-:Y:S02]  /*f1340*/  @P0 LOP3.LUT R0, R0, 0x1, RZ, 0xfc, !PT ;  /* 0x0000000100000812 */ /* 0x000fe400078efcff */
[----:B------:R-:W-:Y:S01]  /*f1350*/  ISETP.GE.AND P0, PT, R27, UR45, PT ;  /* 0x0000002d1b007c0c */ /* 0x000fe2000bf06270 */
[C---:B------:R-:W-:Y:S02]  /*f1360*/  VIADD R16, R21.reuse, 0x1b9 ;  /* 0x000001b915107836 */ /* 0x040fe40000000000 */
[C---:B------:R-:W-:Y:S02]  /*f1370*/  VIADD R27, R21.reuse, 0x1ba ;  /* 0x000001ba151b7836 */ /* 0x040fe40000000000 */
[----:B------:R-:W-:Y:S01]  /*f1380*/  VIADD R10, R21, 0x1bb ;  /* 0x000001bb150a7836 */ /* 0x000fe20000000000 */
[----:B------:R-:W-:Y:S02]  /*f1390*/  LOP3.LUT R0, R0, 0xfffffeff, RZ, 0xc0, !PT ;  /* 0xfffffeff00007812 */ /* 0x000fe400078ec0ff */
[----:B------:R-:W-:Y:S01]  /*f13a0*/  LOP3.LUT R7, R7, 0x7fffffff, RZ, 0xc0, !PT ;  /* 0x7fffffff07077812 */ /* 0x000fe200078ec0ff */
[----:B------:R-:W-:Y:S01]  /*f13b0*/  ULDC UR4, c[0x0][0x228] ;  /* 0x00008a0000047ab9 */ /* 0x000fe20000000800 */
[----:B------:R-:W-:-:S03]  /*f13c0*/  ULDC UR45, c[0x0][0x228] ;  /* 0x00008a00002d7ab9 */ /* 0x000fc60000000800 */
[----:B------:R-:W-:Y:S02]  /*f13d0*/  @P0 LOP3.LUT R3, R3, 0x80000000, RZ, 0xfc, !PT ;  /* 0x8000000003030812 */ /* 0x000fe400078efcff */
[----:B------:R-:W-:Y:S02]  /*f13e0*/  ISETP.GE.AND P0, PT, R16, UR5, PT ;  /* 0x0000000510007c0c */ /* 0x000fe4000bf06270 */
[----:B------:R-:W-:Y:S01]  /*f13f0*/  LOP3.LUT R3, R3, 0xbfffffff, RZ, 0xc0, !PT ;  /* 0xbfffffff03037812 */ /* 0x000fe200078ec0ff */
[----:B------:R-:W-:Y:S01]  /*f1400*/  VIADD R16, R21, 0x1bc ;  /* 0x000001bc15107836 */ /* 0x000fe20000000000 */
[----:B------:R-:W-:Y:S02]  /*f1410*/  ULDC UR5, c[0x0][0x228] ;  /* 0x00008a0000057ab9 */ /* 0x000fe40000000800 */
[----:B------:R-:W-:Y:S02]  /*f1420*/  @P1 LOP3.LUT R3, R3, 0x40000000, RZ, 0xfc, !PT ;  /* 0x4000000003031812 */ /* 0x000fe400078efcff */
[----:B------:R-:W-:-:S02]  /*f1430*/  ISETP.GE.AND P1, PT, R27, UR6, PT ;  /* 0x000000061b007c0c */ /* 0x000fc4000bf26270 */
[----:B------:R-:W-:Y:S01]  /*f1440*/  LOP3.LUT R3, R3, 0xdfffffff, RZ, 0xc0, !PT ;  /* 0xdfffffff03037812 */ /* 0x000fe200078ec0ff */
[----:B------:R-:W-:Y:S01]  /*f1450*/  VIADD R27, R21, 0x1bd ;  /* 0x000001bd151b7836 */ /* 0x000fe20000000000 */
[----:B------:R-:W-:Y:S02]  /*f1460*/  LOP3.LUT R6, R6, 0x7fffffff, RZ, 0xc0, !PT ;  /* 0x7fffffff06067812 */ /* 0x000fe400078ec0ff */
[----:B------:R-:W-:Y:S02]  /*f1470*/  LOP3.LUT R5, R5, 0x7fffffff, RZ, 0xc0, !PT ;  /* 0x7fffffff05057812 */ /* 0x000fe400078ec0ff */
[----:B------:R-:W-:Y:S02]  /*f1480*/  @P0 LOP3.LUT R3, R3, 0x20000000, RZ, 0xfc, !PT ;  /* 0x2000000003030812 */ /* 0x000fe400078efcff */
[----:B------:R-:W-:Y:S02]  /*f1490*/  ISETP.GE.AND P0, PT, R10, UR7, PT ;  /* 0x000000070a007c0c */ /* 0x000fe4000bf06270 */
[----:B------:R-:W-:-:S02]  /*f14a0*/  LOP3.LUT R4, R4, 0x7fffffff, RZ, 0xc0, !PT ;  /* 0x7fffffff04047812 */ /* 0x000fc400078ec0ff */
[----:B------:R-:W-:Y:S02]  /*f14b0*/  LOP3.LUT R2, R2, 0x7fffffff, RZ, 0xc0, !PT ;  /* 0x7fffffff02027812 */ /* 0x000fe400078ec0ff */
[----:B------:R-:W-:Y:S01]  /*f14c0*/  LOP3.LUT R3, R3, 0xefffffff, RZ, 0xc0, !PT ;  /* 0xefffffff03037812 */ /* 0x000fe200078ec0ff */
[C---:B------:R-:W-:Y:S02]  /*f14d0*/  VIADD R10, R21.reuse, 0x1be ;  /* 0x000001be150a7836 */ /* 0x040fe40000000000 */
[C---:B------:R-:W-:Y:S02]  /*f14e0*/  VIADD R18, R21.reuse, 0x1ef ;  /* 0x000001ef15127836 */ /* 0x040fe40000000000 */
[----:B------:R-:W-:Y:S01]  /*f14f0*/  VIADD R12, R21, 0x1ff ;  /* 0x000001ff150c7836 */ /* 0x000fe20000000000 */
[----:B------:R-:W-:Y:S02]  /*f1500*/  @P1 LOP3.LUT R3, R3, 0x10000000, RZ, 0xfc, !PT ;  /* 0x1000000003031812 */ /* 0x000fe400078efcff */
[----:B------:R-:W-:Y:S01]  /*f1510*/  ISETP.GE.AND P1, PT, R16, UR8, PT ;  /* 0x0000000810007c0c */ /* 0x000fe2000bf26270 */
[----:B------:R-:W-:-:S02]  /*f1520*/  VIADD R13, R21, 0x1f4 ;  /* 0x000001f4150d7836 */ /* 0x000fc40000000000 */
[----:B------:R-:W-:Y:S01]  /*f1530*/  VIADD R14, R21, 0x1f3 ;  /* 0x000001f3150e7836 */ /* 0x000fe20000000000 */
[----:B------:R-:W-:Y:S01]  /*f1540*/  LOP3.LUT R3, R3, 0xf7ffffff, RZ, 0xc0, !PT ;  /* 0xf7ffffff03037812 */ /* 0x000fe200078ec0ff */
[C---:B------:R-:W-:Y:S02]  /*f1550*/  VIADD R16, R21.reuse, 0x1bf ;  /* 0x000001bf15107836 */ /* 0x040fe40000000000 */
[----:B------:R-:W-:Y:S01]  /*f1560*/  VIADD R15, R21, 0x1f2 ;  /* 0x000001f2150f7836 */ /* 0x000fe20000000000 */
[----:B------:R-:W-:Y:S01]  /*f1570*/  ULDC UR8, c[0x0][0x22c] ;  /* 0x00008b0000087ab9 */ /* 0x000fe20000000800 */
[----:B------:R-:W-:Y:S02]  /*f1580*/  @P0 LOP3.LUT R3, R3, 0x8000000, RZ, 0xfc, !PT ;  /* 0x0800000003030812 */ /* 0x000fe400078efcff */
[----:B------:R-:W-:Y:S01]  /*f1590*/  ISETP.GE.AND P0, PT, R27, UR9, PT ;  /* 0x000000091b007c0c */ /* 0x000fe2000bf06270 */
[----:B------:R-:W-:Y:S01]  /*f15a0*/  ULDC UR7, c[0x0][0x22c] ;  /* 0x00008b0000077ab9 */ /* 0x000fe20000000800 */
[----:B------:R-:W-:Y:S01]  /*f15b0*/  ULDC UR6, c[0x0][0x22c] ;  /* 0x00008b0000067ab9 */ /* 0x000fe20000000800 */
[----:B------:R-:W-:Y:S01]  /*f15c0*/  LOP3.LUT R3, R3, 0xfbffffff, RZ, 0xc0, !PT ;  /* 0xfbffffff03037812 */ /* 0x000fe200078ec0ff */
[----:B------:R-:W-:Y:S01]  /*f15d0*/  VIADD R27, R21, 0x1c0 ;  /* 0x000001c0151b7836 */ /* 0x000fe20000000000 */
[----:B------:R-:W-:-:S02]  /*f15e0*/  ULDC UR9, c[0x0][0x22c] ;  /* 0x00008b0000097ab9 */ /* 0x000fc40000000800 */
        /* <DEDUP_REMOVED lines=9> */
[----:B------:R-:W-:Y:S02]  /*f1680*/  ULDC UR11, c[0x0][0x228] ;  /* 0x00008a00000b7ab9 */ /* 0x000fe40000000800 */
[----:B------:R-:W-:Y:S02]  /*f1690*/  @P1 LOP3.LUT R3, R3, 0x1000000, RZ, 0xfc, !PT ;  /* 0x0100000003031812 */ /* 0x000fe400078efcff */
[----:B------:R-:W-:Y:S02]  /*f16a0*/  ISETP.GE.AND P1, PT, R27, UR12, PT ;  /* 0x0000000c1b007c0c */ /* 0x000fe4000bf26270 */
        /* <DEDUP_REMOVED lines=88> */
[----:B------:R-:W-:-:S04]  /*f1c30*/  @P1 LOP3.LUT R3, R3, 0x40, RZ, 0xfc, !PT ;  /* 0x0000004003031812 */ /* 0x000fc800078efcff */
[----:B------:R-:W-:-:S04]  /*f1c40*/  LOP3.LUT R3, R3, 0xffffffdf, RZ, 0xc0, !PT ;  /* 0xffffffdf03037812 */ /* 0x000fc800078ec0ff */
[----:B------:R-:W-:Y:S02]  /*f1c50*/  @P0 LOP3.LUT R3, R3, 0x20, RZ, 0xfc, !PT ;  /* 0x0000002003030812 */ /* 0x000fe400078efcff */
[----:B------:R-:W-:Y:S02]  /*f1c60*/  ISETP.GE.AND P0, PT, R10, UR55, PT ;  /* 0x000000370a007c0c */ /* 0x000fe4000bf06270 */
[----:B------:R-:W-:Y:S01]  /*f1c70*/  ISETP.GE.AND P1, PT, R27, UR54, PT ;  /* 0x000000361b007c0c */ /* 0x000fe2000bf26270 */
[----:B------:R-:W2:Y:S01]  /*f1c80*/  LDL.LU R10, [R1+0x8] ;  /* 0x00000800010a7983 */ /* 0x000ea20000300800 */
[----:B------:R-:W-:Y:S01]  /*f1c90*/  LOP3.LUT R3, R3, 0xffffffef, RZ, 0xc0, !PT ;  /* 0xffffffef03037812 */ /* 0x000fe200078ec0ff */
[----:B------:R-:W-:Y:S01]  /*f1ca0*/  VIADD R27, R21, 0x1d5 ;  /* 0x000001d5151b7836 */ /* 0x000fe20000000000 */
[----:B------:R-:W-:Y:S01]  /*f1cb0*/  ULDC UR54, c[0x0][0x228] ;  /* 0x00008a0000367ab9 */ /* 0x000fe20000000800 */
[----:B------:R-:W-:-:S08]  /*f1cc0*/  ULDC UR55, c[0x0][0x228] ;  /* 0x00008a0000377ab9 */ /* 0x000fd00000000800 */
        /* <DEDUP_REMOVED lines=17> */
[----:B------:R-:W-:Y:S02]  /*f1de0*/  LOP3.LUT R3, R3, 0xfffffffe, RZ, 0xc0, !PT ;  /* 0xfffffffe03037812 */ /* 0x000fe400078ec0ff */
[----:B------:R-:W-:Y:S01]  /*f1df0*/  ISETP.GE.AND P2, PT, R16, UR61, PT ;  /* 0x0000003d10007c0c */ /* 0x000fe2000bf46270 */
[----:B------:R-:W-:Y:S01]  /*f1e00*/  VIADD R17, R21, 0x1da ;  /* 0x000001da15117836 */ /* 0x000fe20000000000 */
[----:B------:R-:W-:Y:S01]  /*f1e10*/  ULDC UR59, c[0x0][0x228] ;  /* 0x00008a00003b7ab9 */ /* 0x000fe20000000800 */
[----:B------:R-:W-:Y:S02]  /*f1e20*/  @P1 LOP3.LUT R3, R3, 0x1, RZ, 0xfc, !PT ;  /* 0x0000000103031812 */ /* 0x000fe400078efcff */
[----:B------:R-:W-:Y:S01]  /*f1e30*/  ISETP.GE.AND P1, PT, R27, UR60, PT ;  /* 0x0000003c1b007c0c */ /* 0x000fe2000bf26270 */
[----:B------:R-:W-:-:S02]  /*f1e40*/  VIADD R27, R21, 0x1db ;  /* 0x000001db151b7836 */ /* 0x000fc40000000000 */
[----:B------:R-:W-:Y:S01]  /*f1e50*/  VIADD R16, R21, 0x1dc ;  /* 0x000001dc15107836 */ /* 0x000fe20000000000 */
[----:B------:R-:W-:Y:S01]  /*f1e60*/  ISETP.GE.AND P3, PT, R17, UR24, PT ;  /* 0x0000001811007c0c */ /* 0x000fe2000bf66270 */
[----:B------:R-:W-:Y:S01]  /*f1e70*/  ULDC UR60, c[0x0][0x228] ;  /* 0x00008a00003c7ab9 */ /* 0x000fe20000000800 */
[----:B------:R-:W-:Y:S01]  /*f1e80*/  ULDC UR61, c[0x0][0x228] ;  /* 0x00008a00003d7ab9 */ /* 0x000fe20000000800 */
[----:B------:R-:W-:Y:S01]  /*f1e90*/  ISETP.GE.AND P4, PT, R27, UR28, PT ;  /* 0x0000001c1b007c0c */ /* 0x000fe2000bf86270 */
[C---:B------:R-:W-:Y:S01]  /*f1ea0*/  VIADD R27, R21.reuse, 0x1de ;  /* 0x000001de151b7836 */ /* 0x040fe20000000000 */
[----:B------:R-:W-:Y:S01]  /*f1eb0*/  ISETP.GE.AND P5, PT, R16, UR26, PT ;  /* 0x0000001a10007c0c */ /* 0x000fe2000bfa6270 */
[C---:B------:R-:W-:Y:S02]  /*f1ec0*/  VIADD R16, R21.reuse, 0x1df ;  /* 0x000001df15107836 */ /* 0x040fe40000000000 */
[----:B------:R-:W-:Y:S01]  /*f1ed0*/  VIADD R17, R21, 0x1dd ;  /* 0x000001dd15117836 */ /* 0x000fe20000000000 */
[----:B------:R-:W-:Y:S01]  /*f1ee0*/  ULDC UR26, c[0x0][0x228] ;  /* 0x00008a00001a7ab9 */ /* 0x000fe20000000800 */
[----:B------:R-:W-:Y:S01]  /*f1ef0*/  ULDC UR24, c[0x0][0x228] ;  /* 0x00008a0000187ab9 */ /* 0x000fe20000000800 */
[----:B------:R-:W-:-:S02]  /*f1f00*/  ULDC UR28, c[0x0][0x228] ;  /* 0x00008a00001c7ab9 */ /* 0x000fc40000000800 */
[----:B------:R-:W-:Y:S01]  /*f1f10*/  ISETP.GE.AND P6, PT, R17, UR25, PT ;  /* 0x0000001911007c0c */ /* 0x000fe2000bfc6270 */
[----:B------:R-:W-:Y:S01]  /*f1f20*/  VIADD R17, R21, 0x1e0 ;  /* 0x000001e015117836 */ /* 0x000fe20000000000 */
[----:B------:R-:W-:Y:S01]  /*f1f30*/  ULDC UR25, c[0x0][0x228] ;  /* 0x00008a0000197ab9 */ /* 0x000fe20000000800 */
[----:B--2---:R-:W-:-:S04]  /*f1f40*/  LOP3.LUT R10, R10, 0xfffffff7, RZ, 0xc0, !PT ;  /* 0xfffffff70a0a7812 */ /* 0x004fc800078ec0ff */
[----:B------:R-:W-:Y:S02]  /*f1f50*/  @P0 LOP3.LUT R10, R10, 0x8, RZ, 0xfc, !PT ;  /* 0x000000080a0a0812 */ /* 0x000fe400078efcff */
[----:B------:R-:W-:Y:S02]  /*f1f60*/  ISETP.GE.AND P0, PT, R27, UR27, PT ;  /* 0x0000001b1b007c0c */ /* 0x000fe4000bf06270 */
[----:B------:R-:W-:Y:S01]  /*f1f70*/  LOP3.LUT R10, R10, 0xffffffef, RZ, 0xc0, !PT ;  /* 0xffffffef0a0a7812 */ /* 0x000fe200078ec0ff */
[----:B------:R-:W-:Y:S01]  /*f1f80*/  VIADD R27, R21, 0x1e1 ;  /* 0x000001e1151b7836 */ /* 0x000fe20000000000 */
[----:B------:R-:W-:Y:S02]  /*f1f90*/  ULDC UR27, c[0x0][0x228] ;  /* 0x00008a00001b7ab9 */ /* 0x000fe40000000800 */
[----:B------:R-:W-:Y:S02]  /*f1fa0*/  @P1 LOP3.LUT R10, R10, 0x10, RZ, 0xfc, !PT ;  /* 0x000000100a0a1812 */ /* 0x000fe400078efcff */
[----:B------:R-:W-:-:S05]  /*f1fb0*/  ISETP.GE.AND P1, PT, R16, UR29, PT ;  /* 0x0000001d10007c0c */ /* 0x000fca000bf26270 */
[----:B------:R-:W-:Y:S02]  /*f1fc0*/  @P0 LOP3.LUT R0, R0, 0x100, RZ, 0xfc, !PT ;  /* 0x0000010000000812 */ /* 0x000fe400078efcff */
[----:B------:R-:W-:Y:S01]  /*f1fd0*/  ISETP.GE.AND P0, PT, R17, UR30, PT ;  /* 0x0000001e11007c0c */ /* 0x000fe2000bf06270 */
[C---:B------:R-:W-:Y:S01]  /*f1fe0*/  VIADD R16, R21.reuse, 0x1e2 ;  /* 0x000001e215107836 */ /* 0x040fe20000000000 */
[----:B------:R-:W-:Y:S02]  /*f1ff0*/  LOP3.LUT R10, R10, 0xffffffdf, RZ, 0xc0, !PT ;  /* 0xffffffdf0a0a7812 */ /* 0x000fe400078ec0ff */
[----:B------:R-:W-:Y:S01]  /*f2000*/  LOP3.LUT R0, R0, 0xfffffdff, RZ, 0xc0, !PT ;  /* 0xfffffdff00007812 */ /* 0x000fe200078ec0ff */
[----:B------:R-:W-:Y:S01]  /*f2010*/  VIADD R17, R21, 0x1e3 ;  /* 0x000001e315117836 */ /* 0x000fe20000000000 */
[----:B------:R-:W-:Y:S01]  /*f2020*/  ULDC UR29, c[0x0][0x228] ;  /* 0x00008a00001d7ab9 */ /* 0x000fe20000000800 */
[----:B------:R-:W-:Y:S01]  /*f2030*/  ULDC UR30, c[0x0][0x228] ;  /* 0x00008a00001e7ab9 */ /* 0x000fe20000000800 */
[----:B------:R-:W-:-:S02]  /*f2040*/  @P1 LOP3.LUT R0, R0, 0x200, RZ, 0xfc, !PT ;  /* 0x0000020000001812 */ /* 0x000fc400078efcff */
[----:B------:R-:W-:Y:S02]  /*f2050*/  ISETP.GE.AND P1, PT, R27, UR31, PT ;  /* 0x0000001f1b007c0c */ /* 0x000fe4000bf26270 */
[----:B------:R-:W-:Y:S01]  /*f2060*/  LOP3.LUT R0, R0, 0xfffffbff, RZ, 0xc0, !PT ;  /* 0xfffffbff00007812 */ /* 0x000fe200078ec0ff */
[----:B------:R-:W-:Y:S01]  /*f2070*/  VIADD R27, R21, 0x1e4 ;  /* 0x000001e4151b7836 */ /* 0x000fe20000000000 */
[----:B------:R-:W-:Y:S01]  /*f2080*/  @P2 LOP3.LUT R10, R10, 0x20, RZ, 0xfc, !PT ;  /* 0x000000200a0a2812 */ /* 0x000fe200078efcff */
[----:B------:R-:W-:Y:S01]  /*f2090*/  ULDC UR31, c[0x0][0x228] ;  /* 0x00008a00001f7ab9 */ /* 0x000fe20000000800 */
[----:B------:R-:W-:Y:S02]  /*f20a0*/  @P0 LOP3.LUT R0, R0, 0x400, RZ, 0xfc, !PT ;  /* 0x0000040000000812 */ /* 0x000fe400078efcff */
[----:B------:R-:W-:Y:S02]  /*f20b0*/  ISETP.GE.AND P0, PT, R16, UR32, PT ;  /* 0x0000002010007c0c */ /* 0x000fe4000bf06270 */
[----:B------:R-:W-:-:S04]  /*f20c0*/  LOP3.LUT R0, R0, 0xfffff7ff, RZ, 0xc0, !PT ;  /* 0xfffff7ff00007812 */ /* 0x000fc800078ec0ff */
[----:B------:R-:W-:Y:S02]  /*f20d0*/  @P1 LOP3.LUT R0, R0, 0x800, RZ, 0xfc, !PT ;  /* 0x0000080000001812 */ /* 0x000fe400078efcff */
[----:B------:R-:W-:Y:S02]  /*f20e0*/  ISETP.GE.AND P1, PT, R17, UR33, PT ;  /* 0x0000002111007c0c */ /* 0x000fe4000bf26270 */
[----:B------:R-:W-:Y:S01]  /*f20f0*/  LOP3.LUT R0, R0, 0xffffefff, RZ, 0xc0, !PT ;  /* 0xffffefff00007812 */ /* 0x000fe200078ec0ff */
[C---:B------:R-:W-:Y:S02]  /*f2100*/  VIADD R16, R21.reuse, 0x1e5 ;  /* 0x000001e515107836 */ /* 0x040fe40000000000 */
[----:B------:R-:W-:Y:S01]  /*f2110*/  VIADD R17, R21, 0x1e6 ;  /* 0x000001e615117836 */ /* 0x000fe20000000000 */
[----:B------:R-:W-:Y:S02]  /*f2120*/  LOP3.LUT R10, R10, 0xffffffbf, RZ, 0xc0, !PT ;  /* 0xffffffbf0a0a7812 */ /* 0x000fe400078ec0ff */
[----:B------:R-:W-:-:S02]  /*f2130*/  @P0 LOP3.LUT R0, R0, 0x1000, RZ, 0xfc, !PT ;  /* 0x0000100000000812 */ /* 0x000fc400078efcff */
[----:B------:R-:W-:Y:S01]  /*f2140*/  ISETP.GE.AND P0, PT, R27, UR34, PT ;  /* 0x000000221b007c0c */ /* 0x000fe2000bf06270 */
[----:B------:R-:W-:Y:S01]  /*f2150*/  ULDC.64 UR32, c[0x0][0x228] ;  /* 0x00008a0000207ab9 */ /* 0x000fe20000000a00 */
[----:B------:R-:W-:Y:S01]  /*f2160*/  LOP3.LUT R0, R0, 0xffffdfff, RZ, 0xc0, !PT ;  /* 0xffffdfff00007812 */ /* 0x000fe200078ec0ff */
[C---:B------:R-:W-:Y:S01]  /*f2170*/  VIADD R27, R21.reuse, 0x1e7 ;  /* 0x000001e7151b7836 */ /* 0x040fe20000000000 */
[----:B------:R-:W-:Y:S01]  /*f2180*/  @P3 LOP3.LUT R10, R10, 0x40, RZ, 0xfc, !PT ;  /* 0x000000400a0a3812 */ /* 0x000fe200078efcff */
[----:B------:R-:W-:Y:S01]  /*f2190*/  ULDC UR34, c[0x0][0x228] ;  /* 0x00008a0000227ab9 */ /* 0x000fe20000000800 */
[----:B------:R-:W-:Y:S02]  /*f21a0*/  @P1 LOP3.LUT R0, R0, 0x2000, RZ, 0xfc, !PT ;  /* 0x0000200000001812 */ /* 0x000fe400078efcff */
[----:B------:R-:W-:Y:S02]  /*f21b0*/  ISETP.GE.AND P1, PT, R16, UR35, PT ;  /* 0x0000002310007c0c */ /* 0x000fe4000bf26270 */
[----:B------:R-:W-:Y:S01]  /*f21c0*/  LOP3.LUT R0, R0, 0xffffbfff, RZ, 0xc0, !PT ;  /* 0xffffbfff00007812 */ /* 0x000fe200078ec0ff */
[----:B------:R-:W-:Y:S01]  /*f21d0*/  VIADD R16, R21, 0x1e8 ;  /* 0x000001e815107836 */ /* 0x000fe20000000000 */
[----:B------:R-:W-:Y:S01]  /*f21e0*/  LOP3.LUT R10, R10, 0xfffffffb, RZ, 0xc0, !PT ;  /* 0xfffffffb0a0a7812 */ /* 0x000fe200078ec0ff */
        /* <DEDUP_REMOVED lines=31> */
[----:B------:R-:W-:Y:S01]  /*f23e0*/  ISETP.GE.AND P2, PT, R27, UR43, PT ;  /* 0x0000002b1b007c0c */ /* 0x000fe2000bf46270 */
[----:B------:R-:W-:Y:S01]  /*f23f0*/  ULDC UR43, c[0x0][0x228] ;  /* 0x00008a00002b7ab9 */ /* 0x000fe20000000800 */
[----:B------:R-:W-:Y:S01]  /*f2400*/  LOP3.LUT R0, R0, 0xffefffff, RZ, 0xc0, !PT ;  /* 0xffefffff00007812 */ /* 0x000fe200078ec0ff */
[----:B------:R-:W-:-:S03]  /*f2410*/  ULDC UR41, c[0x0][0x228] ;  /* 0x00008a0000297ab9 */ /* 0x000fc60000000800 */
[----:B------:R-:W-:Y:S02]  /*f2420*/  @P0 LOP3.LUT R0, R0, 0x100000, RZ, 0xfc, !PT ;  /* 0x0010000000000812 */ /* 0x000fe400078efcff */
[----:B------:R-:W-:Y:S01]  /*f2430*/  ISETP.GE.AND P0, PT, R17, UR42, PT ;  /* 0x0000002a11007c0c */ /* 0x000fe2000bf06270 */
[----:B------:R-:W-:Y:S01]  /*f2440*/  ULDC UR42, c[0x0][0x228] ;  /* 0x00008a00002a7ab9 */ /* 0x000fe20000000800 */
[----:B------:R-:W-:-:S04]  /*f2450*/  LOP3.LUT R0, R0, 0xffdfffff, RZ, 0xc0, !PT ;  /* 0xffdfffff00007812 */ /* 0x000fc800078ec0ff */
[----:B------:R-:W-:-:S04]  /*f2460*/  @P1 LOP3.LUT R0, R0, 0x200000, RZ, 0xfc, !PT ;  /* 0x0020000000001812 */ /* 0x000fc800078efcff */
[----:B------:R-:W-:-:S04]  /*f2470*/  LOP3.LUT R0, R0, 0xffbfffff, RZ, 0xc0, !PT ;  /* 0xffbfffff00007812 */ /* 0x000fc800078ec0ff */
[----:B------:R-:W-:-:S04]  /*f2480*/  @P0 LOP3.LUT R0, R0, 0x400000, RZ, 0xfc, !PT ;  /* 0x0040000000000812 */ /* 0x000fc800078efcff */
[----:B------:R-:W-:-:S04]  /*f2490*/  LOP3.LUT P1, RZ, R0, 0x80, RZ, 0xc0, !PT ;  /* 0x0000008000ff7812 */ /* 0x000fc8000782c0ff */
[----:B------:R-:W-:Y:S02]  /*f24a0*/  ISETP.LT.AND P5, PT, R9, UR44, !P1 ;  /* 0x0000002c09007c0c */ /* 0x000fe4000cfa1270 */
[----:B------:R-:W-:Y:S02]  /*f24b0*/  ISETP.LT.AND P4, PT, R11, UR32, !P1 ;  /* 0x000000200b007c0c */ /* 0x000fe4000cf81270 */
[----:B------:R-:W-:Y:S01]  /*f24c0*/  LOP3.LUT P0, RZ, R0, 0x40, RZ, 0xc0, !PT ;  /* 0x0000004000ff7812 */ /* 0x000fe2000780c0ff */
[----:B------:R-:W-:-:S08]  /*f24d0*/  ULDC UR44, c[0x0][0x228] ;  /* 0x00008a00002c7ab9 */ /* 0x000fd00000000800 */
[----:B------:R-:W-:Y:S02]  /*f24e0*/  @P5 LOP3.LUT R8, R8, 0x8, RZ, 0xfc, !PT ;  /* 0x0000000808085812 */ /* 0x000fe400078efcff */
[----:B------:R-:W-:Y:S02]  /*f24f0*/  ISETP.LT.AND P5, PT, R20, UR60, !P1 ;  /* 0x0000003c14007c0c */ /* 0x000fe4000cfa1270 */
[----:B------:R-:W-:Y:S01]  /*f2500*/  LOP3.LUT R0, R0, 0xff7fffff, RZ, 0xc0, !PT ;  /* 0xff7fffff00007812 */ /* 0x000fe200078ec0ff */
[----:B------:R-:W-:Y:S01]  /*f2510*/  ULDC UR32, c[0x0][0x228] ;  /* 0x00008a0000207ab9 */ /* 0x000fe20000000800 */
[----:B------:R-:W-:Y:S01]  /*f2520*/  LOP3.LUT R8, R8, 0xffffffef, RZ, 0xc0, !PT ;  /* 0xffffffef08087812 */ /* 0x000fe200078ec0ff */
[----:B------:R-:W-:-:S03]  /*f2530*/  ULDC UR60, c[0x0][0x228] ;  /* 0x00008a00003c7ab9 */ /* 0x000fc60000000800 */
[----:B------:R-:W-:Y:S02]  /*f2540*/  @P4 LOP3.LUT R8, R8, 0x10, RZ, 0xfc, !PT ;  /* 0x0000001008084812 */ /* 0x000fe400078efcff */
[----:B------:R-:W-:Y:S02]  /*f2550*/  ISETP.LT.AND P4, PT, R19, UR61, !P1 ;  /* 0x0000003d13007c0c */ /* 0x000fe4000cf81270 */
[----:B------:R-:W-:Y:S01]  /*f2560*/  @P2 LOP3.LUT R0, R0, 0x800000, RZ, 0xfc, !PT ;  /* 0x0080000000002812 */ /* 0x000fe200078efcff */
[----:B------:R-:W-:Y:S01]  /*f2570*/  ULDC UR61, c[0x0][0x228] ;  /* 0x00008a00003d7ab9 */ /* 0x000fe20000000800 */
[----:B------:R-:W-:-:S04]  /*f2580*/  LOP3.LUT R8, R8, 0xfffffffb, RZ, 0xc0, !PT ;  /* 0xfffffffb08087812 */ /* 0x000fc800078ec0ff */
[----:B------:R-:W-:Y:S02]  /*f2590*/  @P5 LOP3.LUT R8, R8, 0x4, RZ, 0xfc, !PT ;  /* 0x0000000408085812 */ /* 0x000fe400078efcff */
[----:B------:R-:W-:Y:S02]  /*f25a0*/  ISETP.LT.AND P5, PT, R11, UR59, !P0 ;  /* 0x0000003b0b007c0c */ /* 0x000fe4000c7a1270 */
[C---:B------:R-:W-:Y:S02]  /*f25b0*/  LOP3.LUT P3, RZ, R0.reuse, 0x20, RZ, 0xc0, !PT ;  /* 0x0000002000ff7812 */ /* 0x040fe4000786c0ff */
[----:B------:R-:W-:Y:S02]  /*f25c0*/  LOP3.LUT P2, RZ, R0, 0x10, RZ, 0xc0, !PT ;  /* 0x0000001000ff7812 */ /* 0x000fe4000784c0ff */
[----:B------:R-:W-:Y:S02]  /*f25d0*/  LOP3.LUT R8, R8, 0xfffffffd, RZ, 0xc0, !PT ;  /* 0xfffffffd08087812 */ /* 0x000fe400078ec0ff */
[----:B------:R-:W-:Y:S01]  /*f25e0*/  LOP3.LUT P1, RZ, R0, 0x8, RZ, 0xc0, !PT ;  /* 0x0000000800ff7812 */ /* 0x000fe2000782c0ff */
[----:B------:R-:W-:Y:S01]  /*f25f0*/  ULDC UR59, c[0x0][0x228] ;  /* 0x00008a00003b7ab9 */ /* 0x000fe20000000800 */
[----:B------:R-:W-:-:S02]  /*f2600*/  @P4 LOP3.LUT R8, R8, 0x2, RZ, 0xfc, !PT ;  /* 0x0000000208084812 */ /* 0x000fc400078efcff */
[----:B------:R-:W-:Y:S01]  /*f2610*/  ISETP.LT.AND P4, PT, R9, UR58, !P0 ;  /* 0x0000003a09007c0c */ /* 0x000fe2000c781270 */
[----:B------:R-:W-:Y:S01]  /*f2620*/  ULDC UR58, c[0x0][0x228] ;  /* 0x00008a00003a7ab9 */ /* 0x000fe20000000800 */
[----:B------:R-:W-:-:S04]  /*f2630*/  LOP3.LUT R8, R8, 0xfffffffe, RZ, 0xc0, !PT ;  /* 0xfffffffe08087812 */ /* 0x000fc800078ec0ff */
[----:B------:R-:W-:Y:S02]  /*f2640*/  @P5 LOP3.LUT R8, R8, 0x1, RZ, 0xfc, !PT ;  /* 0x0000000108085812 */ /* 0x000fe400078efcff */
[----:B------:R-:W-:Y:S01]  /*f2650*/  ISETP.LT.AND P5, PT, R20, UR57, !P0 ;  /* 0x0000003914007c0c */ /* 0x000fe2000c7a1270 */
[----:B------:R-:W-:-:S04]  /*f2660*/  ULDC UR57, c[0x0][0x228] ;  /* 0x00008a0000397ab9 */ /* 0x000fc80000000800 */
[----:B------:R-:W-:Y:S02]  /*f2670*/  @P4 LOP3.LUT R7, R7, 0x80000000, RZ, 0xfc, !PT ;  /* 0x8000000007074812 */ /* 0x000fe400078efcff */
[----:B------:R-:W-:Y:S02]  /*f2680*/  ISETP.LT.AND P4, PT, R19, UR56, !P0 ;  /* 0x0000003813007c0c */ /* 0x000fe4000c781270 */
[----:B------:R-:W-:Y:S01]  /*f2690*/  LOP3.LUT R7, R7, 0xbfffffff, RZ, 0xc0, !PT ;  /* 0xbfffffff07077812 */ /* 0x000fe200078ec0ff */
[----:B------:R-:W-:-:S03]  /*f26a0*/  ULDC UR56, c[0x0][0x228] ;  /* 0x00008a0000387ab9 */ /* 0x000fc60000000800 */
[----:B------:R-:W-:Y:S02]  /*f26b0*/  @P5 LOP3.LUT R7, R7, 0x40000000, RZ, 0xfc, !PT ;  /* 0x4000000007075812 */ /* 0x000fe400078efcff */
[----:B------:R-:W-:Y:S02]  /*f26c0*/  ISETP.LT.AND P5, PT, R11, UR10, !P3 ;  /* 0x0000000a0b007c0c */ /* 0x000fe4000dfa1270 */
[----:B------:R-:W-:Y:S01]  /*f26d0*/  LOP3.LUT P0, RZ, R0, 0x4, RZ, 0xc0, !PT ;  /* 0x0000000400ff7812 */ /* 0x000fe2000780c0ff */
[----:B------:R-:W-:Y:S01]  /*f26e0*/  ULDC UR10, c[0x0][0x228] ;  /* 0x00008a00000a7ab9 */ /* 0x000fe20000000800 */
[----:B------:R-:W-:-:S04]  /*f26f0*/  LOP3.LUT R7, R7, 0xdfffffff, RZ, 0xc0, !PT ;  /* 0xdfffffff07077812 */ /* 0x000fc800078ec0ff */
        /* <DEDUP_REMOVED lines=419> */
[----:B------:R-:W-:Y:S02]  /*f4130*/  LOP3.LUT P3, RZ, R3, 0x200, RZ, 0xc0, !PT ;  /* 0x0000020003ff7812 */ /* 0x000fe4000786c0ff */
[----:B------:R-:W-:Y:S02]  /*f4140*/  LOP3.LUT R0, R0, 0xbfffffff, RZ, 0xc0, !PT ;  /* 0xbfffffff00007812 */ /* 0x000fe400078ec0ff */
[----:B------:R-:W-:Y:S01]  /*f4150*/  LOP3.LUT R4, R4, 0xfdffffff, RZ, 0xc0, !PT ;  /* 0xfdffffff04047812 */ /* 0x000fe200078ec0ff */
[----:B------:R-:W-:-:S03]  /*f4160*/  ULDC UR56, c[0x0][0x228] ;  /* 0x00008a0000387ab9 */ /* 0x000fc60000000800 */
        /* <DEDUP_REMOVED lines=57> */
[----:B------:R-:W-:Y:S02]  /*f4500*/  LOP3.LUT R4, R4, 0xfffff7ff, RZ, 0xc0, !PT ;  /* 0xfffff7ff04047812 */ /* 0x000fe400078ec0ff */
[----:B------:R-:W-:Y:S01]  /*f4510*/  ISETP.LT.AND P3, PT, R19, UR51, !P3 ;  /* 0x0000003313007c0c */ /* 0x000fe2000df61270 */
[----:B------:R-:W-:Y:S01]  /*f4520*/  ULDC UR51, c[0x0][0x228] ;  /* 0x00008a0000337ab9 */ /* 0x000fe20000000800 */
[----:B------:R-:W-:Y:S01]  /*f4530*/  ULDC UR49, c[0x0][0x228] ;  /* 0x00008a0000317ab9 */ /* 0x000fe20000000800 */
[----:B------:R-:W-:-:S04]  /*f4540*/  @P4 LOP3.LUT R4, R4, 0x800, RZ, 0xfc, !PT ;  /* 0x0000080004044812 */ /* 0x000fc800078efcff */
[----:B------:R-:W-:-:S04]  /*f4550*/  LOP3.LUT R4, R4, 0xfffffbff, RZ, 0xc0, !PT ;  /* 0xfffffbff04047812 */ /* 0x000fc800078ec0ff */
        /* <DEDUP_REMOVED lines=53> */
[----:B------:R-:W-:Y:S02]  /*f48b0*/  ISETP.LT.AND P0, PT, R11, UR29, !P4 ;  /* 0x0000001d0b007c0c */ /* 0x000fe4000e701270 */
[----:B------:R-:W-:Y:S02]  /*f48c0*/  ISETP.LT.AND P5, PT, R9, UR30, !P4 ;  /* 0x0000001e09007c0c */ /* 0x000fe4000e7a1270 */
[----:B------:R-:W-:Y:S02]  /*f48d0*/  LOP3.LUT P1, RZ, R3, 0x4, RZ, 0xc0, !PT ;  /* 0x0000000403ff7812 */ /* 0x000fe4000782c0ff */
[----:B------:R-:W-:Y:S01]  /*f48e0*/  LOP3.LUT R2, R2, 0xefffffff, RZ, 0xc0, !PT ;  /* 0xefffffff02027812 */ /* 0x000fe200078ec0ff */
[----:B------:R-:W-:Y:S01]  /*f48f0*/  ULDC UR30, c[0x0][0x228] ;  /* 0x00008a00001e7ab9 */ /* 0x000fe20000000800 */
[----:B------:R-:W-:-:S05]  /*f4900*/  ULDC UR29, c[0x0][0x228] ;  /* 0x00008a00001d7ab9 */ /* 0x000fca0000000800 */
[----:B------:R-:W-:-:S04]  /*f4910*/  @P0 LOP3.LUT R2, R2, 0x10000000, RZ, 0xfc, !PT ;  /* 0x1000000002020812 */ /* 0x000fc800078efcff */
[----:B------:R-:W-:-:S04]  /*f4920*/  LOP3.LUT R2, R2, 0xf7ffffff, RZ, 0xc0, !PT ;  /* 0xf7ffffff02027812 */ /* 0x000fc800078ec0ff */
[----:B------:R-:W-:Y:S02]  /*f4930*/  @P5 LOP3.LUT R2, R2, 0x8000000, RZ, 0xfc, !PT ;  /* 0x0800000002025812 */ /* 0x000fe400078efcff */
[----:B------:R-:W-:Y:S02]  /*f4940*/  ISETP.LT.AND P5, PT, R20, UR31, !P4 ;  /* 0x0000001f14007c0c */ /* 0x000fe4000e7a1270 */
[----:B------:R-:W-:Y:S01]  /*f4950*/  LOP3.LUT P0, RZ, R3, 0x2, RZ, 0xc0, !PT ;  /* 0x0000000203ff7812 */ /* 0x000fe2000780c0ff */
[----:B------:R-:W-:Y:S01]  /*f4960*/  ULDC UR31, c[0x0][0x228] ;  /* 0x00008a00001f7ab9 */ /* 0x000fe20000000800 */
[----:B------:R-:W-:-:S09]  /*f4970*/  LOP3.LUT R2, R2, 0xfbffffff, RZ, 0xc0, !PT ;  /* 0xfbffffff02027812 */ /* 0x000fd200078ec0ff */
[----:B------:R-:W-:Y:S02]  /*f4980*/  @P5 LOP3.LUT R2, R2, 0x4000000, RZ, 0xfc, !PT ;  /* 0x0400000002025812 */ /* 0x000fe400078efcff */
[----:B------:R-:W-:Y:S02]  /*f4990*/  ISETP.LT.AND P5, PT, R19, UR34, !P4 ;  /* 0x0000002213007c0c */ /* 0x000fe4000e7a1270 */
[----:B------:R-:W-:Y:S01]  /*f49a0*/  LOP3.LUT R2, R2, 0xfdffffff, RZ, 0xc0, !PT ;  /* 0xfdffffff02027812 */ /* 0x000fe200078ec0ff */
[----:B------:R-:W-:-:S10]  /*f49b0*/  ULDC UR34, c[0x0][0x228] ;  /* 0x00008a0000227ab9 */ /* 0x000fd40000000800 */
[----:B------:R-:W-:Y:S02]  /*f49c0*/  @P5 LOP3.LUT R2, R2, 0x2000000, RZ, 0xfc, !PT ;  /* 0x0200000002025812 */ /* 0x000fe400078efcff */
[----:B------:R-:W-:Y:S02]  /*f49d0*/  ISETP.LT.AND P5, PT, R11, UR25, !P3 ;  /* 0x000000190b007c0c */ /* 0x000fe4000dfa1270 */
[----:B------:R-:W-:Y:S02]  /*f49e0*/  LOP3.LUT P4, RZ, R3, 0x1, RZ, 0xc0, !PT ;  /* 0x0000000103ff7812 */ /* 0x000fe4000788c0ff */
[----:B------:R-:W-:Y:S01]  /*f49f0*/  LOP3.LUT R2, R2, 0xfeffffff, RZ, 0xc0, !PT ;  /* 0xfeffffff02027812 */ /* 0x000fe200078ec0ff */
[----:B------:R-:W-:-:S08]  /*f4a00*/  ULDC UR25, c[0x0][0x228] ;  /* 0x00008a0000197ab9 */ /* 0x000fd00000000800 */
[----:B------:R-:W-:Y:S02]  /*f4a10*/  @P5 LOP3.LUT R2, R2, 0x1000000, RZ, 0xfc, !PT ;  /* 0x0100000002025812 */ /* 0x000fe400078efcff */
[----:B------:R-:W-:Y:S02]  /*f4a20*/  ISETP.LT.AND P5, PT, R9, UR26, !P3 ;  /* 0x0000001a09007c0c */ /* 0x000fe4000dfa1270 */
[----:B------:R-:W-:Y:S01]  /*f4a30*/  LOP3.LUT R3, R3, 0x7fffffff, RZ, 0xc0, !PT ;  /* 0x7fffffff03037812 */ /* 0x000fe200078ec0ff */
[----:B------:R-:W-:Y:S01]  /*f4a40*/  ULDC UR26, c[0x0][0x228] ;  /* 0x00008a00001a7ab9 */ /* 0x000fe20000000800 */
[----:B------:R-:W-:-:S09]  /*f4a50*/  LOP3.LUT R2, R2, 0xff7fffff, RZ, 0xc0, !PT ;  /* 0xff7fffff02027812 */ /* 0x000fd200078ec0ff */
[----:B------:R-:W-:Y:S02]  /*f4a60*/  @P5 LOP3.LUT R2, R2, 0x800000, RZ, 0xfc, !PT ;  /* 0x0080000002025812 */ /* 0x000fe400078efcff */
[----:B------:R-:W-:Y:S02]  /*f4a70*/  ISETP.LT.AND P5, PT, R20, UR27, !P3 ;  /* 0x0000001b14007c0c */ /* 0x000fe4000dfa1270 */
[----:B------:R-:W-:Y:S01]  /*f4a80*/  ISETP.LT.AND P3, PT, R19, UR28, !P3 ;  /* 0x0000001c13007c0c */ /* 0x000fe2000df61270 */
[----:B------:R-:W-:Y:S01]  /*f4a90*/  ULDC UR28, c[0x0][0x228] ;  /* 0x00008a00001c7ab9 */ /* 0x000fe20000000800 */
[----:B------:R-:W-:Y:S01]  /*f4aa0*/  LOP3.LUT R2, R2, 0xffbfffff, RZ, 0xc0, !PT ;  /* 0xffbfffff02027812 */ /* 0x000fe200078ec0ff */
[----:B------:R-:W-:-:S08]  /*f4ab0*/  ULDC UR27, c[0x0][0x228] ;  /* 0x00008a00001b7ab9 */ /* 0x000fd00000000800 */
        /* <DEDUP_REMOVED lines=8> */
[----:B------:R-:W-:Y:S01]  /*f4b40*/  ISETP.LT.AND P3, PT, R9, UR21, !P2 ;  /* 0x0000001509007c0c */ /* 0x000fe2000d761270 */
[----:B------:R-:W-:Y:S01]  /*f4b50*/  ULDC UR21, c[0x0][0x228] ;  /* 0x00008a0000157ab9 */ /* 0x000fe20000000800 */
[----:B------:R-:W-:-:S11]  /*f4b60*/  LOP3.LUT R2, R2, 0xfff7ffff, RZ, 0xc0, !PT ;  /* 0xfff7ffff02027812 */ /* 0x000fd600078ec0ff */
        /* <DEDUP_REMOVED lines=15> */
[C---:B------:R-:W-:Y:S02]  /*f4c60*/  VIADD R27, R21.reuse, 0x1ee ;  /* 0x000001ee151b7836 */ /* 0x040fe40000000000 */
[----:B------:R-:W-:Y:S01]  /*f4c70*/  VIADD R17, R21, 0x1f0 ;  /* 0x000001f015117836 */ /* 0x000fe20000000000 */
[----:B------:R-:W-:Y:S01]  /*f4c80*/  LOP3.LUT R2, R2, 0xffff7fff, RZ, 0xc0, !PT ;  /* 0xffff7fff02027812 */ /* 0x000fe200078ec0ff */
[----:B------:R-:W-:-:S08]  /*f4c90*/  ULDC UR17, c[0x0][0x228] ;  /* 0x00008a0000117ab9 */ /* 0x000fd00000000800 */
[----:B------:R-:W-:Y:S02]  /*f4ca0*/  @P2 LOP3.LUT R2, R2, 0x8000, RZ, 0xfc, !PT ;  /* 0x0000800002022812 */ /* 0x000fe400078efcff */
[----:B------:R-:W-:Y:S02]  /*f4cb0*/  ISETP.LT.AND P2, PT, R20, UR18, !P1 ;  /* 0x0000001214007c0c */ /* 0x000fe4000cf41270 */
[----:B------:R-:W-:Y:S01]  /*f4cc0*/  ISETP.LT.AND P1, PT, R19, UR60, !P1 ;  /* 0x0000003c13007c0c */ /* 0x000fe2000cf21270 */
[----:B------:R-:W-:Y:S01]  /*f4cd0*/  ULDC UR60, c[0x0][0x22c] ;  /* 0x00008b00003c7ab9 */ /* 0x000fe20000000800 */
[----:B------:R-:W-:Y:S01]  /*f4ce0*/  LOP3.LUT R2, R2, 0xffffbfff, RZ, 0xc0, !PT ;  /* 0xffffbfff02027812 */ /* 0x000fe200078ec0ff */
[----:B------:R-:W-:Y:S01]  /*f4cf0*/  VIADD R16, R21, 0x1f1 ;  /* 0x000001f115107836 */ /* 0x000fe20000000000 */
[----:B------:R-:W-:Y:S01]  /*f4d00*/  ULDC UR18, c[0x0][0x228] ;  /* 0x00008a0000127ab9 */ /* 0x000fe20000000800 */
[----:B------:R-:W2:Y:S06]  /*f4d10*/  LDL.LU R21, [R1+0x53b4] ;  /* 0x0053b40001157983 */ /* 0x000eac0000300800 */
        /* <DEDUP_REMOVED lines=13> */
[----:B------:R-:W-:Y:S02]  /*f4df0*/  ISETP.LT.AND P0, PT, R19, UR59, !P0 ;  /* 0x0000003b13007c0c */ /* 0x000fe4000c701270 */
[----:B------:R-:W-:-:S09]  /*f4e00*/  LOP3.LUT R2, R2, 0xfffffbff, RZ, 0xc0, !PT ;  /* 0xfffffbff02027812 */ /* 0x000fd200078ec0ff */
[----:B------:R-:W-:-:S04]  /*f4e10*/  @P1 LOP3.LUT R2, R2, 0x400, RZ, 0xfc, !PT ;  /* 0x0000040002021812 */ /* 0x000fc800078efcff */
[----:B------:R-:W-:-:S04]  /*f4e20*/  LOP3.LUT R2, R2, 0xffffff7f, RZ, 0xc0, !PT ;  /* 0xffffff7f02027812 */ /* 0x000fc800078ec0ff */
[----:B------:R-:W-:Y:S02]  /*f4e30*/  @P0 LOP3.LUT R2, R2, 0x80, RZ, 0xfc, !PT ;  /* 0x0000008002020812 */ /* 0x000fe400078efcff */
[----:B------:R-:W-:Y:S02]  /*f4e40*/  ISETP.LT.AND P0, PT, R11, UR44, !P4 ;  /* 0x0000002c0b007c0c */ /* 0x000fe4000e701270 */
[----:B------:R-:W-:-:S11]  /*f4e50*/  LOP3.LUT R2, R2, 0xffffffdf, RZ, 0xc0, !PT ;  /* 0xffffffdf02027812 */ /* 0x000fd600078ec0ff */
[----:B------:R-:W-:Y:S02]  /*f4e60*/  @P0 LOP3.LUT R2, R2, 0x20, RZ, 0xfc, !PT ;  /* 0x0000002002020812 */ /* 0x000fe400078efcff */
[----:B------:R-:W-:Y:S02]  /*f4e70*/  ISETP.LT.AND P0, PT, R9, UR32, !P4 ;  /* 0x0000002009007c0c */ /* 0x000fe4000e701270 */
[----:B------:R-:W-:-:S11]  /*f4e80*/  LOP3.LUT R2, R2, 0xfffffff7, RZ, 0xc0, !PT ;  /* 0xfffffff702027812 */ /* 0x000fd600078ec0ff */
[----:B------:R-:W-:Y:S02]  /*f4e90*/  @P0 LOP3.LUT R2, R2, 0x8, RZ, 0xfc, !PT ;  /* 0x0000000802020812 */ /* 0x000fe400078efcff */
[----:B------:R-:W-:Y:S02]  /*f4ea0*/  ISETP.LT.AND P0, PT, R20, UR4, !P4 ;  /* 0x0000000414007c0c */ /* 0x000fe4000e701270 */
[----:B------:R-:W-:Y:S02]  /*f4eb0*/  ISETP.LT.AND P4, PT, R19, UR58, !P4 ;  /* 0x0000003a13007c0c */ /* 0x000fe4000e781270 */
[----:B------:R-:W-:-:S09]  /*f4ec0*/  LOP3.LUT R2, R2, 0xfffffffb, RZ, 0xc0, !PT ;  /* 0xfffffffb02027812 */ /* 0x000fd200078ec0ff */
[----:B------:R-:W-:Y:S02]  /*f4ed0*/  @P0 LOP3.LUT R2, R2, 0x4, RZ, 0xfc, !PT ;  /* 0x0000000402020812 */ /* 0x000fe400078efcff */
[----:B------:R-:W-:Y:S02]  /*f4ee0*/  LOP3.LUT P0, RZ, R10, 0x8, RZ, 0xc0, !PT ;  /* 0x000000080aff7812 */ /* 0x000fe4000780c0ff */
[----:B------:R-:W-:-:S04]  /*f4ef0*/  LOP3.LUT R2, R2, 0xfffffffe, RZ, 0xc0, !PT ;  /* 0xfffffffe02027812 */ /* 0x000fc800078ec0ff */
[----:B------:R-:W-:Y:S02]  /*f4f00*/  @P4 LOP3.LUT R2, R2, 0x1, RZ, 0xfc, !PT ;  /* 0x0000000102024812 */ /* 0x000fe400078efcff */
[----:B------:R-:W-:-:S13]  /*f4f10*/  ISETP.LT.AND P4, PT, R11, UR57, !P0 ;  /* 0x000000390b007c0c */ /* 0x000fda000c781270 */
[----:B------:R-:W-:Y:S02]  /*f4f20*/  @P4 LOP3.LUT R0, R0, 0x40000000, RZ, 0xfc, !PT ;  /* 0x4000000000004812 */ /* 0x000fe400078efcff */
[----:B------:R-:W-:Y:S02]  /*f4f30*/  ISETP.LT.AND P4, PT, R9, UR56, !P0 ;  /* 0x0000003809007c0c */ /* 0x000fe4000c781270 */
[----:B------:R-:W-:-:S11]  /*f4f40*/  LOP3.LUT R0, R0, 0xefffffff, RZ, 0xc0, !PT ;  /* 0xefffffff00007812 */ /* 0x000fd600078ec0ff */
[----:B------:R-:W-:Y:S02]  /*f4f50*/  @P4 LOP3.LUT R0, R0, 0x10000000, RZ, 0xfc, !PT ;  /* 0x1000000000004812 */ /* 0x000fe400078efcff */
[----:B------:R-:W-:Y:S02]  /*f4f60*/  ISETP.LT.AND P4, PT, R20, UR19, !P0 ;  /* 0x0000001314007c0c */ /* 0x000fe4000c781270 */
[----:B------:R-:W-:Y:S02]  /*f4f70*/  ISETP.LT.AND P0, PT, R19, UR54, !P0 ;  /* 0x0000003613007c0c */ /* 0x000fe4000c701270 */
[----:B------:R-:W-:Y:S02]  /*f4f80*/  LOP3.LUT R0, R0, 0xfbffffff, RZ, 0xc0, !PT ;  /* 0xfbffffff00007812 */ /* 0x000fe400078ec0ff */
[----:B------:R-:W-:-:S07]  /*f4f90*/  LOP3.LUT P1, RZ, R10, 0x10, RZ, 0xc0, !PT ;  /* 0x000000100aff7812 */ /* 0x000fce000782c0ff */
        /* <DEDUP_REMOVED lines=9> */
[----:B------:R-:W-:-:S04]  /*f5030*/  @P0 LOP3.LUT R0, R0, 0x20, RZ, 0xfc, !PT ;  /* 0x0000002000000812 */ /* 0x000fc800078efcff */
[C---:B------:R-:W-:Y:S02]  /*f5040*/  LOP3.LUT P0, RZ, R0.reuse, 0x400, RZ, 0xc0, !PT ;  /* 0x0000040000ff7812 */ /* 0x040fe4000780c0ff */
[----:B------:R-:W-:-:S04]  /*f5050*/  LOP3.LUT R0, R0, 0xffffffef, RZ, 0xc0, !PT ;  /* 0xffffffef00007812 */ /* 0x000fc800078ec0ff */
[----:B------:R-:W-:Y:S02]  /*f5060*/  @P4 LOP3.LUT R0, R0, 0x10, RZ, 0xfc, !PT ;  /* 0x0000001000004812 */ /* 0x000fe400078efcff */
[----:B------:R-:W-:Y:S02]  /*f5070*/  ISETP.LT.AND P4, PT, R19, UR55, !P1 ;  /* 0x0000003713007c0c */ /* 0x000fe4000cf81270 */
[C---:B------:R-:W-:Y:S02]  /*f5080*/  LOP3.LUT P1, RZ, R0.reuse, 0x200, RZ, 0xc0, !PT ;  /* 0x0000020000ff7812 */ /* 0x040fe4000782c0ff */
[----:B------:R-:W-:-:S09]  /*f5090*/  LOP3.LUT R0, R0, 0xfffffff7, RZ, 0xc0, !PT ;  /* 0xfffffff700007812 */ /* 0x000fd200078ec0ff */
        /* <DEDUP_REMOVED lines=8> */
[----:B------:R-:W-:-:S11]  /*f5120*/  LOP3.LUT R0, R0, 0xfffffffe, RZ, 0xc0, !PT ;  /* 0xfffffffe00007812 */ /* 0x000fd600078ec0ff */
[----:B------:R-:W-:Y:S02]  /*f5130*/  @P4 LOP3.LUT R0, R0, 0x1, RZ, 0xfc, !PT ;  /* 0x0000000100004812 */ /* 0x000fe400078efcff */
[----:B------:R-:W-:-:S13]  /*f5140*/  ISETP.LT.AND P4, PT, R19, UR51, !P2 ;  /* 0x0000003313007c0c */ /* 0x000fda000d781270 */
        /* <DEDUP_REMOVED lines=46> */
[----:B------:R-:W-:Y:S02]  /*f5430*/  LOP3.LUT P2, RZ, R0, 0x100, RZ, 0xc0, !PT ;  /* 0x0000010000ff7812 */ /* 0x000fe4000784c0ff */
[----:B------:R-:W-:Y:S02]  /*f5440*/  LOP3.LUT R3, R3, 0xffffbfff, RZ, 0xc0, !PT ;  /* 0xffffbfff03037812 */ /* 0x000fe400078ec0ff */
[----:B------:R-:W-:-:S02]  /*f5450*/  ISETP.LT.AND P5, PT, R11, UR31, !P2 ;  /* 0x0000001f0b007c0c */ /* 0x000fc4000d7a1270 */
[----:B------:R-:W-:-:S04]  /*f5460*/  @P4 LOP3.LUT R3, R3, 0x4000, RZ, 0xfc, !PT ;  /* 0x0000400003034812 */ /* 0x000fc800078efcff */
        /* <DEDUP_REMOVED lines=32> */
[----:B------:R-:W-:-:S02]  /*f5670*/  LOP3.LUT P6, RZ, R0, 0x800, RZ, 0xc0, !PT ;  /* 0x0000080000ff7812 */ /* 0x000fc400078cc0ff */
[----:B------:R-:W-:Y:S02]  /*f5680*/  LOP3.LUT R3, R3, 0xfffffff7, RZ, 0xc0, !PT ;  /* 0xfffffff703037812 */ /* 0x000fe400078ec0ff */
[----:B------:R-:W-:Y:S01]  /*f5690*/  ISETP.LT.AND P0, PT, R19, UR16, !P0 ;  /* 0x0000001013007c0c */ /* 0x000fe2000c701270 */
[----:B------:R-:W3:Y:S04]  /*f56a0*/  LDL.LU R20, [R1+0x53b0] ;  /* 0x0053b00001147983 */ /* 0x000ee80000300800 */
[----:B------:R-:W4:Y:S01]  /*f56b0*/  LDL.LU R19, [R1+0x53ac] ;  /* 0x0053ac0001137983 */ /* 0x000f220000300800 */
[----:B------:R-:W-:-:S04]  /*f56c0*/  @P2 LOP3.LUT R3, R3, 0x8, RZ, 0xfc, !PT ;  /* 0x0000000803032812 */ /* 0x000fc800078efcff */
[----:B------:R-:W-:-:S04]  /*f56d0*/  LOP3.LUT R3, R3, 0xfffffffb, RZ, 0xc0, !PT ;  /* 0xfffffffb03037812 */ /* 0x000fc800078ec0ff */
[----:B------:R-:W-:Y:S02]  /*f56e0*/  @P1 LOP3.LUT R3, R3, 0x4, RZ, 0xfc, !PT ;  /* 0x0000000403031812 */ /* 0x000fe400078efcff */
[----:B------:R-:W-:Y:S02]  /*f56f0*/  ISETP.GE.AND P1, PT, R27, UR13, PT ;  /* 0x0000000d1b007c0c */ /* 0x000fe4000bf26270 */
[----:B------:R-:W-:-:S04]  /*f5700*/  LOP3.LUT R3, R3, 0xfffffffd, RZ, 0xc0, !PT ;  /* 0xfffffffd03037812 */ /* 0x000fc800078ec0ff */
[----:B------:R-:W-:Y:S02]  /*f5710*/  @P0 LOP3.LUT R3, R3, 0x2, RZ, 0xfc, !PT ;  /* 0x0000000203030812 */ /* 0x000fe400078efcff */
[----:B------:R-:W-:Y:S02]  /*f5720*/  ISETP.GE.AND P0, PT, R18, UR12, PT ;  /* 0x0000000c12007c0c */ /* 0x000fe4000bf06270 */
[----:B------:R-:W-:Y:S02]  /*f5730*/  @P5 LOP3.LUT R10, R10, 0x2, RZ, 0xfc, !PT ;  /* 0x000000020a0a5812 */ /* 0x000fe400078efcff */
[----:B------:R-:W-:Y:S02]  /*f5740*/  LOP3.LUT R3, R3, 0xfff7ffff, RZ, 0xc0, !PT ;  /* 0xfff7ffff03037812 */ /* 0x000fe400078ec0ff */
[----:B------:R-:W-:Y:S01]  /*f5750*/  ISETP.LT.AND P5, PT, R11, UR17, !P6 ;  /* 0x000000110b007c0c */ /* 0x000fe2000f7a1270 */
[----:B------:R-:W4:Y:S04]  /*f5760*/  LDL.LU R18, [R1+0x53a8] ;  /* 0x0053a80001127983 */ /* 0x000f280000300800 */
[----:B------:R-:W4:Y:S01]  /*f5770*/  LDL.LU R17, [R1+0x53a4] ;  /* 0x0053a40001117983 */ /* 0x000f220000300800 */
[----:B------:R-:W-:-:S04]  /*f5780*/  @P1 LOP3.LUT R3, R3, 0x80000, RZ, 0xfc, !PT ;  /* 0x0008000003031812 */ /* 0x000fc800078efcff */
[----:B------:R-:W-:Y:S02]  /*f5790*/  LOP3.LUT R3, R3, 0xffdfffff, RZ, 0xc0, !PT ;  /* 0xffdfffff03037812 */ /* 0x000fe400078ec0ff */
[----:B------:R-:W-:Y:S02]  /*f57a0*/  ISETP.GE.AND P4, PT, R16, UR9, PT ;  /* 0x0000000910007c0c */ /* 0x000fe4000bf86270 */
[----:B------:R-:W-:Y:S01]  /*f57b0*/  ISETP.GE.AND P3, PT, R15, UR8, PT ;  /* 0x000000080f007c0c */ /* 0x000fe2000bf66270 */
[----:B------:R-:W4:Y:S01]  /*f57c0*/  LDL.LU R16, [R1+0x53a0] ;  /* 0x0053a00001107983 */ /* 0x000f220000300800 */
[----:B------:R-:W-:-:S03]  /*f57d0*/  @P0 LOP3.LUT R3, R3, 0x200000, RZ, 0xfc, !PT ;  /* 0x0020000003030812 */ /* 0x000fc600078efcff */
[----:B------:R-:W4:Y:S01]  /*f57e0*/  LDL.LU R15, [R1+0x539c] ;  /* 0x00539c00010f7983 */ /* 0x000f220000300800 */
[----:B------:R-:W-:Y:S02]  /*f57f0*/  ISETP.GE.AND P2, PT, R14, UR7, PT ;  /* 0x000000070e007c0c */ /* 0x000fe4000bf46270 */
[----:B------:R-:W-:Y:S01]  /*f5800*/  LOP3.LUT R3, R3, 0xfffffffe, RZ, 0xc0, !PT ;  /* 0xfffffffe03037812 */ /* 0x000fe200078ec0ff */
[----:B------:R-:W4:Y:S04]  /*f5810*/  LDL.LU R14, [R1+0x5398] ;  /* 0x00539800010e7983 */ /* 0x000f280000300800 */
[----:B------:R0:W-:Y:S01]  /*f5820*/  STL [R1+0x8], R10 ;  /* 0x0000080a01007387 */ /* 0x0001e20000100800 */
[----:B------:R-:W-:Y:S02]  /*f5830*/  ISETP.GE.AND P1, PT, R13, UR6, PT ;  /* 0x000000060d007c0c */ /* 0x000fe4000bf26270 */
[----:B------:R-:W-:Y:S01]  /*f5840*/  ISETP.GE.AND P0, PT, R12, UR33, PT ;  /* 0x000000210c007c0c */ /* 0x000fe2000bf06270 */
[----:B------:R-:W4:Y:S04]  /*f5850*/  LDL.LU R13, [R1+0x5394] ;  /* 0x00539400010d7983 */ /* 0x000f280000300800 */
[----:B------:R-:W4:Y:S01]  /*f5860*/  LDL.LU R12, [R1+0x5390] ;  /* 0x00539000010c7983 */ /* 0x000f220000300800 */
[----:B------:R-:W-:-:S03]  /*f5870*/  @P5 LOP3.LUT R3, R3, 0x1, RZ, 0xfc, !PT ;  /* 0x0000000103035812 */ /* 0x000fc600078efcff */
[----:B------:R-:W3:Y:S01]  /*f5880*/  LDL.LU R11, [R1+0x538c] ;  /* 0x00538c00010b7983 */ /* 0x000ee20000300800 */
[----:B------:R-:W-:Y:S02]  /*f5890*/  LOP3.LUT P5, RZ, R10, 0x2, RZ, 0xc0, !PT ;  /* 0x000000020aff7812 */ /* 0x000fe400078ac0ff */
[----:B------:R-:W-:Y:S01]  /*f58a0*/  ISETP.LT.AND P6, PT, R9, UR18, !P6 ;  /* 0x0000001209007c0c */ /* 0x000fe2000f7c1270 */
[----:B0-----:R-:W2:Y:S04]  /*f58b0*/  LDL.LU R10, [R1+0x5388] ;  /* 0x00538800010a7983 */ /* 0x001ea80000300800 */
[----:B------:R-:W4:Y:S04]  /*f58c0*/  LDL.LU R9, [R1+0x5384] ;  /* 0x0053840001097983 */ /* 0x000f280000300800 */
[----:B------:R-:W-:Y:S01]  /*f58d0*/  STL [R1+0x5c74], R26 ;  /* 0x005c741a01007387 */ /* 0x000fe20000100800 */
[----:B------:R-:W-:Y:S01]  /*f58e0*/  ULDC UR4, c[0x0][0x228] ;  /* 0x00008a0000047ab9 */ /* 0x000fe20000000800 */
[----:B------:R-:W-:Y:S01]  /*f58f0*/  ULDC UR5, c[0x0][0x228] ;  /* 0x00008a0000057ab9 */ /* 0x000fe20000000800 */
[----:B------:R-:W-:Y:S01]  /*f5900*/  ULDC UR6, c[0x0][0x228] ;  /* 0x00008a0000067ab9 */ /* 0x000fe20000000800 */
[----:B----4-:R0:W-:Y:S04]  /*f5910*/  STL [R1+0x5b10], R9 ;  /* 0x005b100901007387 */ /* 0x0101e80000100800 */
[----:B0-----:R-:W4:Y:S04]  /*f5920*/  LDL R9, [R1+0x3c0] ;  /* 0x0003c00001097983 */ /* 0x001f280000100800 */
[----:B------:R-:W-:Y:S04]  /*f5930*/  STL [R1+0x5ab0], R24 ;  /* 0x005ab01801007387 */ /* 0x000fe80000100800 */
[----:B------:R0:W-:Y:S04]  /*f5940*/  STL [R1+0x5aa0], R25 ;  /* 0x005aa01901007387 */ /* 0x0001e80000100800 */
[----:B0-----:R-:W4:Y:S04]  /*f5950*/  LDL.LU R25, [R1+0x8] ;  /* 0x0000080001197983 */ /* 0x001f280000300800 */
[----:B------:R0:W-:Y:S04]  /*f5960*/  STL [R1+0x5a38], R23 ;  /* 0x005a381701007387 */ /* 0x0001e80000100800 */
[----:B0-----:R-:W4:Y:S04]  /*f5970*/  LDL.LU R23, [R1+0x2218] ;  /* 0x0022180001177983 */ /* 0x001f280000300800 */
[----:B--2---:R-:W-:Y:S04]  /*f5980*/  STL [R1+0x5a28], R10 ;  /* 0x005a280a01007387 */ /* 0x004fe80000100800 */
[----:B------:R-:W-:Y:S04]  /*f5990*/  STL [R1+0x59f8], R21 ;  /* 0x0059f81501007387 */ /* 0x000fe80000100800 */
[----:B------:R-:W-:Y:S04]  /*f59a0*/  STL [R1+0x59d0], R22 ;  /* 0x0059d01601007387 */ /* 0x000fe80000100800 */
[----:B---3--:R-:W-:Y:S04]  /*f59b0*/  STL [R1+0x59c0], R11 ;  /* 0x0059c00b01007387 */ /* 0x008fe80000100800 */
        /* <DEDUP_REMOVED lines=8> */
[----:B0-----:R-:W2:Y:S04]  /*f5a40*/  LDL.LU R16, [R1+0x60] ;  /* 0x0000600001107983 */ /* 0x001ea80000300800 */
[----:B------:R-:W2:Y:S04]  /*f5a50*/  LDL.LU R17, [R1+0x64] ;  /* 0x0000640001117983 */ /* 0x000ea80000300800 */
[----:B------:R-:W2:Y:S04]  /*f5a60*/  LDL.LU R18, [R1+0x68] ;  /* 0x0000680001127983 */ /* 0x000ea80000300800 */
[----:B------:R-:W3:Y:S04]  /*f5a70*/  LDL.LU R24, [R1+0x7c4] ;  /* 0x0007c40001187983 */ /* 0x000ee80000300800 */
[----:B------:R-:W2:Y:S04]  /*f5a80*/  LDL.LU R26, [R1+0x108] ;  /* 0x00010800011a7983 */ /* 0x000ea80000300800 */
[----:B------:R0:W-:Y:S04]  /*f5a90*/  STL [R1+0x5858], R15 ;  /* 0x0058580f01007387 */ /* 0x0001e80000100800 */
[----:B------:R-:W2:Y:S04]  /*f5aa0*/  LDL.LU R12, [R1+0x20] ;  /* 0x00002000010c7983 */ /* 0x000ea80000300800 */
[----:B------:R-:W2:Y:S04]  /*f5ab0*/  LDL.LU R13, [R1+0x24] ;  /* 0x00002400010d7983 */ /* 0x000ea80000300800 */
[----:B------:R-:W2:Y:S04]  /*f5ac0*/  LDL.LU R14, [R1+0x28] ;  /* 0x00002800010e7983 */ /* 0x000ea80000300800 */
[----:B0-----:R-:W2:Y:S04]  /*f5ad0*/  LDL.LU R15, [R1+0x2c] ;  /* 0x00002c00010f7983 */ /* 0x001ea80000300800 */
        /* <DEDUP_REMOVED lines=8> */
[----:B----4-:R-:W0:Y:S01]  /*f5b60*/  LDS.128 R4, [R9] ;  /* 0x0000000009047984 */ /* 0x010e220000000c00 */
[----:B------:R-:W-:-:S02]  /*f5b70*/  LOP3.LUT R25, R25, 0xfffeffff, RZ, 0xc0, !PT ;  /* 0xfffeffff19197812 */ /* 0x000fc400078ec0ff */
[----:B------:R-:W-:-:S04]  /*f5b80*/  LOP3.LUT R23, R23, 0xffffff7f, RZ, 0xc0, !PT ;  /* 0xffffff7f17177812 */ /* 0x000fc800078ec0ff */
[----:B------:R-:W-:Y:S02]  /*f5b90*/  @P6 LOP3.LUT R23, R23, 0x80, RZ, 0xfc, !PT ;  /* 0x0000008017176812 */ /* 0x000fe400078efcff */
[----:B------:R-:W-:Y:S02]  /*f5ba0*/  LOP3.LUT P6, RZ, R8, 0x400000, RZ, 0xc0, !PT ;  /* 0x0040000008ff7812 */ /* 0x000fe400078cc0ff */
[----:B------:R-:W-:Y:S01]  /*f5bb0*/  LOP3.LUT R23, R23, 0xffffffbf, RZ, 0xc0, !PT ;  /* 0xffffffbf17177812 */ /* 0x000fe200078ec0ff */
[----:B0-----:R-:W-:-:S03]  /*f5bc0*/  IMAD.MOV.U32 R10, RZ, RZ, R7 ;  /* 0x000000ffff0a7224 */ /* 0x001fc600078e0007 */
[----:B------:R-:W-:Y:S02]  /*f5bd0*/  @P5 LOP3.LUT R23, R23, 0x40, RZ, 0xfc, !PT ;  /* 0x0000004017175812 */ /* 0x000fe400078efcff */
[----:B------:R-:W-:Y:S02]  /*f5be0*/  LOP3.LUT P5, RZ, R8, 0x200000, RZ, 0xc0, !PT ;  /* 0x0020000008ff7812 */ /* 0x000fe400078ac0ff */
[----:B------:R-:W-:-:S03]  /*f5bf0*/  LOP3.LUT R23, R23, 0xffffffdf, RZ, 0xc0, !PT ;  /* 0xffffffdf17177812 */ /* 0x000fc600078ec0ff */
[----:B------:R-:W-:Y:S02]  /*f5c00*/  @P6 LOP3.LUT R25, R25, 0x10000, RZ, 0xfc, !PT ;  /* 0x0001000019196812 */ /* 0x000fe400078efcff */
[----:B------:R-:W-:Y:S02]  /*f5c10*/  @P4 LOP3.LUT R23, R23, 0x20, RZ, 0xfc, !PT ;  /* 0x0000002017174812 */ /* 0x000fe400078efcff */
[C---:B------:R-:W-:Y:S01]  /*f5c20*/  LOP3.LUT P6, RZ, R8.reuse, 0x800, RZ, 0xc0, !PT ;  /* 0x0000080008ff7812 */ /* 0x040fe200078cc0ff */
[----:B------:R-:W-:Y:S01]  /*f5c30*/  STL [R1+0x5c78], R25 ;  /* 0x005c781901007387 */ /* 0x000fe20000100800 */
[----:B------:R-:W-:Y:S02]  /*f5c40*/  LOP3.LUT R23, R23, 0xffffffef, RZ, 0xc0, !PT ;  /* 0xffffffef17177812 */ /* 0x000fe400078ec0ff */
[----:B------:R-:W-:Y:S01]  /*f5c50*/  LOP3.LUT P4, RZ, R8, 0x100000, RZ, 0xc0, !PT ;  /* 0x0010000008ff7812 */ /* 0x000fe2000788c0ff */
[----:B------:R-:W-:Y:S01]  /*f5c60*/  STL [R1+0x5b14], R8 ;  /* 0x005b140801007387 */ /* 0x000fe20000100800 */
[----:B------:R-:W-:-:S02]  /*f5c70*/  @P3 LOP3.LUT R23, R23, 0x10, RZ, 0xfc, !PT ;  /* 0x0000001017173812 */ /* 0x000fc400078efcff */
[----:B------:R-:W-:Y:S02]  /*f5c80*/  LOP3.LUT P3, RZ, R8, 0x80000, RZ, 0xc0, !PT ;  /* 0x0008000008ff7812 */ /* 0x000fe4000786c0ff */
[----:B------:R-:W-:-:S04]  /*f5c90*/  LOP3.LUT R23, R23, 0xfffffff7, RZ, 0xc0, !PT ;  /* 0xfffffff717177812 */ /* 0x000fc800078ec0ff */
[----:B------:R-:W-:Y:S02]  /*f5ca0*/  @P2 LOP3.LUT R23, R23, 0x8, RZ, 0xfc, !PT ;  /* 0x0000000817172812 */ /* 0x000fe400078efcff */
[----:B------:R-:W-:Y:S02]  /*f5cb0*/  LOP3.LUT P2, RZ, R8, 0x40000, RZ, 0xc0, !PT ;  /* 0x0004000008ff7812 */ /* 0x000fe4000784c0ff */
[----:B------:R-:W-:-:S04]  /*f5cc0*/  LOP3.LUT R23, R23, 0xfffffffb, RZ, 0xc0, !PT ;  /* 0xfffffffb17177812 */ /* 0x000fc800078ec0ff */
[----:B------:R-:W-:Y:S02]  /*f5cd0*/  @P1 LOP3.LUT R23, R23, 0x4, RZ, 0xfc, !PT ;  /* 0x0000000417171812 */ /* 0x000fe400078efcff */
[----:B------:R-:W-:Y:S02]  /*f5ce0*/  LOP3.LUT P1, RZ, R8, 0x20000, RZ, 0xc0, !PT ;  /* 0x0002000008ff7812 */ /* 0x000fe4000782c0ff */
[----:B------:R-:W-:-:S04]  /*f5cf0*/  LOP3.LUT R23, R23, 0xfffffffd, RZ, 0xc0, !PT ;  /* 0xfffffffd17177812 */ /* 0x000fc800078ec0ff */
[----:B------:R-:W-:Y:S02]  /*f5d00*/  @P0 LOP3.LUT R23, R23, 0x2, RZ, 0xfc, !PT ;  /* 0x0000000217170812 */ /* 0x000fe400078efcff */
[----:B------:R-:W-:-:S03]  /*f5d10*/  LOP3.LUT P0, RZ, R8, 0x10000, RZ, 0xc0, !PT ;  /* 0x0001000008ff7812 */ /* 0x000fc6000780c0ff */
[----:B------:R0:W-:Y:S04]  /*f5d20*/  STL [R1+0x2218], R23 ;  /* 0x0022181701007387 */ /* 0x0001e80000100800 */
[----:B------:R-:W-:Y:S04]  /*f5d30*/  STL [R1+0x6f4], R5 ;  /* 0x0006f40501007387 */ /* 0x000fe80000100800 */
[----:B------:R-:W-:Y:S01]  /*f5d40*/  STL [R1+0x6f8], R6 ;  /* 0x0006f80601007387 */ /* 0x000fe20000100800 */
[----:B0-----:R-:W-:-:S03]  /*f5d50*/  IMAD.MOV.U32 R23, RZ, RZ, R4 ;  /* 0x000000ffff177224 */ /* 0x001fc600078e0004 */
[----:B------:R-:W0:Y:S01]  /*f5d60*/  LDS.128 R4, [R9+0x400] ;  /* 0x0004000009047984 */ /* 0x000e220000000c00 */
[----:B------:R-:W-:Y:S01]  /*f5d70*/  BAR.SYNC.DEFER_BLOCKING 0x0 ;  /* 0x0000000000007b1d */ /* 0x000fe20000010000 */
[----:B---3--:R-:W-:-:S05]  /*f5d80*/  LOP3.LUT R2, R24, 0xffff, RZ, 0xc0, !PT ;  /* 0x0000ffff18027812 */ /* 0x008fca00078ec0ff */
[----:B0-----:R0:W-:Y:S04]  /*f5d90*/  STL.64 [R1+0x6e0], R4 ;  /* 0x0006e00401007387 */ /* 0x0011e80000100a00 */
[----:B------:R1:W-:Y:S04]  /*f5da0*/  STL.64 [R1+0x6e8], R6 ;  /* 0x0006e80601007387 */ /* 0x0003e80000100a00 */
[----:B--2---:R2:W-:Y:S04]  /*f5db0*/  STSM.16.M88.4 [R28], R12 ;  /* 0x0000000c1c007844 */ /* 0x0045e80000000200 */
[----:B0-----:R-:W3:Y:S04]  /*f5dc0*/  LDL.LU R4, [R1+0x30] ;  /* 0x0000300001047983 */ /* 0x001ee80000300800 */
[----:B------:R-:W3:Y:S04]  /*f5dd0*/  LDL.LU R5, [R1+0x34] ;  /* 0x0000340001057983 */ /* 0x000ee80000300800 */
[----:B-1----:R-:W4:Y:S01]  /*f5de0*/  LDL.LU R6, [R1+0x38] ;  /* 0x0000380001067983 */ /* 0x002f220000300800 */
[----:B------:R-:W-:-:S05]  /*f5df0*/  PRMT R19, R26, 0x4210, R2 ;  /* 0x000042101a137816 */ /* 0x000fca0000000002 */
[----:B------:R-:W-:Y:S01]  /*f5e00*/  STSM.16.M88.4 [R28+0x200], R16 ;  /* 0x000200101c007844 */ /* 0x000fe20000000200 */
[----:B------:R-:W-:Y:S06]  /*f5e10*/  BAR.SYNC.DEFER_BLOCKING 0x0 ;  /* 0x0000000000007b1d */ /* 0x000fec0000010000 */
[----:B----4-:R-:W-:Y:S04]  /*f5e20*/  STL [R1+0x6340], R6 ;  /* 0x0063400601007387 */ /* 0x010fe80000100800 */
[----:B---3--:R-:W-:Y:S04]  /*f5e30*/  STL.64 [R1+0x6338], R4 ;  /* 0x0063380401007387 */ /* 0x008fe80000100a00 */
[----:B------:R-:W0:Y:S04]  /*f5e40*/  LDS.128 R4, [R9] ;  /* 0x0000000009047984 */ /* 0x000e280000000c00 */
[----:B--2---:R-:W2:Y:S04]  /*f5e50*/  LDL.LU R15, [R1+0xcc] ;  /* 0x0000cc00010f7983 */ /* 0x004ea80000300800 */
[----:B------:R-:W3:Y:S04]  /*f5e60*/  LDL.LU R13, [R1+0x1668] ;  /* 0x00166800010d7983 */ /* 0x000ee80000300800 */
[----:B------:R-:W4:Y:S04]  /*f5e70*/  LDL.LU R11, [R1+0x4d8] ;  /* 0x0004d800010b7983 */ /* 0x000f280000300800 */
[----:B0-----:R-:W-:Y:S01]  /*f5e80*/  STL [R1+0x6d4], R5 ;  /* 0x0006d40501007387 */ /* 0x001fe20000100800 */
[----:B------:R-:W-:-:S03]  /*f5e90*/  IMAD.MOV.U32 R21, RZ, RZ, R4 ;  /* 0x000000ffff157224 */ /* 0x000fc600078e0004 */
[----:B------:R-:W-:Y:S04]  /*f5ea0*/  STL.64 [R1+0x6d8], R6 ;  /* 0x0006d80601007387 */ /* 0x000fe80000100a00 */
[----:B------:R-:W4:Y:S04]  /*f5eb0*/  LDL.LU R14, [R1+0x5a0] ;  /* 0x0005a000010e7983 */ /* 0x000f280000300800 */
[----:B------:R-:W2:Y:S04]  /*f5ec0*/  LDL.LU R18, [R1+0x5a4] ;  /* 0x0005a40001127983 */ /* 0x000ea80000300800 */
[----:B------:R-:W2:Y:S04]  /*f5ed0*/  LDL.LU R19, [R1+0x59c] ;  /* 0x00059c0001137983 */ /* 0x000ea80000300800 */
[----:B------:R-:W0:Y:S04]  /*f5ee0*/  LDS.128 R4, [R9+0x400] ;  /* 0x0004000009047984 */ /* 0x000e280000000c00 */
[----:B--2---:R1:W-:Y:S04]  /*f5ef0*/  STL.64 [R1+0x6320], R18 ;  /* 0x0063201201007387 */ /* 0x0043e80000100a00 */
[----:B------:R-:W2:Y:S04]  /*f5f00*/  LDL.LU R16, [R1+0x80] ;  /* 0x0000800001107983 */ /* 0x000ea80000300800 */
[----:B------:R-:W2:Y:S04]  /*f5f10*/  LDL.LU R17, [R1+0x84] ;  /* 0x0000840001117983 */ /* 0x000ea80000300800 */
[----:B-1----:R-:W2:Y:S04]  /*f5f20*/  LDL.LU R18, [R1+0x88] ;  /* 0x0000880001127983 */ /* 0x002ea80000300800 */
[----:B------:R-:W2:Y:S04]  /*f5f30*/  LDL.LU R12, [R1+0x15c8] ;  /* 0x0015c800010c7983 */ /* 0x000ea80000300800 */
[----:B------:R-:W3:Y:S01]  /*f5f40*/  LDL.LU R26, [R1+0x58c] ;  /* 0x00058c00011a7983 */ /* 0x000ee20000300800 */
[----:B------:R-:W-:Y:S06]  /*f5f50*/  BAR.SYNC.DEFER_BLOCKING 0x0 ;  /* 0x0000000000007b1d */ /* 0x000fec0000010000 */
[----:B---3--:R1:W-:Y:S04]  /*f5f60*/  STL [R1+0x631c], R26 ;  /* 0x00631c1a01007387 */ /* 0x0083e80000100800 */
[----:B------:R-:W3:Y:S04]  /*f5f70*/  LDL.LU R24, [R1+0xc0] ;  /* 0x0000c00001187983 */ /* 0x000ee80000300800 */
[----:B------:R-:W3:Y:S04]  /*f5f80*/  LDL.LU R25, [R1+0xc4] ;  /* 0x0000c40001197983 */ /* 0x000ee80000300800 */
[----:B-1----:R-:W4:Y:S01]  /*f5f90*/  LDL.LU R26, [R1+0xc8] ;  /* 0x0000c800011a7983 */ /* 0x002f220000300800 */
[----:B0-----:R-:W-:-:S03]  /*f5fa0*/  IMAD.MOV.U32 R22, RZ, RZ, R5 ;  /* 0x000000ffff167224 */ /* 0x001fc600078e0005 */
[----:B----4-:R-:W-:Y:S04]  /*f5fb0*/  STL [R1+0x6330], R26 ;  /* 0x0063301a01007387 */ /* 0x010fe80000100800 */
[----:B---3--:R0:W-:Y:S04]  /*f5fc0*/  STL.64 [R1+0x6328], R24 ;  /* 0x0063281801007387 */ /* 0x0081e80000100a00 */
[----:B0-----:R-:W3:Y:S04]  /*f5fd0*/  LDL.LU R24, [R1+0x10] ;  /* 0x0000100001187983 */ /* 0x001ee80000300800 */
[----:B------:R-:W3:Y:S04]  /*f5fe0*/  LDL.LU R25, [R1+0x14] ;  /* 0x0000140001197983 */ /* 0x000ee80000300800 */
[----:B------:R-:W3:Y:S04]  /*f5ff0*/  LDL.LU R26, [R1+0x18] ;  /* 0x00001800011a7983 */ /* 0x000ee80000300800 */
[----:B------:R-:W3:Y:S04]  /*f6000*/  LDL.LU R27, [R1+0x1c] ;  /* 0x00001c00011b7983 */ /* 0x000ee80000300800 */
[----:B------:R-:W-:Y:S04]  /*f6010*/  STL [R1+0x6c0], R4 ;  /* 0x0006c00401007387 */ /* 0x000fe80000100800 */
[----:B------:R0:W-:Y:S04]  /*f6020*/  STL.64 [R1+0x6c8], R6 ;  /* 0x0006c80601007387 */ /* 0x0001e80000100a00 */
[----:B0-----:R-:W4:Y:S04]  /*f6030*/  LDL.LU R6, [R1+0x6340] ;  /* 0x0063400001067983 */ /* 0x001f280000300800 */
[----:B------:R-:W4:Y:S01]  /*f6040*/  LDL.LU.64 R4, [R1+0x6338] ;  /* 0x0063380001047983 */ /* 0x000f220000300a00 */
[----:B------:R-:W-:-:S03]  /*f6050*/  PRMT R7, R15, 0x5210, R2 ;  /* 0x000052100f077816 */ /* 0x000fc60000000002 */
[----:B------:R-:W-:Y:S04]  /*f6060*/  STL.64 [R1+0x5a40], R22 ;  /* 0x005a401601007387 */ /* 0x000fe80000100a00 */
[----:B------:R-:W-:Y:S04]  /*f6070*/  STL [R1+0x6318], R21 ;  /* 0x0063181501007387 */ /* 0x000fe80000100800 */
[----:B------:R-:W2:Y:S04]  /*f6080*/  LDL.LU R20, [R1+0x4dc] ;  /* 0x0004dc0001147983 */ /* 0x000ea80000300800 */
[----:B---3--:R-:W-:Y:S04]  /*f6090*/  STSM.16.M88.4 [R28], R24 ;  /* 0x000000181c007844 */ /* 0x008fe80000000200 */
[----:B----4-:R0:W-:Y:S01]  /*f60a0*/  STSM.16.M88.4 [R28+0x200], R4 ;  /* 0x000200041c007844 */ /* 0x0101e20000000200 */
[----:B------:R-:W-:Y:S06]  /*f60b0*/  BAR.SYNC.DEFER_BLOCKING 0x0 ;  /* 0x0000000000007b1d */ /* 0x000fec0000010000 */
[----:B0-----:R-:W3:Y:S01]  /*f60c0*/  LDL.LU R4, [R1+0x50] ;  /* 0x0000500001047983 */ /* 0x001ee20000300800 */
[----:B------:R-:W-:-:S03]  /*f60d0*/  LOP3.LUT R7, R13, 0xffff, RZ, 0xc0, !PT ;  /* 0x0000ffff0d077812 */ /* 0x000fc600078ec0ff */
[----:B------:R-:W3:Y:S04]  /*f60e0*/  LDL.LU R5, [R1+0x54] ;  /* 0x0000540001057983 */ /* 0x000ee80000300800 */
[----:B------:R-:W3:Y:S04]  /*f60f0*/  LDL.LU R6, [R1+0x58] ;  /* 0x0000580001067983 */ /* 0x000ee80000300800 */
[----:B------:R-:W0:Y:S04]  /*f6100*/  LDS.128 R24, [R9] ;  /* 0x0000000009187984 */ /* 0x000e280000000c00 */
[----:B------:R-:W4:Y:S04]  /*f6110*/  LDL.LU R13, [R1+0xdc] ;  /* 0x0000dc00010d7983 */ /* 0x000f280000300800 */
[----:B0-----:R-:W-:Y:S04]  /*f6120*/  STL.64 [R1+0x6b0], R24 ;  /* 0x0006b01801007387 */ /* 0x001fe80000100a00 */
[----:B------:R-:W-:Y:S04]  /*f6130*/  STL.64 [R1+0x6b8], R26 ;  /* 0x0006b81a01007387 */ /* 0x000fe80000100a00 */
[----:B------:R-:W0:Y:S01]  /*f6140*/  LDS.128 R24, [R9+0x400] ;  /* 0x0004000009187984 */ /* 0x000e220000000c00 */
[----:B------:R-:W-:Y:S01]  /*f6150*/  PRMT R19, R11, 0x4210, R7 ;  /* 0x000042100b137816 */ /* 0x000fe20000000007 */
[----:B------:R-:W-:Y:S06]  /*f6160*/  BAR.SYNC.DEFER_BLOCKING 0x0 ;  /* 0x0000000000007b1d */ /* 0x000fec0000010000 */
[----:B--2---:R-:W-:Y:S01]  /*f6170*/  STSM.16.M88.4 [R28], R16 ;  /* 0x000000101c007844 */ /* 0x004fe20000000200 */
[----:B0-----:R-:W-:-:S03]  /*f6180*/  IMAD.MOV.U32 R11, RZ, RZ, R27 ;  /* 0x000000ffff0b7224 */ /* 0x001fc600078e001b */
[----:B------:R-:W-:Y:S04]  /*f6190*/  STL.64 [R1+0x6a0], R24 ;  /* 0x0006a01801007387 */ /* 0x000fe80000100a00 */
[----:B------:R0:W-:Y:S04]  /*f61a0*/  STL [R1+0x6a8], R26 ;  /* 0x0006a81a01007387 */ /* 0x0001e80000100800 */
[----:B0-----:R-:W2:Y:S04]  /*f61b0*/  LDL.LU R26, [R1+0x6330] ;  /* 0x00633000011a7983 */ /* 0x001ea80000300800 */
[----:B------:R-:W2:Y:S04]  /*f61c0*/  LDL.LU.64 R24, [R1+0x6328] ;  /* 0x0063280001187983 */ /* 0x000ea80000300a00 */
[----:B------:R-:W-:Y:S04]  /*f61d0*/  STL [R1+0x5a08], R11 ;  /* 0x005a080b01007387 */ /* 0x000fe80000100800 */
[----:B------:R-:W-:Y:S04]  /*f61e0*/  STL [R1+0x5ac8], R10 ;  /* 0x005ac80a01007387 */ /* 0x000fe80000100800 */
[----:B------:R-:W3:Y:S04]  /*f61f0*/  LDL.LU.64 R18, [R1+0x6320] ;  /* 0x0063200001127983 */ /* 0x000ee80000300a00 */
[----:B------:R-:W4:Y:S01]  /*f6200*/  LDL.LU R17, [R1+0x1c3c] ;  /* 0x001c3c0001117983 */ /* 0x000f220000300800 */
[----:B---3--:R-:W-:-:S02]  /*f6210*/  PRMT R2, R18, 0x3340, R14 ;  /* 0x0000334012027816 */ /* 0x008fc4000000000e */
[----:B------:R-:W-:-:S04]  /*f6220*/  PRMT R3, R19, 0x3340, R0 ;  /* 0x0000334013037816 */ /* 0x000fc80000000000 */
[----:B------:R-:W-:Y:S02]  /*f6230*/  PRMT R3, R2, 0x5410, R3 ;  /* 0x0000541002037816 */ /* 0x000fe40000000003 */
[----:B------:R-:W-:-:S04]  /*f6240*/  LOP3.LUT R2, R12, 0xffff, RZ, 0xc0, !PT ;  /* 0x0000ffff0c027812 */ /* 0x000fc800078ec0ff */
[----:B------:R-:W-:-:S05]  /*f6250*/  PRMT R27, R3, 0x4210, R2 ;  /* 0x00004210031b7816 */ /* 0x000fca0000000002 */
[----:B--2---:R0:W-:Y:S04]  /*f6260*/  STSM.16.M88.4 [R28+0x200], R24 ;  /* 0x000200181c007844 */ /* 0x0041e80000000200 */
[----:B0-----:R-:W2:Y:S04]  /*f6270*/  LDL.LU R26, [R1+0x631c] ;  /* 0x00631c00011a7983 */ /* 0x001ea80000300800 */
[----:B------:R-:W3:Y:S04]  /*f6280*/  LDL.LU R19, [R1+0x564] ;  /* 0x0005640001137983 */ /* 0x000ee80000300800 */
[----:B------:R-:W3:Y:S04]  /*f6290*/  LDL.LU R12, [R1+0x5250] ;  /* 0x00525000010c7983 */ /* 0x000ee80000300800 */
[----:B------:R-:W3:Y:S01]  /*f62a0*/  LDL.LU R24, [R1+0x1c58] ;  /* 0x001c580001187983 */ /* 0x000ee20000300800 */
[----:B------:R-:W-:Y:S01]  /*f62b0*/  BAR.SYNC.DEFER_BLOCKING 0x0 ;  /* 0x0000000000007b1d */ /* 0x000fe20000010000 */
[----:B--2---:R-:W-:-:S05]  /*f62c0*/  SHF.R.U32.HI R3, RZ, 0x8, R26 ;  /* 0x00000008ff037819 */ /* 0x004fca000001161a */
[----:B------:R-:W2:Y:S01]  /*f62d0*/  LDL.LU R26, [R1+0x5118] ;  /* 0x00511800011a7983 */ /* 0x000ea20000300800 */
[----:B------:R-:W-:-:S04]  /*f62e0*/  LOP3.LUT R3, R3, 0xffff, RZ, 0xc0, !PT ;  /* 0x0000ffff03037812 */ /* 0x000fc800078ec0ff */
[----:B------:R-:W-:-:S04]  /*f62f0*/  PRMT R3, R3, 0x3340, R0 ;  /* 0x0000334003037816 */ /* 0x000fc80000000000 */
[----:B------:R-:W-:Y:S02]  /*f6300*/  PRMT R3, R20, 0x5410, R3 ;  /* 0x0000541014037816 */ /* 0x000fe40000000003 */
[----:B------:R-:W0:Y:S04]  /*f6310*/  LDS.128 R20, [R9] ;  /* 0x0000000009147984 */ /* 0x000e280000000c00 */
[----:B0-----:R-:W-:Y:S04]  /*f6320*/  STL.64 [R1+0x690], R20 ;  /* 0x0006901401007387 */ /* 0x001fe80000100a00 */
[----:B------:R-:W-:Y:S04]  /*f6330*/  STL.64 [R1+0x698], R22 ;  /* 0x0006981601007387 */ /* 0x000fe80000100a00 */
[----:B------:R-:W0:Y:S04]  /*f6340*/  LDS.128 R20, [R9+0x400] ;  /* 0x0004000009147984 */ /* 0x000e280000000c00 */
[----:B0-----:R0:W-:Y:S04]  /*f6350*/  STL [R1+0x684], R21 ;  /* 0x0006841501007387 */ /* 0x0011e80000100800 */
[----:B------:R-:W-:Y:S04]  /*f6360*/  STL.64 [R1+0x688], R22 ;  /* 0x0006881601007387 */ /* 0x000fe80000100a00 */
[----:B0-----:R-:W4:Y:S01]  /*f6370*/  LDL.LU R21, [R1+0x6318] ;  /* 0x0063180001157983 */ /* 0x001f220000300800 */
[----:B------:R-:W-:Y:S01]  /*f6380*/  PRMT R3, R3, 0x5210, R7 ;  /* 0x0000521003037816 */ /* 0x000fe20000000007 */
[----:B------:R-:W-:Y:S06]  /*f6390*/  BAR.SYNC.DEFER_BLOCKING 0x0 ;  /* 0x0000000000007b1d */ /* 0x000fec0000010000 */
[----:B----4-:R0:W-:Y:S04]  /*f63a0*/  STL.64 [R1+0x5a00], R20 ;  /* 0x005a001401007387 */ /* 0x0101e80000100a00 */
[----:B0-----:R-:W4:Y:S04]  /*f63b0*/  LDL.LU R20, [R1+0x40] ;  /* 0x0000400001147983 */ /* 0x001f280000300800 */
[----:B------:R-:W4:Y:S04]  /*f63c0*/  LDL.LU R21, [R1+0x44] ;  /* 0x0000440001157983 */ /* 0x000f280000300800 */
[----:B------:R-:W4:Y:S01]  /*f63d0*/  LDL.LU R22, [R1+0x48] ;  /* 0x0000480001167983 */ /* 0x000f220000300800 */
[----:B------:R-:W-:Y:S01]  /*f63e0*/  IMAD.MOV.U32 R23, RZ, RZ, R3 ;  /* 0x000000ffff177224 */ /* 0x000fe200078e0003 */
[----:B------:R-:W-:-:S04]  /*f63f0*/  PRMT R7, R13, 0x5210, R2 ;  /* 0x000052100d077816 */ /* 0x000fc80000000002 */
[----:B----4-:R-:W-:Y:S04]  /*f6400*/  STSM.16.M88.4 [R28], R20 ;  /* 0x000000141c007844 */ /* 0x010fe80000000200 */
[----:B------:R0:W-:Y:S04]  /*f6410*/  STSM.16.M88.4 [R28+0x200], R4 ;  /* 0x000200041c007844 */ /* 0x0001e80000000200 */
[----:B0-----:R-:W4:Y:S04]  /*f6420*/  LDL.LU R5, [R1+0x1788] ;  /* 0x0017880001057983 */ /* 0x001f280000300800 */
[----:B------:R-:W4:Y:S04]  /*f6430*/  LDL.LU R2, [R1+0x177c] ;  /* 0x00177c0001027983 */ /* 0x000f280000300800 */
[----:B------:R-:W4:Y:S04]  /*f6440*/  LDL.LU R13, [R1+0x1678] ;  /* 0x00167800010d7983 */ /* 0x000f280000300800 */
[----:B------:R-:W4:Y:S04]  /*f6450*/  LDL.LU R22, [R1+0x166c] ;  /* 0x00166c0001167983 */ /* 0x000f280000300800 */
[----:B------:R-:W4:Y:S04]  /*f6460*/  LDL.LU R23, [R1+0x4e4] ;  /* 0x0004e40001177983 */ /* 0x000f280000300800 */
[----:B------:R-:W4:Y:S04]  /*f6470*/  LDL.LU R25, [R1+0x4e0] ;  /* 0x0004e00001197983 */ /* 0x000f280000300800 */
[----:B------:R-:W4:Y:S04]  /*f6480*/  LDL.LU R20, [R1+0x100] ;  /* 0x0001000001147983 */ /* 0x000f280000300800 */
[----:B------:R-:W4:Y:S01]  /*f6490*/  LDL.LU R21, [R1+0x104] ;  /* 0x0001040001157983 */ /* 0x000f220000300800 */
[----:B------:R-:W-:-:S04]  /*f64a0*/  LOP3.LUT R8, R17, 0xffff, RZ, 0xc0, !PT ;  /* 0x0000ffff11087812 */ /* 0x000fc800078ec0ff */
[----:B------:R-:W-:-:S04]  /*f64b0*/  PRMT R3, R8, 0x3340, R0 ;  /* 0x0000334008037816 */ /* 0x000fc80000000000 */
[----:B---3--:R-:W-:Y:S02]  /*f64c0*/  PRMT R11, R19, 0x5410, R3 ;  /* 0x00005410130b7816 */ /* 0x008fe40000000003 */
[----:B------:R-:W-:Y:S02]  /*f64d0*/  LOP3.LUT R3, R12, 0xffff, RZ, 0xc0, !PT ;  /* 0x0000ffff0c037812 */ /* 0x000fe400078ec0ff */
[----:B--2---:R-:W-:Y:S02]  /*f64e0*/  LOP3.LUT R4, R26, 0xffff, RZ, 0xc0, !PT ;  /* 0x0000ffff1a047812 */ /* 0x004fe400078ec0ff */
[----:B------:R-:W-:Y:S01]  /*f64f0*/  LOP3.LUT R17, R24, 0xffff, RZ, 0xc0, !PT ;  /* 0x0000ffff18117812 */ /* 0x000fe200078ec0ff */
[----:B------:R-:W-:Y:S06]  /*f6500*/  BAR.SYNC.DEFER_BLOCKING 0x0 ;  /* 0x0000000000007b1d */ /* 0x000fec0000010000 */
[----:B----4-:R0:W-:Y:S04]  /*f6510*/  STL.64 [R1+0x6300], R20 ;  /* 0x0063001401007387 */ /* 0x0101e80000100a00 */
        /* <DEDUP_REMOVED lines=9> */
[----:B------:R-:W3:Y:S04]  /*f65b0*/  LDL.LU R26, [R1+0x1ad8] ;  /* 0x001ad800011a7983 */ /* 0x000ee80000300800 */
[----:B------:R-:W2:Y:S01]  /*f65c0*/  LDL.LU R24, [R1+0x1f88] ;  /* 0x001f880001187983 */ /* 0x000ea20000300800 */
[----:B------:R-:W-:-:S04]  /*f65d0*/  LOP3.LUT R2, R2, 0xffff, RZ, 0xc0, !PT ;  /* 0x0000ffff02027812 */ /* 0x000fc800078ec0ff */
[----:B0-----:R-:W-:Y:S01]  /*f65e0*/  PRMT R21, R25, 0x4210, R2 ;  /* 0x0000421019157816 */ /* 0x001fe20000000002 */
[----:B---3--:R-:W-:Y:S04]  /*f65f0*/  STL.64 [R1+0x6310], R26 ;  /* 0x0063101a01007387 */ /* 0x008fe80000100a00 */
[----:B--2---:R-:W-:Y:S04]  /*f6600*/  STL [R1+0x6308], R24 ;  /* 0x0063081801007387 */ /* 0x004fe80000100800 */
[----:B------:R-:W0:Y:S04]  /*f6610*/  LDS.128 R24, [R9] ;  /* 0x0000000009187984 */ /* 0x000e280000000c00 */
[----:B0-----:R-:W-:Y:S04]  /*f6620*/  STL.64 [R1+0x670], R24 ;  /* 0x0006701801007387 */ /* 0x001fe80000100a00 */
[----:B------:R-:W-:Y:S04]  /*f6630*/  STL.64 [R1+0x678], R26 ;  /* 0x0006781a01007387 */ /* 0x000fe80000100a00 */
[----:B------:R-:W0:Y:S04]  /*f6640*/  LDS.128 R24, [R9+0x400] ;  /* 0x0004000009187984 */ /* 0x000e280000000c00 */
[----:B0-----:R-:W-:Y:S04]  /*f6650*/  STL.64 [R1+0x660], R24 ;  /* 0x0006601801007387 */ /* 0x001fe80000100a00 */
[----:B------:R0:W-:Y:S04]  /*f6660*/  STL.64 [R1+0x668], R26 ;  /* 0x0006681a01007387 */ /* 0x0001e80000100a00 */
[----:B0-----:R-:W2:Y:S04]  /*f6670*/  LDL.LU.64 R26, [R1+0x6310] ;  /* 0x00631000011a7983 */ /* 0x001ea80000300a00 */
[----:B------:R-:W3:Y:S01]  /*f6680*/  LDL.LU R24, [R1+0x6308] ;  /* 0x0063080001187983 */ /* 0x000ee20000300800 */
[----:B------:R-:W-:-:S02]  /*f6690*/  PRMT R10, R17, 0x3340, R0 ;  /* 0x00003340110a7816 */ /* 0x000fc40000000000 */
[----:B------:R-:W-:Y:S02]  /*f66a0*/  PRMT R6, R3, 0x3340, R4 ;  /* 0x0000334003067816 */ /* 0x000fe40000000004 */
[----:B------:R-:W-:Y:S02]  /*f66b0*/  LOP3.LUT R5, R5, 0xffff, RZ, 0xc0, !PT ;  /* 0x0000ffff05057812 */ /* 0x000fe400078ec0ff */
[----:B------:R-:W-:Y:S02]  /*f66c0*/  PRMT R6, R6, 0x5410, R10 ;  /* 0x0000541006067816 */ /* 0x000fe4000000000a */
[----:B------:R-:W-:Y:S02]  /*f66d0*/  LOP3.LUT R13, R13, 0xffff, RZ, 0xc0, !PT ;  /* 0x0000ffff0d0d7812 */ /* 0x000fe400078ec0ff */
[----:B------:R-:W-:Y:S02]  /*f66e0*/  LOP3.LUT R10, R22, 0xffff, RZ, 0xc0, !PT ;  /* 0x0000ffff160a7812 */ /* 0x000fe400078ec0ff */
[----:B------:R-:W-:-:S02]  /*f66f0*/  PRMT R20, R23, 0x4210, R5 ;  /* 0x0000421017147816 */ /* 0x000fc40000000005 */
[----:B------:R-:W-:Y:S02]  /*f6700*/  SHF.R.U32.HI R8, RZ, 0x8, R8 ;  /* 0x00000008ff087819 */ /* 0x000fe40000011608 */
[----:B------:R-:W-:Y:S02]  /*f6710*/  PRMT R22, R11, 0x4210, R13 ;  /* 0x000042100b167816 */ /* 0x000fe4000000000d */
[----:B------:R-:W-:Y:S01]  /*f6720*/  PRMT R23, R6, 0x4210, R10 ;  /* 0x0000421006177816 */ /* 0x000fe2000000000a */
[----:B------:R-:W-:Y:S01]  /*f6730*/  BAR.SYNC.DEFER_BLOCKING 0x0 ;  /* 0x0000000000007b1d */ /* 0x000fe20000010000 */
[----:B------:R-:W-:Y:S02]  /*f6740*/  LOP3.LUT R6, R7, 0xffff, RZ, 0xc0, !PT ;  /* 0x0000ffff07067812 */ /* 0x000fe400078ec0ff */
[----:B------:R-:W-:Y:S02]  /*f6750*/  LOP3.LUT R8, R8, 0xffff, RZ, 0xc0, !PT ;  /* 0x0000ffff08087812 */ /* 0x000fe400078ec0ff */
[----:B----4-:R-:W-:-:S02]  /*f6760*/  PRMT R12, R12, 0x5210, R2 ;  /* 0x000052100c0c7816 */ /* 0x010fc40000000002 */
[----:B------:R-:W-:Y:S02]  /*f6770*/  LOP3.LUT R2, R19, 0xffff, RZ, 0xc0, !PT ;  /* 0x0000ffff13027812 */ /* 0x000fe400078ec0ff */
[----:B------:R-:W-:Y:S01]  /*f6780*/  PRMT R14, R14, 0x5210, R5 ;  /* 0x000052100e0e7816 */ /* 0x000fe20000000005 */
[----:B------:R0:W-:Y:S04]  /*f6790*/  STSM.16.M88.4 [R28], R20 ;  /* 0x000000141c007844 */ /* 0x0001e80000000200 */
[----:B0-----:R-:W4:Y:S01]  /*f67a0*/  LDL.LU.64 R20, [R1+0x6300] ;  /* 0x0063000001147983 */ /* 0x001f220000300a00 */
[--C-:B------:R-:W-:Y:S02]  /*f67b0*/  PRMT R22, R29, 0x4210, R6.reuse ;  /* 0x000042101d167816 */ /* 0x100fe40000000006 */
[----:B------:R-:W-:-:S02]  /*f67c0*/  PRMT R6, R16, 0x5210, R6 ;  /* 0x0000521010067816 */ /* 0x000fc40000000006 */
[----:B------:R-:W-:Y:S02]  /*f67d0*/  SHF.R.U32.HI R16, RZ, 0x8, R4 ;  /* 0x00000008ff107819 */ /* 0x000fe40000011604 */
[----:B--2---:R-:W-:-:S04]  /*f67e0*/  LOP3.LUT R7, R27, 0xffff, RZ, 0xc0, !PT ;  /* 0x0000ffff1b077812 */ /* 0x004fc800078ec0ff */
[--C-:B------:R-:W-:Y:S02]  /*f67f0*/  PRMT R23, R15, 0x4210, R7.reuse ;  /* 0x000042100f177816 */ /* 0x100fe40000000007 */
[----:B------:R-:W-:Y:S02]  /*f6800*/  PRMT R15, R8, 0x3340, R0 ;  /* 0x00003340080f7816 */ /* 0x000fe40000000000 */
[----:B------:R-:W-:Y:S02]  /*f6810*/  PRMT R18, R18, 0x5210, R7 ;  /* 0x0000521012127816 */ /* 0x000fe40000000007 */
[----:B---3--:R-:W-:Y:S02]  /*f6820*/  LOP3.LUT R8, R24, 0xffff, RZ, 0xc0, !PT ;  /* 0x0000ffff18087812 */ /* 0x008fe400078ec0ff */
[----:B------:R-:W-:Y:S02]  /*f6830*/  LOP3.LUT R7, R26, 0xffff, RZ, 0xc0, !PT ;  /* 0x0000ffff1a077812 */ /* 0x000fe400078ec0ff */
[----:B------:R-:W-:Y:S01]  /*f6840*/  PRMT R5, R2, 0x3340, R8 ;  /* 0x0000334002057816 */ /* 0x000fe20000000008 */
[----:B------:R-:W2:Y:S01]  /*f6850*/  LDL.LU R26, [R1+0x4f0] ;  /* 0x0004f000011a7983 */ /* 0x000ea20000300800 */
[----:B------:R-:W-:-:S03]  /*f6860*/  PRMT R11, R7, 0x3340, R0 ;  /* 0x00003340070b7816 */ /* 0x000fc60000000000 */
[----:B------:R0:W-:Y:S01]  /*f6870*/  STL [R1+0x62dc], R7 ;  /* 0x0062dc0701007387 */ /* 0x0001e20000100800 */
[----:B------:R-:W-:-:S03]  /*f6880*/  PRMT R11, R5, 0x5410, R11 ;  /* 0x00005410050b7816 */ /* 0x000fc6000000000b */
[----:B------:R-:W3:Y:S04]  /*f6890*/  LDL.LU R4, [R1+0x70] ;  /* 0x0000700001047983 */ /* 0x000ee80000300800 */
[----:B------:R-:W3:Y:S01]  /*f68a0*/  LDL.LU R5, [R1+0x74] ;  /* 0x0000740001057983 */ /* 0x000ee20000300800 */
[----:B0-----:R-:W-:-:S05]  /*f68b0*/  IMAD.MOV.U32 R7, RZ, RZ, R18 ;  /* 0x000000ffff077224 */ /* 0x001fca00078e0012 */
[----:B------:R-:W-:Y:S04]  /*f68c0*/  STL.64 [R1+0x62e8], R6 ;  /* 0x0062e80601007387 */ /* 0x000fe80000100a00 */
[----:B----4-:R-:W-:Y:S01]  /*f68d0*/  STSM.16.M88.4 [R28+0x200], R20 ;  /* 0x000200141c007844 */ /* 0x010fe20000000200 */
[----:B------:R-:W-:-:S03]  /*f68e0*/  SHF.R.U32.HI R3, RZ, 0x8, R3 ;  /* 0x00000008ff037819 */ /* 0x000fc60000011603 */
[----:B---3--:R0:W-:Y:S02]  /*f68f0*/  STL.64 [R1+0x62e0], R4 ;  /* 0x0062e00401007387 */ /* 0x0081e40000100a00 */
[----:B0-----:R-:W-:Y:S02]  /*f6900*/  IMAD.MOV.U32 R4, RZ, RZ, R14 ;  /* 0x000000ffff047224 */ /* 0x001fe400078e000e */
[----:B------:R-:W3:Y:S01]  /*f6910*/  LDL.LU R14, [R1+0x5b0] ;  /* 0x0005b000010e7983 */ /* 0x000ee20000300800 */
[----:B------:R-:W-:-:S03]  /*f6920*/  IMAD.MOV.U32 R5, RZ, RZ, R12 ;  /* 0x000000ffff057224 */ /* 0x000fc600078e000c */
[----:B------:R-:W3:Y:S04]  /*f6930*/  LDL.LU R18, [R1+0x5b4] ;  /* 0x0005b40001127983 */ /* 0x000ee80000300800 */
[----:B------:R-:W4:Y:S04]  /*f6940*/  LDL.LU R19, [R1+0x5ac] ;  /* 0x0005ac0001137983 */ /* 0x000f280000300800 */
[----:B------:R-:W4:Y:S04]  /*f6950*/  LDL.LU R12, [R1+0x167c] ;  /* 0x00167c00010c7983 */ /* 0x000f280000300800 */
[----:B------:R-:W3:Y:S04]  /*f6960*/  LDL.LU R20, [R1+0x110] ;  /* 0x0001100001147983 */ /* 0x000ee80000300800 */
[----:B------:R-:W3:Y:S04]  /*f6970*/  LDL.LU R21, [R1+0x114] ;  /* 0x0001140001157983 */ /* 0x000ee80000300800 */
[----:B------:R-:W4:Y:S01]  /*f6980*/  LDL.LU R22, [R1+0x118] ;  /* 0x0001180001167983 */ /* 0x000f220000300800 */
[----:B------:R-:W-:-:S02]  /*f6990*/  SHF.R.U32.HI R6, RZ, 0x8, R17 ;  /* 0x00000008ff067819 */ /* 0x000fc40000011611 */
[----:B------:R-:W-:Y:S02]  /*f69a0*/  LOP3.LUT R3, R3, 0xffff, RZ, 0xc0, !PT ;  /* 0x0000ffff03037812 */ /* 0x000fe400078ec0ff */
[----:B------:R-:W-:Y:S02]  /*f69b0*/  LOP3.LUT R7, R16, 0xffff, RZ, 0xc0, !PT ;  /* 0x0000ffff10077812 */ /* 0x000fe400078ec0ff */
[----:B------:R-:W-:Y:S02]  /*f69c0*/  LOP3.LUT R6, R6, 0xffff, RZ, 0xc0, !PT ;  /* 0x0000ffff06067812 */ /* 0x000fe400078ec0ff */
[----:B------:R-:W-:Y:S02]  /*f69d0*/  PRMT R3, R3, 0x3340, R7 ;  /* 0x0000334003037816 */ /* 0x000fe40000000007 */
[----:B------:R-:W-:Y:S02]  /*f69e0*/  PRMT R7, R6, 0x3340, R0 ;  /* 0x0000334006077816 */ /* 0x000fe40000000000 */
[----:B--2---:R-:W-:Y:S01]  /*f69f0*/  PRMT R6, R26, 0x5410, R15 ;  /* 0x000054101a067816 */ /* 0x004fe2000000000f */
[----:B------:R-:W-:Y:S06]  /*f6a00*/  BAR.SYNC.DEFER_BLOCKING 0x0 ;  /* 0x0000000000007b1d */ /* 0x000fec0000010000 */
[----:B----4-:R-:W-:Y:S04]  /*f6a10*/  STL [R1+0x62f8], R22 ;  /* 0x0062f81601007387 */ /* 0x010fe80000100800 */
[----:B---3--:R-:W-:Y:S04]  /*f6a20*/  STL.64 [R1+0x62f0], R20 ;  /* 0x0062f01401007387 */ /* 0x008fe80000100a00 */
[----:B------:R-:W2:Y:S04]  /*f6a30*/  LDL.LU R17, [R1+0x15f8] ;  /* 0x0015f80001117983 */ /* 0x000ea80000300800 */
[----:B------:R-:W3:Y:S04]  /*f6a40*/  LDL.LU R24, [R1+0x90] ;  /* 0x0000900001187983 */ /* 0x000ee80000300800 */
[----:B------:R-:W3:Y:S04]  /*f6a50*/  LDL.LU R25, [R1+0x94] ;  /* 0x0000940001197983 */ /* 0x000ee80000300800 */
[----:B------:R-:W4:Y:S04]  /*f6a60*/  LDL.LU R26, [R1+0x98] ;  /* 0x00009800011a7983 */ /* 0x000f280000300800 */
[----:B------:R-:W0:Y:S01]  /*f6a70*/  LDS.128 R20, [R9] ;  /* 0x0000000009147984 */ /* 0x000e220000000c00 */
[----:B------:R-:W-:-:S02]  /*f6a80*/  PRMT R6, R6, 0x5210, R13 ;  /* 0x0000521006067816 */ /* 0x000fc4000000000d */
[----:B------:R-:W-:-:S04]  /*f6a90*/  PRMT R3, R3, 0x5410, R7 ;  /* 0x0000541003037816 */ /* 0x000fc80000000007 */
[----:B------:R-:W-:Y:S01]  /*f6aa0*/  PRMT R7, R3, 0x5210, R10 ;  /* 0x0000521003077816 */ /* 0x000fe2000000000a */
[----:B----4-:R-:W-:Y:S04]  /*f6ab0*/  STL [R1+0x62d8], R26 ;  /* 0x0062d81a01007387 */ /* 0x010fe80000100800 */
[----:B---3--:R1:W-:Y:S04]  /*f6ac0*/  STL.64 [R1+0x62d0], R24 ;  /* 0x0062d01801007387 */ /* 0x0083e80000100a00 */
[----:B-1----:R-:W3:Y:S04]  /*f6ad0*/  LDL.LU R24, [R1+0x120] ;  /* 0x0001200001187983 */ /* 0x002ee80000300800 */
[----:B------:R-:W3:Y:S04]  /*f6ae0*/  LDL.LU R25, [R1+0x124] ;  /* 0x0001240001197983 */ /* 0x000ee80000300800 */
[----:B------:R-:W3:Y:S04]  /*f6af0*/  LDL.LU R26, [R1+0x128] ;  /* 0x00012800011a7983 */ /* 0x000ee80000300800 */
[----:B------:R-:W4:Y:S04]  /*f6b00*/  LDL.LU R13, [R1+0x14c] ;  /* 0x00014c00010d7983 */ /* 0x000f280000300800 */
[----:B0-----:R-:W-:Y:S04]  /*f6b10*/  STL.64 [R1+0x650], R20 ;  /* 0x0006501401007387 */ /* 0x001fe80000100a00 */
[----:B------:R-:W-:Y:S04]  /*f6b20*/  STL.64 [R1+0x658], R22 ;  /* 0x0006581601007387 */ /* 0x000fe80000100a00 */
[----:B------:R-:W0:Y:S01]  /*f6b30*/  LDS.128 R20, [R9+0x400] ;  /* 0x0004000009147984 */ /* 0x000e220000000c00 */
[----:B------:R-:W-:Y:S06]  /*f6b40*/  BAR.SYNC.DEFER_BLOCKING 0x0 ;  /* 0x0000000000007b1d */ /* 0x000fec0000010000 */
[----:B------:R-:W-:Y:S04]  /*f6b50*/  STSM.16.M88.4 [R28], R4 ;  /* 0x000000041c007844 */ /* 0x000fe80000000200 */
[----:B0-----:R-:W-:Y:S04]  /*f6b60*/  STL.64 [R1+0x640], R20 ;  /* 0x0006401401007387 */ /* 0x001fe80000100a00 */
[----:B------:R0:W-:Y:S04]  /*f6b70*/  STL.64 [R1+0x648], R22 ;  /* 0x0006481601007387 */ /* 0x0001e80000100a00 */
[----:B0-----:R-:W3:Y:S04]  /*f6b80*/  LDL.LU R22, [R1+0x62f8] ;  /* 0x0062f80001167983 */ /* 0x001ee80000300800 */
[----:B------:R-:W3:Y:S04]  /*f6b90*/  LDL.LU.64 R20, [R1+0x62f0] ;  /* 0x0062f00001147983 */ /* 0x000ee80000300a00 */
[----:B------:R-:W2:Y:S04]  /*f6ba0*/  LDL.LU.64 R6, [R1+0x62e8] ;  /* 0x0062e80001067983 */ /* 0x000ea80000300a00 */
[----:B------:R-:W2:Y:S01]  /*f6bb0*/  LDL.LU.64 R4, [R1+0x62e0] ;  /* 0x0062e00001047983 */ /* 0x000ea20000300a00 */
[----:B------:R-:W-:-:S02]  /*f6bc0*/  PRMT R3, R18, 0x3340, R14 ;  /* 0x0000334012037816 */ /* 0x000fc4000000000e */
[----:B------:R-:W-:Y:S01]  /*f6bd0*/  LOP3.LUT R10, R12, 0xffff, RZ, 0xc0, !PT ;  /* 0x0000ffff0c0a7812 */ /* 0x000fe200078ec0ff */
[----:B--2---:R0:W-:Y:S02]  /*f6be0*/  STSM.16.M88.4 [R28+0x200], R4 ;  /* 0x000200041c007844 */ /* 0x0041e40000000200 */
[----:B0-----:R-:W-:-:S04]  /*f6bf0*/  PRMT R4, R19, 0x3340, R0 ;  /* 0x0000334013047816 */ /* 0x001fc80000000000 */
[----:B------:R-:W-:Y:S01]  /*f6c00*/  PRMT R3, R3, 0x5410, R4 ;  /* 0x0000541003037816 */ /* 0x000fe20000000004 */
[----:B------:R-:W-:Y:S06]  /*f6c10*/  BAR.SYNC.DEFER_BLOCKING 0x0 ;  /* 0x0000000000007b1d */ /* 0x000fec0000010000 */
[----:B------:R-:W0:Y:S01]  /*f6c20*/  LDS.128 R4, [R9] ;  /* 0x0000000009047984 */ /* 0x000e220000000c00 */
[----:B------:R-:W-:Y:S02]  /*f6c30*/  PRMT R23, R3, 0x4210, R10 ;  /* 0x0000421003177816 */ /* 0x000fe4000000000a */
[----:B------:R-:W-:-:S04]  /*f6c40*/  LOP3.LUT R3, R17, 0xffff, RZ, 0xc0, !PT ;  /* 0x0000ffff11037812 */ /* 0x000fc800078ec0ff */
[----:B------:R-:W-:Y:S01]  /*f6c50*/  PRMT R27, R11, 0x4210, R3 ;  /* 0x000042100b1b7816 */ /* 0x000fe20000000003 */
[----:B0-----:R-:W-:Y:S01]  /*f6c60*/  STL [R1+0x634], R5 ;  /* 0x0006340501007387 */ /* 0x001fe20000100800 */
[----:B------:R-:W-:-:S03]  /*f6c70*/  IMAD.MOV.U32 R12, RZ, RZ, R4 ;  /* 0x000000ffff0c7224 */ /* 0x000fc600078e0004 */
[----:B------:R-:W-:Y:S04]  /*f6c80*/  STL.64 [R1+0x638], R6 ;  /* 0x0006380601007387 */ /* 0x000fe80000100a00 */
[----:B------:R-:W0:Y:S01]  /*f6c90*/  LDS.128 R4, [R9+0x400] ;  /* 0x0004000009047984 */ /* 0x000e220000000c00 */
[----:B------:R-:W-:Y:S06]  /*f6ca0*/  BAR.SYNC.DEFER_BLOCKING 0x0 ;  /* 0x0000000000007b1d */ /* 0x000fec0000010000 */
[----:B---3--:R-:W-:Y:S04]  /*f6cb0*/  STSM.16.M88.4 [R28], R20 ;  /* 0x000000141c007844 */ /* 0x008fe80000000200 */
[----:B------:R4:W-:Y:S04]  /*f6cc0*/  STSM.16.M88.4 [R28+0x200], R24 ;  /* 0x000200181c007844 */ /* 0x0009e80000000200 */
[----:B------:R-:W-:Y:S01]  /*f6cd0*/  STL [R1+0x62c8], R12 ;  /* 0x0062c80c01007387 */ /* 0x000fe20000100800 */
[----:B----4-:R-:W-:Y:S01]  /*f6ce0*/  PRMT R27, R13, 0x5210, R10 ;  /* 0x000052100d1b7816 */ /* 0x010fe2000000000a */
[----:B------:R-:W-:Y:S06]  /*f6cf0*/  BAR.SYNC.DEFER_BLOCKING 0x0 ;  /* 0x0000000000007b1d */ /* 0x000fec0000010000 */
[----:B------:R-:W1:Y:S04]  /*f6d00*/  LDS.128 R12, [R9] ;  /* 0x00000000090c7984 */ /* 0x000e680000000c00 */
[----:B0-----:R-:W-:Y:S04]  /*f6d10*/  STL [R1+0x624], R5 ;  /* 0x0006240501007387 */ /* 0x001fe80000100800 */
[----:B------:R0:W-:Y:S01]  /*f6d20*/  STL.64 [R1+0x628], R6 ;  /* 0x0006280601007387 */ /* 0x0001e20000100a00 */
[----:B------:R-:W-:-:S03]  /*f6d30*/  IMAD.MOV.U32 R19, RZ, RZ, R4 ;  /* 0x000000ffff137224 */ /* 0x000fc600078e0004 */
[----:B0-----:R-:W2:Y:S04]  /*f6d40*/  LDL.LU R7, [R1+0x62dc] ;  /* 0x0062dc0001077983 */ /* 0x001ea80000300800 */
        /* <DEDUP_REMOVED lines=8> */
[----:B------:R-:W3:Y:S04]  /*f6dd0*/  LDL.LU R26, [R1+0x62d8] ;  /* 0x0062d800011a7983 */ /* 0x000ee80000300800 */
[----:B------:R-:W3:Y:S04]  /*f6de0*/  LDL.LU.64 R24, [R1+0x62d0] ;  /* 0x0062d00001187983 */ /* 0x000ee80000300a00 */
[----:B-1----:R0:W-:Y:S04]  /*f6df0*/  STL [R1+0x614], R13 ;  /* 0x0006140d01007387 */ /* 0x0021e80000100800 */
[----:B------:R-:W-:Y:S01]  /*f6e00*/  STL.64 [R1+0x618], R14 ;  /* 0x0006180e01007387 */ /* 0x000fe20000100a00 */
[----:B0-----:R-:W-:-:S03]  /*f6e10*/  IMAD.MOV.U32 R13, RZ, RZ, R12 ;  /* 0x000000ffff0d7224 */ /* 0x001fc600078e000c */
[----:B------:R-:W4:Y:S01]  /*f6e20*/  LDL.LU R12, [R1+0x62c8] ;  /* 0x0062c800010c7983 */ /* 0x000f220000300800 */
[----:B------:R-:W-:Y:S02]  /*f6e30*/  SHF.R.U32.HI R2, RZ, 0x8, R2 ;  /* 0x00000008ff027819 */ /* 0x000fe40000011602 */
[----:B------:R-:W-:Y:S02]  /*f6e40*/  SHF.R.U32.HI R8, RZ, 0x8, R8 ;  /* 0x00000008ff087819 */ /* 0x000fe40000011608 */
[----:B------:R-:W-:Y:S02]  /*f6e50*/  LOP3.LUT R2, R2, 0xffff, RZ, 0xc0, !PT ;  /* 0x0000ffff02027812 */ /* 0x000fe400078ec0ff */
[----:B------:R-:W-:-:S04]  /*f6e60*/  LOP3.LUT R8, R8, 0xffff, RZ, 0xc0, !PT ;  /* 0x0000ffff08087812 */ /* 0x000fc800078ec0ff */
[----:B------:R-:W-:Y:S02]  /*f6e70*/  PRMT R2, R2, 0x3340, R8 ;  /* 0x0000334002027816 */ /* 0x000fe40000000008 */
[----:B--2---:R-:W-:-:S04]  /*f6e80*/  SHF.R.U32.HI R7, RZ, 0x8, R7 ;  /* 0x00000008ff077819 */ /* 0x004fc80000011607 */
[----:B------:R-:W-:-:S04]  /*f6e90*/  LOP3.LUT R7, R7, 0xffff, RZ, 0xc0, !PT ;  /* 0x0000ffff07077812 */ /* 0x000fc800078ec0ff */
[----:B------:R-:W-:-:S04]  /*f6ea0*/  PRMT R7, R7, 0x3340, R0 ;  /* 0x0000334007077816 */ /* 0x000fc80000000000 */
[----:B------:R-:W-:-:S04]  /*f6eb0*/  PRMT R2, R2, 0x5410, R7 ;  /* 0x0000541002027816 */ /* 0x000fc80000000007 */
[----:B------:R-:W-:Y:S01]  /*f6ec0*/  PRMT R23, R2, 0x5210, R3 ;  /* 0x0000521002177816 */ /* 0x000fe20000000003 */
[----:B----4-:R-:W-:Y:S04]  /*f6ed0*/  STL.64 [R1+0x5978], R12 ;  /* 0x0059780c01007387 */ /* 0x010fe80000100a00 */
[----:B------:R-:W0:Y:S01]  /*f6ee0*/  LDS.128 R12, [R9+0x400] ;  /* 0x00040000090c7984 */ /* 0x000e220000000c00 */
[----:B------:R-:W-:Y:S06]  /*f6ef0*/  BAR.SYNC.DEFER_BLOCKING 0x0 ;  /* 0x0000000000007b1d */ /* 0x000fec0000010000 */
[----:B---3--:R1:W-:Y:S04]  /*f6f00*/  STSM.16.M88.4 [R28], R24 ;  /* 0x000000181c007844 */ /* 0x0083e80000000200 */
[----:B------:R-:W-:Y:S01]  /*f6f10*/  STSM.16.M88.4 [R28+0x200], R20 ;  /* 0x000200141c007844 */ /* 0x000fe20000000200 */
[----:B------:R-:W-:Y:S06]  /*f6f20*/  BAR.SYNC.DEFER_BLOCKING 0x0 ;  /* 0x0000000000007b1d */ /* 0x000fec0000010000 */
[----:B------:R-:W2:Y:S04]  /*f6f30*/  LDS.128 R20, [R9] ;  /* 0x0000000009147984 */ /* 0x000ea80000000c00 */
[----:B0-----:R-:W-:Y:S04]  /*f6f40*/  STL.64 [R1+0x600], R12 ;  /* 0x0006000c01007387 */ /* 0x001fe80000100a00 */
[----:B------:R0:W-:Y:S04]  /*f6f50*/  STL.64 [R1+0x608], R14 ;  /* 0x0006080e01007387 */ /* 0x0001e80000100a00 */
[----:B------:R-:W3:Y:S04]  /*f6f60*/  LDL.LU R29, [R1+0x5c0] ;  /* 0x0005c000011d7983 */ /* 0x000ee80000300800 */
[----:B------:R-:W3:Y:S04]  /*f6f70*/  LDL.LU R16, [R1+0x5c4] ;  /* 0x0005c40001107983 */ /* 0x000ee80000300800 */
[----:B-1----:R-:W4:Y:S04]  /*f6f80*/  LDL.LU R24, [R1+0x5bc] ;  /* 0x0005bc0001187983 */ /* 0x002f280000300800 */
[----:B0-----:R-:W4:Y:S04]  /*f6f90*/  LDL.LU R15, [R1+0x15fc] ;  /* 0x0015fc00010f7983 */ /* 0x001f280000300800 */
[----:B------:R-:W4:Y:S04]  /*f6fa0*/  LDL.LU R12, [R1+0x140] ;  /* 0x00014000010c7983 */ /* 0x000f280000300800 */
[----:B------:R-:W4:Y:S04]  /*f6fb0*/  LDL.LU R13, [R1+0x144] ;  /* 0x00014400010d7983 */ /* 0x000f280000300800 */
[----:B------:R-:W4:Y:S04]  /*f6fc0*/  LDL.LU R14, [R1+0x148] ;  /* 0x00014800010e7983 */ /* 0x000f280000300800 */
[----:B------:R-:W4:Y:S04]  /*f6fd0*/  LDL.LU R26, [R1+0x5b8] ;  /* 0x0005b800011a7983 */ /* 0x000f280000300800 */
[----:B--2---:R-:W-:Y:S04]  /*f6fe0*/  STL.64 [R1+0x5f0], R20 ;  /* 0x0005f01401007387 */ /* 0x004fe80000100a00 */
[----:B------:R-:W-:Y:S04]  /*f6ff0*/  STL.64 [R1+0x5f8], R22 ;  /* 0x0005f81601007387 */ /* 0x000fe80000100a00 */
[----:B------:R-:W0:Y:S01]  /*f7000*/  LDS.128 R20, [R9+0x400] ;  /* 0x0004000009147984 */ /* 0x000e220000000c00 */
[----:B------:R-:W-:-:S04]  /*f7010*/  LOP3.LUT R10, R18, 0xffff, RZ, 0xc0, !PT ;  /* 0x0000ffff120a7812 */ /* 0x000fc800078ec0ff */
[----:B------:R-:W-:Y:S01]  /*f7020*/  PRMT R7, R17, 0x4210, R10 ;  /* 0x0000421011077816 */ /* 0x000fe2000000000a */
[----:B------:R-:W-:Y:S06]  /*f7030*/  BAR.SYNC.DEFER_BLOCKING 0x0 ;  /* 0x0000000000007b1d */ /* 0x000fec0000010000 */
[----:B0-----:R0:W-:Y:S01]  /*f7040*/  STL [R1+0x5e4], R21 ;  /* 0x0005e41501007387 */ /* 0x0011e20000100800 */
[----:B------:R-:W-:-:S03]  /*f7050*/  IMAD.MOV.U32 R17, RZ, RZ, R20 ;  /* 0x000000ffff117224 */ /* 0x000fc600078e0014 */
[----:B------:R1:W-:Y:S04]  /*f7060*/  STL.64 [R1+0x5e8], R22 ;  /* 0x0005e81601007387 */ /* 0x0003e80000100a00 */
[----:B------:R-:W2:Y:S04]  /*f7070*/  LDL.LU R20, [R1+0xf0] ;  /* 0x0000f00001147983 */ /* 0x000ea80000300800 */
[----:B0-----:R-:W2:Y:S04]  /*f7080*/  LDL.LU R21, [R1+0xf4] ;  /* 0x0000f40001157983 */ /* 0x001ea80000300800 */
[----:B-1----:R-:W2:Y:S04]  /*f7090*/  LDL.LU R22, [R1+0xf8] ;  /* 0x0000f80001167983 */ /* 0x002ea80000300800 */
[----:B------:R-:W2:Y:S04]  /*f70a0*/  LDL.LU R18, [R1+0x4f8] ;  /* 0x0004f80001127983 */ /* 0x000ea80000300800 */
[----:B------:R4:W-:Y:S01]  /*f70b0*/  STSM.16.M88.4 [R28], R4 ;  /* 0x000000041c007844 */ /* 0x0009e20000000200 */
[----:B---3--:R-:W-:-:S02]  /*f70c0*/  PRMT R3, R16, 0x3340, R29 ;  /* 0x0000334010037816 */ /* 0x008fc4000000001d */
[----:B----4-:R-:W-:-:S04]  /*f70d0*/  PRMT R4, R24, 0x3340, R0 ;  /* 0x0000334018047816 */ /* 0x010fc80000000000 */
[----:B------:R-:W-:Y:S02]  /*f70e0*/  PRMT R4, R3, 0x5410, R4 ;  /* 0x0000541003047816 */ /* 0x000fe40000000004 */
[----:B------:R-:W-:-:S04]  /*f70f0*/  LOP3.LUT R3, R15, 0xffff, RZ, 0xc0, !PT ;  /* 0x0000ffff0f037812 */ /* 0x000fc800078ec0ff */
[----:B------:R-:W-:Y:S02]  /*f7100*/  PRMT R15, R4, 0x4210, R3 ;  /* 0x00004210040f7816 */ /* 0x000fe40000000003 */
[----:B------:R-:W-:-:S04]  /*f7110*/  SHF.R.U32.HI R7, RZ, 0x8, R26 ;  /* 0x00000008ff077819 */ /* 0x000fc8000001161a */
[----:B------:R-:W-:-:S04]  /*f7120*/  LOP3.LUT R7, R7, 0xffff, RZ, 0xc0, !PT ;  /* 0x0000ffff07077812 */ /* 0x000fc800078ec0ff */
[----:B------:R-:W-:Y:S01]  /*f7130*/  PRMT R8, R7, 0x3340, R0 ;  /* 0x0000334007087816 */ /* 0x000fe20000000000 */
[----:B--2---:R-:W-:Y:S04]  /*f7140*/  STL [R1+0x62b0], R22 ;  /* 0x0062b01601007387 */ /* 0x004fe80000100800 */
[----:B------:R0:W-:Y:S04]  /*f7150*/  STL.64 [R1+0x62a8], R20 ;  /* 0x0062a81401007387 */ /* 0x0001e80000100a00 */
[----:B0-----:R-:W2:Y:S04]  /*f7160*/  LDL.LU R20, [R1+0xd0] ;  /* 0x0000d00001147983 */ /* 0x001ea80000300800 */
[----:B------:R-:W2:Y:S04]  /*f7170*/  LDL.LU R21, [R1+0xd4] ;  /* 0x0000d40001157983 */ /* 0x000ea80000300800 */
[----:B------:R-:W2:Y:S04]  /*f7180*/  LDL.LU R22, [R1+0xd8] ;  /* 0x0000d80001167983 */ /* 0x000ea80000300800 */
[----:B------:R-:W3:Y:S04]  /*f7190*/  LDL.LU R2, [R1+0x150] ;  /* 0x0001500001027983 */ /* 0x000ee80000300800 */
[----:B------:R-:W-:Y:S04]  /*f71a0*/  STL [R1+0x6264], R17 ;  /* 0x0062641101007387 */ /* 0x000fe80000100800 */
[----:B------:R-:W4:Y:S04]  /*f71b0*/  LDL.LU R6, [R1+0x1d5c] ;  /* 0x001d5c0001067983 */ /* 0x000f280000300800 */
[----:B------:R-:W3:Y:S04]  /*f71c0*/  LDL.LU R16, [R1+0x5a8] ;  /* 0x0005a80001107983 */ /* 0x000ee80000300800 */
[----:B------:R-:W3:Y:S04]  /*f71d0*/  LDL.LU R24, [R1+0x5270] ;  /* 0x0052700001187983 */ /* 0x000ee80000300800 */
[----:B------:R-:W2:Y:S04]  /*f71e0*/  LDL.LU R4, [R1+0x1d6c] ;  /* 0x001d6c0001047983 */ /* 0x000ea80000300800 */
[----:B------:R-:W2:Y:S04]  /*f71f0*/  LDL.LU R5, [R1+0x5140] ;  /* 0x0051400001057983 */ /* 0x000ea80000300800 */
[----:B------:R-:W4:Y:S04]  /*f7200*/  LDL.LU R7, [R1+0x17a8] ;  /* 0x0017a80001077983 */ /* 0x000f280000300800 */
[----:B------:R0:W-:Y:S01]  /*f7210*/  STSM.16.M88.4 [R28+0x200], R12 ;  /* 0x0002000c1c007844 */ /* 0x0001e20000000200 */
[----:B------:R-:W-:Y:S01]  /*f7220*/  PRMT R8, R18, 0x5410, R8 ;  /* 0x0000541012087816 */ /* 0x000fe20000000008 */
[----:B------:R-:W-:Y:S06]  /*f7230*/  BAR.SYNC.DEFER_BLOCKING 0x0 ;  /* 0x0000000000007b1d */ /* 0x000fec0000010000 */
[----:B----4-:R-:W-:Y:S04]  /*f7240*/  STL.64 [R1+0x62c0], R6 ;  /* 0x0062c00601007387 */ /* 0x010fe80000100a00 */
[----:B--2---:R-:W-:Y:S04]  /*f7250*/  STL.64 [R1+0x62b8], R4 ;  /* 0x0062b80401007387 */ /* 0x004fe80000100a00 */
[----:B------:R-:W1:Y:S04]  /*f7260*/  LDS.128 R4, [R9] ;  /* 0x0000000009047984 */ /* 0x000e680000000c00 */
[----:B------:R-:W2:Y:S04]  /*f7270*/  LDL.LU R27, [R1+0x169c] ;  /* 0x00169c00011b7983 */ /* 0x000ea80000300800 */
[----:B------:R-:W4:Y:S04]  /*f7280*/  LDL.LU R29, [R1+0x1698] ;  /* 0x00169800011d7983 */ /* 0x000f280000300800 */
[----:B0-----:R-:W4:Y:S04]  /*f7290*/  LDL.LU R15, [R1+0x168c] ;  /* 0x00168c00010f7983 */ /* 0x001f280000300800 */
[----:B------:R-:W4:Y:S04]  /*f72a0*/  LDL.LU R14, [R1+0x500] ;  /* 0x00050000010e7983 */ /* 0x000f280000300800 */
[----:B------:R-:W4:Y:S04]  /*f72b0*/  LDL.LU R26, [R1+0x4fc] ;  /* 0x0004fc00011a7983 */ /* 0x000f280000300800 */
[----:B-1----:R-:W-:Y:S01]  /*f72c0*/  STL [R1+0x5d0], R4 ;  /* 0x0005d00401007387 */ /* 0x002fe20000100800 */
[----:B------:R-:W-:-:S03]  /*f72d0*/  IMAD.MOV.U32 R18, RZ, RZ, R5 ;  /* 0x000000ffff127224 */ /* 0x000fc600078e0005 */
[----:B------:R-:W-:Y:S04]  /*f72e0*/  STL.64 [R1+0x5d8], R6 ;  /* 0x0005d80601007387 */ /* 0x000fe80000100a00 */
[----:B------:R-:W0:Y:S04]  /*f72f0*/  LDS.128 R4, [R9+0x400] ;  /* 0x0004000009047984 */ /* 0x000e280000000c00 */
[----:B------:R-:W-:Y:S04]  /*f7300*/  STL.64 [R1+0x5958], R18 ;  /* 0x0059581201007387 */ /* 0x000fe80000100a00 */
[----:B0-----:R-:W-:Y:S04]  /*f7310*/  STL.64 [R1+0x5c0], R4 ;  /* 0x0005c00401007387 */ /* 0x001fe80000100a00 */
[----:B------:R0:W-:Y:S04]  /*f7320*/  STL.64 [R1+0x5c8], R6 ;  /* 0x0005c80601007387 */ /* 0x0001e80000100a00 */
[----:B0-----:R-:W2:Y:S01]  /*f7330*/  LDL.LU.64 R6, [R1+0x62c0] ;  /* 0x0062c00001067983 */ /* 0x001ea20000300a00 */
[----:B------:R-:W-:Y:S01]  /*f7340*/  PRMT R23, R8, 0x5210, R10 ;  /* 0x0000521008177816 */ /* 0x000fe2000000000a */
[----:B------:R-:W-:Y:S06]  /*f7350*/  BAR.SYNC.DEFER_BLOCKING 0x0 ;  /* 0x0000000000007b1d */ /* 0x000fec0000010000 */
[----:B------:R-:W4:Y:S04]  /*f7360*/  LDL.LU.64 R4, [R1+0x62b8] ;  /* 0x0062b80001047983 */ /* 0x000f280000300a00 */
[----:B------:R0:W-:Y:S04]  /*f7370*/  STSM.16.M88.4 [R28], R20 ;  /* 0x000000141c007844 */ /* 0x0001e80000000200 */
[----:B0-----:R-:W4:Y:S04]  /*f7380*/  LDL.LU R22, [R1+0x62b0] ;  /* 0x0062b00001167983 */ /* 0x001f280000300800 */
[----:B------:R-:W4:Y:S01]  /*f7390*/  LDL.LU.64 R20, [R1+0x62a8] ;  /* 0x0062a80001147983 */ /* 0x000f220000300a00 */
[----:B---3--:R-:W-:-:S02]  /*f73a0*/  PRMT R23, R2, 0x5210, R3 ;  /* 0x0000521002177816 */ /* 0x008fc40000000003 */
[----:B--2---:R-:W-:-:S04]  /*f73b0*/  LOP3.LUT R10, R6, 0xffff, RZ, 0xc0, !PT ;  /* 0x0000ffff060a7812 */ /* 0x004fc800078ec0ff */
[----:B------:R-:W-:Y:S01]  /*f73c0*/  PRMT R2, R10, 0x3340, R0 ;  /* 0x000033400a027816 */ /* 0x000fe20000000000 */
[----:B------:R-:W-:Y:S03]  /*f73d0*/  STL [R1+0x6268], R10 ;  /* 0x0062680a01007387 */ /* 0x000fe60000100800 */
[----:B------:R-:W-:Y:S02]  /*f73e0*/  PRMT R6, R16, 0x5410, R2 ;  /* 0x0000541010067816 */ /* 0x000fe40000000002 */
[----:B------:R-:W2:Y:S04]  /*f73f0*/  LDL.LU R16, [R1+0x710] ;  /* 0x0007100001107983 */ /* 0x000ea80000300800 */
[----:B----4-:R-:W-:Y:S01]  /*f7400*/  STSM.16.M88.4 [R28+0x200], R20 ;  /* 0x000200141c007844 */ /* 0x010fe20000000200 */
[----:B------:R-:W-:-:S02]  /*f7410*/  LOP3.LUT R3, R4, 0xffff, RZ, 0xc0, !PT ;  /* 0x0000ffff04037812 */ /* 0x000fc400078ec0ff */
[----:B------:R-:W-:Y:S02]  /*f7420*/  LOP3.LUT R2, R24, 0xffff, RZ, 0xc0, !PT ;  /* 0x0000ffff18027812 */ /* 0x000fe400078ec0ff */
[----:B------:R-:W-:Y:S02]  /*f7430*/  LOP3.LUT R4, R5, 0xffff, RZ, 0xc0, !PT ;  /* 0x0000ffff05047812 */ /* 0x000fe400078ec0ff */
[----:B------:R-:W-:Y:S02]  /*f7440*/  PRMT R8, R3, 0x3340, R0 ;  /* 0x0000334003087816 */ /* 0x000fe40000000000 */
[----:B------:R-:W-:Y:S01]  /*f7450*/  PRMT R5, R2, 0x3340, R4 ;  /* 0x0000334002057816 */ /* 0x000fe20000000004 */
[----:B------:R-:W-:Y:S06]  /*f7460*/  BAR.SYNC.DEFER_BLOCKING 0x0 ;  /* 0x0000000000007b1d */ /* 0x000fec0000010000 */
[----:B--2---:R-:W-:Y:S04]  /*f7470*/  STL [R1+0x62a0], R16 ;  /* 0x0062a01001007387 */ /* 0x004fe80000100800 */
[----:B------:R-:W0:Y:S04]  /*f7480*/  LDS.128 R16, [R9] ;  /* 0x0000000009107984 */ /* 0x000e280000000c00 */
[----:B------:R-:W2:Y:S04]  /*f7490*/  LDL.LU R24, [R1+0x720] ;  /* 0x0007200001187983 */ /* 0x000ea80000300800 */
[----:B------:R1:W-:Y:S02]  /*f74a0*/  STL [R1+0x626c], R3 ;  /* 0x00626c0301007387 */ /* 0x0003e40000100800 */
[----:B-1----:R-:W-:-:S02]  /*f74b0*/  PRMT R3, R5, 0x5410, R8 ;  /* 0x0000541005037816 */ /* 0x002fc40000000008 */
[----:B------:R-:W-:Y:S02]  /*f74c0*/  LOP3.LUT R8, R7, 0xffff, RZ, 0xc0, !PT ;  /* 0x0000ffff07087812 */ /* 0x000fe400078ec0ff */
[----:B------:R-:W-:Y:S02]  /*f74d0*/  LOP3.LUT R7, R27, 0xffff, RZ, 0xc0, !PT ;  /* 0x0000ffff1b077812 */ /* 0x000fe400078ec0ff */
[----:B------:R-:W-:Y:S01]  /*f74e0*/  LOP3.LUT R5, R15, 0xffff, RZ, 0xc0, !PT ;  /* 0x0000ffff0f057812 */ /* 0x000fe200078ec0ff */
[----:B------:R-:W-:Y:S01]  /*f74f0*/  STL [R1+0x3e8], R8 ;  /* 0x0003e80801007387 */ /* 0x000fe20000100800 */
[----:B------:R-:W-:-:S03]  /*f7500*/  PRMT R20, R14, 0x4210, R8 ;  /* 0x000042100e147816 */ /* 0x000fc60000000008 */
[----:B------:R-:W-:Y:S04]  /*f7510*/  STL [R1+0x3ec], R7 ;  /* 0x0003ec0701007387 */ /* 0x000fe80000100800 */
[----:B------:R-:W-:Y:S04]  /*f7520*/  STL [R1+0x404], R5 ;  /* 0x0004040501007387 */ /* 0x000fe80000100800 */
[----:B------:R-:W3:Y:S01]  /*f7530*/  LDL.LU R15, [R1+0x708] ;  /* 0x00070800010f7983 */ /* 0x000ee20000300800 */
[----:B0-----:R-:W-:-:S03]  /*f7540*/  IMAD.MOV.U32 R14, RZ, RZ, R19 ;  /* 0x000000ffff0e7224 */ /* 0x001fc600078e0013 */
[----:B------:R-:W-:Y:S04]  /*f7550*/  STL.64 [R1+0x5b0], R16 ;  /* 0x0005b01001007387 */ /* 0x000fe80000100a00 */
[----:B------:R-:W-:Y:S04]  /*f7560*/  STL [R1+0x5b8], R18 ;  /* 0x0005b81201007387 */ /* 0x000fe80000100800 */
[----:B------:R-:W0:Y:S01]  /*f7570*/  LDS.128 R16, [R9+0x400] ;  /* 0x0004000009107984 */ /* 0x000e220000000c00 */
[----:B------:R-:W-:-:S03]  /*f7580*/  PRMT R21, R26, 0x4210, R7 ;  /* 0x000042101a157816 */ /* 0x000fc60000000007 */
[----:B------:R-:W4:Y:S04]  /*f7590*/  LDL.LU R12, [R1+0x730] ;  /* 0x00073000010c7983 */ /* 0x000f280000300800 */
[----:B------:R-:W4:Y:S04]  /*f75a0*/  LDL.LU R11, [R1+0x734] ;  /* 0x00073400010b7983 */ /* 0x000f280000300800 */
[----:B------:R-:W2:Y:S04]  /*f75b0*/  LDL.LU R26, [R1+0x724] ;  /* 0x00072400011a7983 */ /* 0x000ea80000300800 */
[----:B------:R-:W-:Y:S04]  /*f75c0*/  STL [R1+0x6044], R14 ;  /* 0x0060440e01007387 */ /* 0x000fe80000100800 */
[----:B0-----:R0:W-:Y:S04]  /*f75d0*/  STL.64 [R1+0x5a0], R16 ;  /* 0x0005a01001007387 */ /* 0x0011e80000100a00 */
[----:B------:R1:W-:Y:S04]  /*f75e0*/  STL.64 [R1+0x5a8], R18 ;  /* 0x0005a81201007387 */ /* 0x0003e80000100a00 */
[----:B0-----:R-:W2:Y:S01]  /*f75f0*/  LDL.LU R16, [R1+0x62a0] ;  /* 0x0062a00001107983 */ /* 0x001ea20000300800 */
[----:B------:R-:W-:-:S03]  /*f7600*/  LOP3.LUT R29, R29, 0xffff, RZ, 0xc0, !PT ;  /* 0x0000ffff1d1d7812 */ /* 0x000fc600078ec0ff */
[----:B------:R-:W-:Y:S01]  /*f7610*/  STL [R1+0x6038], R9 ;  /* 0x0060380901007387 */ /* 0x000fe20000100800 */
[----:B------:R-:W-:-:S03]  /*f7620*/  PRMT R22, R6, 0x4210, R29 ;  /* 0x0000421006167816 */ /* 0x000fc6000000001d */
[----:B------:R-:W-:Y:S01]  /*f7630*/  STL [R1+0x6274], R2 ;  /* 0x0062740201007387 */ /* 0x000fe20000100800 */
[----:B------:R-:W-:Y:S01]  /*f7640*/  PRMT R23, R3, 0x4210, R5 ;  /* 0x0000421003177816 */ /* 0x000fe20000000005 */
[----:B------:R-:W-:Y:S06]  /*f7650*/  BAR.SYNC.DEFER_BLOCKING 0x0 ;  /* 0x0000000000007b1d */ /* 0x000fec0000010000 */
[----:B------:R-:W-:Y:S04]  /*f7660*/  STL [R1+0x6270], R4 ;  /* 0x0062700401007387 */ /* 0x000fe80000100800 */
[----:B------:R-:W-:Y:S04]  /*f7670*/  STL [R1+0x6040], R28 ;  /* 0x0060401c01007387 */ /* 0x000fe80000100800 */
[----:B------:R-:W-:Y:S04]  /*f7680*/  STL [R1+0x603c], R29 ;  /* 0x00603c1d01007387 */ /* 0x000fe80000100800 */
[----:B------:R-:W2:Y:S04]  /*f7690*/  LDL.LU R10, [R1+0x754] ;  /* 0x00075400010a7983 */ /* 0x000ea80000300800 */
[----:B------:R-:W2:Y:S04]  /*f76a0*/  LDL.LU R25, [R1+0x760] ;  /* 0x0007600001197983 */ /* 0x000ea80000300800 */
[----:B-1----:R-:W2:Y:S04]  /*f76b0*/  LDL.LU R18, [R1+0x750] ;  /* 0x0007500001127983 */ /* 0x002ea80000300800 */
[----:B------:R-:W2:Y:S04]  /*f76c0*/  LDL.LU R17, [R1+0x770] ;  /* 0x0007700001117983 */ /* 0x000ea80000300800 */
[----:B------:R0:W-:Y:S04]  /*f76d0*/  STSM.16.M88.4 [R28], R20 ;  /* 0x000000141c007844 */ /* 0x0001e80000000200 */
[----:B------:R-:W2:Y:S04]  /*f76e0*/  LDL.LU R7, [R1+0x780] ;  /* 0x0007800001077983 */ /* 0x000ea80000300800 */
[----:B0-----:R-:W2:Y:S04]  /*f76f0*/  LDL.LU R23, [R1+0x764] ;  /* 0x0007640001177983 */ /* 0x001ea80000300800 */
[----:B------:R-:W2:Y:S01]  /*f7700*/  LDL.LU R21, [R1+0x7a0] ;  /* 0x0007a00001157983 */ /* 0x000ea20000300800 */
[----:B---3--:R-:W-:-:S02]  /*f7710*/  PRMT R2, R15, 0x3340, R0 ;  /* 0x000033400f027816 */ /* 0x008fc40000000000 */
[----:B----4-:R-:W-:Y:S02]  /*f7720*/  PRMT R3, R11, 0x3340, R12 ;  /* 0x000033400b037816 */ /* 0x010fe4000000000c */
[----:B--2---:R-:W-:Y:S02]  /*f7730*/  PRMT R16, R24, 0x3340, R16 ;  /* 0x0000334018107816 */ /* 0x004fe40000000010 */
[----:B------:R-:W2:Y:S04]  /*f7740*/  LDL.LU R24, [R1+0x7b0] ;  /* 0x0007b00001187983 */ /* 0x000ea80000300800 */
[----:B------:R-:W3:Y:S04]  /*f7750*/  LDL.LU R22, [R1+0x794] ;  /* 0x0007940001167983 */ /* 0x000ee80000300800 */
[----:B------:R-:W4:Y:S04]  /*f7760*/  LDL.LU R19, [R1+0x17bc] ;  /* 0x0017bc0001137983 */ /* 0x000f280000300800 */
[----:B------:R-:W4:Y:S04]  /*f7770*/  LDL.LU R13, [R1+0x17cc] ;  /* 0x0017cc00010d7983 */ /* 0x000f280000300800 */
[----:B------:R-:W3:Y:S04]  /*f7780*/  LDL.LU R20, [R1+0x17b8] ;  /* 0x0017b80001147983 */ /* 0x000ee80000300800 */
[----:B------:R-:W-:Y:S04]  /*f7790*/  STL [R1+0x6294], R16 ;  /* 0x0062941001007387 */ /* 0x000fe80000100800 */
[----:B------:R-:W3:Y:S04]  /*f77a0*/  LDL.LU R8, [R1+0x181c] ;  /* 0x00181c0001087983 */ /* 0x000ee80000300800 */
[----:B------:R-:W3:Y:S04]  /*f77b0*/  LDL.LU R5, [R1+0x1828] ;  /* 0x0018280001057983 */ /* 0x000ee80000300800 */
[----:B------:R0:W-:Y:S04]  /*f77c0*/  STL [R1+0x10], R2 ;  /* 0x0000100201007387 */ /* 0x0001e80000100800 */
[----:B------:R-:W3:Y:S04]  /*f77d0*/  LDL.LU R15, [R1+0x17f8] ;  /* 0x0017f800010f7983 */ /* 0x000ee80000300800 */
[----:B------:R-:W3:Y:S01]  /*f77e0*/  LDL.LU R6, [R1+0x52d8] ;  /* 0x0052d80001067983 */ /* 0x000ee20000300800 */
[----:B0-----:R-:W-:-:S03]  /*f77f0*/  PRMT R2, R26, 0x3340, R0 ;  /* 0x000033401a027816 */ /* 0x001fc60000000000 */
[----:B------:R-:W3:Y:S04]  /*f7800*/  LDL.LU R27, [R1+0x52dc] ;  /* 0x0052dc00011b7983 */ /* 0x000ee80000300800 */
[----:B------:R-:W3:Y:S04]  /*f7810*/  LDL.LU R26, [R1+0x1838] ;  /* 0x00183800011a7983 */ /* 0x000ee80000300800 */
[----:B------:R-:W-:Y:S04]  /*f7820*/  STL [R1+0x50], R3 ;  /* 0x0000500301007387 */ /* 0x000fe80000100800 */
[----:B------:R-:W3:Y:S04]  /*f7830*/  LDL.LU R12, [R1+0x5300] ;  /* 0x00530000010c7983 */ /* 0x000ee80000300800 */
[----:B------:R-:W-:Y:S04]  /*f7840*/  STL [R1+0x18], R2 ;  /* 0x0000180201007387 */ /* 0x000fe80000100800 */
[----:B------:R-:W3:Y:S04]  /*f7850*/  LDL.LU R11, [R1+0x5304] ;  /* 0x00530400010b7983 */ /* 0x000ee80000300800 */
[----:B------:R-:W3:Y:S04]  /*f7860*/  LDL.LU R14, [R1+0x52fc] ;  /* 0x0052fc00010e7983 */ /* 0x000ee80000300800 */
[----:B------:R-:W2:Y:S04]  /*f7870*/  LDL.LU R16, [R1+0x530c] ;  /* 0x00530c0001107983 */ /* 0x000ea80000300800 */
[----:B--2---:R0:W-:Y:S04]  /*f7880*/  STL [R1+0x6298], R16 ;  /* 0x0062981001007387 */ /* 0x0041e80000100800 */
[----:B0-----:R-:W2:Y:S04]  /*f7890*/  LDL.LU R16, [R1+0x5314] ;  /* 0x0053140001107983 */ /* 0x001ea80000300800 */
[----:B------:R-:W4:Y:S01]  /*f78a0*/  LDL.LU R4, [R1+0x5324] ;  /* 0x0053240001047983 */ /* 0x000f220000300800 */
[----:B------:R-:W-:-:S02]  /*f78b0*/  PRMT R9, R18, 0x3340, R0 ;  /* 0x0000334012097816 */ /* 0x000fc40000000000 */
[----:B------:R-:W-:Y:S02]  /*f78c0*/  PRMT R25, R25, 0x3340, R10 ;  /* 0x0000334019197816 */ /* 0x000fe4000000000a */
[----:B------:R-:W-:Y:S02]  /*f78d0*/  PRMT R17, R7, 0x3340, R17 ;  /* 0x0000334007117816 */ /* 0x000fe40000000011 */
[----:B------:R-:W-:Y:S01]  /*f78e0*/  PRMT R21, R24, 0x3340, R21 ;  /* 0x0000334018157816 */ /* 0x000fe20000000015 */
[----:B----4-:R0:W-:Y:S04]  /*f78f0*/  STL [R1+0x629c], R4 ;  /* 0x00629c0401007387 */ /* 0x0101e80000100800 */
[----:B0-----:R-:W2:Y:S04]  /*f7900*/  LDL.LU R4, [R1+0x5310] ;  /* 0x0053100001047983 */ /* 0x001ea80000300800 */
[----:B------:R-:W4:Y:S04]  /*f7910*/  LDL.LU R2, [R1+0x5328] ;  /* 0x0053280001027983 */ /* 0x000f280000300800 */
[----:B------:R-:W4:Y:S04]  /*f7920*/  LDL.LU R3, [R1+0x5320] ;  /* 0x0053200001037983 */ /* 0x000f280000300800 */
[----:B------:R0:W-:Y:S04]  /*f7930*/  STL [R1+0x14], R9 ;  /* 0x0000140901007387 */ /* 0x0001e80000100800 */
[----:B------:R-:W4:Y:S04]  /*f7940*/  LDL.LU R10, [R1+0x5350] ;  /* 0x00535000010a7983 */ /* 0x000f280000300800 */
[----:B------:R-:W4:Y:S01]  /*f7950*/  LDL.LU R7, [R1+0x5354] ;  /* 0x0053540001077983 */ /* 0x000f220000300800 */
[----:B------:R-:W-:-:S03]  /*f7960*/  PRMT R13, R13, 0x3340, R19 ;  /* 0x000033400d0d7816 */ /* 0x000fc60000000013 */
[----:B------:R-:W4:Y:S01]  /*f7970*/  LDL.LU R24, [R1+0x5348] ;  /* 0x0053480001187983 */ /* 0x000f220000300800 */
[----:B---3--:R-:W-:-:S03]  /*f7980*/  PRMT R8, R5, 0x3340, R8 ;  /* 0x0000334005087816 */ /* 0x008fc60000000008 */
[----:B------:R-:W3:Y:S01]  /*f7990*/  LDL.LU R29, [R1+0x535c] ;  /* 0x00535c00011d7983 */ /* 0x000ee20000300800 */
[----:B------:R-:W-:-:S03]  /*f79a0*/  PRMT R5, R27, 0x3340, R6 ;  /* 0x000033401b057816 */ /* 0x000fc60000000006 */
[----:B------:R-:W3:Y:S01]  /*f79b0*/  LDL.LU R28, [R1+0x5360] ;  /* 0x00536000011c7983 */ /* 0x000ee20000300800 */
[----:B------:R-:W-:-:S03]  /*f79c0*/  PRMT R18, R11, 0x3340, R12 ;  /* 0x000033400b127816 */ /* 0x000fc6000000000c */
[----:B0-----:R-:W3:Y:S01]  /*f79d0*/  LDL.LU R9, [R1+0x5358] ;  /* 0x0053580001097983 */ /* 0x001ee20000300800 */
[----:B------:R-:W-:-:S03]  /*f79e0*/  PRMT R6, R26, 0x3340, R0 ;  /* 0x000033401a067816 */ /* 0x000fc60000000000 */
[----:B------:R-:W3:Y:S01]  /*f79f0*/  LDL.LU R19, [R1+0x536c] ;  /* 0x00536c0001137983 */ /* 0x000ee20000300800 */
[----:B------:R-:W-:-:S03]  /*f7a00*/  PRMT R14, R14, 0x3340, R0 ;  /* 0x000033400e0e7816 */ /* 0x000fc60000000000 */
[----:B------:R-:W3:Y:S04]  /*f7a10*/  LDL.LU R27, [R1+0x5370] ;  /* 0x00537000011b7983 */ /* 0x000ee80000300800 */
[----:B------:R-:W3:Y:S04]  /*f7a20*/  LDL.LU R26, [R1+0x5368] ;  /* 0x00536800011a7983 */ /* 0x000ee80000300800 */
[----:B------:R-:W3:Y:S04]  /*f7a30*/  LDL.LU R11, [R1+0x537c] ;  /* 0x00537c00010b7983 */ /* 0x000ee80000300800 */
[----:B------:R-:W3:Y:S04]  /*f7a40*/  LDL.LU R12, [R1+0x5374] ;  /* 0x00537400010c7983 */ /* 0x000ee80000300800 */
[----:B------:R0:W-:Y:S04]  /*f7a50*/  STL [R1+0x6c], R18 ;  /* 0x00006c1201007387 */ /* 0x0001e80000100800 */
[----:B0-----:R-:W3:Y:S04]  /*f7a60*/  LDL.LU R18, [R1+0x1de8] ;  /* 0x001de80001127983 */ /* 0x001ee80000300800 */
[----:B------:R0:W-:Y:S04]  /*f7a70*/  STL [R1+0x2c], R14 ;  /* 0x00002c0e01007387 */ /* 0x0001e80000100800 */
[----:B0-----:R-:W3:Y:S01]  /*f7a80*/  LDL.LU R14, [R1+0x1dc8] ;  /* 0x001dc800010e7983 */ /* 0x001ee20000300800 */
[----:B--2---:R-:W-:-:S03]  /*f7a90*/  PRMT R16, R16, 0x3340, R4 ;  /* 0x0000334010107816 */ /* 0x004fc60000000004 */
[----:B------:R-:W2:Y:S04]  /*f7aa0*/  LDL.LU R4, [R1+0x629c] ;  /* 0x00629c0001047983 */ /* 0x000ea80000300800 */
[----:B------:R0:W-:Y:S04]  /*f7ab0*/  STL [R1+0x70], R16 ;  /* 0x0000701001007387 */ /* 0x0001e80000100800 */
[----:B0-----:R-:W2:Y:S01]  /*f7ac0*/  LDL.LU R16, [R1+0x6298] ;  /* 0x0062980001107983 */ /* 0x001ea20000300800 */
[----:B----4-:R-:W-:Y:S02]  /*f7ad0*/  PRMT R10, R7, 0x3340, R10 ;  /* 0x00003340070a7816 */ /* 0x010fe4000000000a */
[----:B---3--:R-:W-:-:S02]  /*f7ae0*/  PRMT R28, R28, 0x3340, R29 ;  /* 0x000033401c1c7816 */ /* 0x008fc4000000001d */
[----:B------:R-:W-:Y:S02]  /*f7af0*/  PRMT R29, R9, 0x3340, R0 ;  /* 0x00003340091d7816 */ /* 0x000fe40000000000 */
[----:B--2---:R-:W-:Y:S02]  /*f7b00*/  PRMT R4, R2, 0x3340, R4 ;  /* 0x0000334002047816 */ /* 0x004fe40000000004 */
[--C-:B------:R-:W-:Y:S02]  /*f7b10*/  PRMT R2, R3, 0x3340, R0.reuse ;  /* 0x0000334003027816 */ /* 0x100fe40000000000 */
[--C-:B------:R-:W-:Y:S02]  /*f7b20*/  PRMT R3, R24, 0x3340, R0.reuse ;  /* 0x0000334018037816 */ /* 0x100fe40000000000 */
[----:B------:R-:W-:-:S05]  /*f7b30*/  PRMT R16, R16, 0x3340, R0 ;  /* 0x0000334010107816 */ /* 0x000fca0000000000 */
[----:B------:R0:W-:Y:S04]  /*f7b40*/  STL [R1+0x38], R16 ;  /* 0x0000381001007387 */ /* 0x0001e80000100800 */
[----:B0-----:R-:W2:Y:S04]  /*f7b50*/  LDL.LU R16, [R1+0x6294] ;  /* 0x0062940001107983 */ /* 0x001ea80000300800 */
[----:B------:R0:W-:Y:S04]  /*f7b60*/  STL [R1+0x6278], R4 ;  /* 0x0062780401007387 */ /* 0x0001e80000100800 */
[----:B0-----:R-:W3:Y:S04]  /*f7b70*/  LDL.LU R4, [R1+0x14] ;  /* 0x0000140001047983 */ /* 0x001ee80000300800 */
[----:B------:R0:W-:Y:S04]  /*f7b80*/  STL [R1+0x627c], R2 ;  /* 0x00627c0201007387 */ /* 0x0001e80000100800 */
[----:B0-----:R-:W4:Y:S04]  /*f7b90*/  LDL.LU R2, [R1+0x700] ;  /* 0x0007000001027983 */ /* 0x001f280000300800 */
[----:B------:R0:W-:Y:S04]  /*f7ba0*/  STL [R1+0x6280], R10 ;  /* 0x0062800a01007387 */ /* 0x0001e80000100800 */
[----:B0-----:R-:W3:Y:S04]  /*f7bb0*/  LDL.LU R10, [R1+0x50] ;  /* 0x00005000010a7983 */ /* 0x001ee80000300800 */
[----:B------:R-:W3:Y:S04]  /*f7bc0*/  LDL.LU R7, [R1+0x740] ;  /* 0x0007400001077983 */ /* 0x000ee80000300800 */
[----:B------:R-:W3:Y:S04]  /*f7bd0*/  LDL.LU R24, [R1+0x1d8c] ;  /* 0x001d8c0001187983 */ /* 0x000ee80000300800 */
[----:B------:R0:W-:Y:S04]  /*f7be0*/  STL [R1+0x6284], R3 ;  /* 0x0062840301007387 */ /* 0x0001e80000100800 */
[----:B0-----:R-:W2:Y:S04]  /*f7bf0*/  LDL.LU R3, [R1+0x10] ;  /* 0x0000100001037983 */ /* 0x001ea80000300800 */
[----:B------:R0:W-:Y:S04]  /*f7c00*/  STL [R1+0x6288], R28 ;  /* 0x0062881c01007387 */ /* 0x0001e80000100800 */
[----:B0-----:R-:W3:Y:S04]  /*f7c10*/  LDL.LU R28, [R1+0x18] ;  /* 0x00001800011c7983 */ /* 0x001ee80000300800 */
[----:B------:R0:W-:Y:S04]  /*f7c20*/  STL [R1+0x628c], R29 ;  /* 0x00628c1d01007387 */ /* 0x0001e80000100800 */
[----:B0-----:R-:W3:Y:S01]  /*f7c30*/  LDL.LU R29, [R1+0x5378] ;  /* 0x00537800011d7983 */ /* 0x001ee20000300800 */
[----:B------:R-:W-:-:S02]  /*f7c40*/  PRMT R9, R27, 0x3340, R19 ;  /* 0x000033401b097816 */ /* 0x000fc40000000013 */
[----:B------:R-:W-:-:S03]  /*f7c50*/  LOP3.LUT R18, R18, 0xffff, RZ, 0xc0, !PT ;  /* 0x0000ffff12127812 */ /* 0x000fc600078ec0ff */
[----:B------:R0:W-:Y:S01]  /*f7c60*/  STL [R1+0x6290], R9 ;  /* 0x0062900901007387 */ /* 0x0001e20000100800 */
[----:B------:R-:W-:-:S03]  /*f7c70*/  PRMT R19, R26, 0x3340, R0 ;  /* 0x000033401a137816 */ /* 0x000fc60000000000 */
[----:B------:R-:W3:Y:S04]  /*f7c80*/  LDL.LU R27, [R1+0x790] ;  /* 0x00079000011b7983 */ /* 0x000ee80000300800 */
[----:B------:R-:W3:Y:S01]  /*f7c90*/  LDL.LU R26, [R1+0x1d88] ;  /* 0x001d8800011a7983 */ /* 0x000ee20000300800 */
[--C-:B------:R-:W-:Y:S02]  /*f7ca0*/  PRMT R23, R23, 0x3340, R0.reuse ;  /* 0x0000334017177816 */ /* 0x100fe40000000000 */
[----:B--2---:R-:W-:Y:S02]  /*f7cb0*/  PRMT R16, R16, 0x5410, R3 ;  /* 0x0000541010107816 */ /* 0x004fe40000000003 */
[----:B------:R-:W-:-:S04]  /*f7cc0*/  PRMT R3, R18, 0x3340, R0 ;  /* 0x0000334012037816 */ /* 0x000fc80000000000 */
[----:B----4-:R-:W-:Y:S01]  /*f7cd0*/  PRMT R2, R2, 0x5410, R3 ;  /* 0x0000541002027816 */ /* 0x010fe20000000003 */
[----:B------:R-:W-:Y:S01]  /*f7ce0*/  STL [R1+0x6020], R16 ;  /* 0x0060201001007387 */ /* 0x000fe20000100800 */
[----:B---3--:R-:W-:Y:S02]  /*f7cf0*/  PRMT R3, R25, 0x5410, R4 ;  /* 0x0000541019037816 */ /* 0x008fe40000000004 */
[----:B0-----:R-:W-:-:S05]  /*f7d00*/  PRMT R9, R10, 0x5410, R28 ;  /* 0x000054100a097816 */ /* 0x001fca000000001c */
[----:B------:R-:W-:Y:S04]  /*f7d10*/  STL [R1+0x32c], R9 ;  /* 0x00032c0901007387 */ /* 0x000fe80000100800 */
[----:B------:R0:W-:Y:S04]  /*f7d20*/  STL [R1+0x334], R2 ;  /* 0x0003340201007387 */ /* 0x0001e80000100800 */
[----:B------:R1:W-:Y:S01]  /*f7d30*/  STL [R1+0x338], R3 ;  /* 0x0003380301007387 */ /* 0x0003e20000100800 */
[----:B------:R-:W-:-:S03]  /*f7d40*/  PRMT R11, R11, 0x3340, R29 ;  /* 0x000033400b0b7816 */ /* 0x000fc6000000001d */
[----:B------:R-:W2:Y:S01]  /*f7d50*/  LDL.LU R29, [R1+0x17e8] ;  /* 0x0017e800011d7983 */ /* 0x000ea20000300800 */
[----:B0-----:R-:W-:-:S03]  /*f7d60*/  PRMT R2, R17, 0x5410, R23 ;  /* 0x0000541011027816 */ /* 0x001fc60000000017 */
[----:B------:R-:W3:Y:S04]  /*f7d70*/  LDL.LU R4, [R1+0x1d7c] ;  /* 0x001d7c0001047983 */ /* 0x000ee80000300800 */
[----:B------:R0:W-:Y:S04]  /*f7d80*/  STL [R1+0x340], R2 ;  /* 0x0003400201007387 */ /* 0x0001e80000100800 */
[----:B------:R-:W4:Y:S04]  /*f7d90*/  LDL.LU R28, [R1+0x2c] ;  /* 0x00002c00011c7983 */ /* 0x000f280000300800 */
[----:B-1----:R-:W4:Y:S04]  /*f7da0*/  LDL.LU R3, [R1+0x6c] ;  /* 0x00006c0001037983 */ /* 0x002f280000300800 */
[----:B------:R-:W4:Y:S04]  /*f7db0*/  LDL.LU R10, [R1+0x38] ;  /* 0x00003800010a7983 */ /* 0x000f280000300800 */
[----:B0-----:R-:W4:Y:S04]  /*f7dc0*/  LDL.LU R2, [R1+0x70] ;  /* 0x0000700001027983 */ /* 0x001f280000300800 */
[----:B------:R-:W4:Y:S01]  /*f7dd0*/  LDL.LU R16, [R1+0x52e0] ;  /* 0x0052e00001107983 */ /* 0x000f220000300800 */
[----:B------:R-:W-:-:S02]  /*f7de0*/  LOP3.LUT R14, R14, 0xffff, RZ, 0xc0, !PT ;  /* 0x0000ffff0e0e7812 */ /* 0x000fc400078ec0ff */
[--C-:B------:R-:W-:Y:S01]  /*f7df0*/  PRMT R22, R22, 0x3340, R0.reuse ;  /* 0x0000334016167816 */ /* 0x100fe20000000000 */
[----:B------:R-:W4:Y:S01]  /*f7e00*/  LDL.LU R17, [R1+0x1d48] ;  /* 0x001d480001117983 */ /* 0x000f220000300800 */
[----:B------:R-:W-:-:S04]  /*f7e10*/  PRMT R9, R14, 0x3340, R0 ;  /* 0x000033400e097816 */ /* 0x000fc80000000000 */
[----:B------:R-:W-:Y:S02]  /*f7e20*/  PRMT R23, R7, 0x5410, R9 ;  /* 0x0000541007177816 */ /* 0x000fe40000000009 */
[----:B------:R-:W-:Y:S02]  /*f7e30*/  LOP3.LUT R7, R24, 0xffff, RZ, 0xc0, !PT ;  /* 0x0000ffff18077812 */ /* 0x000fe400078ec0ff */
[----:B------:R-:W-:Y:S01]  /*f7e40*/  PRMT R9, R21, 0x5410, R22 ;  /* 0x0000541015097816 */ /* 0x000fe20000000016 */
[----:B------:R-:W-:Y:S01]  /*f7e50*/  STL [R1+0x348], R23 ;  /* 0x0003481701007387 */ /* 0x000fe20000100800 */
[----:B------:R-:W-:-:S03]  /*f7e60*/  PRMT R20, R20, 0x3340, R0 ;  /* 0x0000334014147816 */ /* 0x000fc60000000000 */
[----:B------:R-:W4:Y:S04]  /*f7e70*/  LDL.LU R24, [R1+0x5318] ;  /* 0x0053180001187983 */ /* 0x000f280000300800 */
[----:B------:R0:W-:Y:S04]  /*f7e80*/  STL [R1+0x50], R7 ;  /* 0x0000500701007387 */ /* 0x0001e80000100800 */
[----:B------:R1:W-:Y:S01]  /*f7e90*/  STL [R1+0x34c], R9 ;  /* 0x00034c0901007387 */ /* 0x0003e20000100800 */
[--C-:B------:R-:W-:Y:S02]  /*f7ea0*/  PRMT R15, R15, 0x3340, R0.reuse ;  /* 0x000033400f0f7816 */ /* 0x100fe40000000000 */
[----:B0-----:R-:W-:-:S02]  /*f7eb0*/  PRMT R7, R7, 0x3340, R0 ;  /* 0x0000334007077816 */ /* 0x001fc40000000000 */
[----:B-1----:R-:W-:Y:S02]  /*f7ec0*/  PRMT R9, R13, 0x5410, R20 ;  /* 0x000054100d097816 */ /* 0x002fe40000000014 */
[----:B------:R-:W4:Y:S04]  /*f7ed0*/  LDL.LU R13, [R1+0x1d1c] ;  /* 0x001d1c00010d7983 */ /* 0x000f280000300800 */
[----:B------:R-:W4:Y:S04]  /*f7ee0*/  LDL.LU R20, [R1+0x408] ;  /* 0x0004080001147983 */ /* 0x000f280000300800 */
[----:B------:R0:W-:Y:S01]  /*f7ef0*/  STL [R1+0x174c], R9 ;  /* 0x00174c0901007387 */ /* 0x0001e20000100800 */
[----:B------:R-:W-:-:S03]  /*f7f00*/  PRMT R8, R8, 0x5410, R15 ;  /* 0x0000541008087816 */ /* 0x000fc6000000000f */
[----:B------:R-:W4:Y:S01]  /*f7f10*/  LDL.LU R21, [R1+0x182c] ;  /* 0x00182c0001157983 */ /* 0x000f220000300800 */
[----:B0-----:R-:W-:Y:S02]  /*f7f20*/  PRMT R9, R27, 0x5410, R7 ;  /* 0x000054101b097816 */ /* 0x001fe40000000007 */
[----:B------:R-:W-:Y:S02]  /*f7f30*/  LOP3.LUT R7, R26, 0xffff, RZ, 0xc0, !PT ;  /* 0x0000ffff1a077812 */ /* 0x000fe400078ec0ff */
[----:B------:R-:W-:Y:S01]  /*f7f40*/  PRMT R5, R5, 0x5410, R6 ;  /* 0x0000541005057816 */ /* 0x000fe20000000006 */
[----:B------:R0:W-:Y:S04]  /*f7f50*/  STL [R1+0x175c], R9 ;  /* 0x00175c0901007387 */ /* 0x0001e80000100800 */
[----:B------:R-:W4:Y:S04]  /*f7f60*/  LDL.LU R22, [R1+0x534c] ;  /* 0x00534c0001167983 */ /* 0x000f280000300800 */
[----:B------:R-:W-:Y:S04]  /*f7f70*/  STL [R1+0x54], R7 ;  /* 0x0000540701007387 */ /* 0x000fe80000100800 */
[----:B------:R1:W-:Y:S01]  /*f7f80*/  STL [R1+0x176c], R8 ;  /* 0x00176c0801007387 */ /* 0x0003e20000100800 */
[----:B0-----:R-:W-:-:S03]  /*f7f90*/  PRMT R9, R7, 0x3340, R0 ;  /* 0x0000334007097816 */ /* 0x001fc60000000000 */
[----:B------:R-:W4:Y:S04]  /*f7fa0*/  LDL.LU R23, [R1+0x3f8] ;  /* 0x0003f80001177983 */ /* 0x000f280000300800 */
[----:B------:R-:W4:Y:S04]  /*f7fb0*/  LDL.LU R6, [R1+0x4fdc] ;  /* 0x004fdc0001067983 */ /* 0x000f280000300800 */
[----:B------:R0:W-:Y:S04]  /*f7fc0*/  STL [R1+0x177c], R5 ;  /* 0x00177c0501007387 */ /* 0x0001e80000100800 */
[----:B-1----:R-:W4:Y:S04]  /*f7fd0*/  LDL.LU R8, [R1+0x3f4] ;  /* 0x0003f40001087983 */ /* 0x002f280000300800 */
[----:B------:R-:W4:Y:S04]  /*f7fe0*/  LDL.LU R25, [R1+0x4fb4] ;  /* 0x004fb40001197983 */ /* 0x000f280000300800 */
[----:B0-----:R-:W4:Y:S04]  /*f7ff0*/  LDL.LU R5, [R1+0x3d4] ;  /* 0x0003d40001057983 */ /* 0x001f280000300800 */
[----:B------:R-:W4:Y:S04]  /*f8000*/  LDL.LU R7, [R1+0x4e00] ;  /* 0x004e000001077983 */ /* 0x000f280000300800 */
[----:B------:R-:W4:Y:S04]  /*f8010*/  LDL.LU R27, [R1+0x522c] ;  /* 0x00522c00011b7983 */ /* 0x000f280000300800 */
[----:B------:R-:W4:Y:S04]  /*f8020*/  LDL.LU R15, [R1+0x1bcc] ;  /* 0x001bcc00010f7983 */ /* 0x000f280000300800 */
[----:B------:R-:W4:Y:S01]  /*f8030*/  LDL.LU R26, [R1+0x4f2c] ;  /* 0x004f2c00011a7983 */ /* 0x000f220000300800 */
[----:B--2---:R-:W-:-:S03]  /*f8040*/  PRMT R29, R29, 0x5410, R9 ;  /* 0x000054101d1d7816 */ /* 0x004fc60000000009 */
[----:B------:R-:W2:Y:S01]  /*f8050*/  LDL.LU R9, [R1+0x6290] ;  /* 0x0062900001097983 */ /* 0x000ea20000300800 */
[----:B---3--:R-:W-:-:S03]  /*f8060*/  LOP3.LUT R4, R4, 0xffff, RZ, 0xc0, !PT ;  /* 0x0000ffff04047812 */ /* 0x008fc600078ec0ff */
[----:B------:R0:W-:Y:S01]  /*f8070*/  STL [R1+0x1788], R29 ;  /* 0x0017881d01007387 */ /* 0x0001e20000100800 */
[----:B----4-:R-:W-:-:S03]  /*f8080*/  PRMT R3, R3, 0x5410, R28 ;  /* 0x0000541003037816 */ /* 0x010fc6000000001c */
[----:B0-----:R-:W3:Y:S04]  /*f8090*/  LDL.LU R29, [R1+0x628c] ;  /* 0x00628c00011d7983 */ /* 0x001ee80000300800 */
[----:B------:R-:W3:Y:S04]  /*f80a0*/  LDL.LU R28, [R1+0x6288] ;  /* 0x00628800011c7983 */ /* 0x000ee80000300800 */
[----:B------:R0:W-:Y:S01]  /*f80b0*/  STL [R1+0x17a8], R3 ;  /* 0x0017a80301007387 */ /* 0x0001e20000100800 */
[----:B------:R-:W-:-:S03]  /*f80c0*/  PRMT R2, R2, 0x5410, R10 ;  /* 0x0000541002027816 */ /* 0x000fc6000000000a */
[----:B0-----:R-:W4:Y:S04]  /*f80d0*/  LDL.LU R3, [R1+0x6284] ;  /* 0x0062840001037983 */ /* 0x001f280000300800 */
[----:B------:R0:W-:Y:S04]  /*f80e0*/  STL [R1+0x30], R4 ;  /* 0x0000300401007387 */ /* 0x0001e80000100800 */
[----:B------:R-:W4:Y:S01]  /*f80f0*/  LDL.LU R10, [R1+0x6280] ;  /* 0x00628000010a7983 */ /* 0x000f220000300800 */
[----:B0-----:R-:W-:-:S03]  /*f8100*/  PRMT R4, R4, 0x3340, R0 ;  /* 0x0000334004047816 */ /* 0x001fc60000000000 */
[----:B------:R0:W-:Y:S01]  /*f8110*/  STL [R1+0x17b8], R2 ;  /* 0x0017b80201007387 */ /* 0x0001e20000100800 */
[----:B------:R-:W-:-:S03]  /*f8120*/  PRMT R16, R16, 0x5410, R4 ;  /* 0x0000541010107816 */ /* 0x000fc60000000004 */
[----:B0-----:R-:W2:Y:S04]  /*f8130*/  LDL.LU R2, [R1+0x627c] ;  /* 0x00627c0001027983 */ /* 0x001ea80000300800 */
[----:B------:R-:W2:Y:S04]  /*f8140*/  LDL.LU R4, [R1+0x6278] ;  /* 0x0062780001047983 */ /* 0x000ea80000300800 */
[----:B------:R2:W-:Y:S01]  /*f8150*/  STL [R1+0x17bc], R16 ;  /* 0x0017bc1001007387 */ /* 0x0005e20000100800 */
[----:B----4-:R-:W-:Y:S02]  /*f8160*/  PRMT R10, R10, 0x5410, R3 ;  /* 0x000054100a0a7816 */ /* 0x010fe40000000003 */
[----:B--2---:R-:W-:-:S02]  /*f8170*/  PRMT R16, R4, 0x5410, R2 ;  /* 0x0000541004107816 */ /* 0x004fc40000000002 */
[----:B------:R-:W2:Y:S04]  /*f8180*/  LDL.LU R2, [R1+0x6274] ;  /* 0x0062740001027983 */ /* 0x000ea80000300800 */
[----:B------:R-:W4:Y:S04]  /*f8190*/  LDL.LU R4, [R1+0x6270] ;  /* 0x0062700001047983 */ /* 0x000f280000300800 */
[----:B------:R-:W-:Y:S04]  /*f81a0*/  STL [R1+0x17cc], R16 ;  /* 0x0017cc1001007387 */ /* 0x000fe80000100800 */
[----:B------:R-:W4:Y:S04]  /*f81b0*/  LDL.LU R3, [R1+0x626c] ;  /* 0x00626c0001037983 */ /* 0x000f280000300800 */
[----:B------:R0:W-:Y:S04]  /*f81c0*/  STL [R1+0x17e8], R10 ;  /* 0x0017e80a01007387 */ /* 0x0001e80000100800 */
[----:B0-----:R-:W2:Y:S01]  /*f81d0*/  LDL.LU R10, [R1+0x6268] ;  /* 0x00626800010a7983 */ /* 0x001ea20000300800 */
[----:B------:R-:W-:-:S04]  /*f81e0*/  LOP3.LUT R17, R17, 0xffff, RZ, 0xc0, !PT ;  /* 0x0000ffff11117812 */ /* 0x000fc800078ec0ff */
[----:B------:R-:W-:-:S04]  /*f81f0*/  PRMT R16, R17, 0x3340, R0 ;  /* 0x0000334011107816 */ /* 0x000fc80000000000 */
[----:B------:R-:W-:Y:S02]  /*f8200*/  PRMT R24, R24, 0x5410, R16 ;  /* 0x0000541018187816 */ /* 0x000fe40000000010 */
[----:B------:R-:W-:Y:S02]  /*f8210*/  PRMT R16, R9, 0x5410, R19 ;  /* 0x0000541009107816 */ /* 0x000fe40000000013 */
[----:B------:R-:W-:Y:S01]  /*f8220*/  LOP3.LUT R9, R13, 0xffff, RZ, 0xc0, !PT ;  /* 0x0000ffff0d097812 */ /* 0x000fe200078ec0ff */
[----:B------:R3:W-:Y:S01]  /*f8230*/  STL [R1+0x5cb8], R24 ;  /* 0x005cb81801007387 */ /* 0x0007e20000100800 */
[--C-:B------:R-:W-:Y:S02]  /*f8240*/  PRMT R12, R12, 0x3340, R0.reuse ;  /* 0x000033400c0c7816 */ /* 0x100fe40000000000 */
[----:B------:R-:W-:Y:S02]  /*f8250*/  PRMT R13, R9, 0x3340, R0 ;  /* 0x00003340090d7816 */ /* 0x000fe40000000000 */
[----:B---3--:R-:W-:-:S05]  /*f8260*/  PRMT R24, R28, 0x5410, R29 ;  /* 0x000054101c187816 */ /* 0x008fca000000001d */
[----:B------:R0:W-:Y:S01]  /*f8270*/  STL [R1+0x181c], R24 ;  /* 0x00181c1801007387 */ /* 0x0001e20000100800 */
[----:B------:R-:W-:-:S03]  /*f8280*/  PRMT R6, R6, 0x5410, R23 ;  /* 0x0000541006067816 */ /* 0x000fc60000000017 */
[----:B------:R1:W-:Y:S01]  /*f8290*/  STL [R1+0x1828], R16 ;  /* 0x0018281001007387 */ /* 0x0003e20000100800 */
[----:B0-----:R-:W-:Y:S02]  /*f82a0*/  PRMT R24, R21, 0x5410, R20 ;  /* 0x0000541015187816 */ /* 0x001fe40000000014 */
[----:B-1----:R-:W-:Y:S02]  /*f82b0*/  PRMT R16, R22, 0x5410, R13 ;  /* 0x0000541016107816 */ /* 0x002fe4000000000d */
[----:B------:R-:W-:Y:S01]  /*f82c0*/  PRMT R13, R11, 0x5410, R12 ;  /* 0x000054100b0d7816 */ /* 0x000fe2000000000c */
[----:B------:R-:W-:Y:S04]  /*f82d0*/  STL [R1+0x6050], R24 ;  /* 0x0060501801007387 */ /* 0x000fe80000100800 */
[----:B------:R-:W-:Y:S04]  /*f82e0*/  STL [R1+0x182c], R16 ;  /* 0x00182c1001007387 */ /* 0x000fe80000100800 */
[----:B------:R-:W-:Y:S04]  /*f82f0*/  STL [R1+0x5b88], R13 ;  /* 0x005b880d01007387 */ /* 0x000fe80000100800 */
[----:B------:R0:W-:Y:S01]  /*f8300*/  STL [R1+0x5d38], R6 ;  /* 0x005d380601007387 */ /* 0x0001e20000100800 */
[----:B------:R-:W-:-:S02]  /*f8310*/  PRMT R5, R7, 0x5410, R5 ;  /* 0x0000541007057816 */ /* 0x000fc40000000005 */
[----:B------:R-:W-:Y:S02]  /*f8320*/  LOP3.LUT R19, R26, 0xffff, RZ, 0xc0, !PT ;  /* 0x0000ffff1a137812 */ /* 0x000fe400078ec0ff */
[----:B0-----:R-:W-:Y:S02]  /*f8330*/  PRMT R6, R25, 0x5410, R8 ;  /* 0x0000541019067816 */ /* 0x001fe40000000008 */
[----:B------:R-:W-:Y:S02]  /*f8340*/  LOP3.LUT R13, R27, 0xffff, RZ, 0xc0, !PT ;  /* 0x0000ffff1b0d7812 */ /* 0x000fe400078ec0ff */
[----:B--2---:R-:W-:-:S04]  /*f8350*/  SHF.R.U32.HI R10, RZ, 0x8, R10 ;  /* 0x00000008ff0a7819 */ /* 0x004fc8000001160a */
[----:B------:R-:W-:-:S04]  /*f8360*/  LOP3.LUT R10, R10, 0xffff, RZ, 0xc0, !PT ;  /* 0x0000ffff0a0a7812 */ /* 0x000fc800078ec0ff */
[----:B------:R-:W-:-:S05]  /*f8370*/  PRMT R10, R10, 0x3340, R0 ;  /* 0x000033400a0a7816 */ /* 0x000fca0000000000 */
[----:B------:R-:W-:Y:S04]  /*f8380*/  STL [R1+0x9c], R10 ;  /* 0x00009c0a01007387 */ /* 0x000fe80000100800 */
[----:B------:R0:W-:Y:S04]  /*f8390*/  STL [R1+0x168c], R6 ;  /* 0x00168c0601007387 */ /* 0x0001e80000100800 */
[----:B------:R1:W-:Y:S01]  /*f83a0*/  STL [R1+0x1688], R5 ;  /* 0x0016880501007387 */ /* 0x0003e20000100800 */
[----:B0-----:R-:W-:-:S04]  /*f83b0*/  LOP3.LUT R6, R15, 0xffff, RZ, 0xc0, !PT ;  /* 0x0000ffff0f067812 */ /* 0x001fc800078ec0ff */
[----:B------:R-:W-:Y:S02]  /*f83c0*/  PRMT R7, R6, 0x3340, R0 ;  /* 0x0000334006077816 */ /* 0x000fe40000000000 */
[----:B-1----:R-:W-:-:S04]  /*f83d0*/  PRMT R5, R13, 0x3340, R19 ;  /* 0x000033400d057816 */ /* 0x002fc80000000013 */
[----:B------:R-:W-:-:S05]  /*f83e0*/  PRMT R16, R5, 0x5410, R7 ;  /* 0x0000541005107816 */ /* 0x000fca0000000007 */
[----:B------:R4:W-:Y:S04]  /*f83f0*/  STL [R1+0x6034], R16 ;  /* 0x0060341001007387 */ /* 0x0009e80000100800 */
[----:B------:R-:W2:Y:S04]  /*f8400*/  LDL.LU R12, [R1+0x3f0] ;  /* 0x0003f000010c7983 */ /* 0x000ea80000300800 */
[----:B------:R-:W2:Y:S04]  /*f8410*/  LDL.LU R20, [R1+0x4fc8] ;  /* 0x004fc80001147983 */ /* 0x000ea80000300800 */
[----:B------:R-:W3:Y:S04]  /*f8420*/  LDL.LU R21, [R1+0x738] ;  /* 0x0007380001157983 */ /* 0x000ee80000300800 */
[----:B------:R-:W3:Y:S04]  /*f8430*/  LDL.LU R10, [R1+0x3d0] ;  /* 0x0003d000010a7983 */ /* 0x000ee80000300800 */
[----:B------:R-:W3:Y:S04]  /*f8440*/  LDL.LU R11, [R1+0x4dfc] ;  /* 0x004dfc00010b7983 */ /* 0x000ee80000300800 */
[----:B------:R-:W3:Y:S01]  /*f8450*/  LDL.LU R22, [R1+0x3bc] ;  /* 0x0003bc0001167983 */ /* 0x000ee20000300800 */
[----:B------:R-:W-:-:S03]  /*f8460*/  SHF.R.U32.HI R2, RZ, 0x8, R2 ;  /* 0x00000008ff027819 */ /* 0x000fc60000011602 */
[----:B------:R-:W3:Y:S04]  /*f8470*/  LDL.LU R23, [R1+0x4e04] ;  /* 0x004e040001177983 */ /* 0x000ee80000300800 */
[----:B------:R-:W3:Y:S04]  /*f8480*/  LDL.LU R8, [R1+0x224] ;  /* 0x0002240001087983 */ /* 0x000ee80000300800 */
[----:B------:R-:W3:Y:S01]  /*f8490*/  LDL.LU R7, [R1+0x4de4] ;  /* 0x004de40001077983 */ /* 0x000ee20000300800 */
[----:B----4-:R-:W-:Y:S02]  /*f84a0*/  SHF.R.U32.HI R16, RZ, 0x8, R3 ;  /* 0x00000008ff107819 */ /* 0x010fe40000011603 */
[----:B------:R-:W-:Y:S01]  /*f84b0*/  LOP3.LUT R15, R2, 0xffff, RZ, 0xc0, !PT ;  /* 0x0000ffff020f7812 */ /* 0x000fe200078ec0ff */
[----:B------:R-:W4:Y:S04]  /*f84c0*/  LDL.LU R3, [R1+0x5234] ;  /* 0x0052340001037983 */ /* 0x000f280000300800 */
[----:B------:R-:W4:Y:S01]  /*f84d0*/  LDL.LU R25, [R1+0x1c08] ;  /* 0x001c080001197983 */ /* 0x000f220000300800 */
[----:B------:R-:W-:-:S03]  /*f84e0*/  SHF.R.U32.HI R24, RZ, 0x8, R4 ;  /* 0x00000008ff187819 */ /* 0x000fc60000011604 */
[----:B------:R-:W4:Y:S04]  /*f84f0*/  LDL.LU R2, [R1+0x4f3c] ;  /* 0x004f3c0001027983 */ /* 0x000f280000300800 */
[----:B------:R-:W4:Y:S04]  /*f8500*/  LDL.LU R5, [R1+0x5280] ;  /* 0x0052800001057983 */ /* 0x000f280000300800 */
[----:B------:R-:W4:Y:S04]  /*f8510*/  LDL.LU R4, [R1+0x1e8c] ;  /* 0x001e8c0001047983 */ /* 0x000f280000300800 */
[----:B------:R-:W4:Y:S01]  /*f8520*/  LDL.LU R27, [R1+0x516c] ;  /* 0x00516c00011b7983 */ /* 0x000f220000300800 */
[----:B------:R-:W-:-:S04]  /*f8530*/  LOP3.LUT R24, R24, 0xffff, RZ, 0xc0, !PT ;  /* 0x0000ffff18187812 */ /* 0x000fc800078ec0ff */
[----:B------:R-:W-:Y:S02]  /*f8540*/  PRMT R15, R15, 0x3340, R24 ;  /* 0x000033400f0f7816 */ /* 0x000fe40000000018 */
[----:B------:R-:W-:-:S03]  /*f8550*/  SHF.R.U32.HI R13, RZ, 0x8, R13 ;  /* 0x00000008ff0d7819 */ /* 0x000fc6000001160d */
[----:B------:R0:W-:Y:S01]  /*f8560*/  STL [R1+0x60d0], R15 ;  /* 0x0060d00f01007387 */ /* 0x0001e20000100800 */
[----:B------:R-:W-:Y:S02]  /*f8570*/  SHF.R.U32.HI R6, RZ, 0x8, R6 ;  /* 0x00000008ff067819 */ /* 0x000fe40000011606 */
[----:B------:R-:W-:Y:S02]  /*f8580*/  LOP3.LUT R16, R16, 0xffff, RZ, 0xc0, !PT ;  /* 0x0000ffff10107812 */ /* 0x000fe400078ec0ff */
[----:B------:R-:W-:Y:S02]  /*f8590*/  LOP3.LUT R13, R13, 0xffff, RZ, 0xc0, !PT ;  /* 0x0000ffff0d0d7812 */ /* 0x000fe400078ec0ff */
[----:B0-----:R-:W-:Y:S02]  /*f85a0*/  SHF.R.U32.HI R15, RZ, 0x8, R19 ;  /* 0x00000008ff0f7819 */ /* 0x001fe40000011613 */
[----:B------:R-:W-:Y:S02]  /*f85b0*/  LOP3.LUT R6, R6, 0xffff, RZ, 0xc0, !PT ;  /* 0x0000ffff06067812 */ /* 0x000fe400078ec0ff */
[----:B------:R-:W-:-:S02]  /*f85c0*/  LOP3.LUT R15, R15, 0xffff, RZ, 0xc0, !PT ;  /* 0x0000ffff0f0f7812 */ /* 0x000fc400078ec0ff */
[--C-:B------:R-:W-:Y:S02]  /*f85d0*/  PRMT R26, R16, 0x3340, R0.reuse ;  /* 0x00003340101a7816 */ /* 0x100fe40000000000 */
[----:B------:R-:W-:Y:S02]  /*f85e0*/  PRMT R15, R13, 0x3340, R15 ;  /* 0x000033400d0f7816 */ /* 0x000fe4000000000f */
[----:B------:R-:W-:Y:S01]  /*f85f0*/  PRMT R6, R6, 0x3340, R0 ;  /* 0x0000334006067816 */ /* 0x000fe20000000000 */
[----:B------:R-:W-:Y:S04]  /*f8600*/  STL [R1+0x60d4], R26 ;  /* 0x0060d41a01007387 */ /* 0x000fe80000100800 */
[----:B------:R-:W-:Y:S04]  /*f8610*/  STL [R1+0x2e8], R15 ;  /* 0x0002e80f01007387 */ /* 0x000fe80000100800 */
[----:B------:R0:W-:Y:S02]  /*f8620*/  STL [R1+0xd8], R6 ;  /* 0x0000d80601007387 */ /* 0x0001e40000100800 */
[----:B0-----:R-:W-:-:S04]  /*f8630*/  SHF.R.U32.HI R6, RZ, 0x8, R18 ;  /* 0x00000008ff067819 */ /* 0x001fc80000011612 */
[----:B------:R-:W-:Y:S02]  /*f8640*/  LOP3.LUT R6, R6, 0xffff, RZ, 0xc0, !PT ;  /* 0x0000ffff06067812 */ /* 0x000fe400078ec0ff */
[----:B--2---:R-:W-:Y:S02]  /*f8650*/  PRMT R13, R20, 0x5410, R12 ;  /* 0x00005410140d7816 */ /* 0x004fe4000000000c */
[----:B---3--:R-:W-:-:S03]  /*f8660*/  SHF.R.U32.HI R12, RZ, 0x8, R21 ;  /* 0x00000008ff0c7819 */ /* 0x008fc60000011615 */
[----:B------:R0:W-:Y:S01]  /*f8670*/  STL [R1+0x167c], R13 ;  /* 0x00167c0d01007387 */ /* 0x0001e20000100800 */
[----:B------:R-:W-:Y:S02]  /*f8680*/  LOP3.LUT R12, R12, 0xffff, RZ, 0xc0, !PT ;  /* 0x0000ffff0c0c7812 */ /* 0x000fe400078ec0ff */
[----:B------:R-:W-:Y:S02]  /*f8690*/  PRMT R10, R11, 0x5410, R10 ;  /* 0x000054100b0a7816 */ /* 0x000fe4000000000a */
[--C-:B0-----:R-:W-:Y:S02]  /*f86a0*/  PRMT R13, R12, 0x3340, R0.reuse ;  /* 0x000033400c0d7816 */ /* 0x101fe40000000000 */
[----:B------:R-:W-:Y:S02]  /*f86b0*/  PRMT R12, R6, 0x3340, R0 ;  /* 0x00003340060c7816 */ /* 0x000fe40000000000 */
[----:B------:R-:W-:Y:S01]  /*f86c0*/  PRMT R6, R23, 0x5410, R22 ;  /* 0x0000541017067816 */ /* 0x000fe20000000016 */
[----:B------:R-:W-:Y:S04]  /*f86d0*/  STL [R1+0x110], R13 ;  /* 0x0001100d01007387 */ /* 0x000fe80000100800 */
[----:B------:R-:W-:Y:S01]  /*f86e0*/  STL [R1+0x10c], R12 ;  /* 0x00010c0c01007387 */ /* 0x000fe20000100800 */
[----:B------:R-:W-:-:S03]  /*f86f0*/  PRMT R7, R7, 0x5410, R8 ;  /* 0x0000541007077816 */ /* 0x000fc60000000008 */
[----:B------:R-:W-:Y:S04]  /*f8700*/  STL [R1+0x1678], R10 ;  /* 0x0016780a01007387 */ /* 0x000fe80000100800 */
[----:B------:R-:W-:Y:S01]  /*f8710*/  STL [R1+0x5d80], R7 ;  /* 0x005d800701007387 */ /* 0x000fe20000100800 */
[----:B----4-:R-:W-:-:S03]  /*f8720*/  LOP3.LUT R3, R3, 0xffff, RZ, 0xc0, !PT ;  /* 0x0000ffff03037812 */ /* 0x010fc600078ec0ff */
[----:B------:R0:W-:Y:S01]  /*f8730*/  STL [R1+0x166c], R6 ;  /* 0x00166c0601007387 */ /* 0x0001e20000100800 */
[----:B------:R-:W-:Y:S02]  /*f8740*/  LOP3.LUT R2, R2, 0xffff, RZ, 0xc0, !PT ;  /* 0x0000ffff02027812 */ /* 0x000fe400078ec0ff */
[----:B0-----:R-:W-:Y:S02]  /*f8750*/  LOP3.LUT R6, R25, 0xffff, RZ, 0xc0, !PT ;  /* 0x0000ffff19067812 */ /* 0x001fe400078ec0ff */
[----:B------:R-:W-:Y:S02]  /*f8760*/  PRMT R8, R3, 0x3340, R2 ;  /* 0x0000334003087816 */ /* 0x000fe40000000002 */
[----:B------:R-:W-:Y:S02]  /*f8770*/  PRMT R10, R6, 0x3340, R0 ;  /* 0x00003340060a7816 */ /* 0x000fe40000000000 */
[----:B------:R-:W-:Y:S02]  /*f8780*/  LOP3.LUT R5, R5, 0xffff, RZ, 0xc0, !PT ;  /* 0x0000ffff05057812 */ /* 0x000fe400078ec0ff */
[----:B------:R-:W-:-:S02]  /*f8790*/  LOP3.LUT R4, R4, 0xffff, RZ, 0xc0, !PT ;  /* 0x0000ffff04047812 */ /* 0x000fc400078ec0ff */
[----:B------:R-:W-:Y:S02]  /*f87a0*/  LOP3.LUT R7, R27, 0xffff, RZ, 0xc0, !PT ;  /* 0x0000ffff1b077812 */ /* 0x000fe400078ec0ff */
[----:B------:R-:W-:Y:S02]  /*f87b0*/  PRMT R11, R8, 0x5410, R10 ;  /* 0x00005410080b7816 */ /* 0x000fe4000000000a */
[----:B------:R-:W-:Y:S02]  /*f87c0*/  PRMT R10, R4, 0x3340, R0 ;  /* 0x00003340040a7816 */ /* 0x000fe40000000000 */
[----:B------:R-:W-:-:S04]  /*f87d0*/  PRMT R8, R5, 0x3340, R7 ;  /* 0x0000334005087816 */ /* 0x000fc80000000007 */
[----:B------:R-:W-:Y:S01]  /*f87e0*/  PRMT R8, R8, 0x5410, R10 ;  /* 0x0000541008087816 */ /* 0x000fe2000000000a */
[----:B------:R0:W-:Y:S04]  /*f87f0*/  STL [R1+0x330], R11 ;  /* 0x0003300b01007387 */ /* 0x0001e80000100800 */
[----:B------:R1:W-:Y:S04]  /*f8800*/  STL [R1+0x328], R8 ;  /* 0x0003280801007387 */ /* 0x0003e80000100800 */
[----:B------:R-:W2:Y:S04]  /*f8810*/  LDL.LU R29, [R1+0x784] ;  /* 0x00078400011d7983 */ /* 0x000ea80000300800 */
[----:B------:R-:W3:Y:S01]  /*f8820*/  LDL.LU R28, [R1+0x220] ;  /* 0x00022000011c7983 */ /* 0x000ee20000300800 */
[----:B------:R-:W-:-:S03]  /*f8830*/  SHF.R.U32.HI R5, RZ, 0x8, R5 ;  /* 0x00000008ff057819 */ /* 0x000fc60000011605 */
[----:B------:R-:W3:Y:S01]  /*f8840*/  LDL.LU R18, [R1+0x4df0] ;  /* 0x004df00001127983 */ /* 0x000ee20000300800 */
        /* <DEDUP_REMOVED lines=9> */
[----:B------:R-:W4:Y:S04]  /*f88e0*/  LDL.LU R21, [R1+0x5218] ;  /* 0x0052180001157983 */ /* 0x000f280000300800 */
[----:B------:R-:W4:Y:S04]  /*f88f0*/  LDL.LU R12, [R1+0x154] ;  /* 0x00015400010c7983 */ /* 0x000f280000300800 */
[----:B------:R1:W-:Y:S04]  /*f8900*/  STL [R1+0x108], R4 ;  /* 0x0001080401007387 */ /* 0x0003e80000100800 */
[----:B------:R-:W4:Y:S04]  /*f8910*/  LDL.LU R20, [R1+0x17c8] ;  /* 0x0017c80001147983 */ /* 0x000f280000300800 */
[----:B------:R-:W4:Y:S01]  /*f8920*/  LDL.LU R10, [R1+0x178c] ;  /* 0x00178c00010a7983 */ /* 0x000f220000300800 */
[----:B------:R-:W-:-:S03]  /*f8930*/  SHF.R.U32.HI R7, RZ, 0x8, R3 ;  /* 0x00000008ff077819 */ /* 0x000fc60000011603 */
[----:B0-----:R-:W4:Y:S04]  /*f8940*/  LDL.LU R11, [R1+0x5214] ;  /* 0x00521400010b7983 */ /* 0x001f280000300800 */
[----:B------:R-:W4:Y:S01]  /*f8950*/  LDL.LU R22, [R1+0x158] ;  /* 0x0001580001167983 */ /* 0x000f220000300800 */
[----:B------:R-:W-:-:S03]  /*f8960*/  SHF.R.U32.HI R13, RZ, 0x8, R2 ;  /* 0x00000008ff0d7819 */ /* 0x000fc60000011602 */
[----:B------:R-:W4:Y:S04]  /*f8970*/  LDL.LU R23, [R1+0x5208] ;  /* 0x0052080001177983 */ /* 0x000f280000300800 */
[----:B-1----:R-:W4:Y:S04]  /*f8980*/  LDL.LU R8, [R1+0x15c] ;  /* 0x00015c0001087983 */ /* 0x002f280000300800 */
[----:B------:R-:W4:Y:S04]  /*f8990*/  LDL.LU R3, [R1+0x5244] ;  /* 0x0052440001037983 */ /* 0x000f280000300800 */
[----:B------:R-:W4:Y:S04]  /*f89a0*/  LDL.LU R4, [R1+0x1c34] ;  /* 0x001c340001047983 */ /* 0x000f280000300800 */
[----:B------:R-:W4:Y:S04]  /*f89b0*/  LDL.LU R2, [R1+0x4f50] ;  /* 0x004f500001027983 */ /* 0x000f280000300800 */
[----:B------:R-:W4:Y:S04]  /*f89c0*/  LDL.LU R25, [R1+0x5288] ;  /* 0x0052880001197983 */ /* 0x000f280000300800 */
[----:B------:R-:W4:Y:S04]  /*f89d0*/  LDL.LU R5, [R1+0x1edc] ;  /* 0x001edc0001057983 */ /* 0x000f280000300800 */
[----:B------:R-:W4:Y:S01]  /*f89e0*/  LDL.LU R27, [R1+0x5178] ;  /* 0x00517800011b7983 */ /* 0x000f220000300800 */
[----:B------:R-:W-:-:S02]  /*f89f0*/  SHF.R.U32.HI R6, RZ, 0x8, R6 ;  /* 0x00000008ff067819 */ /* 0x000fc40000011606 */
[----:B------:R-:W-:Y:S02]  /*f8a00*/  LOP3.LUT R7, R7, 0xffff, RZ, 0xc0, !PT ;  /* 0x0000ffff07077812 */ /* 0x000fe400078ec0ff */
[----:B------:R-:W-:Y:S02]  /*f8a10*/  LOP3.LUT R13, R13, 0xffff, RZ, 0xc0, !PT ;  /* 0x0000ffff0d0d7812 */ /* 0x000fe400078ec0ff */
[----:B------:R-:W-:Y:S02]  /*f8a20*/  LOP3.LUT R6, R6, 0xffff, RZ, 0xc0, !PT ;  /* 0x0000ffff06067812 */ /* 0x000fe400078ec0ff */
[----:B------:R-:W-:Y:S02]  /*f8a30*/  PRMT R15, R7, 0x3340, R13 ;  /* 0x00003340070f7816 */ /* 0x000fe4000000000d */
[----:B------:R-:W-:-:S03]  /*f8a40*/  PRMT R13, R6, 0x3340, R0 ;  /* 0x00003340060d7816 */ /* 0x000fc60000000000 */
[----:B------:R-:W-:Y:S04]  /*f8a50*/  STL [R1+0x2e0], R15 ;  /* 0x0002e00f01007387 */ /* 0x000fe80000100800 */
[----:B------:R0:W-:Y:S01]  /*f8a60*/  STL [R1+0x104], R13 ;  /* 0x0001040d01007387 */ /* 0x0001e20000100800 */
[----:B--2---:R-:W-:Y:S02]  /*f8a70*/  SHF.R.U32.HI R7, RZ, 0x8, R29 ;  /* 0x00000008ff077819 */ /* 0x004fe4000001161d */
[----:B---3--:R-:W-:Y:S02]  /*f8a80*/  PRMT R6, R18, 0x5410, R28 ;  /* 0x0000541012067816 */ /* 0x008fe4000000001c */
[----:B------:R-:W-:-:S03]  /*f8a90*/  LOP3.LUT R7, R7, 0xffff, RZ, 0xc0, !PT ;  /* 0x0000ffff07077812 */ /* 0x000fc600078ec0ff */
[----:B------:R1:W-:Y:S01]  /*f8aa0*/  STL [R1+0x5d84], R6 ;  /* 0x005d840601007387 */ /* 0x0003e20000100800 */
[----:B0-----:R-:W-:Y:S02]  /*f8ab0*/  PRMT R13, R7, 0x3340, R0 ;  /* 0x00003340070d7816 */ /* 0x001fe40000000000 */
[----:B-1----:R-:W-:-:S04]  /*f8ac0*/  SHF.R.U32.HI R6, RZ, 0x8, R14 ;  /* 0x00000008ff067819 */ /* 0x002fc8000001160e */
[----:B------:R-:W-:Y:S02]  /*f8ad0*/  LOP3.LUT R7, R6, 0xffff, RZ, 0xc0, !PT ;  /* 0x0000ffff06077812 */ /* 0x000fe400078ec0ff */
[----:B----4-:R-:W-:Y:S02]  /*f8ae0*/  LOP3.LUT R6, R19, 0xffff, RZ, 0xc0, !PT ;  /* 0x0000ffff13067812 */ /* 0x010fe400078ec0ff */
[----:B------:R-:W-:Y:S01]  /*f8af0*/  PRMT R7, R7, 0x3340, R0 ;  /* 0x0000334007077816 */ /* 0x000fe20000000000 */
[----:B------:R0:W-:Y:S01]  /*f8b00*/  STL [R1+0x100], R13 ;  /* 0x0001000d01007387 */ /* 0x0001e20000100800 */
[----:B------:R-:W-:-:S03]  /*f8b10*/  PRMT R21, R21, 0x4210, R6 ;  /* 0x0000421015157816 */ /* 0x000fc60000000006 */
[----:B------:R1:W-:Y:S01]  /*f8b20*/  STL [R1+0xfc], R7 ;  /* 0x0000fc0701007387 */ /* 0x0003e20000100800 */
[----:B0-----:R-:W-:Y:S02]  /*f8b30*/  PRMT R13, R12, 0x5210, R6 ;  /* 0x000052100c0d7816 */ /* 0x001fe40000000006 */
[----:B------:R-:W-:Y:S02]  /*f8b40*/  LOP3.LUT R6, R10, 0xffff, RZ, 0xc0, !PT ;  /* 0x0000ffff0a067812 */ /* 0x000fe400078ec0ff */
[----:B-1----:R-:W-:-:S04]  /*f8b50*/  LOP3.LUT R7, R20, 0xffff, RZ, 0xc0, !PT ;  /* 0x0000ffff14077812 */ /* 0x002fc800078ec0ff */
[--C-:B------:R-:W-:Y:S02]  /*f8b60*/  PRMT R20, R11, 0x4210, R7.reuse ;  /* 0x000042100b147816 */ /* 0x100fe40000000007 */
[----:B------:R-:W-:Y:S02]  /*f8b70*/  PRMT R7, R22, 0x5210, R7 ;  /* 0x0000521016077816 */ /* 0x000fe40000000007 */
[--C-:B------:R-:W-:Y:S01]  /*f8b80*/  PRMT R11, R23, 0x4210, R6.reuse ;  /* 0x00004210170b7816 */ /* 0x100fe20000000006 */
[----:B------:R-:W-:Y:S01]  /*f8b90*/  STL [R1+0x5bc0], R13 ;  /* 0x005bc00d01007387 */ /* 0x000fe20000100800 */
[----:B------:R-:W-:-:S03]  /*f8ba0*/  PRMT R6, R8, 0x5210, R6 ;  /* 0x0000521008067816 */ /* 0x000fc60000000006 */
[----:B------:R-:W-:Y:S01]  /*f8bb0*/  STL [R1+0x5bc4], R11 ;  /* 0x005bc40b01007387 */ /* 0x000fe20000100800 */
[----:B------:R-:W-:-:S03]  /*f8bc0*/  LOP3.LUT R3, R3, 0xffff, RZ, 0xc0, !PT ;  /* 0x0000ffff03037812 */ /* 0x000fc600078ec0ff */
[----:B------:R-:W-:Y:S01]  /*f8bd0*/  STL [R1+0x7a4], R7 ;  /* 0x0007a40701007387 */ /* 0x000fe20000100800 */
[----:B------:R-:W-:Y:S02]  /*f8be0*/  LOP3.LUT R4, R4, 0xffff, RZ, 0xc0, !PT ;  /* 0x0000ffff04047812 */ /* 0x000fe400078ec0ff */
[----:B------:R-:W-:Y:S01]  /*f8bf0*/  LOP3.LUT R2, R2, 0xffff, RZ, 0xc0, !PT ;  /* 0x0000ffff02027812 */ /* 0x000fe200078ec0ff */
[----:B------:R0:W-:Y:S01]  /*f8c00*/  STL [R1+0x7a8], R6 ;  /* 0x0007a80601007387 */ /* 0x0001e20000100800 */
[----:B------:R-:W-:Y:S02]  /*f8c10*/  PRMT R10, R4, 0x3340, R0 ;  /* 0x00003340040a7816 */ /* 0x000fe40000000000 */
[----:B------:R-:W-:Y:S02]  /*f8c20*/  PRMT R8, R3, 0x3340, R2 ;  /* 0x0000334003087816 */ /* 0x000fe40000000002 */
[----:B------:R-:W-:Y:S02]  /*f8c30*/  LOP3.LUT R5, R5, 0xffff, RZ, 0xc0, !PT ;  /* 0x0000ffff05057812 */ /* 0x000fe400078ec0ff */
[----:B0-----:R-:W-:-:S02]  /*f8c40*/  LOP3.LUT R6, R25, 0xffff, RZ, 0xc0, !PT ;  /* 0x0000ffff19067812 */ /* 0x001fc400078ec0ff */
[----:B------:R-:W-:Y:S02]  /*f8c50*/  LOP3.LUT R7, R27, 0xffff, RZ, 0xc0, !PT ;  /* 0x0000ffff1b077812 */ /* 0x000fe400078ec0ff */
[----:B------:R-:W-:Y:S02]  /*f8c60*/  PRMT R11, R8, 0x5410, R10 ;  /* 0x00005410080b7816 */ /* 0x000fe4000000000a */
[----:B------:R-:W-:Y:S02]  /*f8c70*/  PRMT R10, R5, 0x3340, R0 ;  /* 0x00003340050a7816 */ /* 0x000fe40000000000 */
[----:B------:R-:W-:-:S04]  /*f8c80*/  PRMT R8, R6, 0x3340, R7 ;  /* 0x0000334006087816 */ /* 0x000fc80000000007 */
[----:B------:R-:W-:Y:S01]  /*f8c90*/  PRMT R8, R8, 0x5410, R10 ;  /* 0x0000541008087816 */ /* 0x000fe2000000000a */
[----:B------:R0:W-:Y:S01]  /*f8ca0*/  STL [R1+0x344], R11 ;  /* 0x0003440b01007387 */ /* 0x0001e20000100800 */
[----:B------:R-:W-:Y:S02]  /*f8cb0*/  SHF.R.U32.HI R6, RZ, 0x8, R6 ;  /* 0x00000008ff067819 */ /* 0x000fe40000011606 */
[----:B------:R-:W-:Y:S01]  /*f8cc0*/  SHF.R.U32.HI R7, RZ, 0x8, R7 ;  /* 0x00000008ff077819 */ /* 0x000fe20000011607 */
[----:B------:R-:W-:Y:S01]  /*f8cd0*/  STL [R1+0x33c], R8 ;  /* 0x00033c0801007387 */ /* 0x000fe20000100800 */
[----:B------:R-:W-:Y:S02]  /*f8ce0*/  SHF.R.U32.HI R5, RZ, 0x8, R5 ;  /* 0x00000008ff057819 */ /* 0x000fe40000011605 */
[----:B------:R-:W-:Y:S01]  /*f8cf0*/  LOP3.LUT R6, R6, 0xffff, RZ, 0xc0, !PT ;  /* 0x0000ffff06067812 */ /* 0x000fe200078ec0ff */
[----:B------:R-:W2:Y:S01]  /*f8d00*/  LDL.LU R26, [R1+0x1b18] ;  /* 0x001b1800011a7983 */ /* 0x000ea20000300800 */
[----:B------:R-:W-:-:S03]  /*f8d10*/  LOP3.LUT R7, R7, 0xffff, RZ, 0xc0, !PT ;  /* 0x0000ffff07077812 */ /* 0x000fc600078ec0ff */
[----:B------:R-:W3:Y:S01]  /*f8d20*/  LDL.LU R15, [R1+0x4e4c] ;  /* 0x004e4c00010f7983 */ /* 0x000ee20000300800 */
[----:B------:R-:W-:-:S03]  /*f8d30*/  LOP3.LUT R5, R5, 0xffff, RZ, 0xc0, !PT ;  /* 0x0000ffff05057812 */ /* 0x000fc600078ec0ff */
[----:B------:R-:W4:Y:S01]  /*f8d40*/  LDL.LU R23, [R1+0x5210] ;  /* 0x0052100001177983 */ /* 0x000f220000300800 */
[----:B------:R-:W-:-:S03]  /*f8d50*/  PRMT R6, R6, 0x3340, R7 ;  /* 0x0000334006067816 */ /* 0x000fc60000000007 */
[----:B------:R-:W4:Y:S01]  /*f8d60*/  LDL.LU R12, [R1+0x160] ;  /* 0x00016000010c7983 */ /* 0x000f220000300800 */
[----:B------:R-:W-:-:S03]  /*f8d70*/  PRMT R5, R5, 0x3340, R0 ;  /* 0x0000334005057816 */ /* 0x000fc60000000000 */
[----:B------:R-:W4:Y:S04]  /*f8d80*/  LDL.LU R16, [R1+0x50] ;  /* 0x0000500001107983 */ /* 0x000f280000300800 */
[----:B------:R1:W-:Y:S04]  /*f8d90*/  STL [R1+0x2dc], R6 ;  /* 0x0002dc0601007387 */ /* 0x0003e80000100800 */
[----:B------:R-:W4:Y:S04]  /*f8da0*/  LDL.LU R24, [R1+0x1b28] ;  /* 0x001b280001187983 */ /* 0x000f280000300800 */
[----:B------:R1:W-:Y:S04]  /*f8db0*/  STL [R1+0xf8], R5 ;  /* 0x0000f80501007387 */ /* 0x0003e80000100800 */
[----:B------:R-:W4:Y:S01]  /*f8dc0*/  LDL.LU R22, [R1+0x520c] ;  /* 0x00520c0001167983 */ /* 0x000f220000300800 */
[----:B------:R-:W-:-:S03]  /*f8dd0*/  SHF.R.U32.HI R2, RZ, 0x8, R2 ;  /* 0x00000008ff027819 */ /* 0x000fc60000011602 */
[----:B------:R-:W4:Y:S01]  /*f8de0*/  LDL.LU R10, [R1+0x168] ;  /* 0x00016800010a7983 */ /* 0x000f220000300800 */
[----:B------:R-:W-:-:S03]  /*f8df0*/  SHF.R.U32.HI R3, RZ, 0x8, R3 ;  /* 0x00000008ff037819 */ /* 0x000fc60000011603 */
[----:B------:R-:W4:Y:S04]  /*f8e00*/  LDL.LU R29, [R1+0x1818] ;  /* 0x00181800011d7983 */ /* 0x000f280000300800 */
[----:B------:R-:W4:Y:S01]  /*f8e10*/  LDL.LU R28, [R1+0x17fc] ;  /* 0x0017fc00011c7983 */ /* 0x000f220000300800 */
[----:B0-----:R-:W-:-:S03]  /*f8e20*/  LOP3.LUT R11, R2, 0xffff, RZ, 0xc0, !PT ;  /* 0x0000ffff020b7812 */ /* 0x001fc600078ec0ff */
[----:B------:R-:W4:Y:S01]  /*f8e30*/  LDL.LU R14, [R1+0x5200] ;  /* 0x00520000010e7983 */ /* 0x000f220000300800 */
[----:B-1----:R-:W-:-:S03]  /*f8e40*/  SHF.R.U32.HI R6, RZ, 0x8, R4 ;  /* 0x00000008ff067819 */ /* 0x002fc60000011604 */
[----:B------:R-:W4:Y:S01]  /*f8e50*/  LDL.LU R18, [R1+0x164] ;  /* 0x0001640001127983 */ /* 0x000f220000300800 */
[----:B------:R-:W-:-:S03]  /*f8e60*/  LOP3.LUT R7, R3, 0xffff, RZ, 0xc0, !PT ;  /* 0x0000ffff03077812 */ /* 0x000fc600078ec0ff */
        /* <DEDUP_REMOVED lines=8> */
[----:B------:R-:W-:-:S02]  /*f8ef0*/  PRMT R7, R7, 0x3340, R11 ;  /* 0x0000334007077816 */ /* 0x000fc4000000000b */
[----:B------:R-:W-:-:S03]  /*f8f00*/  LOP3.LUT R6, R6, 0xffff, RZ, 0xc0, !PT ;  /* 0x0000ffff06067812 */ /* 0x000fc600078ec0ff */
[----:B------:R2:W-:Y:S01]  /*f8f10*/  STL [R1+0x2d8], R7 ;  /* 0x0002d80701007387 */ /* 0x0005e20000100800 */
[----:B------:R-:W-:-:S05]  /*f8f20*/  PRMT R11, R6, 0x3340, R0 ;  /* 0x00003340060b7816 */ /* 0x000fca0000000000 */
[----:B------:R0:W-:Y:S01]  /*f8f30*/  STL [R1+0xf4], R11 ;  /* 0x0000f40b01007387 */ /* 0x0001e20000100800 */
[----:B--2---:R-:W-:Y:S02]  /*f8f40*/  LOP3.LUT R7, R26, 0xffff, RZ, 0xc0, !PT ;  /* 0x0000ffff1a077812 */ /* 0x004fe400078ec0ff */
[----:B---3--:R-:W-:Y:S02]  /*f8f50*/  SHF.R.U32.HI R6, RZ, 0x8, R15 ;  /* 0x00000008ff067819 */ /* 0x008fe4000001160f */
[--C-:B----4-:R-:W-:Y:S02]  /*f8f60*/  PRMT R23, R23, 0x4210, R7.reuse ;  /* 0x0000421017177816 */ /* 0x110fe40000000007 */
[----:B------:R-:W-:Y:S02]  /*f8f70*/  PRMT R12, R12, 0x5210, R7 ;  /* 0x000052100c0c7816 */ /* 0x000fe40000000007 */
[----:B------:R-:W-:Y:S02]  /*f8f80*/  LOP3.LUT R7, R6, 0xffff, RZ, 0xc0, !PT ;  /* 0x0000ffff06077812 */ /* 0x000fe400078ec0ff */
[----:B------:R-:W-:-:S02]  /*f8f90*/  SHF.R.U32.HI R6, RZ, 0x8, R16 ;  /* 0x00000008ff067819 */ /* 0x000fc40000011610 */
[--C-:B0-----:R-:W-:Y:S02]  /*f8fa0*/  PRMT R11, R7, 0x3340, R0.reuse ;  /* 0x00003340070b7816 */ /* 0x101fe40000000000 */
[----:B------:R-:W-:Y:S02]  /*f8fb0*/  LOP3.LUT R7, R6, 0xffff, RZ, 0xc0, !PT ;  /* 0x0000ffff06077812 */ /* 0x000fe400078ec0ff */
[----:B------:R-:W-:Y:S02]  /*f8fc0*/  LOP3.LUT R6, R24, 0xffff, RZ, 0xc0, !PT ;  /* 0x0000ffff18067812 */ /* 0x000fe400078ec0ff */
[----:B------:R-:W-:Y:S01]  /*f8fd0*/  PRMT R7, R7, 0x3340, R0 ;  /* 0x0000334007077816 */ /* 0x000fe20000000000 */
[----:B------:R-:W-:Y:S01]  /*f8fe0*/  STL [R1+0x5bd4], R12 ;  /* 0x005bd40c01007387 */ /* 0x000fe20000100800 */
[----:B------:R-:W-:-:S03]  /*f8ff0*/  PRMT R22, R22, 0x4210, R6 ;  /* 0x0000421016167816 */ /* 0x000fc60000000006 */
[----:B------:R-:W-:Y:S01]  /*f9000*/  STL [R1+0xf0], R11 ;  /* 0x0000f00b01007387 */ /* 0x000fe20000100800 */
[----:B------:R-:W-:-:S03]  /*f9010*/  PRMT R10, R10, 0x5210, R6 ;  /* 0x000052100a0a7816 */ /* 0x000fc60000000006 */
[----:B------:R-:W-:Y:S04]  /*f9020*/  STL.64 [R1+0x5b80], R22 ;  /* 0x005b801601007387 */ /* 0x000fe80000100a00 */
[----:B------:R0:W-:Y:S01]  /*f9030*/  STL [R1+0xdc], R7 ;  /* 0x0000dc0701007387 */ /* 0x0001e20000100800 */
[----:B------:R-:W-:-:S03]  /*f9040*/  LOP3.LUT R6, R28, 0xffff, RZ, 0xc0, !PT ;  /* 0x0000ffff1c067812 */ /* 0x000fc600078ec0ff */
[----:B------:R1:W-:Y:S01]  /*f9050*/  STL.64 [R1+0x5b78], R20 ;  /* 0x005b781401007387 */ /* 0x0003e20000100a00 */
[----:B0-----:R-:W-:-:S03]  /*f9060*/  LOP3.LUT R7, R29, 0xffff, RZ, 0xc0, !PT ;  /* 0x0000ffff1d077812 */ /* 0x001fc600078ec0ff */
[----:B------:R0:W-:Y:S01]  /*f9070*/  STL [R1+0x5bf0], R10 ;  /* 0x005bf00a01007387 */ /* 0x0001e20000100800 */
[--C-:B-1----:R-:W-:Y:S02]  /*f9080*/  PRMT R20, R18, 0x5210, R7.reuse ;  /* 0x0000521012147816 */ /* 0x102fe40000000007 */
[----:B0-----:R-:W-:Y:S02]  /*f9090*/  PRMT R10, R14, 0x4210, R7 ;  /* 0x000042100e0a7816 */ /* 0x001fe40000000007 */
[----:B------:R-:W-:Y:S02]  /*f90a0*/  PRMT R7, R19, 0x4210, R6 ;  /* 0x0000421013077816 */ /* 0x000fe40000000006 */
[----:B------:R-:W-:Y:S02]  /*f90b0*/  LOP3.LUT R2, R2, 0xffff, RZ, 0xc0, !PT ;  /* 0x0000ffff02027812 */ /* 0x000fe400078ec0ff */
[----:B------:R-:W-:Y:S01]  /*f90c0*/  LOP3.LUT R4, R4, 0xffff, RZ, 0xc0, !PT ;  /* 0x0000ffff04047812 */ /* 0x000fe200078ec0ff */
[----:B------:R0:W-:Y:S01]  /*f90d0*/  STL [R1+0x780], R10 ;  /* 0x0007800a01007387 */ /* 0x0001e20000100800 */
[----:B------:R-:W-:-:S03]  /*f90e0*/  LOP3.LUT R3, R3, 0xffff, RZ, 0xc0, !PT ;  /* 0x0000ffff03037812 */ /* 0x000fc600078ec0ff */
[----:B------:R1:W-:Y:S01]  /*f90f0*/  STL [R1+0x784], R7 ;  /* 0x0007840701007387 */ /* 0x0003e20000100800 */
[----:B------:R-:W-:Y:S02]  /*f9100*/  PRMT R21, R8, 0x5210, R6 ;  /* 0x0000521008157816 */ /* 0x000fe40000000006 */
[----:B------:R-:W-:Y:S02]  /*f9110*/  PRMT R8, R2, 0x3340, R3 ;  /* 0x0000334002087816 */ /* 0x000fe40000000003 */
[----:B0-----:R-:W-:Y:S02]  /*f9120*/  PRMT R10, R4, 0x3340, R0 ;  /* 0x00003340040a7816 */ /* 0x001fe40000000000 */
[----:B------:R-:W-:Y:S02]  /*f9130*/  LOP3.LUT R5, R5, 0xffff, RZ, 0xc0, !PT ;  /* 0x0000ffff05057812 */ /* 0x000fe400078ec0ff */
[----:B-1----:R-:W-:Y:S02]  /*f9140*/  LOP3.LUT R7, R25, 0xffff, RZ, 0xc0, !PT ;  /* 0x0000ffff19077812 */ /* 0x002fe400078ec0ff */
[----:B------:R-:W-:-:S02]  /*f9150*/  LOP3.LUT R6, R27, 0xffff, RZ, 0xc0, !PT ;  /* 0x0000ffff1b067812 */ /* 0x000fc400078ec0ff */
[----:B------:R-:W-:Y:S02]  /*f9160*/  PRMT R11, R8, 0x5410, R10 ;  /* 0x00005410080b7816 */ /* 0x000fe4000000000a */
[----:B------:R-:W-:Y:S02]  /*f9170*/  PRMT R10, R5, 0x3340, R0 ;  /* 0x00003340050a7816 */ /* 0x000fe40000000000 */
[--C-:B------:R-:W-:Y:S02]  /*f9180*/  PRMT R8, R7, 0x3340, R6.reuse ;  /* 0x0000334007087816 */ /* 0x100fe40000000006 */
[----:B------:R-:W-:Y:S02]  /*f9190*/  SHF.R.U32.HI R6, RZ, 0x8, R6 ;  /* 0x00000008ff067819 */ /* 0x000fe40000011606 */
[----:B------:R-:W-:Y:S01]  /*f91a0*/  PRMT R8, R8, 0x5410, R10 ;  /* 0x0000541008087816 */ /* 0x000fe2000000000a */
[----:B------:R0:W-:Y:S01]  /*f91b0*/  STL [R1+0x1758], R11 ;  /* 0x0017580b01007387 */ /* 0x0001e20000100800 */
[----:B------:R-:W-:-:S02]  /*f91c0*/  SHF.R.U32.HI R7, RZ, 0x8, R7 ;  /* 0x00000008ff077819 */ /* 0x000fc40000011607 */
[----:B------:R-:W-:Y:S01]  /*f91d0*/  LOP3.LUT R10, R6, 0xffff, RZ, 0xc0, !PT ;  /* 0x0000ffff060a7812 */ /* 0x000fe200078ec0ff */
[----:B------:R1:W-:Y:S01]  /*f91e0*/  STL [R1+0x350], R8 ;  /* 0x0003500801007387 */ /* 0x0003e20000100800 */
[----:B------:R-:W-:-:S03]  /*f91f0*/  SHF.R.U32.HI R5, RZ, 0x8, R5 ;  /* 0x00000008ff057819 */ /* 0x000fc60000011605 */
[----:B0-----:R-:W2:Y:S04]  /*f9200*/  LDL.LU R11, [R1+0x17d8] ;  /* 0x0017d800010b7983 */ /* 0x001ea80000300800 */
[----:B------:R-:W3:Y:S01]  /*f9210*/  LDL.LU R6, [R1+0x52f8] ;  /* 0x0052f80001067983 */ /* 0x000ee20000300800 */
[----:B-1----:R-:W-:-:S03]  /*f9220*/  LOP3.LUT R8, R7, 0xffff, RZ, 0xc0, !PT ;  /* 0x0000ffff07087812 */ /* 0x002fc600078ec0ff */
[----:B------:R-:W4:Y:S01]  /*f9230*/  LDL.LU R13, [R1+0x51f8] ;  /* 0x0051f800010d7983 */ /* 0x000f220000300800 */
[----:B------:R-:W-:-:S03]  /*f9240*/  LOP3.LUT R5, R5, 0xffff, RZ, 0xc0, !PT ;  /* 0x0000ffff05057812 */ /* 0x000fc600078ec0ff */
[----:B------:R-:W4:Y:S01]  /*f9250*/  LDL.LU R7, [R1+0x170] ;  /* 0x0001700001077983 */ /* 0x000f220000300800 */
[----:B------:R-:W-:-:S03]  /*f9260*/  PRMT R8, R8, 0x3340, R10 ;  /* 0x0000334008087816 */ /* 0x000fc6000000000a */
[----:B------:R-:W4:Y:S01]  /*f9270*/  LDL.LU R26, [R1+0x54] ;  /* 0x00005400011a7983 */ /* 0x000f220000300800 */
[----:B------:R-:W-:-:S03]  /*f9280*/  PRMT R5, R5, 0x3340, R0 ;  /* 0x0000334005057816 */ /* 0x000fc60000000000 */
[----:B------:R-:W4:Y:S04]  /*f9290*/  LDL.LU R15, [R1+0x17ec] ;  /* 0x0017ec00010f7983 */ /* 0x000f280000300800 */
[----:B------:R0:W-:Y:S04]  /*f92a0*/  STL [R1+0x2d4], R8 ;  /* 0x0002d40801007387 */ /* 0x0001e80000100800 */
[----:B------:R1:W-:Y:S04]  /*f92b0*/  STL [R1+0xc4], R5 ;  /* 0x0000c40501007387 */ /* 0x0003e80000100800 */
[----:B------:R-:W4:Y:S04]  /*f92c0*/  LDL.LU R16, [R1+0x51e4] ;  /* 0x0051e40001107983 */ /* 0x000f280000300800 */
[----:B------:R-:W4:Y:S01]  /*f92d0*/  LDL.LU R24, [R1+0x174] ;  /* 0x0001740001187983 */ /* 0x000f220000300800 */
[----:B------:R-:W-:-:S03]  /*f92e0*/  SHF.R.U32.HI R2, RZ, 0x8, R2 ;  /* 0x00000008ff027819 */ /* 0x000fc60000011602 */
[----:B------:R-:W4:Y:S01]  /*f92f0*/  LDL.LU R29, [R1+0x1b58] ;  /* 0x001b5800011d7983 */ /* 0x000f220000300800 */
[----:B------:R-:W-:-:S03]  /*f9300*/  LOP3.LUT R12, R2, 0xffff, RZ, 0xc0, !PT ;  /* 0x0000ffff020c7812 */ /* 0x000fc600078ec0ff */
[----:B------:R-:W4:Y:S01]  /*f9310*/  LDL.LU R28, [R1+0x1b4c] ;  /* 0x001b4c00011c7983 */ /* 0x000f220000300800 */
[----:B------:R-:W-:-:S03]  /*f9320*/  SHF.R.U32.HI R3, RZ, 0x8, R3 ;  /* 0x00000008ff037819 */ /* 0x000fc60000011603 */
[----:B------:R-:W4:Y:S04]  /*f9330*/  LDL.LU R14, [R1+0x51dc] ;  /* 0x0051dc00010e7983 */ /* 0x000f280000300800 */
[----:B------:R-:W4:Y:S04]  /*f9340*/  LDL.LU R18, [R1+0x178] ;  /* 0x0001780001127983 */ /* 0x000f280000300800 */
[----:B------:R-:W4:Y:S01]  /*f9350*/  LDL.LU R19, [R1+0x51c8] ;  /* 0x0051c80001137983 */ /* 0x000f220000300800 */
[----:B------:R-:W-:-:S03]  /*f9360*/  SHF.R.U32.HI R10, RZ, 0x8, R4 ;  /* 0x00000008ff0a7819 */ /* 0x000fc60000011604 */
[----:B------:R-:W4:Y:S01]  /*f9370*/  LDL.LU R2, [R1+0x17c] ;  /* 0x00017c0001027983 */ /* 0x000f220000300800 */
[----:B------:R-:W-:-:S03]  /*f9380*/  LOP3.LUT R22, R3, 0xffff, RZ, 0xc0, !PT ;  /* 0x0000ffff03167812 */ /* 0x000fc600078ec0ff */
[----:B------:R-:W4:Y:S04]  /*f9390*/  LDL.LU R4, [R1+0x5258] ;  /* 0x0052580001047983 */ /* 0x000f280000300800 */
[----:B0-----:R-:W4:Y:S04]  /*f93a0*/  LDL.LU R8, [R1+0x1cc8] ;  /* 0x001cc80001087983 */ /* 0x001f280000300800 */
[----:B------:R-:W4:Y:S04]  /*f93b0*/  LDL.LU R3, [R1+0x4f7c] ;  /* 0x004f7c0001037983 */ /* 0x000f280000300800 */
[----:B------:R-:W4:Y:S04]  /*f93c0*/  LDL.LU R25, [R1+0x52a0] ;  /* 0x0052a00001197983 */ /* 0x000f280000300800 */
[----:B-1----:R-:W4:Y:S04]  /*f93d0*/  LDL.LU R5, [R1+0x1fa8] ;  /* 0x001fa80001057983 */ /* 0x002f280000300800 */
[----:B------:R-:W4:Y:S01]  /*f93e0*/  LDL.LU R27, [R1+0x51a0] ;  /* 0x0051a000011b7983 */ /* 0x000f220000300800 */
[----:B------:R-:W-:-:S02]  /*f93f0*/  LOP3.LUT R10, R10, 0xffff, RZ, 0xc0, !PT ;  /* 0x0000ffff0a0a7812 */ /* 0x000fc400078ec0ff */
[----:B------:R-:W-:Y:S02]  /*f9400*/  PRMT R22, R12, 0x3340, R22 ;  /* 0x000033400c167816 */ /* 0x000fe40000000016 */
[----:B------:R-:W-:-:S03]  /*f9410*/  PRMT R12, R10, 0x3340, R0 ;  /* 0x000033400a0c7816 */ /* 0x000fc60000000000 */
[----:B------:R0:W-:Y:S04]  /*f9420*/  STL [R1+0x2d0], R22 ;  /* 0x0002d01601007387 */ /* 0x0001e80000100800 */
[----:B------:R-:W-:Y:S01]  /*f9430*/  STL [R1+0xb8], R12 ;  /* 0x0000b80c01007387 */ /* 0x000fe20000100800 */
[----:B--2---:R-:W-:Y:S02]  /*f9440*/  LOP3.LUT R10, R11, 0xffff, RZ, 0xc0, !PT ;  /* 0x0000ffff0b0a7812 */ /* 0x004fe400078ec0ff */
[----:B---3--:R-:W-:Y:S02]  /*f9450*/  SHF.R.U32.HI R6, RZ, 0x8, R6 ;  /* 0x00000008ff067819 */ /* 0x008fe40000011606 */
[--C-:B----4-:R-:W-:Y:S02]  /*f9460*/  PRMT R11, R13, 0x4210, R10.reuse ;  /* 0x000042100d0b7816 */ /* 0x110fe4000000000a */
[----:B0-----:R-:W-:-:S02]  /*f9470*/  PRMT R22, R7, 0x5210, R10 ;  /* 0x0000521007167816 */ /* 0x001fc4000000000a */
[----:B------:R-:W-:Y:S02]  /*f9480*/  LOP3.LUT R7, R6, 0xffff, RZ, 0xc0, !PT ;  /* 0x0000ffff06077812 */ /* 0x000fe400078ec0ff */
[----:B------:R-:W-:Y:S02]  /*f9490*/  SHF.R.U32.HI R6, RZ, 0x8, R26 ;  /* 0x00000008ff067819 */ /* 0x000fe4000001161a */
[----:B------:R-:W-:Y:S02]  /*f94a0*/  PRMT R10, R7, 0x3340, R0 ;  /* 0x00003340070a7816 */ /* 0x000fe40000000000 */
[----:B------:R-:W-:Y:S01]  /*f94b0*/  LOP3.LUT R7, R6, 0xffff, RZ, 0xc0, !PT ;  /* 0x0000ffff06077812 */ /* 0x000fe200078ec0ff */
[----:B------:R-:W-:Y:S01]  /*f94c0*/  STL [R1+0x788], R11 ;  /* 0x0007880b01007387 */ /* 0x000fe20000100800 */
[----:B------:R-:W-:-:S03]  /*f94d0*/  LOP3.LUT R6, R15, 0xffff, RZ, 0xc0, !PT ;  /* 0x0000ffff0f067812 */ /* 0x000fc600078ec0ff */
[----:B------:R0:W-:Y:S02]  /*f94e0*/  STL [R1+0xa8], R10 ;  /* 0x0000a80a01007387 */ /* 0x0001e40000100800 */
[----:B0-----:R-:W-:Y:S02]  /*f94f0*/  PRMT R10, R7, 0x3340, R0 ;  /* 0x00003340070a7816 */ /* 0x001fe40000000000 */
[--C-:B------:R-:W-:Y:S02]  /*f9500*/  PRMT R23, R24, 0x5210, R6.reuse ;  /* 0x0000521018177816 */ /* 0x100fe40000000006 */
[----:B------:R-:W-:Y:S01]  /*f9510*/  PRMT R7, R16, 0x4210, R6 ;  /* 0x0000421010077816 */ /* 0x000fe20000000006 */
[----:B------:R-:W-:Y:S04]  /*f9520*/  STL [R1+0x98], R10 ;  /* 0x0000980a01007387 */ /* 0x000fe80000100800 */
[----:B------:R-:W-:Y:S01]  /*f9530*/  STL.64 [R1+0x5b98], R22 ;  /* 0x005b981601007387 */ /* 0x000fe20000100a00 */
[----:B------:R-:W-:-:S03]  /*f9540*/  LOP3.LUT R6, R28, 0xffff, RZ, 0xc0, !PT ;  /* 0x0000ffff1c067812 */ /* 0x000fc600078ec0ff */
[----:B------:R0:W-:Y:S02]  /*f9550*/  STL [R1+0x78c], R7 ;  /* 0x00078c0701007387 */ /* 0x0001e40000100800 */
[----:B0-----:R-:W-:Y:S02]  /*f9560*/  LOP3.LUT R7, R29, 0xffff, RZ, 0xc0, !PT ;  /* 0x0000ffff1d077812 */ /* 0x001fe400078ec0ff */
[--C-:B------:R-:W-:Y:S02]  /*f9570*/  PRMT R2, R2, 0x5210, R6.reuse ;  /* 0x0000521002027816 */ /* 0x100fe40000000006 */
[--C-:B------:R-:W-:Y:S02]  /*f9580*/  PRMT R13, R18, 0x5210, R7.reuse ;  /* 0x00005210120d7816 */ /* 0x100fe40000000007 */
[----:B------:R-:W-:Y:S01]  /*f9590*/  PRMT R10, R14, 0x4210, R7 ;  /* 0x000042100e0a7816 */ /* 0x000fe20000000007 */
[----:B------:R-:W-:Y:S01]  /*f95a0*/  STL.64 [R1+0x5b90], R20 ;  /* 0x005b901401007387 */ /* 0x000fe20000100a00 */
[----:B------:R-:W-:-:S03]  /*f95b0*/  PRMT R7, R19, 0x4210, R6 ;  /* 0x0000421013077816 */ /* 0x000fc60000000006 */
[----:B------:R-:W-:Y:S01]  /*f95c0*/  STL [R1+0x5bfc], R13 ;  /* 0x005bfc0d01007387 */ /* 0x000fe20000100800 */
[----:B------:R-:W-:-:S03]  /*f95d0*/  LOP3.LUT R4, R4, 0xffff, RZ, 0xc0, !PT ;  /* 0x0000ffff04047812 */ /* 0x000fc600078ec0ff */
[----:B------:R-:W-:Y:S01]  /*f95e0*/  STL [R1+0x760], R10 ;  /* 0x0007600a01007387 */ /* 0x000fe20000100800 */
[----:B------:R-:W-:-:S03]  /*f95f0*/  LOP3.LUT R3, R3, 0xffff, RZ, 0xc0, !PT ;  /* 0x0000ffff03037812 */ /* 0x000fc600078ec0ff */
[----:B------:R0:W-:Y:S01]  /*f9600*/  STL [R1+0x5bf4], R2 ;  /* 0x005bf40201007387 */ /* 0x0001e20000100800 */
[----:B------:R-:W-:Y:S02]  /*f9610*/  LOP3.LUT R6, R25, 0xffff, RZ, 0xc0, !PT ;  /* 0x0000ffff19067812 */ /* 0x000fe400078ec0ff */
[----:B------:R-:W-:Y:S01]  /*f9620*/  LOP3.LUT R5, R5, 0xffff, RZ, 0xc0, !PT ;  /* 0x0000ffff05057812 */ /* 0x000fe200078ec0ff */
[----:B------:R1:W-:Y:S01]  /*f9630*/  STL [R1+0x764], R7 ;  /* 0x0007640701007387 */ /* 0x0003e20000100800 */
[----:B0-----:R-:W-:Y:S02]  /*f9640*/  LOP3.LUT R2, R8, 0xffff, RZ, 0xc0, !PT ;  /* 0x0000ffff08027812 */ /* 0x001fe400078ec0ff */
[----:B------:R-:W-:Y:S02]  /*f9650*/  PRMT R8, R4, 0x3340, R3 ;  /* 0x0000334004087816 */ /* 0x000fe40000000003 */
[----:B------:R-:W-:Y:S02]  /*f9660*/  PRMT R10, R2, 0x3340, R0 ;  /* 0x00003340020a7816 */ /* 0x000fe40000000000 */
[----:B-1----:R-:W-:-:S02]  /*f9670*/  LOP3.LUT R7, R27, 0xffff, RZ, 0xc0, !PT ;  /* 0x0000ffff1b077812 */ /* 0x002fc400078ec0ff */
[----:B------:R-:W-:Y:S02]  /*f9680*/  PRMT R11, R8, 0x5410, R10 ;  /* 0x00005410080b7816 */ /* 0x000fe4000000000a */
[----:B------:R-:W-:Y:S02]  /*f9690*/  PRMT R10, R5, 0x3340, R0 ;  /* 0x00003340050a7816 */ /* 0x000fe40000000000 */
[--C-:B------:R-:W-:Y:S02]  /*f96a0*/  PRMT R8, R6, 0x3340, R7.reuse ;  /* 0x0000334006087816 */ /* 0x100fe40000000007 */
[----:B------:R-:W-:Y:S02]  /*f96b0*/  SHF.R.U32.HI R6, RZ, 0x8, R6 ;  /* 0x00000008ff067819 */ /* 0x000fe40000011606 */
[----:B------:R-:W-:Y:S02]  /*f96c0*/  PRMT R8, R8, 0x5410, R10 ;  /* 0x0000541008087816 */ /* 0x000fe4000000000a */
[----:B------:R-:W-:Y:S01]  /*f96d0*/  SHF.R.U32.HI R7, RZ, 0x8, R7 ;  /* 0x00000008ff077819 */ /* 0x000fe20000011607 */
[----:B------:R0:W-:Y:S01]  /*f96e0*/  STL [R1+0x1778], R11 ;  /* 0x0017780b01007387 */ /* 0x0001e20000100800 */
[----:B------:R-:W-:-:S02]  /*f96f0*/  LOP3.LUT R6, R6, 0xffff, RZ, 0xc0, !PT ;  /* 0x0000ffff06067812 */ /* 0x000fc400078ec0ff */
[----:B------:R-:W-:Y:S01]  /*f9700*/  LOP3.LUT R7, R7, 0xffff, RZ, 0xc0, !PT ;  /* 0x0000ffff07077812 */ /* 0x000fe200078ec0ff */
[----:B------:R-:W-:Y:S01]  /*f9710*/  STL [R1+0x1768], R8 ;  /* 0x0017680801007387 */ /* 0x000fe20000100800 */
[----:B------:R-:W-:-:S03]  /*f9720*/  SHF.R.U32.HI R5, RZ, 0x8, R5 ;  /* 0x00000008ff057819 */ /* 0x000fc60000011605 */
[----:B------:R-:W2:Y:S01]  /*f9730*/  LDL.LU R10, [R1+0x1a38] ;  /* 0x001a3800010a7983 */ /* 0x000ea20000300800 */
[----:B------:R-:W-:Y:S02]  /*f9740*/  PRMT R7, R6, 0x3340, R7 ;  /* 0x0000334006077816 */ /* 0x000fe40000000007 */
[----:B------:R-:W-:Y:S01]  /*f9750*/  LOP3.LUT R5, R5, 0xffff, RZ, 0xc0, !PT ;  /* 0x0000ffff05057812 */ /* 0x000fe200078ec0ff */
[----:B------:R-:W3:Y:S04]  /*f9760*/  LDL.LU R23, [R1+0x532c] ;  /* 0x00532c0001177983 */ /* 0x000ee80000300800 */
[----:B0-----:R-:W4:Y:S01]  /*f9770*/  LDL.LU R11, [R1+0x51d8] ;  /* 0x0051d800010b7983 */ /* 0x001f220000300800 */
[----:B------:R-:W-:-:S03]  /*f9780*/  PRMT R5, R5, 0x3340, R0 ;  /* 0x0000334005057816 */ /* 0x000fc60000000000 */
[----:B------:R-:W4:Y:S04]  /*f9790*/  LDL.LU R6, [R1+0x180] ;  /* 0x0001800001067983 */ /* 0x000f280000300800 */
[----:B------:R0:W-:Y:S04]  /*f97a0*/  STL [R1+0x2cc], R7 ;  /* 0x0002cc0701007387 */ /* 0x0001e80000100800 */
[----:B0-----:R-:W4:Y:S04]  /*f97b0*/  LDL.LU R7, [R1+0x30] ;  /* 0x0000300001077983 */ /* 0x001f280000300800 */
[----:B------:R0:W-:Y:S04]  /*f97c0*/  STL [R1+0x8c], R5 ;  /* 0x00008c0501007387 */ /* 0x0001e80000100800 */
[----:B------:R-:W4:Y:S04]  /*f97d0*/  LDL.LU R26, [R1+0x1a4c] ;  /* 0x001a4c00011a7983 */ /* 0x000f280000300800 */
[----:B------:R-:W4:Y:S04]  /*f97e0*/  LDL.LU R15, [R1+0x51c4] ;  /* 0x0051c400010f7983 */ /* 0x000f280000300800 */
[----:B------:R-:W4:Y:S01]  /*f97f0*/  LDL.LU R16, [R1+0x184] ;  /* 0x0001840001107983 */ /* 0x000f220000300800 */
[----:B------:R-:W-:-:S03]  /*f9800*/  SHF.R.U32.HI R3, RZ, 0x8, R3 ;  /* 0x00000008ff037819 */ /* 0x000fc60000011603 */
[----:B------:R-:W4:Y:S01]  /*f9810*/  LDL.LU R24, [R1+0x17dc] ;  /* 0x0017dc0001187983 */ /* 0x000f220000300800 */
[----:B------:R-:W-:-:S03]  /*f9820*/  SHF.R.U32.HI R4, RZ, 0x8, R4 ;  /* 0x00000008ff047819 */ /* 0x000fc60000011604 */
[----:B------:R-:W4:Y:S01]  /*f9830*/  LDL.LU R29, [R1+0x1bac] ;  /* 0x001bac00011d7983 */ /* 0x000f220000300800 */
[----:B------:R-:W-:-:S03]  /*f9840*/  LOP3.LUT R13, R3, 0xffff, RZ, 0xc0, !PT ;  /* 0x0000ffff030d7812 */ /* 0x000fc600078ec0ff */
[----:B------:R-:W4:Y:S04]  /*f9850*/  LDL.LU R28, [R1+0x51c0] ;  /* 0x0051c000011c7983 */ /* 0x000f280000300800 */
        /* <DEDUP_REMOVED lines=8> */
[----:B0-----:R-:W4:Y:S04]  /*f98e0*/  LDL.LU R5, [R1+0x201c] ;  /* 0x00201c0001057983 */ /* 0x001f280000300800 */
[----:B------:R-:W4:Y:S01]  /*f98f0*/  LDL.LU R27, [R1+0x51bc] ;  /* 0x0051bc00011b7983 */ /* 0x000f220000300800 */
[----:B------:R-:W-:-:S02]  /*f9900*/  SHF.R.U32.HI R2, RZ, 0x8, R2 ;  /* 0x00000008ff027819 */ /* 0x000fc40000011602 */
[----:B------:R-:W-:Y:S02]  /*f9910*/  PRMT R12, R12, 0x3340, R13 ;  /* 0x000033400c0c7816 */ /* 0x000fe4000000000d */
[----:B------:R-:W-:-:S03]  /*f9920*/  LOP3.LUT R2, R2, 0xffff, RZ, 0xc0, !PT ;  /* 0x0000ffff02027812 */ /* 0x000fc600078ec0ff */
[----:B------:R0:W-:Y:S02]  /*f9930*/  STL [R1+0x6054], R12 ;  /* 0x0060540c01007387 */ /* 0x0001e40000100800 */
[----:B0-----:R-:W-:-:S05]  /*f9940*/  PRMT R12, R2, 0x3340, R0 ;  /* 0x00003340020c7816 */ /* 0x001fca0000000000 */
[----:B------:R-:W-:Y:S01]  /*f9950*/  STL [R1+0x88], R12 ;  /* 0x0000880c01007387 */ /* 0x000fe20000100800 */
[----:B--2---:R-:W-:Y:S02]  /*f9960*/  LOP3.LUT R10, R10, 0xffff, RZ, 0xc0, !PT ;  /* 0x0000ffff0a0a7812 */ /* 0x004fe400078ec0ff */
[----:B---3--:R-:W-:Y:S02]  /*f9970*/  SHF.R.U32.HI R2, RZ, 0x8, R23 ;  /* 0x00000008ff027819 */ /* 0x008fe40000011617 */
[--C-:B----4-:R-:W-:Y:S02]  /*f9980*/  PRMT R13, R11, 0x4210, R10.reuse ;  /* 0x000042100b0d7816 */ /* 0x110fe4000000000a */
[----:B------:R-:W-:Y:S02]  /*f9990*/  PRMT R10, R6, 0x5210, R10 ;  /* 0x00005210060a7816 */ /* 0x000fe4000000000a */
[----:B------:R-:W-:Y:S01]  /*f99a0*/  LOP3.LUT R6, R2, 0xffff, RZ, 0xc0, !PT ;  /* 0x0000ffff02067812 */ /* 0x000fe200078ec0ff */
[----:B------:R-:W-:Y:S04]  /*f99b0*/  STL [R1+0x5c18], R13 ;  /* 0x005c180d01007387 */ /* 0x000fe80000100800 */
[----:B------:R-:W-:Y:S01]  /*f99c0*/  STL [R1+0x730], R10 ;  /* 0x0007300a01007387 */ /* 0x000fe20000100800 */
[----:B------:R-:W-:-:S02]  /*f99d0*/  SHF.R.U32.HI R2, RZ, 0x8, R7 ;  /* 0x00000008ff027819 */ /* 0x000fc40000011607 */
[--C-:B------:R-:W-:Y:S02]  /*f99e0*/  PRMT R7, R6, 0x3340, R0.reuse ;  /* 0x0000334006077816 */ /* 0x100fe40000000000 */
[----:B------:R-:W-:Y:S02]  /*f99f0*/  LOP3.LUT R6, R2, 0xffff, RZ, 0xc0, !PT ;  /* 0x0000ffff02067812 */ /* 0x000fe400078ec0ff */
[----:B------:R-:W-:Y:S01]  /*f9a00*/  LOP3.LUT R2, R26, 0xffff, RZ, 0xc0, !PT ;  /* 0x0000ffff1a027812 */ /* 0x000fe200078ec0ff */
[----:B------:R0:W-:Y:S02]  /*f9a10*/  STL [R1+0x84], R7 ;  /* 0x0000840701007387 */ /* 0x0001e40000100800 */
[----:B0-----:R-:W-:Y:S02]  /*f9a20*/  PRMT R7, R6, 0x3340, R0 ;  /* 0x0000334006077816 */ /* 0x001fe40000000000 */
[--C-:B------:R-:W-:Y:S02]  /*f9a30*/  PRMT R6, R15, 0x4210, R2.reuse ;  /* 0x000042100f067816 */ /* 0x100fe40000000002 */
[----:B------:R-:W-:Y:S01]  /*f9a40*/  PRMT R2, R16, 0x5210, R2 ;  /* 0x0000521010027816 */ /* 0x000fe20000000002 */
[----:B------:R-:W-:Y:S04]  /*f9a50*/  STL [R1+0x80], R7 ;  /* 0x0000800701007387 */ /* 0x000fe80000100800 */
[----:B------:R0:W-:Y:S04]  /*f9a60*/  STL [R1+0x5bf8], R2 ;  /* 0x005bf80201007387 */ /* 0x0001e80000100800 */
[----:B------:R1:W-:Y:S01]  /*f9a70*/  STL [R1+0x744], R6 ;  /* 0x0007440601007387 */ /* 0x0003e20000100800 */
[----:B0-----:R-:W-:-:S02]  /*f9a80*/  LOP3.LUT R2, R29, 0xffff, RZ, 0xc0, !PT ;  /* 0x0000ffff1d027812 */ /* 0x001fc400078ec0ff */
[----:B-1----:R-:W-:Y:S02]  /*f9a90*/  LOP3.LUT R6, R24, 0xffff, RZ, 0xc0, !PT ;  /* 0x0000ffff18067812 */ /* 0x002fe400078ec0ff */
[----:B------:R-:W-:Y:S02]  /*f9aa0*/  PRMT R22, R19, 0x5210, R2 ;  /* 0x0000521013167816 */ /* 0x000fe40000000002 */
[--C-:B------:R-:W-:Y:S02]  /*f9ab0*/  PRMT R10, R14, 0x5210, R6.reuse ;  /* 0x000052100e0a7816 */ /* 0x100fe40000000006 */
[----:B------:R-:W-:Y:S02]  /*f9ac0*/  PRMT R7, R28, 0x4210, R6 ;  /* 0x000042101c077816 */ /* 0x000fe40000000006 */
[----:B------:R-:W-:Y:S01]  /*f9ad0*/  PRMT R6, R18, 0x4210, R2 ;  /* 0x0000421012067816 */ /* 0x000fe20000000002 */
[----:B------:R0:W-:Y:S01]  /*f9ae0*/  STL [R1+0x5c3c], R10 ;  /* 0x005c3c0a01007387 */ /* 0x0001e20000100800 */
[----:B------:R-:W-:-:S02]  /*f9af0*/  LOP3.LUT R3, R3, 0xffff, RZ, 0xc0, !PT ;  /* 0x0000ffff03037812 */ /* 0x000fc400078ec0ff */
[----:B------:R-:W-:Y:S02]  /*f9b00*/  LOP3.LUT R2, R8, 0xffff, RZ, 0xc0, !PT ;  /* 0x0000ffff08027812 */ /* 0x000fe400078ec0ff */
[----:B------:R-:W-:Y:S01]  /*f9b10*/  LOP3.LUT R4, R4, 0xffff, RZ, 0xc0, !PT ;  /* 0x0000ffff04047812 */ /* 0x000fe200078ec0ff */
[----:B------:R1:W-:Y:S03]  /*f9b20*/  STL [R1+0x748], R7 ;  /* 0x0007480701007387 */ /* 0x0003e60000100800 */
[----:B------:R-:W-:Y:S01]  /*f9b30*/  PRMT R8, R3, 0x3340, R4 ;  /* 0x0000334003087816 */ /* 0x000fe20000000004 */
[----:B------:R-:W-:Y:S01]  /*f9b40*/  STL [R1+0x6048], R22 ;  /* 0x0060481601007387 */ /* 0x000fe20000100800 */
[----:B0-----:R-:W-:Y:S02]  /*f9b50*/  PRMT R10, R2, 0x3340, R0 ;  /* 0x00003340020a7816 */ /* 0x001fe40000000000 */
[----:B------:R-:W-:Y:S01]  /*f9b60*/  LOP3.LUT R5, R5, 0xffff, RZ, 0xc0, !PT ;  /* 0x0000ffff05057812 */ /* 0x000fe200078ec0ff */
[----:B------:R0:W-:Y:S01]  /*f9b70*/  STL [R1+0x720], R6 ;  /* 0x0007200601007387 */ /* 0x0001e20000100800 */
[----:B-1----:R-:W-:-:S02]  /*f9b80*/  LOP3.LUT R7, R27, 0xffff, RZ, 0xc0, !PT ;  /* 0x0000ffff1b077812 */ /* 0x002fc400078ec0ff */
[----:B------:R-:W-:Y:S02]  /*f9b90*/  PRMT R11, R8, 0x5410, R10 ;  /* 0x00005410080b7816 */ /* 0x000fe4000000000a */
[----:B------:R-:W-:Y:S02]  /*f9ba0*/  PRMT R10, R5, 0x3340, R0 ;  /* 0x00003340050a7816 */ /* 0x000fe40000000000 */
[----:B0-----:R-:W-:-:S04]  /*f9bb0*/  LOP3.LUT R6, R25, 0xffff, RZ, 0xc0, !PT ;  /* 0x0000ffff19067812 */ /* 0x001fc800078ec0ff */
[----:B------:R-:W-:-:S04]  /*f9bc0*/  PRMT R8, R6, 0x3340, R7 ;  /* 0x0000334006087816 */ /* 0x000fc80000000007 */
[----:B------:R-:W-:Y:S01]  /*f9bd0*/  PRMT R8, R8, 0x5410, R10 ;  /* 0x0000541008087816 */ /* 0x000fe2000000000a */
[----:B------:R0:W-:Y:S01]  /*f9be0*/  STL [R1+0x17ac], R11 ;  /* 0x0017ac0b01007387 */ /* 0x0001e20000100800 */
[----:B------:R-:W-:Y:S02]  /*f9bf0*/  SHF.R.U32.HI R6, RZ, 0x8, R6 ;  /* 0x00000008ff067819 */ /* 0x000fe40000011606 */
[----:B------:R-:W-:Y:S01]  /*f9c00*/  SHF.R.U32.HI R7, RZ, 0x8, R7 ;  /* 0x00000008ff077819 */ /* 0x000fe20000011607 */
[----:B------:R-:W-:Y:S01]  /*f9c10*/  STL [R1+0x178c], R8 ;  /* 0x00178c0801007387 */ /* 0x000fe20000100800 */
[----:B------:R-:W-:-:S03]  /*f9c20*/  SHF.R.U32.HI R5, RZ, 0x8, R5 ;  /* 0x00000008ff057819 */ /* 0x000fc60000011605 */
[----:B------:R-:W2:Y:S01]  /*f9c30*/  LDL.LU R12, [R1+0x1c0c] ;  /* 0x001c0c00010c7983 */ /* 0x000ea20000300800 */
[----:B------:R-:W-:Y:S02]  /*f9c40*/  LOP3.LUT R6, R6, 0xffff, RZ, 0xc0, !PT ;  /* 0x0000ffff06067812 */ /* 0x000fe400078ec0ff */
[----:B------:R-:W-:Y:S01]  /*f9c50*/  LOP3.LUT R7, R7, 0xffff, RZ, 0xc0, !PT ;  /* 0x0000ffff07077812 */ /* 0x000fe200078ec0ff */
[----:B------:R-:W3:Y:S01]  /*f9c60*/  LDL.LU R20, [R1+0x5364] ;  /* 0x0053640001147983 */ /* 0x000ee20000300800 */
[----:B------:R-:W-:-:S03]  /*f9c70*/  LOP3.LUT R5, R5, 0xffff, RZ, 0xc0, !PT ;  /* 0x0000ffff05057812 */ /* 0x000fc600078ec0ff */
[----:B------:R-:W4:Y:S01]  /*f9c80*/  LDL.LU R21, [R1+0x51b0] ;  /* 0x0051b00001157983 */ /* 0x000f220000300800 */
[----:B------:R-:W-:Y:S02]  /*f9c90*/  PRMT R7, R6, 0x3340, R7 ;  /* 0x0000334006077816 */ /* 0x000fe40000000007 */
[----:B------:R-:W-:Y:S01]  /*f9ca0*/  PRMT R5, R5, 0x3340, R0 ;  /* 0x0000334005057816 */ /* 0x000fe20000000000 */
[----:B------:R-:W4:Y:S04]  /*f9cb0*/  LDL.LU R23, [R1+0x190] ;  /* 0x0001900001177983 */ /* 0x000f280000300800 */
[----:B------:R-:W-:Y:S04]  /*f9cc0*/  STL [R1+0x6058], R7 ;  /* 0x0060580701007387 */ /* 0x000fe80000100800 */
[----:B------:R1:W-:Y:S04]  /*f9cd0*/  STL [R1+0x74], R5 ;  /* 0x0000740501007387 */ /* 0x0003e80000100800 */
[----:B0-----:R-:W4:Y:S04]  /*f9ce0*/  LDL.LU R11, [R1+0x1b2c] ;  /* 0x001b2c00010b7983 */ /* 0x001f280000300800 */
[----:B------:R-:W4:Y:S04]  /*f9cf0*/  LDL.LU R6, [R1+0x51ac] ;  /* 0x0051ac0001067983 */ /* 0x000f280000300800 */
[----:B-1----:R-:W4:Y:S04]  /*f9d00*/  LDL.LU R5, [R1+0x198] ;  /* 0x0001980001057983 */ /* 0x002f280000300800 */
[----:B------:R-:W4:Y:S04]  /*f9d10*/  LDL.LU R26, [R1+0x1a7c] ;  /* 0x001a7c00011a7983 */ /* 0x000f280000300800 */
[----:B------:R-:W4:Y:S01]  /*f9d20*/  LDL.LU R15, [R1+0x1a78] ;  /* 0x001a7800010f7983 */ /* 0x000f220000300800 */
[----:B------:R-:W-:-:S03]  /*f9d30*/  SHF.R.U32.HI R3, RZ, 0x8, R3 ;  /* 0x00000008ff037819 */ /* 0x000fc60000011603 */
[----:B------:R-:W4:Y:S01]  /*f9d40*/  LDL.LU R16, [R1+0x5194] ;  /* 0x0051940001107983 */ /* 0x000f220000300800 */
[----:B------:R-:W-:-:S03]  /*f9d50*/  SHF.R.U32.HI R4, RZ, 0x8, R4 ;  /* 0x00000008ff047819 */ /* 0x000fc60000011604 */
[----:B------:R-:W4:Y:S04]  /*f9d60*/  LDL.LU R29, [R1+0x194] ;  /* 0x00019400011d7983 */ /* 0x000f280000300800 */
[----:B------:R-:W4:Y:S01]  /*f9d70*/  LDL.LU R28, [R1+0x5188] ;  /* 0x00518800011c7983 */ /* 0x000f220000300800 */
[----:B------:R-:W-:Y:S02]  /*f9d80*/  LOP3.LUT R3, R3, 0xffff, RZ, 0xc0, !PT ;  /* 0x0000ffff03037812 */ /* 0x000fe400078ec0ff */
[----:B------:R-:W-:Y:S01]  /*f9d90*/  LOP3.LUT R4, R4, 0xffff, RZ, 0xc0, !PT ;  /* 0x0000ffff04047812 */ /* 0x000fe200078ec0ff */
[----:B------:R-:W4:Y:S03]  /*f9da0*/  LDL.LU R14, [R1+0x19c] ;  /* 0x00019c00010e7983 */ /* 0x000f260000300800 */
[----:B------:R-:W-:-:S02]  /*f9db0*/  PRMT R27, R3, 0x3340, R4 ;  /* 0x00003340031b7816 */ /* 0x000fc40000000004 */
[----:B------:R-:W4:Y:S04]  /*f9dc0*/  LDL.LU R3, [R1+0x5248] ;  /* 0x0052480001037983 */ /* 0x000f280000300800 */
[----:B------:R-:W4:Y:S04]  /*f9dd0*/  LDL.LU R18, [R1+0x1d78] ;  /* 0x001d780001127983 */ /* 0x000f280000300800 */
[----:B------:R-:W4:Y:S04]  /*f9de0*/  LDL.LU R19, [R1+0x4fe0] ;  /* 0x004fe00001137983 */ /* 0x000f280000300800 */
[----:B------:R-:W4:Y:S04]  /*f9df0*/  LDL.LU R4, [R1+0x52ac] ;  /* 0x0052ac0001047983 */ /* 0x000f280000300800 */
[----:B------:R-:W4:Y:S04]  /*f9e00*/  LDL.LU R8, [R1+0x221c] ;  /* 0x00221c0001087983 */ /* 0x000f280000300800 */
[----:B------:R-:W-:Y:S04]  /*f9e10*/  STL [R1+0x605c], R27 ;  /* 0x00605c1b01007387 */ /* 0x000fe80000100800 */
[----:B------:R-:W4:Y:S01]  /*f9e20*/  LDL.LU R25, [R1+0x51d4] ;  /* 0x0051d40001197983 */ /* 0x000f220000300800 */
[----:B------:R-:W-:-:S04]  /*f9e30*/  SHF.R.U32.HI R2, RZ, 0x8, R2 ;  /* 0x00000008ff027819 */ /* 0x000fc80000011602 */
[----:B------:R-:W-:-:S04]  /*f9e40*/  LOP3.LUT R2, R2, 0xffff, RZ, 0xc0, !PT ;  /* 0x0000ffff02027812 */ /* 0x000fc800078ec0ff */
[----:B------:R-:W-:-:S05]  /*f9e50*/  PRMT R24, R2, 0x3340, R0 ;  /* 0x0000334002187816 */ /* 0x000fca0000000000 */
[----:B------:R-:W-:Y:S01]  /*f9e60*/  STL [R1+0x6060], R24 ;  /* 0x0060601801007387 */ /* 0x000fe20000100800 */
[----:B--2---:R-:W-:Y:S02]  /*f9e70*/  LOP3.LUT R10, R12, 0xffff, RZ, 0xc0, !PT ;  /* 0x0000ffff0c0a7812 */ /* 0x004fe400078ec0ff */
[----:B---3--:R-:W-:Y:S02]  /*f9e80*/  SHF.R.U32.HI R7, RZ, 0x8, R20 ;  /* 0x00000008ff077819 */ /* 0x008fe40000011614 */
[----:B----4-:R-:W-:Y:S02]  /*f9e90*/  PRMT R2, R21, 0x4210, R10 ;  /* 0x0000421015027816 */ /* 0x010fe4000000000a */
[----:B------:R-:W-:-:S03]  /*f9ea0*/  LOP3.LUT R7, R7, 0xffff, RZ, 0xc0, !PT ;  /* 0x0000ffff07077812 */ /* 0x000fc600078ec0ff */
[----:B------:R0:W-:Y:S01]  /*f9eb0*/  STL [R1+0x5c40], R2 ;  /* 0x005c400201007387 */ /* 0x0001e20000100800 */
[----:B------:R-:W-:Y:S02]  /*f9ec0*/  PRMT R21, R23, 0x5210, R10 ;  /* 0x0000521017157816 */ /* 0x000fe4000000000a */
[----:B------:R-:W-:Y:S02]  /*f9ed0*/  PRMT R10, R7, 0x3340, R0 ;  /* 0x00003340070a7816 */ /* 0x000fe40000000000 */
[----:B0-----:R-:W-:-:S04]  /*f9ee0*/  SHF.R.U32.HI R2, RZ, 0x8, R17 ;  /* 0x00000008ff027819 */ /* 0x001fc80000011611 */
[----:B------:R-:W-:Y:S02]  /*f9ef0*/  LOP3.LUT R7, R2, 0xffff, RZ, 0xc0, !PT ;  /* 0x0000ffff02077812 */ /* 0x000fe400078ec0ff */
[----:B------:R-:W-:Y:S01]  /*f9f00*/  LOP3.LUT R2, R11, 0xffff, RZ, 0xc0, !PT ;  /* 0x0000ffff0b027812 */ /* 0x000fe200078ec0ff */
[----:B------:R-:W-:Y:S01]  /*f9f10*/  STL [R1+0x604c], R21 ;  /* 0x00604c1501007387 */ /* 0x000fe20000100800 */
[----:B------:R-:W-:Y:S02]  /*f9f20*/  PRMT R7, R7, 0x3340, R0 ;  /* 0x0000334007077816 */ /* 0x000fe40000000000 */
[--C-:B------:R-:W-:Y:S01]  /*f9f30*/  PRMT R23, R6, 0x4210, R2.reuse ;  /* 0x0000421006177816 */ /* 0x100fe20000000002 */
[----:B------:R-:W2:Y:S01]  /*f9f40*/  LDL.LU R17, [R1+0x6264] ;  /* 0x0062640001117983 */ /* 0x000ea20000300800 */
[----:B------:R-:W-:Y:S02]  /*f9f50*/  PRMT R5, R5, 0x5210, R2 ;  /* 0x0000521005057816 */ /* 0x000fe40000000002 */
[----:B------:R-:W-:Y:S01]  /*f9f60*/  LOP3.LUT R6, R26, 0xffff, RZ, 0xc0, !PT ;  /* 0x0000ffff1a067812 */ /* 0x000fe200078ec0ff */
[----:B------:R-:W-:Y:S01]  /*f9f70*/  STL [R1+0x6c], R10 ;  /* 0x00006c0a01007387 */ /* 0x000fe20000100800 */
[----:B------:R-:W-:-:S03]  /*f9f80*/  LOP3.LUT R2, R15, 0xffff, RZ, 0xc0, !PT ;  /* 0x0000ffff0f027812 */ /* 0x000fc600078ec0ff */
[----:B------:R-:W-:Y:S04]  /*f9f90*/  STL [R1+0x6064], R23 ;  /* 0x0060641701007387 */ /* 0x000fe80000100800 */
[----:B------:R0:W-:Y:S04]  /*f9fa0*/  STL [R1+0x5c], R7 ;  /* 0x00005c0701007387 */ /* 0x0001e80000100800 */
[----:B------:R1:W-:Y:S01]  /*f9fb0*/  STL [R1+0x5c44], R5 ;  /* 0x005c440501007387 */ /* 0x0003e20000100800 */
[----:B0-----:R-:W-:Y:S02]  /*f9fc0*/  PRMT R7, R16, 0x4210, R6 ;  /* 0x0000421010077816 */ /* 0x001fe40000000006 */
[----:B-1----:R-:W-:-:S03]  /*f9fd0*/  PRMT R5, R28, 0x4210, R2 ;  /* 0x000042101c057816 */ /* 0x002fc60000000002 */
[----:B------:R-:W-:Y:S01]  /*f9fe0*/  STL [R1+0x60], R7 ;  /* 0x0000600701007387 */ /* 0x000fe20000100800 */
[----:B------:R-:W-:-:S03]  /*f9ff0*/  PRMT R6, R29, 0x5210, R6 ;  /* 0x000052101d067816 */ /* 0x000fc60000000006 */
[----:B------:R0:W-:Y:S01]  /*fa000*/  STL [R1+0x5c68], R5 ;  /* 0x005c680501007387 */ /* 0x0001e20000100800 */
[----:B------:R-:W-:-:S03]  /*fa010*/  LOP3.LUT R3, R3, 0xffff, RZ, 0xc0, !PT ;  /* 0x0000ffff03037812 */ /* 0x000fc600078ec0ff */
[----:B------:R1:W-:Y:S01]  /*fa020*/  STL [R1+0x40], R6 ;  /* 0x0000400601007387 */ /* 0x0003e20000100800 */
[----:B0-----:R-:W-:Y:S02]  /*fa030*/  PRMT R5, R14, 0x5210, R2 ;  /* 0x000052100e057816 */ /* 0x001fe40000000002 */
[----:B------:R-:W-:-:S03]  /*fa040*/  LOP3.LUT R2, R18, 0xffff, RZ, 0xc0, !PT ;  /* 0x0000ffff12027812 */ /* 0x000fc600078ec0ff */
[----:B------:R0:W-:Y:S01]  /*fa050*/  STL [R1+0x44], R5 ;  /* 0x0000440501007387 */ /* 0x0001e20000100800 */
[----:B-1----:R-:W-:Y:S02]  /*fa060*/  LOP3.LUT R6, R8, 0xffff, RZ, 0xc0, !PT ;  /* 0x0000ffff08067812 */ /* 0x002fe400078ec0ff */
[----:B------:R-:W-:Y:S01]  /*fa070*/  PRMT R10, R2, 0x3340, R0 ;  /* 0x00003340020a7816 */ /* 0x000fe20000000000 */
[----:B------:R-:W3:Y:S01]  /*fa080*/  LDL.LU R18, [R1+0x1a18] ;  /* 0x001a180001127983 */ /* 0x000ee20000300800 */
[----:B------:R-:W-:Y:S02]  /*fa090*/  LOP3.LUT R4, R4, 0xffff, RZ, 0xc0, !PT ;  /* 0x0000ffff04047812 */ /* 0x000fe400078ec0ff */
[----:B0-----:R-:W-:Y:S02]  /*fa0a0*/  LOP3.LUT R5, R19, 0xffff, RZ, 0xc0, !PT ;  /* 0x0000ffff13057812 */ /* 0x001fe400078ec0ff */
[----:B------:R-:W-:Y:S02]  /*fa0b0*/  LOP3.LUT R7, R25, 0xffff, RZ, 0xc0, !PT ;  /* 0x0000ffff19077812 */ /* 0x000fe400078ec0ff */
[----:B------:R-:W-:-:S02]  /*fa0c0*/  PRMT R8, R3, 0x3340, R5 ;  /* 0x0000334003087816 */ /* 0x000fc40000000005 */
[----:B------:R-:W-:Y:S02]  /*fa0d0*/  PRMT R11, R6, 0x3340, R0 ;  /* 0x00003340060b7816 */ /* 0x000fe40000000000 */
[----:B------:R-:W-:Y:S02]  /*fa0e0*/  PRMT R10, R8, 0x5410, R10 ;  /* 0x00005410080a7816 */ /* 0x000fe4000000000a */
[----:B------:R-:W-:Y:S02]  /*fa0f0*/  PRMT R8, R4, 0x3340, R7 ;  /* 0x0000334004087816 */ /* 0x000fe40000000007 */
[----:B------:R-:W-:Y:S02]  /*fa100*/  SHF.R.U32.HI R4, RZ, 0x8, R4 ;  /* 0x00000008ff047819 */ /* 0x000fe40000011604 */
[----:B------:R-:W-:Y:S02]  /*fa110*/  PRMT R8, R8, 0x5410, R11 ;  /* 0x0000541008087816 */ /* 0x000fe4000000000b */
[----:B------:R-:W-:Y:S01]  /*fa120*/  SHF.R.U32.HI R7, RZ, 0x8, R7 ;  /* 0x00000008ff077819 */ /* 0x000fe20000011607 */
[----:B------:R-:W-:Y:S01]  /*fa130*/  STL [R1+0x5c6c], R10 ;  /* 0x005c6c0a01007387 */ /* 0x000fe20000100800 */
[----:B------:R-:W-:-:S02]  /*fa140*/  LOP3.LUT R4, R4, 0xffff, RZ, 0xc0, !PT ;  /* 0x0000ffff04047812 */ /* 0x000fc400078ec0ff */
[----:B------:R-:W-:Y:S01]  /*fa150*/  LOP3.LUT R7, R7, 0xffff, RZ, 0xc0, !PT ;  /* 0x0000ffff07077812 */ /* 0x000fe200078ec0ff */
[----:B------:R0:W-:Y:S03]  /*fa160*/  STL [R1+0x17c8], R8 ;  /* 0x0017c80801007387 */ /* 0x0001e60000100800 */
[----:B------:R-:W-:Y:S01]  /*fa170*/  PRMT R4, R4, 0x3340, R7 ;  /* 0x0000334004047816 */ /* 0x000fe20000000007 */
[----:B0-----:R-:W4:Y:S01]  /*fa180*/  LDL.LU R8, [R1+0x5380] ;  /* 0x0053800001087983 */ /* 0x001f220000300800 */
[----:B------:R-:W-:-:S03]  /*fa190*/  SHF.R.U32.HI R6, RZ, 0x8, R6 ;  /* 0x00000008ff067819 */ /* 0x000fc60000011606 */
[----:B------:R-:W2:Y:S01]  /*fa1a0*/  LDL.LU R19, [R1+0x5190] ;  /* 0x0051900001137983 */ /* 0x000ea20000300800 */
[----:B------:R-:W-:-:S03]  /*fa1b0*/  LOP3.LUT R6, R6, 0xffff, RZ, 0xc0, !PT ;  /* 0x0000ffff06067812 */ /* 0x000fc600078ec0ff */
[----:B------:R0:W-:Y:S04]  /*fa1c0*/  STL [R1+0x6068], R4 ;  /* 0x0060680401007387 */ /* 0x0001e80000100800 */
[----:B------:R-:W2:Y:S01]  /*fa1d0*/  LDL.LU R14, [R1+0x1a0] ;  /* 0x0001a000010e7983 */ /* 0x000ea20000300800 */
[----:B------:R-:W-:Y:S02]  /*fa1e0*/  SHF.R.U32.HI R3, RZ, 0x8, R3 ;  /* 0x00000008ff037819 */ /* 0x000fe40000011603 */
[----:B------:R-:W-:Y:S02]  /*fa1f0*/  SHF.R.U32.HI R5, RZ, 0x8, R5 ;  /* 0x00000008ff057819 */ /* 0x000fe40000011605 */
[----:B------:R-:W-:Y:S02]  /*fa200*/  PRMT R21, R6, 0x3340, R0 ;  /* 0x0000334006157816 */ /* 0x000fe40000000000 */
[----:B0-----:R-:W-:-:S02]  /*fa210*/  LOP3.LUT R4, R3, 0xffff, RZ, 0xc0, !PT ;  /* 0x0000ffff03047812 */ /* 0x001fc400078ec0ff */
[----:B------:R-:W-:Y:S01]  /*fa220*/  LOP3.LUT R5, R5, 0xffff, RZ, 0xc0, !PT ;  /* 0x0000ffff05057812 */ /* 0x000fe200078ec0ff */
[----:B------:R-:W-:Y:S03]  /*fa230*/  STL [R1+0x606c], R21 ;  /* 0x00606c1501007387 */ /* 0x000fe60000100800 */
[----:B------:R-:W-:Y:S01]  /*fa240*/  PRMT R13, R4, 0x3340, R5 ;  /* 0x00003340040d7816 */ /* 0x000fe20000000005 */
[----:B------:R-:W2:Y:S04]  /*fa250*/  LDL.LU R3, [R1+0x1c7c] ;  /* 0x001c7c0001037983 */ /* 0x000ea80000300800 */
[----:B------:R-:W-:Y:S04]  /*fa260*/  STL [R1+0x6070], R13 ;  /* 0x0060700d01007387 */ /* 0x000fe80000100800 */
[----:B------:R-:W2:Y:S01]  /*fa270*/  LDL.LU R25, [R1+0x5180] ;  /* 0x0051800001197983 */ /* 0x000ea20000300800 */
[----:B------:R-:W-:-:S04]  /*fa280*/  SHF.R.U32.HI R2, RZ, 0x8, R2 ;  /* 0x00000008ff027819 */ /* 0x000fc80000011602 */
[----:B------:R-:W-:-:S04]  /*fa290*/  LOP3.LUT R2, R2, 0xffff, RZ, 0xc0, !PT ;  /* 0x0000ffff02027812 */ /* 0x000fc800078ec0ff */
[----:B------:R-:W-:-:S05]  /*fa2a0*/  PRMT R22, R2, 0x3340, R0 ;  /* 0x0000334002167816 */ /* 0x000fca0000000000 */
[----:B------:R-:W-:Y:S04]  /*fa2b0*/  STL [R1+0x6074], R22 ;  /* 0x0060741601007387 */ /* 0x000fe80000100800 */
[----:B------:R-:W2:Y:S04]  /*fa2c0*/  LDL.LU R23, [R1+0x1a4] ;  /* 0x0001a40001177983 */ /* 0x000ea80000300800 */
[----:B------:R-:W2:Y:S04]  /*fa2d0*/  LDL.LU R24, [R1+0x1c88] ;  /* 0x001c880001187983 */ /* 0x000ea80000300800 */
[----:B------:R-:W2:Y:S04]  /*fa2e0*/  LDL.LU R27, [R1+0x1b78] ;  /* 0x001b7800011b7983 */ /* 0x000ea80000300800 */
[----:B------:R-:W2:Y:S04]  /*fa2f0*/  LDL.LU R7, [R1+0x5184] ;  /* 0x0051840001077983 */ /* 0x000ea80000300800 */
[----:B------:R-:W2:Y:S04]  /*fa300*/  LDL.LU R12, [R1+0x1ac] ;  /* 0x0001ac00010c7983 */ /* 0x000ea80000300800 */
[----:B------:R-:W2:Y:S04]  /*fa310*/  LDL.LU R20, [R1+0x517c] ;  /* 0x00517c0001147983 */ /* 0x000ea80000300800 */
[----:B------:R-:W2:Y:S01]  /*fa320*/  LDL.LU R11, [R1+0x1a8] ;  /* 0x0001a800010b7983 */ /* 0x000ea20000300800 */
[----:B---3--:R-:W-:-:S02]  /*fa330*/  LOP3.LUT R5, R18, 0xffff, RZ, 0xc0, !PT ;  /* 0x0000ffff12057812 */ /* 0x008fc400078ec0ff */
[----:B----4-:R-:W-:Y:S02]  /*fa340*/  SHF.R.U32.HI R4, RZ, 0x8, R8 ;  /* 0x00000008ff047819 */ /* 0x010fe40000011608 */
[----:B------:R-:W3:Y:S04]  /*fa350*/  LDL.LU R8, [R1+0x52b0] ;  /* 0x0052b00001087983 */ /* 0x000ee80000300800 */
[----:B------:R-:W4:Y:S01]  /*fa360*/  LDL.LU R6, [R1+0x21b0] ;  /* 0x0021b00001067983 */ /* 0x000f220000300800 */
[----:B------:R-:W-:-:S03]  /*fa370*/  LOP3.LUT R4, R4, 0xffff, RZ, 0xc0, !PT ;  /* 0x0000ffff04047812 */ /* 0x000fc600078ec0ff */
[----:B------:R-:W4:Y:S01]  /*fa380*/  LDL.LU R26, [R1+0x51e8] ;  /* 0x0051e800011a7983 */ /* 0x000f220000300800 */
[----:B--2---:R-:W-:-:S03]  /*fa390*/  PRMT R2, R19, 0x4210, R5 ;  /* 0x0000421013027816 */ /* 0x004fc60000000005 */
[----:B------:R-:W2:Y:S01]  /*fa3a0*/  LDL.LU R15, [R1+0x52b8] ;  /* 0x0052b800010f7983 */ /* 0x000ea20000300800 */
[----:B------:R-:W-:-:S03]  /*fa3b0*/  PRMT R5, R14, 0x5210, R5 ;  /* 0x000052100e057816 */ /* 0x000fc60000000005 */
[----:B------:R-:W2:Y:S01]  /*fa3c0*/  LDL.LU R18, [R1+0x21b4] ;  /* 0x0021b40001127983 */ /* 0x000ea20000300800 */
[----:B------:R-:W-:-:S03]  /*fa3d0*/  PRMT R14, R4, 0x3340, R0 ;  /* 0x00003340040e7816 */ /* 0x000fc60000000000 */
[----:B------:R-:W2:Y:S04]  /*fa3e0*/  LDL.LU R19, [R1+0x51ec] ;  /* 0x0051ec0001137983 */ /* 0x000ea80000300800 */
[----:B------:R0:W-:Y:S04]  /*fa3f0*/  STL [R1+0x5c70], R2 ;  /* 0x005c700201007387 */ /* 0x0001e80000100800 */
[----:B------:R1:W-:Y:S04]  /*fa400*/  STL [R1+0x48], R5 ;  /* 0x0000480501007387 */ /* 0x0003e80000100800 */
[----:B------:R-:W-:Y:S01]  /*fa410*/  STL [R1+0x6078], R14 ;  /* 0x0060780e01007387 */ /* 0x000fe20000100800 */
[----:B0-----:R-:W-:-:S03]  /*fa420*/  SHF.R.U32.HI R2, RZ, 0x8, R9 ;  /* 0x00000008ff027819 */ /* 0x001fc60000011609 */
[----:B------:R-:W2:Y:S01]  /*fa430*/  LDL.LU R16, [R1+0x5254] ;  /* 0x0052540001107983 */ /* 0x000ea20000300800 */
[----:B------:R-:W-:-:S03]  /*fa440*/  LOP3.LUT R4, R2, 0xffff, RZ, 0xc0, !PT ;  /* 0x0000ffff02047812 */ /* 0x000fc600078ec0ff */
[----:B------:R-:W2:Y:S01]  /*fa450*/  LDL.LU R29, [R1+0x1dec] ;  /* 0x001dec00011d7983 */ /* 0x000ea20000300800 */
[----:B------:R-:W-:-:S03]  /*fa460*/  LOP3.LUT R2, R3, 0xffff, RZ, 0xc0, !PT ;  /* 0x0000ffff03027812 */ /* 0x000fc600078ec0ff */
[----:B------:R-:W2:Y:S04]  /*fa470*/  LDL.LU R28, [R1+0x5004] ;  /* 0x00500400011c7983 */ /* 0x000ea80000300800 */
[----:B------:R-:W2:Y:S04]  /*fa480*/  LDL.LU R9, [R1+0x52bc] ;  /* 0x0052bc0001097983 */ /* 0x000ea80000300800 */
[----:B------:R-:W2:Y:S01]  /*fa490*/  LDL.LU R3, [R1+0x21c0] ;  /* 0x0021c00001037983 */ /* 0x000ea20000300800 */
[----:B-1----:R-:W-:Y:S02]  /*fa4a0*/  PRMT R5, R4, 0x3340, R0 ;  /* 0x0000334004057816 */ /* 0x002fe40000000000 */
[----:B------:R-:W-:-:S02]  /*fa4b0*/  PRMT R4, R25, 0x4210, R2 ;  /* 0x0000421019047816 */ /* 0x000fc40000000002 */
[----:B------:R-:W2:Y:S04]  /*fa4c0*/  LDL.LU R25, [R1+0x5204] ;  /* 0x0052040001197983 */ /* 0x000ea80000300800 */
[----:B------:R0:W-:Y:S04]  /*fa4d0*/  STL [R1+0x18], R5 ;  /* 0x0000180501007387 */ /* 0x0001e80000100800 */
[----:B------:R1:W-:Y:S01]  /*fa4e0*/  STL [R1+0x50], R4 ;  /* 0x0000500401007387 */ /* 0x0003e20000100800 */
[----:B0-----:R-:W-:Y:S02]  /*fa4f0*/  PRMT R5, R23, 0x5210, R2 ;  /* 0x0000521017057816 */ /* 0x001fe40000000002 */
[----:B------:R-:W-:-:S02]  /*fa500*/  LOP3.LUT R2, R27, 0xffff, RZ, 0xc0, !PT ;  /* 0x0000ffff1b027812 */ /* 0x000fc400078ec0ff */
[----:B-1----:R-:W-:Y:S01]  /*fa510*/  LOP3.LUT R4, R24, 0xffff, RZ, 0xc0, !PT ;  /* 0x0000ffff18047812 */ /* 0x002fe200078ec0ff */
[----:B------:R0:W-:Y:S03]  /*fa520*/  STL [R1+0x30], R5 ;  /* 0x0000300501007387 */ /* 0x0001e60000100800 */
[--C-:B------:R-:W-:Y:S02]  /*fa530*/  PRMT R7, R7, 0x4210, R4.reuse ;  /* 0x0000421007077816 */ /* 0x100fe40000000004 */
[----:B0-----:R-:W-:Y:S02]  /*fa540*/  PRMT R5, R12, 0x5210, R4 ;  /* 0x000052100c057816 */ /* 0x001fe40000000004 */
[--C-:B------:R-:W-:Y:S02]  /*fa550*/  PRMT R4, R20, 0x4210, R2.reuse ;  /* 0x0000421014047816 */ /* 0x100fe40000000002 */
[----:B------:R-:W-:Y:S01]  /*fa560*/  PRMT R2, R11, 0x5210, R2 ;  /* 0x000052100b027816 */ /* 0x000fe20000000002 */
[----:B------:R-:W-:Y:S04]  /*fa570*/  STL [R1+0x54], R7 ;  /* 0x0000540701007387 */ /* 0x000fe80000100800 */
[----:B------:R-:W-:Y:S04]  /*fa580*/  STL [R1+0x34], R5 ;  /* 0x0000340501007387 */ /* 0x000fe80000100800 */
[----:B------:R-:W-:Y:S04]  /*fa590*/  STL [R1+0x5cb0], R2 ;  /* 0x005cb00201007387 */ /* 0x000fe80000100800 */
[----:B------:R0:W-:Y:S01]  /*fa5a0*/  STL [R1+0x58], R4 ;  /* 0x0000580401007387 */ /* 0x0001e20000100800 */
[----:B---3--:R-:W-:-:S02]  /*fa5b0*/  LOP3.LUT R8, R8, 0xffff, RZ, 0xc0, !PT ;  /* 0x0000ffff08087812 */ /* 0x008fc400078ec0ff */
[----:B----4-:R-:W-:Y:S02]  /*fa5c0*/  LOP3.LUT R6, R6, 0xffff, RZ, 0xc0, !PT ;  /* 0x0000ffff06067812 */ /* 0x010fe400078ec0ff */
[----:B0-----:R-:W-:-:S03]  /*fa5d0*/  LOP3.LUT R4, R26, 0xffff, RZ, 0xc0, !PT ;  /* 0x0000ffff1a047812 */ /* 0x001fc600078ec0ff */
[----:B------:R0:W-:Y:S01]  /*fa5e0*/  STL [R1+0xac], R6 ;  /* 0x0000ac0601007387 */ /* 0x0001e20000100800 */
[----:B------:R-:W-:Y:S02]  /*fa5f0*/  PRMT R7, R6, 0x3340, R0 ;  /* 0x0000334006077816 */ /* 0x000fe40000000000 */
[----:B--2---:R-:W-:Y:S01]  /*fa600*/  LOP3.LUT R5, R15, 0xffff, RZ, 0xc0, !PT ;  /* 0x0000ffff0f057812 */ /* 0x004fe200078ec0ff */
[----:B------:R1:W-:Y:S01]  /*fa610*/  STL [R1+0xc0], R4 ;  /* 0x0000c00401007387 */ /* 0x0003e20000100800 */
[----:B------:R-:W-:Y:S02]  /*fa620*/  LOP3.LUT R2, R18, 0xffff, RZ, 0xc0, !PT ;  /* 0x0000ffff12027812 */ /* 0x000fe400078ec0ff */
[----:B0-----:R-:W-:Y:S02]  /*fa630*/  PRMT R6, R8, 0x3340, R4 ;  /* 0x0000334008067816 */ /* 0x001fe40000000004 */
[----:B-1----:R-:W-:Y:S02]  /*fa640*/  LOP3.LUT R4, R19, 0xffff, RZ, 0xc0, !PT ;  /* 0x0000ffff13047812 */ /* 0x002fe400078ec0ff */
[----:B------:R-:W-:-:S02]  /*fa650*/  PRMT R18, R6, 0x5410, R7 ;  /* 0x0000541006127816 */ /* 0x000fc40000000007 */
[----:B------:R-:W-:Y:S02]  /*fa660*/  PRMT R7, R2, 0x3340, R0 ;  /* 0x0000334002077816 */ /* 0x000fe40000000000 */
[----:B------:R-:W-:Y:S01]  /*fa670*/  PRMT R6, R5, 0x3340, R4 ;  /* 0x0000334005067816 */ /* 0x000fe20000000004 */
[----:B------:R0:W-:Y:S03]  /*fa680*/  STL [R1+0x625c], R8 ;  /* 0x00625c0801007387 */ /* 0x0001e60000100800 */
[----:B------:R-:W-:Y:S02]  /*fa690*/  PRMT R19, R6, 0x5410, R7 ;  /* 0x0000541006137816 */ /* 0x000fe40000000007 */
[----:B------:R-:W-:Y:S02]  /*fa6a0*/  LOP3.LUT R6, R16, 0xffff, RZ, 0xc0, !PT ;  /* 0x0000ffff10067812 */ /* 0x000fe400078ec0ff */
[----:B0-----:R-:W-:-:S02]  /*fa6b0*/  LOP3.LUT R8, R29, 0xffff, RZ, 0xc0, !PT ;  /* 0x0000ffff1d087812 */ /* 0x001fc400078ec0ff */
[----:B------:R-:W-:Y:S02]  /*fa6c0*/  LOP3.LUT R7, R28, 0xffff, RZ, 0xc0, !PT ;  /* 0x0000ffff1c077812 */ /* 0x000fe400078ec0ff */
[----:B------:R-:W-:Y:S02]  /*fa6d0*/  PRMT R11, R8, 0x3340, R0 ;  /* 0x00003340080b7816 */ /* 0x000fe40000000000 */
[----:B------:R-:W-:Y:S02]  /*fa6e0*/  LOP3.LUT R12, R3, 0xffff, RZ, 0xc0, !PT ;  /* 0x0000ffff030c7812 */ /* 0x000fe400078ec0ff */
[----:B------:R-:W-:Y:S01]  /*fa6f0*/  PRMT R3, R6, 0x3340, R7 ;  /* 0x0000334006037816 */ /* 0x000fe20000000007 */
[----:B------:R-:W-:Y:S01]  /*fa700*/  STL.64 [R1+0x6018], R18 ;  /* 0x0060181201007387 */ /* 0x000fe20000100a00 */
[----:B------:R-:W-:Y:S02]  /*fa710*/  LOP3.LUT R9, R9, 0xffff, RZ, 0xc0, !PT ;  /* 0x0000ffff09097812 */ /* 0x000fe400078ec0ff */
[----:B------:R-:W-:-:S02]  /*fa720*/  PRMT R3, R3, 0x5410, R11 ;  /* 0x0000541003037816 */ /* 0x000fc4000000000b */
[----:B------:R-:W-:Y:S01]  /*fa730*/  LOP3.LUT R10, R25, 0xffff, RZ, 0xc0, !PT ;  /* 0x0000ffff190a7812 */ /* 0x000fe200078ec0ff */
[----:B------:R-:W-:Y:S01]  /*fa740*/  STL [R1+0x6010], R17 ;  /* 0x0060101101007387 */ /* 0x000fe20000100800 */
[----:B------:R-:W-:-:S03]  /*fa750*/  PRMT R11, R12, 0x3340, R0 ;  /* 0x000033400c0b7816 */ /* 0x000fc60000000000 */
[----:B------:R0:W-:Y:S02]  /*fa760*/  STL [R1+0x5cb4], R3 ;  /* 0x005cb40301007387 */ /* 0x0001e40000100800 */
[--C-:B0-----:R-:W-:Y:S02]  /*fa770*/  PRMT R3, R9, 0x3340, R10.reuse ;  /* 0x0000334009037816 */ /* 0x101fe4000000000a */
[----:B------:R-:W-:Y:S02]  /*fa780*/  SHF.R.U32.HI R9, RZ, 0x8, R9 ;  /* 0x00000008ff097819 */ /* 0x000fe40000011609 */
[----:B------:R-:W-:Y:S02]  /*fa790*/  PRMT R11, R3, 0x5410, R11 ;  /* 0x00005410030b7816 */ /* 0x000fe4000000000b */
[----:B------:R-:W-:Y:S02]  /*fa7a0*/  SHF.R.U32.HI R10, RZ, 0x8, R10 ;  /* 0x00000008ff0a7819 */ /* 0x000fe4000001160a */
[----:B------:R-:W-:-:S02]  /*fa7b0*/  SHF.R.U32.HI R3, RZ, 0x8, R12 ;  /* 0x00000008ff037819 */ /* 0x000fc4000001160c */
[----:B------:R-:W-:Y:S02]  /*fa7c0*/  LOP3.LUT R9, R9, 0xffff, RZ, 0xc0, !PT ;  /* 0x0000ffff09097812 */ /* 0x000fe400078ec0ff */
[----:B------:R-:W-:Y:S02]  /*fa7d0*/  LOP3.LUT R10, R10, 0xffff, RZ, 0xc0, !PT ;  /* 0x0000ffff0a0a7812 */ /* 0x000fe400078ec0ff */
[----:B------:R-:W-:Y:S02]  /*fa7e0*/  LOP3.LUT R3, R3, 0xffff, RZ, 0xc0, !PT ;  /* 0x0000ffff03037812 */ /* 0x000fe400078ec0ff */
[----:B------:R-:W-:Y:S02]  /*fa7f0*/  PRMT R9, R9, 0x3340, R10 ;  /* 0x0000334009097816 */ /* 0x000fe4000000000a */
[----:B------:R-:W-:Y:S01]  /*fa800*/  PRMT R3, R3, 0x3340, R0 ;  /* 0x0000334003037816 */ /* 0x000fe20000000000 */
[----:B------:R-:W-:Y:S01]  /*fa810*/  STL [R1+0x5ce4], R11 ;  /* 0x005ce40b01007387 */ /* 0x000fe20000100800 */
[----:B------:R-:W-:-:S02]  /*fa820*/  SHF.R.U32.HI R6, RZ, 0x8, R6 ;  /* 0x00000008ff067819 */ /* 0x000fc40000011606 */
[----:B------:R-:W-:Y:S01]  /*fa830*/  SHF.R.U32.HI R7, RZ, 0x8, R7 ;  /* 0x00000008ff077819 */ /* 0x000fe20000011607 */
[----:B------:R-:W-:Y:S01]  /*fa840*/  STL [R1+0x2ac], R9 ;  /* 0x0002ac0901007387 */ /* 0x000fe20000100800 */
[----:B------:R-:W-:-:S03]  /*fa850*/  LOP3.LUT R6, R6, 0xffff, RZ, 0xc0, !PT ;  /* 0x0000ffff06067812 */ /* 0x000fc600078ec0ff */
[----:B------:R0:W-:Y:S01]  /*fa860*/  STL [R1+0x14], R3 ;  /* 0x0000140301007387 */ /* 0x0001e20000100800 */
[----:B------:R-:W-:Y:S02]  /*fa870*/  LOP3.LUT R7, R7, 0xffff, RZ, 0xc0, !PT ;  /* 0x0000ffff07077812 */ /* 0x000fe400078ec0ff */
[----:B0-----:R-:W-:Y:S02]  /*fa880*/  SHF.R.U32.HI R3, RZ, 0x8, R8 ;  /* 0x00000008ff037819 */ /* 0x001fe40000011608 */
[----:B------:R-:W-:Y:S02]  /*fa890*/  PRMT R28, R6, 0x3340, R7 ;  /* 0x00003340061c7816 */ /* 0x000fe40000000007 */
[----:B------:R-:W-:Y:S02]  /*fa8a0*/  LOP3.LUT R3, R3, 0xffff, RZ, 0xc0, !PT ;  /* 0x0000ffff03037812 */ /* 0x000fe400078ec0ff */
[----:B------:R-:W-:Y:S02]  /*fa8b0*/  SHF.R.U32.HI R2, RZ, 0x8, R2 ;  /* 0x00000008ff027819 */ /* 0x000fe40000011602 */
[----:B------:R-:W-:Y:S01]  /*fa8c0*/  PRMT R6, R3, 0x3340, R0 ;  /* 0x0000334003067816 */ /* 0x000fe20000000000 */
[----:B------:R-:W-:Y:S01]  /*fa8d0*/  STL [R1+0x607c], R28 ;  /* 0x00607c1c01007387 */ /* 0x000fe20000100800 */
[----:B------:R-:W-:-:S03]  /*fa8e0*/  LOP3.LUT R8, R2, 0xffff, RZ, 0xc0, !PT ;  /* 0x0000ffff02087812 */ /* 0x000fc600078ec0ff */
[----:B------:R-:W-:Y:S04]  /*fa8f0*/  STL [R1+0x6260], R0 ;  /* 0x0062600001007387 */ /* 0x000fe80000100800 */
[----:B------:R-:W-:Y:S04]  /*fa900*/  STL [R1+0x10], R6 ;  /* 0x0000100601007387 */ /* 0x000fe80000100800 */
[----:B------:R-:W2:Y:S04]  /*fa910*/  LDL.LU R17, [R1+0xac] ;  /* 0x0000ac0001117983 */ /* 0x000ea80000300800 */
[----:B------:R-:W3:Y:S01]  /*fa920*/  LDL.LU R2, [R1+0x5104] ;  /* 0x0051040001027983 */ /* 0x000ee20000300800 */
[----:B------:R-:W-:-:S03]  /*fa930*/  SHF.R.U32.HI R3, RZ, 0x8, R5 ;  /* 0x00000008ff037819 */ /* 0x000fc60000011605 */
[----:B---3--:R0:W-:Y:S04]  /*fa940*/  STL [R1+0x6258], R2 ;  /* 0x0062580201007387 */ /* 0x0081e80000100800 */
[----:B0-----:R-:W3:Y:S04]  /*fa950*/  LDL.LU R2, [R1+0xc0] ;  /* 0x0000c00001027983 */ /* 0x001ee80000300800 */
[----:B------:R-:W4:Y:S01]  /*fa960*/  LDL.LU R28, [R1+0x520] ;  /* 0x00052000011c7983 */ /* 0x000f220000300800 */
[----:B------:R-:W-:Y:S02]  /*fa970*/  LOP3.LUT R29, R3, 0xffff, RZ, 0xc0, !PT ;  /* 0x0000ffff031d7812 */ /* 0x000fe400078ec0ff */
[----:B------:R-:W-:-:S04]  /*fa980*/  SHF.R.U32.HI R0, RZ, 0x8, R4 ;  /* 0x00000008ff007819 */ /* 0x000fc80000011604 */
[----:B------:R-:W-:-:S04]  /*fa990*/  LOP3.LUT R0, R0, 0xffff, RZ, 0xc0, !PT ;  /* 0x0000ffff00007812 */ /* 0x000fc800078ec0ff */
[----:B------:R-:W-:Y:S01]  /*fa9a0*/  PRMT R29, R29, 0x3340, R0 ;  /* 0x000033401d1d7816 */ /* 0x000fe20000000000 */
        /* <DEDUP_REMOVED lines=25> */
[----:B------:R-:W2:Y:S04]  /*fab40*/  LDL.LU R0, [R1+0x6260] ;  /* 0x0062600001007983 */ /* 0x000ea80000300800 */
[----:B------:R0:W-:Y:S04]  /*fab50*/  STL [R1+0x6080], R29 ;  /* 0x0060801d01007387 */ /* 0x0001e80000100800 */
[----:B0-----:R-:W4:Y:S01]  /*fab60*/  LDL.LU R29, [R1+0x50f4] ;  /* 0x0050f400011d7983 */ /* 0x001f220000300800 */
[----:B--2---:R-:W-:-:S05]  /*fab70*/  PRMT R8, R8, 0x3340, R0 ;  /* 0x0000334008087816 */ /* 0x004fca0000000000 */
[----:B------:R0:W-:Y:S04]  /*fab80*/  STL [R1+0x24], R8 ;  /* 0x0000240801007387 */ /* 0x0001e80000100800 */
[----:B0-----:R-:W2:Y:S01]  /*fab90*/  LDL.LU R8, [R1+0x625c] ;  /* 0x00625c0001087983 */ /* 0x001ea20000300800 */
[----:B---3--:R-:W-:-:S04]  /*faba0*/  SHF.R.U32.HI R2, RZ, 0x8, R2 ;  /* 0x00000008ff027819 */ /* 0x008fc80000011602 */
[----:B------:R-:W-:Y:S02]  /*fabb0*/  LOP3.LUT R2, R2, 0xffff, RZ, 0xc0, !PT ;  /* 0x0000ffff02027812 */ /* 0x000fe400078ec0ff */
[----:B------:R-:W-:Y:S02]  /*fabc0*/  SHF.R.U32.HI R17, RZ, 0x8, R17 ;  /* 0x00000008ff117819 */ /* 0x000fe40000011611 */
[----:B--2---:R-:W-:-:S04]  /*fabd0*/  SHF.R.U32.HI R8, RZ, 0x8, R8 ;  /* 0x00000008ff087819 */ /* 0x004fc80000011608 */
[----:B------:R-:W-:-:S04]  /*fabe0*/  LOP3.LUT R8, R8, 0xffff, RZ, 0xc0, !PT ;  /* 0x0000ffff08087812 */ /* 0x000fc800078ec0ff */
[----:B------:R-:W-:Y:S02]  /*fabf0*/  PRMT R8, R8, 0x3340, R2 ;  /* 0x0000334008087816 */ /* 0x000fe40000000002 */
[----:B------:R-:W4:Y:S01]  /*fac00*/  LDL.LU R2, [R1+0x6258] ;  /* 0x0062580001027983 */ /* 0x000f220000300800 */
[----:B------:R-:W-:-:S04]  /*fac10*/  LOP3.LUT R17, R17, 0xffff, RZ, 0xc0, !PT ;  /* 0x0000ffff11117812 */ /* 0x000fc800078ec0ff */
[----:B------:R-:W-:Y:S01]  /*fac20*/  PRMT R17, R17, 0x3340, R0 ;  /* 0x0000334011117816 */ /* 0x000fe20000000000 */
[----:B------:R0:W-:Y:S04]  /*fac30*/  STL [R1+0x6084], R8 ;  /* 0x0060840801007387 */ /* 0x0001e80000100800 */
[----:B0-----:R-:W2:Y:S04]  /*fac40*/  LDL.LU R8, [R1+0x538] ;  /* 0x0005380001087983 */ /* 0x001ea80000300800 */
[----:B------:R0:W-:Y:S04]  /*fac50*/  STL [R1+0x6088], R17 ;  /* 0x0060881101007387 */ /* 0x0001e80000100800 */
[----:B0-----:R-:W3:Y:S04]  /*fac60*/  LDL.LU R17, [R1+0x50e8] ;  /* 0x0050e80001117983 */ /* 0x001ee80000300800 */
[----:B------:R0:W-:Y:S04]  /*fac70*/  STL [R1+0x53b8], R0 ;  /* 0x0053b80001007387 */ /* 0x0001e80000100800 */
[----:B0-----:R-:W3:Y:S01]  /*fac80*/  LDL.LU R0, [R1+0x53c] ;  /* 0x00053c0001007983 */ /* 0x001ee20000300800 */
[----:B----4-:R-:W-:-:S03]  /*fac90*/  PRMT R2, R2, 0x5410, R28 ;  /* 0x0000541002027816 */ /* 0x010fc6000000001c */
[----:B------:R-:W4:Y:S04]  /*faca0*/  LDL.LU R28, [R1+0x6254] ;  /* 0x00625400011c7983 */ /* 0x000f280000300800 */
[----:B------:R-:W-:Y:S01]  /*facb0*/  STL [R1+0x5d88], R2 ;  /* 0x005d880201007387 */ /* 0x000fe20000100800 */
[----:B--2---:R-:W-:Y:S02]  /*facc0*/  PRMT R8, R29, 0x5410, R8 ;  /* 0x000054101d087816 */ /* 0x004fe40000000008 */
[----:B---3--:R-:W-:-:S05]  /*facd0*/  PRMT R0, R17, 0x5410, R0 ;  /* 0x0000541011007816 */ /* 0x008fca0000000000 */
[----:B------:R0:W-:Y:S04]  /*face0*/  STL [R1+0x15dc], R0 ;  /* 0x0015dc0001007387 */ /* 0x0001e80000100800 */
[----:B------:R-:W-:Y:S01]  /*facf0*/  STL [R1+0x15f8], R8 ;  /* 0x0015f80801007387 */ /* 0x000fe20000100800 */
[----:B0-----:R-:W-:Y:S02]  /*fad00*/  PRMT R0, R18, 0x5410, R3 ;  /* 0x0000541012007816 */ /* 0x001fe40000000003 */
[----:B------:R-:W-:Y:S02]  /*fad10*/  PRMT R3, R14, 0x5410, R19 ;  /* 0x000054100e037816 */ /* 0x000fe40000000013 */
[----:B----4-:R-:W-:-:S05]  /*fad20*/  PRMT R2, R11, 0x5410, R28 ;  /* 0x000054100b027816 */ /* 0x010fca000000001c */
[----:B------:R0:W-:Y:S04]  /*fad30*/  STL [R1+0x15fc], R2 ;  /* 0x0015fc0201007387 */ /* 0x0001e80000100800 */
[----:B------:R1:W-:Y:S01]  /*fad40*/  STL [R1+0x5dc8], R3 ;  /* 0x005dc80301007387 */ /* 0x0003e20000100800 */
[----:B0-----:R-:W-:-:S03]  /*fad50*/  PRMT R2, R13, 0x5410, R22 ;  /* 0x000054100d027816 */ /* 0x001fc60000000016 */
[----:B------:R0:W-:Y:S01]  /*fad60*/  STL [R1+0x1608], R0 ;  /* 0x0016080001007387 */ /* 0x0001e20000100800 */
[----:B-1----:R-:W-:-:S03]  /*fad70*/  PRMT R3, R5, 0x5410, R10 ;  /* 0x0000541005037816 */ /* 0x002fc6000000000a */
[----:B------:R1:W-:Y:S01]  /*fad80*/  STL [R1+0x7ac], R2 ;  /* 0x0007ac0201007387 */ /* 0x0003e20000100800 */
[----:B0-----:R-:W-:Y:S02]  /*fad90*/  PRMT R0, R4, 0x5410, R21 ;  /* 0x0000541004007816 */ /* 0x001fe40000000015 */
[----:B-1----:R-:W-:-:S03]  /*fada0*/  PRMT R2, R24, 0x5410, R23 ;  /* 0x0000541018027816 */ /* 0x002fc60000000017 */
[----:B------:R0:W-:Y:S04]  /*fadb0*/  STL [R1+0x7bc], R0 ;  /* 0x0007bc0001007387 */ /* 0x0001e80000100800 */
[----:B------:R1:W-:Y:S04]  /*fadc0*/  STL [R1+0x7b8], R3 ;  /* 0x0007b80301007387 */ /* 0x0003e80000100800 */
[----:B------:R2:W-:Y:S01]  /*fadd0*/  STL [R1+0x15c8], R2 ;  /* 0x0015c80201007387 */ /* 0x0005e20000100800 */
[----:B0-----:R-:W-:Y:S02]  /*fade0*/  PRMT R0, R7, 0x5410, R27 ;  /* 0x0000541007007816 */ /* 0x001fe4000000001b */
[----:B-1----:R-:W-:-:S03]  /*fadf0*/  PRMT R3, R20, 0x5410, R12 ;  /* 0x0000541014037816 */ /* 0x002fc6000000000c */
[----:B------:R0:W-:Y:S01]  /*fae00*/  STL [R1+0x7cc], R0 ;  /* 0x0007cc0001007387 */ /* 0x0001e20000100800 */
[----:B--2---:R-:W-:-:S03]  /*fae10*/  PRMT R2, R26, 0x5410, R6 ;  /* 0x000054101a027816 */ /* 0x004fc60000000006 */
[----:B------:R-:W-:Y:S04]  /*fae20*/  STL [R1+0x73c], R3 ;  /* 0x00073c0301007387 */ /* 0x000fe80000100800 */
[----:B------:R-:W-:Y:S04]  /*fae30*/  STL [R1+0x74c], R2 ;  /* 0x00074c0201007387 */ /* 0x000fe80000100800 */
[----:B------:R-:W2:Y:S01]  /*fae40*/  LDL.LU R5, [R1+0x4dec] ;  /* 0x004dec0001057983 */ /* 0x000ea20000300800 */
[----:B0-----:R-:W-:-:S05]  /*fae50*/  PRMT R0, R16, 0x5410, R15 ;  /* 0x0000541010007816 */ /* 0x001fca000000000f */
[----:B------:R-:W-:Y:S04]  /*fae60*/  STL [R1+0x75c], R0 ;  /* 0x00075c0001007387 */ /* 0x000fe80000100800 */
        /* <DEDUP_REMOVED lines=54> */
[----:B0-----:R-:W4:Y:S01]  /*fb1d0*/  LDL.LU R0, [R1+0x3dc] ;  /* 0x0003dc0001007983 */ /* 0x001f220000300800 */
[----:B------:R-:W-:-:S02]  /*fb1e0*/  PRMT R11, R25, 0x5410, R9 ;  /* 0x00005410190b7816 */ /* 0x000fc40000000009 */
[----:B--2---:R-:W-:Y:S01]  /*fb1f0*/  PRMT R5, R5, 0x5410, R2 ;  /* 0x0000541005057816 */ /* 0x004fe20000000002 */
[----:B----4-:R0:W-:Y:S04]  /*fb200*/  STL [R1+0x6220], R0 ;  /* 0x0062200001007387 */ /* 0x0101e80000100800 */
        /* <DEDUP_REMOVED lines=26> */
[----:B0-----:R-:W4:Y:S04]  /*fb3b0*/  LDL.LU R11, [R1+0x1f48] ;  /* 0x001f4800010b7983 */ /* 0x001f280000300800 */
[----:B------:R-:W3:Y:S04]  /*fb3c0*/  LDL.LU R2, [R1+0x6250] ;  /* 0x0062500001027983 */ /* 0x000ee80000300800 */
[----:B------:R0:W-:Y:S04]  /*fb3d0*/  STL [R1+0x768], R5 ;  /* 0x0007680501007387 */ /* 0x0001e80000100800 */
[----:B0-----:R-:W3:Y:S02]  /*fb3e0*/  LDL.LU R5, [R1+0x624c] ;  /* 0x00624c0001057983 */ /* 0x001ee40000300800 */
[----:B---3--:R-:W-:-:S02]  /*fb3f0*/  PRMT R5, R5, 0x5410, R2 ;  /* 0x0000541005057816 */ /* 0x008fc40000000002 */
        /* <DEDUP_REMOVED lines=14> */
[----:B0-----:R-:W4:Y:S01]  /*fb4e0*/  LDL.LU R5, [R1+0x234] ;  /* 0x0002340001057983 */ /* 0x001f220000300800 */
[----:B---3--:R-:W-:-:S03]  /*fb4f0*/  PRMT R2, R2, 0x5410, R3 ;  /* 0x0000541002027816 */ /* 0x008fc60000000003 */
[----:B------:R-:W3:Y:S04]  /*fb500*/  LDL.LU R3, [R1+0x622c] ;  /* 0x00622c0001037983 */ /* 0x000ee80000300800 */
[----:B------:R0:W-:Y:S04]  /*fb510*/  STL [R1+0x708], R2 ;  /* 0x0007080201007387 */ /* 0x0001e80000100800 */
[----:B0-----:R-:W3:Y:S02]  /*fb520*/  LDL.LU R2, [R1+0x6228] ;  /* 0x0062280001027983 */ /* 0x001ee40000300800 */
[----:B---3--:R-:W-:-:S02]  /*fb530*/  PRMT R2, R2, 0x5410, R3 ;  /* 0x0000541002027816 */ /* 0x008fc40000000003 */
[----:B------:R-:W2:Y:S04]  /*fb540*/  LDL.LU R3, [R1+0x6224] ;  /* 0x0062240001037983 */ /* 0x000ea80000300800 */
[----:B------:R0:W-:Y:S04]  /*fb550*/  STL [R1+0x5e18], R2 ;  /* 0x005e180201007387 */ /* 0x0001e80000100800 */
[----:B0-----:R-:W3:Y:S01]  /*fb560*/  LDL.LU R2, [R1+0x1f8c] ;  /* 0x001f8c0001027983 */ /* 0x001ee20000300800 */
[----:B--2---:R-:W-:-:S03]  /*fb570*/  PRMT R3, R3, 0x5410, R0 ;  /* 0x0000541003037816 */ /* 0x004fc60000000000 */
[----:B------:R-:W2:Y:S04]  /*fb580*/  LDL.LU R0, [R1+0x6220] ;  /* 0x0062200001007983 */ /* 0x000ea80000300800 */
[----:B------:R0:W-:Y:S04]  /*fb590*/  STL [R1+0x70c], R3 ;  /* 0x00070c0301007387 */ /* 0x0001e80000100800 */
[----:B0-----:R-:W2:Y:S02]  /*fb5a0*/  LDL.LU R3, [R1+0x621c] ;  /* 0x00621c0001037983 */ /* 0x001ea40000300800 */
[----:B--2---:R-:W-:-:S02]  /*fb5b0*/  PRMT R3, R3, 0x5410, R0 ;  /* 0x0000541003037816 */ /* 0x004fc40000000000 */
        /* <DEDUP_REMOVED lines=22> */
[----:B0-----:R-:W3:Y:S02]  /*fb720*/  LDL.LU R3, [R1+0x61ec] ;  /* 0x0061ec0001037983 */ /* 0x001ee40000300800 */
[----:B---3--:R-:W-:-:S02]  /*fb730*/  PRMT R2, R2, 0x5410, R3 ;  /* 0x0000541002027816 */ /* 0x008fc40000000003 */
[----:B------:R-:W2:Y:S01]  /*fb740*/  LDL.LU R3, [R1+0x61e8] ;  /* 0x0061e80001037983 */ /* 0x000ea20000300800 */
[----:B----4-:R-:W-:-:S03]  /*fb750*/  PRMT R5, R11, 0x5410, R5 ;  /* 0x000054100b057816 */ /* 0x010fc60000000005 */
[----:B------:R0:W-:Y:S04]  /*fb760*/  STL [R1+0x230], R2 ;  /* 0x0002300201007387 */ /* 0x0001e80000100800 */
[----:B------:R-:W-:Y:S01]  /*fb770*/  STL [R1+0x234], R5 ;  /* 0x0002340501007387 */ /* 0x000fe20000100800 */
[----:B0-----:R-:W-:Y:S02]  /*fb780*/  PRMT R2, R8, 0x5410, R17 ;  /* 0x0000541008027816 */ /* 0x001fe40000000011 */
[----:B--2---:R-:W-:Y:S02]  /*fb790*/  PRMT R0, R0, 0x5410, R3 ;  /* 0x0000541000007816 */ /* 0x004fe40000000003 */
[----:B------:R-:W-:-:S03]  /*fb7a0*/  PRMT R3, R28, 0x5410, R29 ;  /* 0x000054101c037816 */ /* 0x000fc6000000001d */
[----:B------:R0:W-:Y:S04]  /*fb7b0*/  STL [R1+0x204], R0 ;  /* 0x0002040001007387 */ /* 0x0001e80000100800 */
[----:B------:R1:W-:Y:S01]  /*fb7c0*/  STL [R1+0x20c], R2 ;  /* 0x00020c0201007387 */ /* 0x0003e20000100800 */
[----:B0-----:R-:W-:-:S03]  /*fb7d0*/  PRMT R0, R19, 0x5410, R18 ;  /* 0x0000541013007816 */ /* 0x001fc60000000012 */
[----:B------:R0:W-:Y:S01]  /*fb7e0*/  STL [R1+0x208], R3 ;  /* 0x0002080301007387 */ /* 0x0001e20000100800 */
[----:B-1----:R-:W-:-:S03]  /*fb7f0*/  PRMT R2, R22, 0x5410, R14 ;  /* 0x0000541016027816 */ /* 0x002fc6000000000e */
[----:B------:R1:W-:Y:S04]  /*fb800*/  STL [R1+0x210], R0 ;  /* 0x0002100001007387 */ /* 0x0003e80000100800 */
[----:B------:R2:W-:Y:S01]  /*fb810*/  STL [R1+0x218], R2 ;  /* 0x0002180201007387 */ /* 0x0005e20000100800 */
[----:B0-----:R-:W-:Y:S02]  /*fb820*/  PRMT R3, R21, 0x5410, R13 ;  /* 0x0000541015037816 */ /* 0x001fe4000000000d */
[----:B-1----:R-:W-:-:S03]  /*fb830*/  PRMT R0, R10, 0x5410, R4 ;  /* 0x000054100a007816 */ /* 0x002fc60000000004 */
[----:B------:R0:W-:Y:S01]  /*fb840*/  STL [R1+0x214], R3 ;  /* 0x0002140301007387 */ /* 0x0001e20000100800 */
[----:B--2---:R-:W-:-:S03]  /*fb850*/  PRMT R2, R24, 0x5410, R23 ;  /* 0x0000541018027816 */ /* 0x004fc60000000017 */
[----:B------:R1:W-:Y:S04]  /*fb860*/  STL [R1+0x21c], R0 ;  /* 0x00021c0001007387 */ /* 0x0003e80000100800 */
[----:B------:R2:W-:Y:S01]  /*fb870*/  STL [R1+0x1e8], R2 ;  /* 0x0001e80201007387 */ /* 0x0005e20000100800 */
[----:B0-----:R-:W-:Y:S02]  /*fb880*/  PRMT R3, R7, 0x5410, R27 ;  /* 0x0000541007037816 */ /* 0x001fe4000000001b */
[----:B-1----:R-:W-:-:S03]  /*fb890*/  PRMT R0, R20, 0x5410, R12 ;  /* 0x0000541014007816 */ /* 0x002fc6000000000c */
[----:B------:R-:W-:Y:S01]  /*fb8a0*/  STL [R1+0x1ec], R3 ;  /* 0x0001ec0301007387 */ /* 0x000fe20000100800 */
[----:B--2---:R-:W-:-:S03]  /*fb8b0*/  PRMT R2, R26, 0x5410, R6 ;  /* 0x000054101a027816 */ /* 0x004fc60000000006 */
[----:B------:R-:W-:Y:S04]  /*fb8c0*/  STL [R1+0x1f0], R0 ;  /* 0x0001f00001007387 */ /* 0x000fe80000100800 */
[----:B------:R0:W-:Y:S04]  /*fb8d0*/  STL [R1+0x1f4], R2 ;  /* 0x0001f40201007387 */ /* 0x0001e80000100800 */
[----:B0-----:R-:W2:Y:S01]  /*fb8e0*/  LDL.LU R2, [R1+0x1a48] ;  /* 0x001a480001027983 */ /* 0x001ea20000300800 */
[----:B------:R-:W-:Y:S02]  /*fb8f0*/  PRMT R3, R16, 0x5410, R15 ;  /* 0x0000541010037816 */ /* 0x000fe4000000000f */
[----:B------:R-:W-:-:S03]  /*fb900*/  PRMT R0, R25, 0x5410, R9 ;  /* 0x0000541019007816 */ /* 0x000fc60000000009 */
        /* <DEDUP_REMOVED lines=161> */
[----:B------:R-:W2:Y:S01]  /*fc320*/  LDL.LU R5, [R1+0x6164] ;  /* 0x0061640001057983 */ /* 0x000ea20000300800 */
[----:B----4-:R-:W-:-:S03]  /*fc330*/  PRMT R0, R0, 0x5410, R3 ;  /* 0x0000541000007816 */ /* 0x010fc60000000003 */
[----:B------:R0:W-:Y:S01]  /*fc340*/  STL [R1+0x19c], R2 ;  /* 0x00019c0201007387 */ /* 0x0001e20000100800 */
[----:B---3--:R-:W-:Y:S02]  /*fc350*/  PRMT R3, R28, 0x5410, R29 ;  /* 0x000054101c037816 */ /* 0x008fe4000000001d */
[----:B0-----:R-:W-:Y:S02]  /*fc360*/  PRMT R2, R8, 0x5410, R17 ;  /* 0x0000541008027816 */ /* 0x001fe40000000011 */
[----:B--2---:R-:W-:-:S05]  /*fc370*/  PRMT R5, R11, 0x5410, R5 ;  /* 0x000054100b057816 */ /* 0x004fca0000000005 */
[----:B------:R-:W-:Y:S04]  /*fc380*/  STL [R1+0x1a8], R5 ;  /* 0x0001a80501007387 */ /* 0x000fe80000100800 */
        /* <DEDUP_REMOVED lines=191> */
[----:B------:R1:W-:Y:S04]  /*fcf80*/  STL [R1+0x11c], R2 ;  /* 0x00011c0201007387 */ /* 0x0003e80000100800 */
[----:B------:R2:W-:Y:S01]  /*fcf90*/  STL [R1+0x124], R0 ;  /* 0x0001240001007387 */ /* 0x0005e20000100800 */
[----:B0-----:R-:W-:-:S02]  /*fcfa0*/  PRMT R3, R19, 0x5410, R18 ;  /* 0x0000541013037816 */ /* 0x001fc40000000012 */
[----:B-1----:R-:W-:-:S03]  /*fcfb0*/  PRMT R2, R22, 0x5410, R14 ;  /* 0x0000541016027816 */ /* 0x002fc6000000000e */
[----:B------:R0:W-:Y:S01]  /*fcfc0*/  STL [R1+0x12c], R3 ;  /* 0x00012c0301007387 */ /* 0x0001e20000100800 */
[----:B--2---:R-:W-:-:S03]  /*fcfd0*/  PRMT R0, R21, 0x5410, R13 ;  /* 0x0000541015007816 */ /* 0x004fc6000000000d */
        /* <DEDUP_REMOVED lines=13> */
[----:B------:R-:W2:Y:S04]  /*fd0b0*/  LDL.LU R18, [R1+0x540] ;  /* 0x0005400001127983 */ /* 0x000ea80000300800 */
[----:B------:R-:W-:Y:S04]  /*fd0c0*/  STL [R1+0xd4], R0 ;  /* 0x0000d40001007387 */ /* 0x000fe80000100800 */
[----:B------:R-:W3:Y:S04]  /*fd0d0*/  LDL.LU R11, [R1+0x524] ;  /* 0x00052400010b7983 */ /* 0x000ee80000300800 */
[----:B---3--:R0:W-:Y:S04]  /*fd0e0*/  STL [R1+0x60dc], R11 ;  /* 0x0060dc0b01007387 */ /* 0x0081e80000100800 */
[----:B0-----:R-:W2:Y:S04]  /*fd0f0*/  LDL.LU R11, [R1+0x248] ;  /* 0x00024800010b7983 */ /* 0x001ea80000300800 */
[----:B------:R-:W3:Y:S01]  /*fd100*/  LDL.LU R26, [R1+0x240] ;  /* 0x00024000011a7983 */ /* 0x000ee20000300800 */
[----:B------:R-:W-:-:S03]  /*fd110*/  PRMT R9, R25, 0x5410, R9 ;  /* 0x0000541019097816 */ /* 0x000fc60000000009 */
        /* <DEDUP_REMOVED lines=41> */
[----:B0-----:R-:W3:Y:S01]  /*fd3b0*/  LDL.LU R5, [R1+0x110] ;  /* 0x0001100001057983 */ /* 0x001ee20000300800 */
[----:B------:R-:W-:-:S03]  /*fd3c0*/  PRMT R18, R18, 0x5410, R11 ;  /* 0x0000541012127816 */ /* 0x000fc6000000000b */
[----:B---3--:R0:W-:Y:S04]  /*fd3d0*/  STL [R1+0x60cc], R5 ;  /* 0x0060cc0501007387 */ /* 0x0081e80000100800 */
[----:B0-----:R-:W2:Y:S04]  /*fd3e0*/  LDL.LU R5, [R1+0xd8] ;  /* 0x0000d80001057983 */ /* 0x001ea80000300800 */
        /* <DEDUP_REMOVED lines=15> */
[----:B------:R-:W4:Y:S02]  /*fd4e0*/  LDL.LU R11, [R1+0x60dc] ;  /* 0x0060dc00010b7983 */ /* 0x000f240000300800 */
[----:B----4-:R-:W-:-:S02]  /*fd4f0*/  PRMT R11, R11, 0x5410, R26 ;  /* 0x000054100b0b7816 */ /* 0x010fc4000000001a */
[----:B------:R-:W4:Y:S04]  /*fd500*/  LDL.LU R26, [R1+0x60d8] ;  /* 0x0060d800011a7983 */ /* 0x000f280000300800 */
[----:B------:R0:W-:Y:S04]  /*fd510*/  STL [R1+0x7c], R11 ;  /* 0x00007c0b01007387 */ /* 0x0001e80000100800 */
[----:B0-----:R-:W3:Y:S01]  /*fd520*/  LDL.LU R11, [R1+0x88] ;  /* 0x00008800010b7983 */ /* 0x001ee20000300800 */
[----:B----4-:R-:W-:-:S03]  /*fd530*/  PRMT R15, R15, 0x5410, R26 ;  /* 0x000054100f0f7816 */ /* 0x010fc6000000001a */
[----:B------:R-:W4:Y:S04]  /*fd540*/  LDL.LU R26, [R1+0x60d4] ;  /* 0x0060d400011a7983 */ /* 0x000f280000300800 */
[----:B------:R0:W-:Y:S04]  /*fd550*/  STL [R1+0x78], R15 ;  /* 0x0000780f01007387 */ /* 0x0001e80000100800 */
[----:B0-----:R-:W4:Y:S01]  /*fd560*/  LDL.LU R15, [R1+0x60d0] ;  /* 0x0060d000010f7983 */ /* 0x001f220000300800 */
[----:B------:R-:W-:-:S03]  /*fd570*/  PRMT R20, R20, 0x5410, R3 ;  /* 0x0000541014147816 */ /* 0x000fc60000000003 */
[----:B------:R-:W3:Y:S01]  /*fd580*/  LDL.LU R3, [R1+0x84] ;  /* 0x0000840001037983 */ /* 0x000ee20000300800 */
[----:B------:R-:W-:-:S03]  /*fd590*/  PRMT R16, R16, 0x5410, R0 ;  /* 0x0000541010107816 */ /* 0x000fc60000000000 */
[----:B------:R0:W-:Y:S01]  /*fd5a0*/  STL [R1+0x90], R20 ;  /* 0x0000901401007387 */ /* 0x0001e20000100800 */
[----:B------:R-:W-:Y:S02]  /*fd5b0*/  PRMT R25, R25, 0x5410, R6 ;  /* 0x0000541019197816 */ /* 0x000fe40000000006 */
[----:B--2---:R-:W-:Y:S02]  /*fd5c0*/  PRMT R9, R9, 0x5410, R5 ;  /* 0x0000541009097816 */ /* 0x004fe40000000005 */
[----:B------:R-:W-:Y:S01]  /*fd5d0*/  PRMT R19, R10, 0x5410, R19 ;  /* 0x000054100a137816 */ /* 0x000fe20000000013 */
[----:B0-----:R-:W2:Y:S04]  /*fd5e0*/  LDL.LU R20, [R1+0x4e2c] ;  /* 0x004e2c0001147983 */ /* 0x001ea80000300800 */
[----:B------:R-:W2:Y:S04]  /*fd5f0*/  LDL.LU R0, [R1+0x80] ;  /* 0x0000800001007983 */ /* 0x000ea80000300800 */
[----:B------:R-:W2:Y:S04]  /*fd600*/  LDL.LU R6, [R1+0x50d4] ;  /* 0x0050d40001067983 */ /* 0x000ea80000300800 */
[----:B------:R-:W2:Y:S01]  /*fd610*/  LDL.LU R10, [R1+0x5154] ;  /* 0x00515400010a7983 */ /* 0x000ea20000300800 */
[----:B----4-:R-:W-:-:S03]  /*fd620*/  PRMT R15, R15, 0x5410, R26 ;  /* 0x000054100f0f7816 */ /* 0x010fc6000000001a */
[----:B------:R-:W4:Y:S04]  /*fd630*/  LDL.LU R26, [R1+0x51b8] ;  /* 0x0051b800011a7983 */ /* 0x000f280000300800 */
        /* <DEDUP_REMOVED lines=28> */
[----:B------:R-:W3:Y:S01]  /*fd800*/  LDL.LU R5, [R1+0x6094] ;  /* 0x0060940001057983 */ /* 0x000ee20000300800 */
[----:B------:R-:W-:-:S03]  /*fd810*/  PRMT R29, R29, 0x5410, R8 ;  /* 0x000054101d1d7816 */ /* 0x000fc60000000008 */
[----:B------:R0:W-:Y:S01]  /*fd820*/  STL [R1+0xf8], R9 ;  /* 0x0000f80901007387 */ /* 0x0001e20000100800 */
[----:B------:R-:W-:Y:S02]  /*fd830*/  PRMT R14, R14, 0x5410, R28 ;  /* 0x000054100e0e7816 */ /* 0x000fe4000000001c */
[----:B------:R-:W-:Y:S01]  /*fd840*/  PRMT R13, R13, 0x5410, R22 ;  /* 0x000054100d0d7816 */ /* 0x000fe20000000016 */
[----:B0-----:R-:W4:Y:S01]  /*fd850*/  LDL.LU R9, [R1+0x6090] ;  /* 0x0060900001097983 */ /* 0x001f220000300800 */
[----:B------:R-:W-:Y:S02]  /*fd860*/  PRMT R4, R4, 0x5410, R21 ;  /* 0x0000541004047816 */ /* 0x000fe40000000015 */
[----:B------:R-:W-:Y:S02]  /*fd870*/  PRMT R24, R24, 0x5410, R23 ;  /* 0x0000541018187816 */ /* 0x000fe40000000017 */
[----:B------:R-:W-:Y:S02]  /*fd880*/  PRMT R7, R7, 0x5410, R27 ;  /* 0x0000541007077816 */ /* 0x000fe4000000001b */
[----:B------:R-:W-:-:S02]  /*fd890*/  PRMT R2, R2, 0x5410, R12 ;  /* 0x0000541002027816 */ /* 0x000fc4000000000c */
[----:B---3--:R-:W-:Y:S02]  /*fd8a0*/  PRMT R17, R17, 0x5410, R5 ;  /* 0x0000541011117816 */ /* 0x008fe40000000005 */
[----:B------:R-:W3:Y:S04]  /*fd8b0*/  LDL.LU R5, [R1+0x608c] ;  /* 0x00608c0001057983 */ /* 0x000ee80000300800 */
[----:B------:R0:W-:Y:S04]  /*fd8c0*/  STL [R1+0xf4], R17 ;  /* 0x0000f41101007387 */ /* 0x0001e80000100800 */
        /* <DEDUP_REMOVED lines=15> */
[----:B0-----:R-:W4:Y:S04]  /*fd9c0*/  LDL.LU R24, [R1+0x6060] ;  /* 0x0060600001187983 */ /* 0x001f280000300800 */
[----:B------:R-:W4:Y:S04]  /*fd9d0*/  LDL.LU R27, [R1+0x605c] ;  /* 0x00605c00011b7983 */ /* 0x000f280000300800 */
[----:B------:R0:W-:Y:S04]  /*fd9e0*/  STL [R1+0x98], R7 ;  /* 0x0000980701007387 */ /* 0x0001e80000100800 */
[----:B0-----:R-:W3:Y:S04]  /*fd9f0*/  LDL.LU R7, [R1+0x6058] ;  /* 0x0060580001077983 */ /* 0x001ee80000300800 */
[----:B------:R-:W3:Y:S04]  /*fda00*/  LDL.LU R12, [R1+0x6054] ;  /* 0x00605400010c7983 */ /* 0x000ee80000300800 */
[----:B------:R0:W-:Y:S01]  /*fda10*/  STL [R1+0x5e48], R2 ;  /* 0x005e480201007387 */ /* 0x0001e20000100800 */
[----:B--2---:R-:W-:-:S03]  /*fda20*/  PRMT R3, R20, 0x5410, R3 ;  /* 0x0000541014037816 */ /* 0x004fc60000000003 */
[----:B0-----:R-:W2:Y:S01]  /*fda30*/  LDL.LU R2, [R1+0x5c] ;  /* 0x00005c0001027983 */ /* 0x001ea20000300800 */
[----:B------:R-:W-:Y:S02]  /*fda40*/  PRMT R6, R6, 0x5410, R0 ;  /* 0x0000541006067816 */ /* 0x000fe40000000000 */
[----:B----4-:R-:W-:Y:S02]  /*fda50*/  PRMT R27, R27, 0x5410, R24 ;  /* 0x000054101b1b7816 */ /* 0x010fe40000000018 */
[----:B---3--:R-:W-:Y:S02]  /*fda60*/  PRMT R11, R12, 0x5410, R11 ;  /* 0x000054100c0b7816 */ /* 0x008fe4000000000b */
[----:B------:R-:W3:Y:S04]  /*fda70*/  LDL.LU R12, [R1+0x5238] ;  /* 0x00523800010c7983 */ /* 0x000ee80000300800 */
[----:B------:R0:W-:Y:S04]  /*fda80*/  STL [R1+0x5e1c], R11 ;  /* 0x005e1c0b01007387 */ /* 0x0001e80000100800 */
[----:B0-----:R-:W4:Y:S04]  /*fda90*/  LDL.LU R11, [R1+0x6c] ;  /* 0x00006c00010b7983 */ /* 0x001f280000300800 */
[----:B------:R-:W3:Y:S04]  /*fdaa0*/  LDL.LU R20, [R1+0x526c] ;  /* 0x00526c0001147983 */ /* 0x000ee80000300800 */
[----:B------:R0:W-:Y:S04]  /*fdab0*/  STL [R1+0x5df4], R3 ;  /* 0x005df40301007387 */ /* 0x0001e80000100800 */
[----:B0-----:R-:W3:Y:S04]  /*fdac0*/  LDL.LU R3, [R1+0x74] ;  /* 0x0000740001037983 */ /* 0x001ee80000300800 */
[----:B------:R-:W3:Y:S04]  /*fdad0*/  LDL.LU R0, [R1+0x2ac] ;  /* 0x0002ac0001007983 */ /* 0x000ee80000300800 */
[----:B------:R-:W3:Y:S01]  /*fdae0*/  LDL.LU R24, [R1+0x6050] ;  /* 0x0060500001187983 */ /* 0x000ee20000300800 */
[----:B--2---:R-:W-:-:S03]  /*fdaf0*/  PRMT R26, R26, 0x5410, R2 ;  /* 0x000054101a1a7816 */ /* 0x004fc60000000002 */
[----:B------:R-:W-:Y:S01]  /*fdb00*/  STL [R1+0x5d8c], R27 ;  /* 0x005d8c1b01007387 */ /* 0x000fe20000100800 */
[----:B------:R-:W-:Y:S02]  /*fdb10*/  PRMT R4, R4, 0x5410, R21 ;  /* 0x0000541004047816 */ /* 0x000fe40000000015 */
[----:B------:R-:W-:Y:S02]  /*fdb20*/  PRMT R13, R13, 0x5410, R22 ;  /* 0x000054100d0d7816 */ /* 0x000fe40000000016 */
[----:B----4-:R-:W-:-:S05]  /*fdb30*/  PRMT R10, R10, 0x5410, R11 ;  /* 0x000054100a0a7816 */ /* 0x010fca000000000b */
[----:B------:R0:W-:Y:S04]  /*fdb40*/  STL [R1+0x5d3c], R10 ;  /* 0x005d3c0a01007387 */ /* 0x0001e80000100800 */
[----:B0-----:R-:W2:Y:S01]  /*fdb50*/  LDL.LU R10, [R1+0x558] ;  /* 0x00055800010a7983 */ /* 0x001ea20000300800 */
[----:B---3--:R-:W-:-:S03]  /*fdb60*/  PRMT R7, R7, 0x5410, R3 ;  /* 0x0000541007077816 */ /* 0x008fc60000000003 */
[----:B------:R-:W3:Y:S04]  /*fdb70*/  LDL.LU R27, [R1+0x554] ;  /* 0x00055400011b7983 */ /* 0x000ee80000300800 */
[----:B------:R-:W4:Y:S04]  /*fdb80*/  LDL.LU R3, [R1+0x534] ;  /* 0x0005340001037983 */ /* 0x000f280000300800 */
[----:B------:R-:W4:Y:S04]  /*fdb90*/  LDL.LU R11, [R1+0x530] ;  /* 0x00053000010b7983 */ /* 0x000f280000300800 */
[----:B------:R-:W2:Y:S04]  /*fdba0*/  LDL.LU R2, [R1+0x24] ;  /* 0x0000240001027983 */ /* 0x000ea80000300800 */
[----:B------:R0:W-:Y:S04]  /*fdbb0*/  STL [R1+0x5d48], R26 ;  /* 0x005d481a01007387 */ /* 0x0001e80000100800 */
[----:B0-----:R-:W4:Y:S04]  /*fdbc0*/  LDL.LU R26, [R1+0x1b8c] ;  /* 0x001b8c00011a7983 */ /* 0x001f280000300800 */
[----:B------:R0:W-:Y:S01]  /*fdbd0*/  STL.64 [R1+0x5d40], R24 ;  /* 0x005d401801007387 */ /* 0x0001e20000100a00 */
[----:B------:R-:W-:-:S03]  /*fdbe0*/  PRMT R12, R12, 0x5410, R14 ;  /* 0x000054100c0c7816 */ /* 0x000fc6000000000e */
[----:B0-----:R-:W3:Y:S04]  /*fdbf0*/  LDL.LU R24, [R1+0x1ca8] ;  /* 0x001ca80001187983 */ /* 0x001ee80000300800 */
[----:B------:R-:W2:Y:S04]  /*fdc00*/  LDL.LU R25, [R1+0x1b98] ;  /* 0x001b980001197983 */ /* 0x000ea80000300800 */
[----:B------:R-:W4:Y:S04]  /*fdc10*/  LDL.LU R21, [R1+0x604c] ;  /* 0x00604c0001157983 */ /* 0x000f280000300800 */
[----:B------:R0:W-:Y:S04]  /*fdc20*/  STL [R1+0x5ce8], R4 ;  /* 0x005ce80401007387 */ /* 0x0001e80000100800 */
[----:B0-----:R-:W2:Y:S04]  /*fdc30*/  LDL.LU R4, [R1+0x1cac] ;  /* 0x001cac0001047983 */ /* 0x001ea80000300800 */
[----:B------:R0:W-:Y:S04]  /*fdc40*/  STL.64 [R1+0x5dd0], R6 ;  /* 0x005dd00601007387 */ /* 0x0001e80000100a00 */
[----:B0-----:R-:W3:Y:S04]  /*fdc50*/  LDL.LU R6, [R1+0x14] ;  /* 0x0000140001067983 */ /* 0x001ee80000300800 */
[----:B------:R-:W2:Y:S04]  /*fdc60*/  LDL.LU R7, [R1+0x10] ;  /* 0x0000100001077983 */ /* 0x000ea80000300800 */
[----:B------:R0:W-:Y:S04]  /*fdc70*/  STL [R1+0x5df8], R5 ;  /* 0x005df80501007387 */ /* 0x0001e80000100800 */
[----:B0-----:R-:W4:Y:S04]  /*fdc80*/  LDL.LU R5, [R1+0x18] ;  /* 0x0000180001057983 */ /* 0x001f280000300800 */
[----:B------:R-:W2:Y:S04]  /*fdc90*/  LDL.LU R22, [R1+0x6048] ;  /* 0x0060480001167983 */ /* 0x000ea80000300800 */
[----:B------:R-:W2:Y:S01]  /*fdca0*/  LDL.LU R14, [R1+0x6044] ;  /* 0x00604400010e7983 */ /* 0x000ea20000300800 */
[----:B---3--:R-:W-:-:S02]  /*fdcb0*/  PRMT R0, R0, 0x5410, R6 ;  /* 0x0000541000007816 */ /* 0x008fc40000000006 */
[----:B----4-:R-:W-:Y:S01]  /*fdcc0*/  PRMT R20, R20, 0x5410, R5 ;  /* 0x0000541014147816 */ /* 0x010fe20000000005 */
[----:B--2---:R-:W-:Y:S04]  /*fdcd0*/  STL [R1+0x6030], R14 ;  /* 0x0060300e01007387 */ /* 0x004fe80000100800 */
[----:B------:R-:W-:Y:S04]  /*fdce0*/  STL.64 [R1+0x6028], R12 ;  /* 0x0060280c01007387 */ /* 0x000fe80000100a00 */
[----:B------:R-:W-:Y:S04]  /*fdcf0*/  STL [R1+0x5ba0], R20 ;  /* 0x005ba01401007387 */ /* 0x000fe80000100800 */
[----:B------:R-:W-:Y:S04]  /*fdd00*/  STL.64 [R1+0x5c50], R22 ;  /* 0x005c501601007387 */ /* 0x000fe80000100a00 */
[----:B------:R-:W-:Y:S04]  /*fdd10*/  STL [R1+0x5c48], R21 ;  /* 0x005c481501007387 */ /* 0x000fe80000100800 */
[----:B------:R0:W-:Y:S02]  /*fdd20*/  STL [R1+0x5cec], R0 ;  /* 0x005cec0001007387 */ /* 0x0001e40000100800 */
[----:B0-----:R-:W-:-:S02]  /*fdd30*/  PRMT R0, R28, 0x5410, R7 ;  /* 0x000054101c007816 */ /* 0x001fc40000000007 */
[----:B------:R-:W2:Y:S01]  /*fdd40*/  LDL.LU R28, [R1+0x6040] ;  /* 0x00604000011c7983 */ /* 0x000ea20000300800 */
[----:B------:R-:W-:-:S03]  /*fdd50*/  LOP3.LUT R21, R24, 0xffff, RZ, 0xc0, !PT ;  /* 0x0000ffff18157812 */ /* 0x000fc600078ec0ff */
[----:B------:R-:W3:Y:S01]  /*fdd60*/  LDL.LU R23, [R1+0x78] ;  /* 0x0000780001177983 */ /* 0x000ee20000300800 */
[----:B------:R-:W-:-:S03]  /*fdd70*/  LOP3.LUT R20, R4, 0xffff, RZ, 0xc0, !PT ;  /* 0x0000ffff04147812 */ /* 0x000fc600078ec0ff */
[----:B------:R-:W4:Y:S01]  /*fdd80*/  LDL.LU R12, [R1+0x7c] ;  /* 0x00007c00010c7983 */ /* 0x000f220000300800 */
[----:B------:R-:W-:Y:S02]  /*fdd90*/  LOP3.LUT R22, R25, 0xffff, RZ, 0xc0, !PT ;  /* 0x0000ffff19167812 */ /* 0x000fe400078ec0ff */
[----:B------:R-:W-:Y:S01]  /*fdda0*/  PRMT R8, R8, 0x5410, R17 ;  /* 0x0000541008087816 */ /* 0x000fe20000000011 */
[----:B------:R0:W-:Y:S01]  /*fddb0*/  STL [R1+0x1638], R0 ;  /* 0x0016380001007387 */ /* 0x0001e20000100800 */
[----:B------:R-:W-:-:S03]  /*fddc0*/  PRMT R2, R29, 0x5410, R2 ;  /* 0x000054101d027816 */ /* 0x000fc60000000002 */
[----:B------:R-:W4:Y:S01]  /*fddd0*/  LDL.LU R13, [R1+0x3e8] ;  /* 0x0003e800010d7983 */ /* 0x000f220000300800 */
[----:B------:R-:W-:-:S03]  /*fdde0*/  PRMT R25, R27, 0x4210, R21 ;  /* 0x000042101b197816 */ /* 0x000fc60000000015 */
[----:B------:R-:W4:Y:S01]  /*fddf0*/  LDL.LU R5, [R1+0x90] ;  /* 0x0000900001057983 */ /* 0x000f220000300800 */
[----:B0-----:R-:W-:-:S03]  /*fde00*/  LOP3.LUT R0, R26, 0xffff, RZ, 0xc0, !PT ;  /* 0x0000ffff1a007812 */ /* 0x001fc600078ec0ff */
[----:B------:R-:W4:Y:S01]  /*fde10*/  LDL.LU R6, [R1+0x3ec] ;  /* 0x0003ec0001067983 */ /* 0x000f220000300800 */
[----:B------:R-:W-:Y:S02]  /*fde20*/  PRMT R24, R10, 0x4210, R20 ;  /* 0x000042100a187816 */ /* 0x000fe40000000014 */
[----:B------:R-:W-:Y:S01]  /*fde30*/  PRMT R26, R3, 0x4210, R22 ;  /* 0x00004210031a7816 */ /* 0x000fe20000000016 */
[----:B------:R-:W4:Y:S01]  /*fde40*/  LDL.LU R14, [R1+0x404] ;  /* 0x00040400010e7983 */ /* 0x000f220000300800 */
[----:B------:R-:W-:-:S03]  /*fde50*/  PRMT R27, R11, 0x4210, R0 ;  /* 0x000042100b1b7816 */ /* 0x000fc60000000000 */
[----:B------:R-:W4:Y:S04]  /*fde60*/  LDL.LU R29, [R1+0x603c] ;  /* 0x00603c00011d7983 */ /* 0x000f280000300800 */
[----:B------:R-:W-:Y:S04]  /*fde70*/  STL [R1+0x5b58], R8 ;  /* 0x005b580801007387 */ /* 0x000fe80000100800 */
[----:B------:R-:W-:Y:S04]  /*fde80*/  STL [R1+0x1648], R2 ;  /* 0x0016480201007387 */ /* 0x000fe80000100800 */
[----:B------:R-:W4:Y:S04]  /*fde90*/  LDL.LU R10, [R1+0x1fbc] ;  /* 0x001fbc00010a7983 */ /* 0x000f280000300800 */
[----:B------:R-:W4:Y:S04]  /*fdea0*/  LDL.LU R7, [R1+0x1fac] ;  /* 0x001fac0001077983 */ /* 0x000f280000300800 */
[----:B------:R-:W4:Y:S01]  /*fdeb0*/  LDL.LU R4, [R1+0x1e4c] ;  /* 0x001e4c0001047983 */ /* 0x000f220000300800 */
[----:B------:R-:W-:-:S02]  /*fdec0*/  PRMT R20, R18, 0x5210, R20 ;  /* 0x0000521012147816 */ /* 0x000fc40000000014 */
[----:B------:R-:W-:Y:S01]  /*fded0*/  PRMT R21, R9, 0x5210, R21 ;  /* 0x0000521009157816 */ /* 0x000fe20000000015 */
[----:B--2---:R0:W-:Y:S04]  /*fdee0*/  STSM.16.M88.4 [R28+0x200], R24 ;  /* 0x000200181c007844 */ /* 0x0041e80000000200 */
        /* <DEDUP_REMOVED lines=9> */
[----:B------:R-:W2:Y:S01]  /*fdf80*/  LDL.LU R9, [R1+0x6038] ;  /* 0x0060380001097983 */ /* 0x000ea20000300800 */
[----:B---3--:R-:W-:-:S02]  /*fdf90*/  PRMT R22, R23, 0x5210, R22 ;  /* 0x0000521017167816 */ /* 0x008fc40000000016 */
[----:B----4-:R-:W-:Y:S02]  /*fdfa0*/  PRMT R23, R12, 0x5210, R0 ;  /* 0x000052100c177816 */ /* 0x010fe40000000000 */
[----:B------:R-:W-:Y:S02]  /*fdfb0*/  PRMT R8, R5, 0x5210, R13 ;  /* 0x0000521005087816 */ /* 0x000fe4000000000d */
[----:B------:R-:W-:Y:S01]  /*fdfc0*/  PRMT R0, R15, 0x5210, R14 ;  /* 0x000052100f007816 */ /* 0x000fe2000000000e */
[----:B------:R-:W-:Y:S01]  /*fdfd0*/  BAR.SYNC.DEFER_BLOCKING 0x0 ;  /* 0x0000000000007b1d */ /* 0x000fe20000010000 */
[----:B------:R-:W-:Y:S02]  /*fdfe0*/  PRMT R6, R16, 0x5210, R6 ;  /* 0x0000521010067816 */ /* 0x000fe40000000006 */
[----:B------:R-:W-:-:S03]  /*fdff0*/  PRMT R5, R19, 0x5210, R29 ;  /* 0x0000521013057816 */ /* 0x000fc6000000001d */
[----:B------:R-:W3:Y:S04]  /*fe000*/  LDL.LU R16, [R1+0x6034] ;  /* 0x0060340001107983 */ /* 0x000ee80000300800 */
[----:B------:R-:W4:Y:S04]  /*fe010*/  LDL.LU R19, [R1+0x183c] ;  /* 0x00183c0001137983 */ /* 0x000f280000300800 */
[----:B------:R-:W4:Y:S04]  /*fe020*/  LDL.LU R29, [R1+0x570] ;  /* 0x00057000011d7983 */ /* 0x000f280000300800 */
[----:B--2---:R-:W0:Y:S04]  /*fe030*/  LDS.128 R12, [R9] ;  /* 0x00000000090c7984 */ /* 0x004e280000000c00 */
[----:B0-----:R-:W-:Y:S04]  /*fe040*/  STL.64 [R1+0x590], R12 ;  /* 0x0005900c01007387 */ /* 0x001fe80000100a00 */
[----:B------:R-:W-:Y:S04]  /*fe050*/  STL.64 [R1+0x598], R14 ;  /* 0x0005980e01007387 */ /* 0x000fe80000100a00 */
[----:B------:R-:W0:Y:S04]  /*fe060*/  LDS.128 R12, [R9+0x400] ;  /* 0x00040000090c7984 */ /* 0x000e280000000c00 */
[----:B0-----:R-:W-:Y:S04]  /*fe070*/  STL [R1+0x580], R12 ;  /* 0x0005800c01007387 */ /* 0x001fe80000100800 */
[----:B------:R0:W-:Y:S02]  /*fe080*/  STL.64 [R1+0x588], R14 ;  /* 0x0005880e01007387 */ /* 0x0001e40000100a00 */
[----:B0-----:R-:W-:-:S02]  /*fe090*/  IMAD.MOV.U32 R15, RZ, RZ, R13 ;  /* 0x000000ffff0f7224 */ /* 0x001fc400078e000d */
[----:B------:R-:W2:Y:S04]  /*fe0a0*/  LDL.LU R14, [R1+0x6030] ;  /* 0x00603000010e7983 */ /* 0x000ea80000300800 */
[----:B------:R-:W3:Y:S01]  /*fe0b0*/  LDL.LU.64 R12, [R1+0x6028] ;  /* 0x00602800010c7983 */ /* 0x000ee20000300a00 */
[----:B------:R-:W-:Y:S01]  /*fe0c0*/  LOP3.LUT R3, R3, 0xffff, RZ, 0xc0, !PT ;  /* 0x0000ffff03037812 */ /* 0x000fe200078ec0ff */
[----:B------:R-:W-:Y:S06]  /*fe0d0*/  BAR.SYNC.DEFER_BLOCKING 0x0 ;  /* 0x0000000000007b1d */ /* 0x000fec0000010000 */
[----:B--2---:R0:W-:Y:S04]  /*fe0e0*/  STL.64 [R1+0x58b8], R14 ;  /* 0x0058b80e01007387 */ /* 0x0041e80000100a00 */
[----:B---3--:R1:W-:Y:S01]  /*fe0f0*/  STL.64 [R1+0x5d50], R12 ;  /* 0x005d500c01007387 */ /* 0x0083e20000100a00 */
[----:B0-----:R-:W-:-:S02]  /*fe100*/  IMAD.MOV.U32 R14, RZ, RZ, R5 ;  /* 0x000000ffff0e7224 */ /* 0x001fc400078e0005 */
[----:B------:R-:W-:Y:S02]  /*fe110*/  IMAD.MOV.U32 R15, RZ, RZ, R0 ;  /* 0x000000ffff0f7224 */ /* 0x000fe400078e0000 */
[----:B-1----:R-:W-:Y:S02]  /*fe120*/  IMAD.MOV.U32 R12, RZ, RZ, R8 ;  /* 0x000000ffff0c7224 */ /* 0x002fe400078e0008 */
[----:B------:R-:W-:Y:S01]  /*fe130*/  IMAD.MOV.U32 R13, RZ, RZ, R6 ;  /* 0x000000ffff0d7224 */ /* 0x000fe200078e0006 */
[----:B------:R-:W-:Y:S02]  /*fe140*/  LOP3.LUT R6, R25, 0xffff, RZ, 0xc0, !PT ;  /* 0x0000ffff19067812 */ /* 0x000fe400078ec0ff */
[----:B------:R-:W-:Y:S02]  /*fe150*/  LOP3.LUT R0, R27, 0xffff, RZ, 0xc0, !PT ;  /* 0x0000ffff1b007812 */ /* 0x000fe400078ec0ff */
[----:B------:R-:W-:Y:S04]  /*fe160*/  STSM.16.M88.4 [R28], R12 ;  /* 0x0000000c1c007844 */ /* 0x000fe80000000200 */
[----:B------:R0:W-:Y:S04]  /*fe170*/  STSM.16.M88.4 [R28+0x200], R20 ;  /* 0x000200141c007844 */ /* 0x0001e80000000200 */
[----:B------:R1:W-:Y:S04]  /*fe180*/  STL [R1+0x3c], R6 ;  /* 0x00003c0601007387 */ /* 0x0003e80000100800 */
[----:B------:R2:W-:Y:S01]  /*fe190*/  STL [R1+0x4c], R3 ;  /* 0x00004c0301007387 */ /* 0x0005e20000100800 */
[----:B0-----:R-:W-:-:S02]  /*fe1a0*/  PRMT R20, R2, 0x4210, R3 ;  /* 0x0000421002147816 */ /* 0x001fc40000000003 */
[----:B------:R-:W-:Y:S02]  /*fe1b0*/  PRMT R2, R16, 0x4210, R0 ;  /* 0x0000421010027816 */ /* 0x000fe40000000000 */
[----:B------:R-:W3:Y:S04]  /*fe1c0*/  LDL.LU R16, [R1+0x6020] ;  /* 0x0060200001107983 */ /* 0x000ee80000300800 */
[----:B------:R-:W3:Y:S04]  /*fe1d0*/  LDL.LU R12, [R1+0xa4] ;  /* 0x0000a400010c7983 */ /* 0x000ee80000300800 */
[----:B------:R-:W3:Y:S04]  /*fe1e0*/  LDL.LU R13, [R1+0xac] ;  /* 0x0000ac00010d7983 */ /* 0x000ee80000300800 */
[----:B------:R-:W3:Y:S04]  /*fe1f0*/  LDL.LU R15, [R1+0xc0] ;  /* 0x0000c000010f7983 */ /* 0x000ee80000300800 */
[----:B------:R-:W3:Y:S01]  /*fe200*/  LDL.LU R27, [R1+0xc8] ;  /* 0x0000c800011b7983 */ /* 0x000ee20000300800 */
[----:B------:R-:W-:-:S02]  /*fe210*/  LOP3.LUT R5, R4, 0xffff, RZ, 0xc0, !PT ;  /* 0x0000ffff04057812 */ /* 0x000fc400078ec0ff */
[----:B------:R-:W-:Y:S02]  /*fe220*/  LOP3.LUT R10, R10, 0xffff, RZ, 0xc0, !PT ;  /* 0x0000ffff0a0a7812 */ /* 0x000fe400078ec0ff */
[----:B------:R-:W-:Y:S02]  /*fe230*/  LOP3.LUT R8, R7, 0xffff, RZ, 0xc0, !PT ;  /* 0x0000ffff07087812 */ /* 0x000fe400078ec0ff */
[----:B------:R-:W-:Y:S02]  /*fe240*/  LOP3.LUT R4, R24, 0xffff, RZ, 0xc0, !PT ;  /* 0x0000ffff18047812 */ /* 0x000fe400078ec0ff */
[----:B------:R-:W-:Y:S02]  /*fe250*/  LOP3.LUT R14, R26, 0xffff, RZ, 0xc0, !PT ;  /* 0x0000ffff1a0e7812 */ /* 0x000fe400078ec0ff */
[----:B------:R-:W-:Y:S02]  /*fe260*/  PRMT R21, R11, 0x4210, R6 ;  /* 0x000042100b157816 */ /* 0x000fe40000000006 */
[----:B-1----:R-:W-:-:S02]  /*fe270*/  PRMT R6, R17, 0x4210, R14 ;  /* 0x0000421011067816 */ /* 0x002fc4000000000e */
[----:B--2---:R-:W-:Y:S02]  /*fe280*/  PRMT R3, R18, 0x4210, R10 ;  /* 0x0000421012037816 */ /* 0x004fe4000000000a */
[----:B----4-:R-:W-:Y:S01]  /*fe290*/  PRMT R25, R19, 0x4210, R8 ;  /* 0x0000421013197816 */ /* 0x010fe20000000008 */
[----:B------:R-:W-:Y:S06]  /*fe2a0*/  BAR.SYNC.DEFER_BLOCKING 0x0 ;  /* 0x0000000000007b1d */ /* 0x000fec0000010000 */
[----:B---3--:R0:W-:Y:S04]  /*fe2b0*/  STL [R1+0x6008], R27 ;  /* 0x0060081b01007387 */ /* 0x0081e80000100800 */
[----:B------:R-:W2:Y:S01]  /*fe2c0*/  LDL.LU R23, [R1+0xcc] ;  /* 0x0000cc0001177983 */ /* 0x000ea20000300800 */
[----:B0-----:R-:W-:-:S03]  /*fe2d0*/  PRMT R27, R16, 0x4210, R4 ;  /* 0x00004210101b7816 */ /* 0x001fc60000000004 */
[----:B------:R-:W0:Y:S01]  /*fe2e0*/  LDS.128 R16, [R9] ;  /* 0x0000000009107984 */ /* 0x000e220000000c00 */
[----:B------:R-:W-:-:S03]  /*fe2f0*/  IMAD.MOV.U32 R24, RZ, RZ, R3 ;  /* 0x000000ffff187224 */ /* 0x000fc600078e0003 */
[----:B--2---:R-:W-:Y:S04]  /*fe300*/  STL [R1+0x600c], R23 ;  /* 0x00600c1701007387 */ /* 0x004fe80000100800 */
[----:B------:R-:W2:Y:S04]  /*fe310*/  LDL.LU R7, [R1+0xd0] ;  /* 0x0000d00001077983 */ /* 0x000ea80000300800 */
[----:B------:R-:W3:Y:S04]  /*fe320*/  LDL.LU R3, [R1+0xd4] ;  /* 0x0000d40001037983 */ /* 0x000ee80000300800 */
[----:B------:R-:W4:Y:S04]  /*fe330*/  LDL.LU R11, [R1+0xd8] ;  /* 0x0000d800010b7983 */ /* 0x000f280000300800 */
[----:B0-----:R-:W-:Y:S04]  /*fe340*/  STL [R1+0x574], R17 ;  /* 0x0005741101007387 */ /* 0x001fe80000100800 */
[----:B------:R0:W-:Y:S04]  /*fe350*/  STL.64 [R1+0x578], R18 ;  /* 0x0005781201007387 */ /* 0x0001e80000100a00 */
[----:B0-----:R-:W2:Y:S04]  /*fe360*/  LDL.LU.64 R18, [R1+0x6018] ;  /* 0x0060180001127983 */ /* 0x001ea80000300a00 */
[----:B------:R-:W3:Y:S04]  /*fe370*/  LDL.LU R17, [R1+0x6010] ;  /* 0x0060100001117983 */ /* 0x000ee80000300800 */
[----:B---3--:R0:W-:Y:S04]  /*fe380*/  STL.64 [R1+0x5900], R16 ;  /* 0x0059001001007387 */ /* 0x0081e80000100a00 */
[----:B0-----:R-:W3:Y:S04]  /*fe390*/  LDL.LU R16, [R1+0x3c] ;  /* 0x00003c0001107983 */ /* 0x001ee80000300800 */
[----:B------:R-:W3:Y:S04]  /*fe3a0*/  LDL.LU R17, [R1+0x4c] ;  /* 0x00004c0001117983 */ /* 0x000ee80000300800 */
[----:B--2---:R0:W-:Y:S01]  /*fe3b0*/  STL.64 [R1+0x5ba8], R18 ;  /* 0x005ba81201007387 */ /* 0x0041e20000100a00 */
[----:B------:R-:W-:Y:S01]  /*fe3c0*/  PRMT R26, R29, 0x4210, R5 ;  /* 0x000042101d1a7816 */ /* 0x000fe20000000005 */
[----:B0-----:R-:W-:-:S02]  /*fe3d0*/  IMAD.MOV.U32 R18, RZ, RZ, R6 ;  /* 0x000000ffff127224 */ /* 0x001fc400078e0006 */
[----:B---3--:R0:W-:Y:S02]  /*fe3e0*/  STL.64 [R1+0x6000], R16 ;  /* 0x0060001001007387 */ /* 0x0081e40000100a00 */
[----:B0-----:R-:W-:Y:S02]  /*fe3f0*/  IMAD.MOV.U32 R16, RZ, RZ, R21 ;  /* 0x000000ffff107224 */ /* 0x001fe400078e0015 */
[----:B------:R-:W-:Y:S02]  /*fe400*/  IMAD.MOV.U32 R17, RZ, RZ, R20 ;  /* 0x000000ffff117224 */ /* 0x000fe400078e0014 */
[----:B------:R-:W0:Y:S01]  /*fe410*/  LDS.128 R20, [R9+0x400] ;  /* 0x0004000009147984 */ /* 0x000e220000000c00 */
[----:B------:R-:W-:Y:S06]  /*fe420*/  BAR.SYNC.DEFER_BLOCKING 0x0 ;  /* 0x0000000000007b1d */ /* 0x000fec0000010000 */
[----:B------:R1:W-:Y:S01]  /*fe430*/  STSM.16.M88.4 [R28], R24 ;  /* 0x000000181c007844 */ /* 0x0003e20000000200 */
[----:B0-----:R-:W-:-:S03]  /*fe440*/  IMAD.MOV.U32 R29, RZ, RZ, R23 ;  /* 0x000000ffff1d7224 */ /* 0x001fc600078e0017 */
[----:B------:R0:W-:Y:S04]  /*fe450*/  STL.64 [R1+0x560], R20 ;  /* 0x0005601401007387 */ /* 0x0001e80000100a00 */
[----:B------:R2:W-:Y:S04]  /*fe460*/  STL [R1+0x568], R22 ;  /* 0x0005681601007387 */ /* 0x0005e80000100800 */
[----:B------:R-:W3:Y:S04]  /*fe470*/  LDL.LU R23, [R1+0x600c] ;  /* 0x00600c0001177983 */ /* 0x000ee80000300800 */
[----:B------:R-:W-:Y:S04]  /*fe480*/  STL [R1+0x5b18], R29 ;  /* 0x005b181d01007387 */ /* 0x000fe80000100800 */
[----:B-1----:R-:W3:Y:S04]  /*fe490*/  LDL.LU R27, [R1+0x6008] ;  /* 0x00600800011b7983 */ /* 0x002ee80000300800 */
[----:B0-----:R-:W3:Y:S04]  /*fe4a0*/  LDL.LU R21, [R1+0x204c] ;  /* 0x00204c0001157983 */ /* 0x001ee80000300800 */
[----:B--2---:R-:W2:Y:S04]  /*fe4b0*/  LDL.LU R22, [R1+0x2048] ;  /* 0x0020480001167983 */ /* 0x004ea80000300800 */
[----:B------:R-:W4:Y:S01]  /*fe4c0*/  LDL.LU R6, [R1+0x1eac] ;  /* 0x001eac0001067983 */ /* 0x000f220000300800 */
[----:B------:R-:W-:-:S05]  /*fe4d0*/  IMAD.MOV.U32 R19, RZ, RZ, R2 ;  /* 0x000000ffff137224 */ /* 0x000fca00078e0002 */
[----:B------:R0:W-:Y:S02]  /*fe4e0*/  STSM.16.M88.4 [R28+0x200], R16 ;  /* 0x000200101c007844 */ /* 0x0001e40000000200 */
[----:B0-----:R-:W-:Y:S02]  /*fe4f0*/  PRMT R18, R7, 0x5210, R5 ;  /* 0x0000521007127816 */ /* 0x001fe40000000005 */
[----:B------:R-:W-:Y:S02]  /*fe500*/  PRMT R19, R3, 0x5210, R4 ;  /* 0x0000521003137816 */ /* 0x000fe40000000004 */
[----:B------:R-:W-:Y:S01]  /*fe510*/  PRMT R14, R15, 0x5210, R14 ;  /* 0x000052100f0e7816 */ /* 0x000fe2000000000e */
[----:B----4-:R-:W-:Y:S04]  /*fe520*/  STL [R1+0x5ff8], R6 ;  /* 0x005ff80601007387 */ /* 0x010fe80000100800 */
[----:B------:R-:W4:Y:S04]  /*fe530*/  LDL.LU R20, [R1+0x1e9c] ;  /* 0x001e9c0001147983 */ /* 0x000f280000300800 */
[----:B------:R-:W2:Y:S04]  /*fe540*/  LDL.LU R24, [R1+0x1d68] ;  /* 0x001d680001187983 */ /* 0x000ea80000300800 */
[----:B------:R-:W2:Y:S04]  /*fe550*/  LDL.LU R2, [R1+0x1d58] ;  /* 0x001d580001027983 */ /* 0x000ea80000300800 */
[----:B------:R-:W3:Y:S01]  /*fe560*/  LDL.LU.64 R16, [R1+0x6000] ;  /* 0x0060000001107983 */ /* 0x000ee20000300a00 */
[----:B------:R-:W-:Y:S06]  /*fe570*/  BAR.SYNC.DEFER_BLOCKING 0x0 ;  /* 0x0000000000007b1d */ /* 0x000fec0000010000 */
[----:B------:R-:W2:Y:S04]  /*fe580*/  LDL.LU R25, [R1+0x1c1c] ;  /* 0x001c1c0001197983 */ /* 0x000ea80000300800 */
[----:B------:R-:W2:Y:S04]  /*fe590*/  LDL.LU R26, [R1+0x1c18] ;  /* 0x001c1800011a7983 */ /* 0x000ea80000300800 */
[----:B------:R-:W0:Y:S01]  /*fe5a0*/  LDS.128 R4, [R9] ;  /* 0x0000000009047984 */ /* 0x000e220000000c00 */
[----:B------:R-:W-:-:S02]  /*fe5b0*/  PRMT R15, R11, 0x5210, R0 ;  /* 0x000052100b0f7816 */ /* 0x000fc40000000000 */
[----:B---3--:R-:W-:Y:S02]  /*fe5c0*/  PRMT R12, R12, 0x5210, R16 ;  /* 0x000052100c0c7816 */ /* 0x008fe40000000010 */
[----:B------:R-:W-:Y:S02]  /*fe5d0*/  PRMT R16, R27, 0x5210, R10 ;  /* 0x000052101b107816 */ /* 0x000fe4000000000a */
[----:B------:R-:W3:Y:S04]  /*fe5e0*/  LDL.LU R10, [R1+0x18b8] ;  /* 0x0018b800010a7983 */ /* 0x000ee80000300800 */
[----:B------:R-:W3:Y:S04]  /*fe5f0*/  LDL.LU R27, [R1+0x18b0] ;  /* 0x0018b000011b7983 */ /* 0x000ee80000300800 */
[----:B0-----:R-:W-:Y:S04]  /*fe600*/  STL.64 [R1+0x550], R4 ;  /* 0x0005500401007387 */ /* 0x001fe80000100a00 */
[----:B------:R-:W-:Y:S04]  /*fe610*/  STL.64 [R1+0x558], R6 ;  /* 0x0005580601007387 */ /* 0x000fe80000100a00 */
[----:B------:R-:W0:Y:S01]  /*fe620*/  LDS.128 R4, [R9+0x400] ;  /* 0x0004000009047984 */ /* 0x000e220000000c00 */
[----:B------:R-:W-:-:S02]  /*fe630*/  PRMT R13, R13, 0x5210, R17 ;  /* 0x000052100d0d7816 */ /* 0x000fc40000000011 */
[----:B------:R-:W-:Y:S01]  /*fe640*/  PRMT R17, R23, 0x5210, R8 ;  /* 0x0000521017117816 */ /* 0x000fe20000000008 */
[----:B------:R-:W-:Y:S01]  /*fe650*/  BAR.SYNC.DEFER_BLOCKING 0x0 ;  /* 0x0000000000007b1d */ /* 0x000fe20000010000 */
[----:B----4-:R-:W-:-:S05]  /*fe660*/  LOP3.LUT R0, R20, 0xffff, RZ, 0xc0, !PT ;  /* 0x0000ffff14007812 */ /* 0x010fca00078ec0ff */
[----:B------:R2:W-:Y:S04]  /*fe670*/  STSM.16.M88.4 [R28], R16 ;  /* 0x000000101c007844 */ /* 0x0005e80000000200 */
[----:B0-----:R-:W-:Y:S04]  /*fe680*/  STL.64 [R1+0x540], R4 ;  /* 0x0005400401007387 */ /* 0x001fe80000100a00 */
[----:B------:R0:W-:Y:S01]  /*fe690*/  STL.64 [R1+0x548], R6 ;  /* 0x0005480601007387 */ /* 0x0001e20000100a00 */
[----:B--2---:R-:W-:-:S03]  /*fe6a0*/  LOP3.LUT R17, R2, 0xffff, RZ, 0xc0, !PT ;  /* 0x0000ffff02117812 */ /* 0x004fc600078ec0ff */
[----:B------:R1:W-:Y:S04]  /*fe6b0*/  STSM.16.M88.4 [R28+0x200], R12 ;  /* 0x0002000c1c007844 */ /* 0x0003e80000000200 */
[----:B0-----:R-:W2:Y:S04]  /*fe6c0*/  LDL.LU R6, [R1+0x5ff8] ;  /* 0x005ff80001067983 */ /* 0x001ea80000300800 */
[----:B------:R-:W4:Y:S04]  /*fe6d0*/  LDL.LU R23, [R1+0x189c] ;  /* 0x00189c0001177983 */ /* 0x000f280000300800 */
[----:B------:R-:W4:Y:S04]  /*fe6e0*/  LDL.LU R5, [R1+0x1898] ;  /* 0x0018980001057983 */ /* 0x000f280000300800 */
[----:B------:R-:W4:Y:S04]  /*fe6f0*/  LDL.LU R7, [R1+0x188c] ;  /* 0x00188c0001077983 */ /* 0x000f280000300800 */
[----:B------:R-:W4:Y:S01]  /*fe700*/  LDL.LU R4, [R1+0x1888] ;  /* 0x0018880001047983 */ /* 0x000f220000300800 */
[----:B-1----:R-:W-:-:S03]  /*fe710*/  LOP3.LUT R12, R21, 0xffff, RZ, 0xc0, !PT ;  /* 0x0000ffff150c7812 */ /* 0x002fc600078ec0ff */
[----:B------:R-:W4:Y:S04]  /*fe720*/  LDL.LU R3, [R1+0x1868] ;  /* 0x0018680001037983 */ /* 0x000f280000300800 */
[----:B------:R-:W4:Y:S04]  /*fe730*/  LDL.LU R11, [R1+0x32c] ;  /* 0x00032c00010b7983 */ /* 0x000f280000300800 */
[----:B------:R-:W4:Y:S04]  /*fe740*/  LDL.LU R2, [R1+0x114] ;  /* 0x0001140001027983 */ /* 0x000f280000300800 */
[----:B------:R-:W4:Y:S04]  /*fe750*/  LDL.LU R15, [R1+0x118] ;  /* 0x00011800010f7983 */ /* 0x000f280000300800 */
[----:B------:R-:W2:Y:S04]  /*fe760*/  LDL.LU R21, [R1+0x11c] ;  /* 0x00011c0001157983 */ /* 0x000ea80000300800 */
[----:B------:R-:W2:Y:S01]  /*fe770*/  LDL.LU R20, [R1+0x120] ;  /* 0x0001200001147983 */ /* 0x000ea20000300800 */
[----:B------:R-:W-:-:S02]  /*fe780*/  LOP3.LUT R16, R24, 0xffff, RZ, 0xc0, !PT ;  /* 0x0000ffff18107812 */ /* 0x000fc400078ec0ff */
[----:B------:R-:W-:Y:S02]  /*fe790*/  LOP3.LUT R14, R25, 0xffff, RZ, 0xc0, !PT ;  /* 0x0000ffff190e7812 */ /* 0x000fe400078ec0ff */
[----:B------:R-:W-:Y:S02]  /*fe7a0*/  LOP3.LUT R13, R26, 0xffff, RZ, 0xc0, !PT ;  /* 0x0000ffff1a0d7812 */ /* 0x000fe400078ec0ff */
[----:B---3--:R-:W-:Y:S02]  /*fe7b0*/  PRMT R19, R10, 0x4210, R16 ;  /* 0x000042100a137816 */ /* 0x008fe40000000010 */
[----:B------:R-:W-:Y:S01]  /*fe7c0*/  PRMT R18, R27, 0x4210, R17 ;  /* 0x000042101b127816 */ /* 0x000fe20000000011 */
[----:B--2---:R4:W-:Y:S04]  /*fe7d0*/  STL.64 [R1+0x5fe8], R20 ;  /* 0x005fe81401007387 */ /* 0x0049e80000100a00 */
[----:B------:R-:W2:Y:S04]  /*fe7e0*/  LDL.LU R25, [R1+0x124] ;  /* 0x0001240001197983 */ /* 0x000ea80000300800 */
[----:B------:R-:W3:Y:S04]  /*fe7f0*/  LDL.LU R26, [R1+0x128] ;  /* 0x00012800011a7983 */ /* 0x000ee80000300800 */
[----:B------:R-:W2:Y:S04]  /*fe800*/  LDL.LU R10, [R1+0x12c] ;  /* 0x00012c00010a7983 */ /* 0x000ea80000300800 */
[----:B------:R-:W3:Y:S01]  /*fe810*/  LDL.LU R27, [R1+0x110] ;  /* 0x00011000011b7983 */ /* 0x000ee20000300800 */
[----:B------:R-:W-:Y:S01]  /*fe820*/  IMAD.MOV.U32 R24, RZ, RZ, R19 ;  /* 0x000000ffff187224 */ /* 0x000fe200078e0013 */
[----:B------:R-:W-:-:S02]  /*fe830*/  LOP3.LUT R8, R22, 0xffff, RZ, 0xc0, !PT ;  /* 0x0000ffff16087812 */ /* 0x000fc400078ec0ff */
[----:B------:R-:W-:Y:S02]  /*fe840*/  LOP3.LUT R6, R6, 0xffff, RZ, 0xc0, !PT ;  /* 0x0000ffff06067812 */ /* 0x000fe400078ec0ff */
[----:B----4-:R-:W-:Y:S02]  /*fe850*/  PRMT R20, R5, 0x4210, R12 ;  /* 0x0000421005147816 */ /* 0x010fe4000000000c */
[----:B------:R-:W-:Y:S02]  /*fe860*/  PRMT R21, R7, 0x4210, R8 ;  /* 0x0000421007157816 */ /* 0x000fe40000000008 */
[----:B------:R-:W-:Y:S01]  /*fe870*/  PRMT R22, R4, 0x4210, R6 ;  /* 0x0000421004167816 */ /* 0x000fe20000000006 */
[----:B------:R-:W-:Y:S06]  /*fe880*/  BAR.SYNC.DEFER_BLOCKING 0x0 ;  /* 0x0000000000007b1d */ /* 0x000fec0000010000 */
[----:B---3--:R-:W-:Y:S04]  /*fe890*/  STL.64 [R1+0x5fe0], R26 ;  /* 0x005fe01a01007387 */ /* 0x008fe80000100a00 */
[----:B--2---:R0:W-:Y:S04]  /*fe8a0*/  STL [R1+0x5fd8], R25 ;  /* 0x005fd81901007387 */ /* 0x0041e80000100800 */
[----:B------:R-:W-:Y:S01]  /*fe8b0*/  STL.64 [R1+0x5ff0], R16 ;  /* 0x005ff01001007387 */ /* 0x000fe20000100a00 */
[----:B0-----:R-:W-:-:S03]  /*fe8c0*/  IMAD.MOV.U32 R25, RZ, RZ, R18 ;  /* 0x000000ffff197224 */ /* 0x001fc600078e0012 */
[----:B------:R-:W0:Y:S01]  /*fe8d0*/  LDS.128 R16, [R9] ;  /* 0x0000000009107984 */ /* 0x000e220000000c00 */
[----:B------:R-:W-:-:S03]  /*fe8e0*/  PRMT R26, R23, 0x4210, R14 ;  /* 0x00004210171a7816 */ /* 0x000fc6000000000e */
[----:B0-----:R-:W-:Y:S04]  /*fe8f0*/  STL.64 [R1+0x530], R16 ;  /* 0x0005301001007387 */ /* 0x001fe80000100a00 */
[----:B------:R-:W-:Y:S04]  /*fe900*/  STL.64 [R1+0x538], R18 ;  /* 0x0005381201007387 */ /* 0x000fe80000100a00 */
[----:B------:R-:W0:Y:S01]  /*fe910*/  LDS.128 R16, [R9+0x400] ;  /* 0x0004000009107984 */ /* 0x000e220000000c00 */
[----:B------:R-:W-:Y:S01]  /*fe920*/  PRMT R23, R3, 0x4210, R0 ;  /* 0x0000421003177816 */ /* 0x000fe20000000000 */
[----:B------:R-:W-:Y:S01]  /*fe930*/  BAR.SYNC.DEFER_BLOCKING 0x0 ;  /* 0x0000000000007b1d */ /* 0x000fe20000010000 */
[----:B------:R-:W-:-:S05]  /*fe940*/  PRMT R27, R11, 0x4210, R13 ;  /* 0x000042100b1b7816 */ /* 0x000fca000000000d */
[----:B------:R-:W-:Y:S04]  /*fe950*/  STSM.16.M88.4 [R28], R20 ;  /* 0x000000141c007844 */ /* 0x000fe80000000200 */
[----:B------:R-:W-:Y:S04]  /*fe960*/  STSM.16.M88.4 [R28+0x200], R24 ;  /* 0x000200181c007844 */ /* 0x000fe80000000200 */
[----:B0-----:R0:W-:Y:S04]  /*fe970*/  STL.64 [R1+0x520], R16 ;  /* 0x0005201001007387 */ /* 0x0011e80000100a00 */
[----:B------:R1:W-:Y:S04]  /*fe980*/  STL.64 [R1+0x528], R18 ;  /* 0x0005281201007387 */ /* 0x0003e80000100a00 */
[----:B0-----:R-:W2:Y:S04]  /*fe990*/  LDL.LU.64 R16, [R1+0x5ff0] ;  /* 0x005ff00001107983 */ /* 0x001ea80000300a00 */
[----:B------:R-:W1:Y:S04]  /*fe9a0*/  LDL.LU.64 R20, [R1+0x5fe8] ;  /* 0x005fe80001147983 */ /* 0x000e680000300a00 */
[----:B------:R-:W3:Y:S04]  /*fe9b0*/  LDL.LU R22, [R1+0x2174] ;  /* 0x0021740001167983 */ /* 0x000ee80000300800 */
[----:B------:R-:W4:Y:S04]  /*fe9c0*/  LDL.LU R5, [R1+0x2170] ;  /* 0x0021700001057983 */ /* 0x000f280000300800 */
[----:B------:R-:W3:Y:S04]  /*fe9d0*/  LDL.LU R3, [R1+0x1f0c] ;  /* 0x001f0c0001037983 */ /* 0x000ee80000300800 */
[----:B------:R-:W4:Y:S04]  /*fe9e0*/  LDL.LU.64 R26, [R1+0x5fe0] ;  /* 0x005fe000011a7983 */ /* 0x000f280000300a00 */
[----:B------:R-:W3:Y:S04]  /*fe9f0*/  LDL.LU R25, [R1+0x5fd8] ;  /* 0x005fd80001197983 */ /* 0x000ee80000300800 */
[----:B------:R-:W3:Y:S04]  /*fea00*/  LDL.LU R23, [R1+0x1f08] ;  /* 0x001f080001177983 */ /* 0x000ee80000300800 */
[----:B------:R-:W3:Y:S04]  /*fea10*/  LDL.LU R4, [R1+0x1ddc] ;  /* 0x001ddc0001047983 */ /* 0x000ee80000300800 */
[----:B------:R-:W3:Y:S04]  /*fea20*/  LDL.LU R7, [R1+0x1dd8] ;  /* 0x001dd80001077983 */ /* 0x000ee80000300800 */
[----:B------:R-:W3:Y:S04]  /*fea30*/  LDL.LU R11, [R1+0x1c68] ;  /* 0x001c6800010b7983 */ /* 0x000ee80000300800 */
[----:B------:R-:W3:Y:S01]  /*fea40*/  LDL.LU R24, [R1+0x1c5c] ;  /* 0x001c5c0001187983 */ /* 0x000ee20000300800 */
[----:B------:R-:W-:Y:S01]  /*fea50*/  BAR.SYNC.DEFER_BLOCKING 0x0 ;  /* 0x0000000000007b1d */ /* 0x000fe20000010000 */
[----:B--2---:R-:W-:-:S02]  /*fea60*/  PRMT R16, R2, 0x5210, R16 ;  /* 0x0000521002107816 */ /* 0x004fc40000000010 */
[----:B------:R-:W-:-:S03]  /*fea70*/  PRMT R17, R15, 0x5210, R17 ;  /* 0x000052100f117816 */ /* 0x000fc60000000011 */
[----:B------:R-:W2:Y:S01]  /*fea80*/  LDL.LU R2, [R1+0x1968] ;  /* 0x0019680001027983 */ /* 0x000ea20000300800 */
[----:B-1----:R-:W-:Y:S02]  /*fea90*/  PRMT R18, R21, 0x5210, R14 ;  /* 0x0000521015127816 */ /* 0x002fe4000000000e */
[----:B------:R-:W-:-:S05]  /*feaa0*/  PRMT R19, R20, 0x5210, R13 ;  /* 0x0000521014137816 */ /* 0x000fca000000000d */
[----:B------:R0:W-:Y:S04]  /*feab0*/  STL.64 [R1+0x5fc0], R18 ;  /* 0x005fc01201007387 */ /* 0x0001e80000100a00 */
[----:B------:R3:W-:Y:S01]  /*feac0*/  STL.64 [R1+0x5fb8], R16 ;  /* 0x005fb81001007387 */ /* 0x0007e20000100a00 */
[----:B0-----:R-:W-:Y:S02]  /*fead0*/  PRMT R18, R10, 0x5210, R6 ;  /* 0x000052100a127816 */ /* 0x001fe40000000006 */
[----:B----4-:R-:W-:Y:S02]  /*feae0*/  PRMT R19, R27, 0x5210, R0 ;  /* 0x000052101b137816 */ /* 0x010fe40000000000 */
[----:B---3--:R-:W-:Y:S02]  /*feaf0*/  PRMT R16, R25, 0x5210, R12 ;  /* 0x0000521019107816 */ /* 0x008fe4000000000c */
[----:B------:R-:W-:Y:S01]  /*feb00*/  PRMT R17, R26, 0x5210, R8 ;  /* 0x000052101a117816 */ /* 0x000fe20000000008 */
[----:B------:R-:W-:Y:S04]  /*feb10*/  STL.64 [R1+0x5fd0], R18 ;  /* 0x005fd01201007387 */ /* 0x000fe80000100a00 */
[----:B------:R-:W-:Y:S04]  /*feb20*/  STL.64 [R1+0x5fc8], R16 ;  /* 0x005fc81001007387 */ /* 0x000fe80000100a00 */
[----:B------:R-:W0:Y:S04]  /*feb30*/  LDS.128 R16, [R9] ;  /* 0x0000000009107984 */ /* 0x000e280000000c00 */
[----:B------:R-:W3:Y:S04]  /*feb40*/  LDL.LU R12, [R1+0x195c] ;  /* 0x00195c00010c7983 */ /* 0x000ee80000300800 */
[----:B------:R-:W4:Y:S04]  /*feb50*/  LDL.LU R10, [R1+0x191c] ;  /* 0x00191c00010a7983 */ /* 0x000f280000300800 */
[----:B0-----:R-:W-:Y:S04]  /*feb60*/  STL.64 [R1+0x510], R16 ;  /* 0x0005101001007387 */ /* 0x001fe80000100a00 */
[----:B------:R-:W-:Y:S04]  /*feb70*/  STL.64 [R1+0x518], R18 ;  /* 0x0005181201007387 */ /* 0x000fe80000100a00 */
[----:B------:R-:W0:Y:S04]  /*feb80*/  LDS.128 R16, [R9+0x400] ;  /* 0x0004000009107984 */ /* 0x000e280000000c00 */
[----:B------:R-:W4:Y:S04]  /*feb90*/  LDL.LU R6, [R1+0x193c] ;  /* 0x00193c0001067983 */ /* 0x000f280000300800 */
[----:B------:R-:W3:Y:S04]  /*feba0*/  LDL.LU R20, [R1+0x18fc] ;  /* 0x0018fc0001147983 */ /* 0x000ee80000300800 */
[----:B------:R-:W2:Y:S04]  /*febb0*/  LDL.LU R25, [R1+0x1918] ;  /* 0x0019180001197983 */ /* 0x000ea80000300800 */
[----:B------:R-:W4:Y:S04]  /*febc0*/  LDL.LU R26, [R1+0x334] ;  /* 0x00033400011a7983 */ /* 0x000f280000300800 */
[----:B------:R-:W3:Y:S04]  /*febd0*/  LDL.LU R27, [R1+0x328] ;  /* 0x00032800011b7983 */ /* 0x000ee80000300800 */
[----:B0-----:R-:W-:Y:S04]  /*febe0*/  STL.64 [R1+0x500], R16 ;  /* 0x0005001001007387 */ /* 0x001fe80000100a00 */
[----:B------:R0:W-:Y:S04]  /*febf0*/  STL.64 [R1+0x508], R18 ;  /* 0x0005081201007387 */ /* 0x0001e80000100a00 */
[----:B0-----:R-:W2:Y:S04]  /*fec00*/  LDL.LU.64 R18, [R1+0x5fd0] ;  /* 0x005fd00001127983 */ /* 0x001ea80000300a00 */
[----:B------:R-:W2:Y:S01]  /*fec10*/  LDL.LU.64 R16, [R1+0x5fc8] ;  /* 0x005fc80001107983 */ /* 0x000ea20000300a00 */
[----:B------:R-:W-:Y:S06]  /*fec20*/  BAR.SYNC.DEFER_BLOCKING 0x0 ;  /* 0x0000000000007b1d */ /* 0x000fec0000010000 */
[----:B--2---:R0:W-:Y:S04]  /*fec30*/  STSM.16.M88.4 [R28], R16 ;  /* 0x000000101c007844 */ /* 0x0041e80000000200 */
[----:B0-----:R-:W2:Y:S04]  /*fec40*/  LDL.LU.64 R18, [R1+0x5fc0] ;  /* 0x005fc00001127983 */ /* 0x001ea80000300a00 */
[----:B------:R-:W2:Y:S01]  /*fec50*/  LDL.LU.64 R16, [R1+0x5fb8] ;  /* 0x005fb80001107983 */ /* 0x000ea20000300a00 */
[----:B------:R-:W-:-:S02]  /*fec60*/  LOP3.LUT R8, R5, 0xffff, RZ, 0xc0, !PT ;  /* 0x0000ffff05087812 */ /* 0x000fc400078ec0ff */
[----:B------:R-:W-:Y:S02]  /*fec70*/  LOP3.LUT R5, R3, 0xffff, RZ, 0xc0, !PT ;  /* 0x0000ffff03057812 */ /* 0x000fe400078ec0ff */
[----:B------:R-:W3:Y:S01]  /*fec80*/  LDL.LU R3, [R1+0x130] ;  /* 0x0001300001037983 */ /* 0x000ee20000300800 */
[----:B------:R-:W-:-:S03]  /*fec90*/  LOP3.LUT R14, R11, 0xffff, RZ, 0xc0, !PT ;  /* 0x0000ffff0b0e7812 */ /* 0x000fc600078ec0ff */
[----:B------:R-:W3:Y:S01]  /*feca0*/  LDL.LU R11, [R1+0x134] ;  /* 0x00013400010b7983 */ /* 0x000ee20000300800 */
[----:B------:R-:W-:-:S03]  /*fecb0*/  LOP3.LUT R0, R23, 0xffff, RZ, 0xc0, !PT ;  /* 0x0000ffff17007812 */ /* 0x000fc600078ec0ff */
[----:B------:R-:W4:Y:S04]  /*fecc0*/  LDL.LU R21, [R1+0x138] ;  /* 0x0001380001157983 */ /* 0x000f280000300800 */
[----:B--2---:R0:W-:Y:S02]  /*fecd0*/  STSM.16.M88.4 [R28+0x200], R16 ;  /* 0x000200101c007844 */ /* 0x0041e40000000200 */
[----:B0-----:R-:W-:Y:S02]  /*fece0*/  LOP3.LUT R16, R22, 0xffff, RZ, 0xc0, !PT ;  /* 0x0000ffff16107812 */ /* 0x001fe400078ec0ff */
[----:B------:R-:W2:Y:S04]  /*fecf0*/  LDL.LU R22, [R1+0x13c] ;  /* 0x00013c0001167983 */ /* 0x000ea80000300800 */
[----:B------:R-:W2:Y:S01]  /*fed00*/  LDL.LU R23, [R1+0x140] ;  /* 0x0001400001177983 */ /* 0x000ea20000300800 */
[----:B------:R-:W-:-:S02]  /*fed10*/  LOP3.LUT R13, R7, 0xffff, RZ, 0xc0, !PT ;  /* 0x0000ffff070d7812 */ /* 0x000fc400078ec0ff */
[----:B------:R-:W-:Y:S02]  /*fed20*/  LOP3.LUT R15, R24, 0xffff, RZ, 0xc0, !PT ;  /* 0x0000ffff180f7812 */ /* 0x000fe400078ec0ff */
[----:B------:R-:W-:Y:S01]  /*fed30*/  LOP3.LUT R4, R4, 0xffff, RZ, 0xc0, !PT ;  /* 0x0000ffff04047812 */ /* 0x000fe200078ec0ff */
[----:B------:R-:W-:Y:S06]  /*fed40*/  BAR.SYNC.DEFER_BLOCKING 0x0 ;  /* 0x0000000000007b1d */ /* 0x000fec0000010000 */
[----:B--2---:R0:W-:Y:S04]  /*fed50*/  STL.64 [R1+0x5fa8], R22 ;  /* 0x005fa81601007387 */ /* 0x0041e80000100a00 */
[----:B----4-:R1:W-:Y:S04]  /*fed60*/  STL [R1+0x5fa4], R21 ;  /* 0x005fa41501007387 */ /* 0x0103e80000100800 */
[----:B------:R-:W2:Y:S04]  /*fed70*/  LDL.LU R7, [R1+0x144] ;  /* 0x0001440001077983 */ /* 0x000ea80000300800 */
[----:B------:R-:W4:Y:S01]  /*fed80*/  LDL.LU R24, [R1+0x10c] ;  /* 0x00010c0001187983 */ /* 0x000f220000300800 */
[----:B0-----:R-:W-:-:S02]  /*fed90*/  PRMT R22, R26, 0x4210, R5 ;  /* 0x000042101a167816 */ /* 0x001fc40000000005 */
[----:B-1----:R-:W-:Y:S02]  /*feda0*/  PRMT R21, R25, 0x4210, R8 ;  /* 0x0000421019157816 */ /* 0x002fe40000000008 */
[----:B---3--:R-:W-:Y:S02]  /*fedb0*/  PRMT R23, R27, 0x4210, R0 ;  /* 0x000042101b177816 */ /* 0x008fe40000000000 */
[----:B------:R-:W-:Y:S02]  /*fedc0*/  PRMT R17, R2, 0x4210, R4 ;  /* 0x0000421002117816 */ /* 0x000fe40000000004 */
[----:B------:R-:W-:Y:S01]  /*fedd0*/  PRMT R20, R20, 0x4210, R16 ;  /* 0x0000421014147816 */ /* 0x000fe20000000010 */
[----:B----4-:R-:W-:Y:S04]  /*fede0*/  STL [R1+0x5fb0], R24 ;  /* 0x005fb01801007387 */ /* 0x010fe80000100800 */
[----:B------:R-:W0:Y:S04]  /*fedf0*/  LDS.128 R24, [R9] ;  /* 0x0000000009187984 */ /* 0x000e280000000c00 */
[----:B------:R-:W3:Y:S04]  /*fee00*/  LDL.LU R2, [R1+0x108] ;  /* 0x0001080001027983 */ /* 0x000ee80000300800 */
[----:B0-----:R-:W-:Y:S04]  /*fee10*/  STL.64 [R1+0x4f0], R24 ;  /* 0x0004f01801007387 */ /* 0x001fe80000100a00 */
[----:B------:R-:W-:Y:S04]  /*fee20*/  STL.64 [R1+0x4f8], R26 ;  /* 0x0004f81a01007387 */ /* 0x000fe80000100a00 */
[----:B------:R-:W0:Y:S01]  /*fee30*/  LDS.128 R24, [R9+0x400] ;  /* 0x0004000009187984 */ /* 0x000e220000000c00 */
[----:B------:R-:W-:Y:S06]  /*fee40*/  BAR.SYNC.DEFER_BLOCKING 0x0 ;  /* 0x0000000000007b1d */ /* 0x000fec0000010000 */
[----:B------:R-:W-:Y:S04]  /*fee50*/  STSM.16.M88.4 [R28], R20 ;  /* 0x000000141c007844 */ /* 0x000fe80000000200 */
[----:B0-----:R0:W-:Y:S04]  /*fee60*/  STL.64 [R1+0x4e0], R24 ;  /* 0x0004e01801007387 */ /* 0x0011e80000100a00 */
[----:B------:R-:W-:Y:S04]  /*fee70*/  STL.64 [R1+0x4e8], R26 ;  /* 0x0004e81a01007387 */ /* 0x000fe80000100a00 */
[----:B0-----:R-:W4:Y:S04]  /*fee80*/  LDL.LU R24, [R1+0x5fb0] ;  /* 0x005fb00001187983 */ /* 0x001f280000300800 */
[----:B------:R-:W2:Y:S04]  /*fee90*/  LDL.LU.64 R22, [R1+0x5fa8] ;  /* 0x005fa80001167983 */ /* 0x000ea80000300a00 */
[----:B------:R-:W3:Y:S04]  /*feea0*/  LDL.LU R21, [R1+0x5fa4] ;  /* 0x005fa40001157983 */ /* 0x000ee80000300800 */
[----:B------:R-:W-:Y:S04]  /*feeb0*/  STL [R1+0x5fa0], R11 ;  /* 0x005fa00b01007387 */ /* 0x000fe80000100800 */
[----:B------:R0:W-:Y:S04]  /*feec0*/  STL.64 [R1+0x5f98], R8 ;  /* 0x005f980801007387 */ /* 0x0001e80000100a00 */
[----:B------:R-:W4:Y:S01]  /*feed0*/  LDL.LU R20, [R1+0x217c] ;  /* 0x00217c0001147983 */ /* 0x000f220000300800 */
[----:B------:R-:W-:-:S02]  /*feee0*/  PRMT R12, R12, 0x4210, R13 ;  /* 0x000042100c0c7816 */ /* 0x000fc4000000000d */
[----:B------:R-:W-:Y:S02]  /*feef0*/  PRMT R6, R6, 0x4210, R15 ;  /* 0x0000421006067816 */ /* 0x000fe4000000000f */
[----:B------:R-:W-:Y:S01]  /*fef00*/  PRMT R10, R10, 0x4210, R14 ;  /* 0x000042100a0a7816 */ /* 0x000fe2000000000e */
[----:B0-----:R-:W-:Y:S02]  /*fef10*/  IMAD.MOV.U32 R8, RZ, RZ, R17 ;  /* 0x000000ffff087224 */ /* 0x001fe400078e0011 */
[----:B------:R-:W-:Y:S02]  /*fef20*/  IMAD.MOV.U32 R9, RZ, RZ, R12 ;  /* 0x000000ffff097224 */ /* 0x000fe400078e000c */
[----:B------:R-:W-:-:S05]  /*fef30*/  IMAD.MOV.U32 R11, RZ, RZ, R6 ;  /* 0x000000ffff0b7224 */ /* 0x000fca00078e0006 */
[----:B------:R0:W-:Y:S04]  /*fef40*/  STSM.16.M88.4 [R28+0x200], R8 ;  /* 0x000200081c007844 */ /* 0x0001e80000000200 */
[----:B----4-:R-:W-:Y:S04]  /*fef50*/  STL [R1+0x5f90], R20 ;  /* 0x005f901401007387 */ /* 0x010fe80000100800 */
[----:B------:R-:W4:Y:S04]  /*fef60*/  LDL.LU R25, [R1+0x2178] ;  /* 0x0021780001197983 */ /* 0x000f280000300800 */
[----:B------:R-:W4:Y:S04]  /*fef70*/  LDL.LU R27, [R1+0x1f68] ;  /* 0x001f6800011b7983 */ /* 0x000f280000300800 */
[----:B0-----:R-:W4:Y:S04]  /*fef80*/  LDL.LU R11, [R1+0x5fa0] ;  /* 0x005fa000010b7983 */ /* 0x001f280000300800 */
[----:B------:R-:W4:Y:S01]  /*fef90*/  LDL.LU.64 R8, [R1+0x5f98] ;  /* 0x005f980001087983 */ /* 0x000f220000300a00 */
[----:B---3--:R-:W-:-:S02]  /*fefa0*/  PRMT R14, R21, 0x5210, R14 ;  /* 0x00005210150e7816 */ /* 0x008fc4000000000e */
[----:B--2---:R-:W-:Y:S01]  /*fefb0*/  PRMT R15, R22, 0x5210, R15 ;  /* 0x00005210160f7816 */ /* 0x004fe2000000000f */
[----:B------:R-:W2:Y:S01]  /*fefc0*/  LDL.LU R6, [R1+0x1f4c] ;  /* 0x001f4c0001067983 */ /* 0x000ea20000300800 */
[----:B------:R-:W-:Y:S01]  /*fefd0*/  PRMT R16, R23, 0x5210, R16 ;  /* 0x0000521017107816 */ /* 0x000fe20000000010 */
[----:B------:R-:W-:Y:S01]  /*fefe0*/  BAR.SYNC.DEFER_BLOCKING 0x0 ;  /* 0x0000000000007b1d */ /* 0x000fe20000010000 */
[----:B------:R-:W-:-:S05]  /*feff0*/  PRMT R12, R3, 0x5210, R4 ;  /* 0x00005210030c7816 */ /* 0x000fca0000000004 */
[----:B------:R-:W3:Y:S04]  /*ff000*/  LDL.LU R4, [R1+0x1e38] ;  /* 0x001e380001047983 */ /* 0x000ee80000300800 */
[----:B------:R-:W2:Y:S04]  /*ff010*/  LDL.LU R10, [R1+0x1e2c] ;  /* 0x001e2c00010a7983 */ /* 0x000ea80000300800 */
[----:B------:R-:W3:Y:S04]  /*ff020*/  LDL.LU R3, [R1+0x1c9c] ;  /* 0x001c9c0001037983 */ /* 0x000ee80000300800 */
[----:B------:R-:W2:Y:S04]  /*ff030*/  LDL.LU R26, [R1+0x1c98] ;  /* 0x001c9800011a7983 */ /* 0x000ea80000300800 */
[----:B----4-:R-:W0:Y:S01]  /*ff040*/  LDS.128 R20, [R9] ;  /* 0x0000000009147984 */ /* 0x010e220000000c00 */
[----:B------:R-:W-:-:S03]  /*ff050*/  PRMT R13, R11, 0x5210, R13 ;  /* 0x000052100b0d7816 */ /* 0x000fc6000000000d */
[----:B------:R-:W4:Y:S04]  /*ff060*/  LDL.LU R11, [R1+0x19fc] ;  /* 0x0019fc00010b7983 */ /* 0x000f280000300800 */
[----:B0-----:R-:W-:Y:S04]  /*ff070*/  STL.64 [R1+0x4d0], R20 ;  /* 0x0004d01401007387 */ /* 0x001fe80000100a00 */
[----:B------:R-:W-:Y:S04]  /*ff080*/  STL.64 [R1+0x4d8], R22 ;  /* 0x0004d81601007387 */ /* 0x000fe80000100a00 */
[----:B------:R-:W0:Y:S04]  /*ff090*/  LDS.128 R20, [R9+0x400] ;  /* 0x0004000009147984 */ /* 0x000e280000000c00 */
[----:B0-----:R0:W-:Y:S04]  /*ff0a0*/  STL.64 [R1+0x4c0], R20 ;  /* 0x0004c01401007387 */ /* 0x0011e80000100a00 */
[----:B------:R1:W-:Y:S04]  /*ff0b0*/  STL.64 [R1+0x4c8], R22 ;  /* 0x0004c81601007387 */ /* 0x0003e80000100a00 */
[----:B0-----:R-:W2:Y:S01]  /*ff0c0*/  LDL.LU R20, [R1+0x5f90] ;  /* 0x005f900001147983 */ /* 0x001ea20000300800 */
[----:B------:R-:W-:-:S02]  /*ff0d0*/  PRMT R17, R7, 0x5210, R8 ;  /* 0x0000521007117816 */ /* 0x000fc40000000008 */
[----:B------:R-:W-:Y:S01]  /*ff0e0*/  PRMT R18, R24, 0x5210, R5 ;  /* 0x0000521018127816 */ /* 0x000fe20000000005 */
[----:B------:R-:W4:Y:S01]  /*ff0f0*/  LDL.LU R21, [R1+0x19e8] ;  /* 0x0019e80001157983 */ /* 0x000f220000300800 */
[----:B------:R-:W-:Y:S01]  /*ff100*/  PRMT R19, R2, 0x5210, R0 ;  /* 0x0000521002137816 */ /* 0x000fe20000000000 */
[----:B------:R-:W-:Y:S06]  /*ff110*/  BAR.SYNC.DEFER_BLOCKING 0x0 ;  /* 0x0000000000007b1d */ /* 0x000fec0000010000 */
[----:B-1----:R-:W4:Y:S04]  /*ff120*/  LDL.LU R22, [R1+0x19dc] ;  /* 0x0019dc0001167983 */ /* 0x002f280000300800 */
[----:B------:R-:W4:Y:S04]  /*ff130*/  LDL.LU R23, [R1+0x330] ;  /* 0x0003300001177983 */ /* 0x000f280000300800 */
[----:B------:R-:W4:Y:S04]  /*ff140*/  LDL.LU R5, [R1+0x19ac] ;  /* 0x0019ac0001057983 */ /* 0x000f280000300800 */
[----:B------:R-:W4:Y:S04]  /*ff150*/  LDL.LU R7, [R1+0x19c8] ;  /* 0x0019c80001077983 */ /* 0x000f280000300800 */
[----:B------:R-:W-:Y:S04]  /*ff160*/  STSM.16.M88.4 [R28], R16 ;  /* 0x000000101c007844 */ /* 0x000fe80000000200 */
[----:B------:R-:W4:Y:S04]  /*ff170*/  LDL.LU R24, [R1+0x198c] ;  /* 0x00198c0001187983 */ /* 0x000f280000300800 */
[----:B------:R0:W-:Y:S04]  /*ff180*/  STSM.16.M88.4 [R28+0x200], R12 ;  /* 0x0002000c1c007844 */ /* 0x0001e80000000200 */
[----:B------:R-:W4:Y:S01]  /*ff190*/  LDL.LU R2, [R1+0x338] ;  /* 0x0003380001027983 */ /* 0x000f220000300800 */
[----:B0-----:R-:W-:-:S02]  /*ff1a0*/  LOP3.LUT R14, R25, 0xffff, RZ, 0xc0, !PT ;  /* 0x0000ffff190e7812 */ /* 0x001fc400078ec0ff */
[----:B------:R-:W-:Y:S01]  /*ff1b0*/  LOP3.LUT R13, R27, 0xffff, RZ, 0xc0, !PT ;  /* 0x0000ffff1b0d7812 */ /* 0x000fe200078ec0ff */
[----:B------:R-:W4:Y:S01]  /*ff1c0*/  LDL.LU R25, [R1+0x148] ;  /* 0x0001480001197983 */ /* 0x000f220000300800 */
[----:B---3--:R-:W-:-:S03]  /*ff1d0*/  LOP3.LUT R15, R3, 0xffff, RZ, 0xc0, !PT ;  /* 0x0000ffff030f7812 */ /* 0x008fc600078ec0ff */
[----:B------:R-:W3:Y:S04]  /*ff1e0*/  LDL.LU R27, [R1+0x14c] ;  /* 0x00014c00011b7983 */ /* 0x000ee80000300800 */
[----:B------:R-:W3:Y:S01]  /*ff1f0*/  LDL.LU R3, [R1+0x150] ;  /* 0x0001500001037983 */ /* 0x000ee20000300800 */
[----:B--2---:R-:W-:-:S03]  /*ff200*/  LOP3.LUT R8, R20, 0xffff, RZ, 0xc0, !PT ;  /* 0x0000ffff14087812 */ /* 0x004fc600078ec0ff */
[----:B------:R-:W2:Y:S01]  /*ff210*/  LDL.LU R20, [R1+0x154] ;  /* 0x0001540001147983 */ /* 0x000ea20000300800 */
[----:B------:R-:W-:-:S04]  /*ff220*/  LOP3.LUT R16, R4, 0xffff, RZ, 0xc0, !PT ;  /* 0x0000ffff04107812 */ /* 0x000fc800078ec0ff */
[----:B----4-:R-:W-:Y:S02]  /*ff230*/  PRMT R4, R11, 0x4210, R16 ;  /* 0x000042100b047816 */ /* 0x010fe40000000010 */
[----:B------:R-:W-:Y:S02]  /*ff240*/  LOP3.LUT R0, R6, 0xffff, RZ, 0xc0, !PT ;  /* 0x0000ffff06007812 */ /* 0x000fe400078ec0ff */
[----:B------:R-:W-:Y:S02]  /*ff250*/  LOP3.LUT R12, R26, 0xffff, RZ, 0xc0, !PT ;  /* 0x0000ffff1a0c7812 */ /* 0x000fe400078ec0ff */
[----:B------:R-:W-:Y:S01]  /*ff260*/  LOP3.LUT R10, R10, 0xffff, RZ, 0xc0, !PT ;  /* 0x0000ffff0a0a7812 */ /* 0x000fe200078ec0ff */
[----:B------:R-:W-:Y:S06]  /*ff270*/  BAR.SYNC.DEFER_BLOCKING 0x0 ;  /* 0x0000000000007b1d */ /* 0x000fec0000010000 */
[----:B--2---:R0:W-:Y:S04]  /*ff280*/  STL [R1+0x5f80], R20 ;  /* 0x005f801401007387 */ /* 0x0041e80000100800 */
[----:B------:R1:W-:Y:S04]  /*ff290*/  STL [R1+0x5f84], R16 ;  /* 0x005f841001007387 */ /* 0x0003e80000100800 */
[----:B------:R-:W2:Y:S01]  /*ff2a0*/  LDL.LU R6, [R1+0x158] ;  /* 0x0001580001067983 */ /* 0x000ea20000300800 */
[----:B0-----:R-:W-:-:S03]  /*ff2b0*/  IMAD.MOV.U32 R20, RZ, RZ, R4 ;  /* 0x000000ffff147224 */ /* 0x001fc600078e0004 */
[----:B------:R-:W4:Y:S01]  /*ff2c0*/  LDL.LU R4, [R1+0x15c] ;  /* 0x00015c0001047983 */ /* 0x000f220000300800 */
[----:B------:R-:W-:Y:S02]  /*ff2d0*/  PRMT R17, R7, 0x4210, R14 ;  /* 0x0000421007117816 */ /* 0x000fe4000000000e */
[----:B-1----:R-:W-:Y:S02]  /*ff2e0*/  PRMT R16, R5, 0x4210, R8 ;  /* 0x0000421005107816 */ /* 0x002fe40000000008 */
[----:B------:R-:W-:Y:S02]  /*ff2f0*/  PRMT R18, R24, 0x4210, R13 ;  /* 0x0000421018127816 */ /* 0x000fe4000000000d */
[----:B------:R-:W-:Y:S02]  /*ff300*/  PRMT R19, R2, 0x4210, R0 ;  /* 0x0000421002137816 */ /* 0x000fe40000000000 */
[----:B------:R-:W-:Y:S02]  /*ff310*/  PRMT R21, R21, 0x4210, R10 ;  /* 0x0000421015157816 */ /* 0x000fe4000000000a */
[----:B------:R-:W-:-:S02]  /*ff320*/  PRMT R22, R22, 0x4210, R15 ;  /* 0x0000421016167816 */ /* 0x000fc4000000000f */
[----:B------:R-:W-:Y:S01]  /*ff330*/  PRMT R23, R23, 0x4210, R12 ;  /* 0x0000421017177816 */ /* 0x000fe2000000000c */
[----:B--2---:R-:W-:Y:S04]  /*ff340*/  STL [R1+0x5f8c], R6 ;  /* 0x005f8c0601007387 */ /* 0x004fe80000100800 */
[----:B----4-:R-:W-:Y:S04]  /*ff350*/  STL [R1+0x5f88], R4 ;  /* 0x005f880401007387 */ /* 0x010fe80000100800 */
[----:B------:R-:W0:Y:S04]  /*ff360*/  LDS.128 R4, [R9] ;  /* 0x0000000009047984 */ /* 0x000e280000000c00 */
[----:B------:R-:W2:Y:S04]  /*ff370*/  LDL.LU R26, [R1+0x160] ;  /* 0x00016000011a7983 */ /* 0x000ea80000300800 */
[----:B------:R-:W4:Y:S04]  /*ff380*/  LDL.LU R11, [R1+0x104] ;  /* 0x00010400010b7983 */ /* 0x000f280000300800 */
[----:B0-----:R-:W-:Y:S04]  /*ff390*/  STL.64 [R1+0x4b0], R4 ;  /* 0x0004b00401007387 */ /* 0x001fe80000100a00 */
[----:B------:R-:W-:Y:S04]  /*ff3a0*/  STL.64 [R1+0x4b8], R6 ;  /* 0x0004b80601007387 */ /* 0x000fe80000100a00 */
[----:B------:R-:W0:Y:S01]  /*ff3b0*/  LDS.128 R4, [R9+0x400] ;  /* 0x0004000009047984 */ /* 0x000e220000000c00 */
[----:B------:R-:W-:Y:S06]  /*ff3c0*/  BAR.SYNC.DEFER_BLOCKING 0x0 ;  /* 0x0000000000007b1d */ /* 0x000fec0000010000 */
[----:B0-----:R-:W-:Y:S04]  /*ff3d0*/  STL.64 [R1+0x4a0], R4 ;  /* 0x0004a00401007387 */ /* 0x001fe80000100a00 */
[----:B------:R0:W-:Y:S04]  /*ff3e0*/  STL.64 [R1+0x4a8], R6 ;  /* 0x0004a80601007387 */ /* 0x0001e80000100a00 */
[----:B0-----:R-:W2:Y:S04]  /*ff3f0*/  LDL.LU R6, [R1+0x5f8c] ;  /* 0x005f8c0001067983 */ /* 0x001ea80000300800 */
[----:B------:R-:W2:Y:S04]  /*ff400*/  LDL.LU R4, [R1+0x5f88] ;  /* 0x005f880001047983 */ /* 0x000ea80000300800 */
[----:B------:R0:W-:Y:S04]  /*ff410*/  STSM.16.M88.4 [R28], R16 ;  /* 0x000000101c007844 */ /* 0x0001e80000000200 */
[----:B0-----:R-:W2:Y:S04]  /*ff420*/  LDL.LU R16, [R1+0x5f84] ;  /* 0x005f840001107983 */ /* 0x001ea80000300800 */
[----:B------:R-:W2:Y:S04]  /*ff430*/  LDL.LU R5, [R1+0x2184] ;  /* 0x0021840001057983 */ /* 0x000ea80000300800 */
[----:B------:R-:W2:Y:S04]  /*ff440*/  LDL.LU R7, [R1+0x2180] ;  /* 0x0021800001077983 */ /* 0x000ea80000300800 */
[----:B------:R-:W2:Y:S04]  /*ff450*/  LDL.LU R24, [R1+0x1ffc] ;  /* 0x001ffc0001187983 */ /* 0x000ea80000300800 */
[----:B------:R-:W2:Y:S04]  /*ff460*/  LDL.LU R2, [R1+0x1ff8] ;  /* 0x001ff80001027983 */ /* 0x000ea80000300800 */
[----:B------:R0:W-:Y:S04]  /*ff470*/  STSM.16.M88.4 [R28+0x200], R20 ;  /* 0x000200141c007844 */ /* 0x0001e80000000200 */
[----:B0-----:R-:W2:Y:S04]  /*ff480*/  LDL.LU R20, [R1+0x5f80] ;  /* 0x005f800001147983 */ /* 0x001ea80000300800 */
[----:B------:R-:W2:Y:S04]  /*ff490*/  LDL.LU R21, [R1+0x1e5c] ;  /* 0x001e5c0001157983 */ /* 0x000ea80000300800 */
[----:B------:R-:W2:Y:S01]  /*ff4a0*/  LDL.LU R23, [R1+0x1e58] ;  /* 0x001e580001177983 */ /* 0x000ea20000300800 */
[----:B---3--:R-:W-:-:S02]  /*ff4b0*/  PRMT R18, R3, 0x5210, R15 ;  /* 0x0000521003127816 */ /* 0x008fc4000000000f */
[----:B------:R-:W-:Y:S02]  /*ff4c0*/  PRMT R17, R27, 0x5210, R10 ;  /* 0x000052101b117816 */ /* 0x000fe4000000000a */
[----:B------:R-:W3:Y:S01]  /*ff4d0*/  LDL.LU R10, [R1+0x1ce8] ;  /* 0x001ce800010a7983 */ /* 0x000ee20000300800 */
[----:B----4-:R-:W-:Y:S02]  /*ff4e0*/  PRMT R19, R11, 0x5210, R12 ;  /* 0x000052100b137816 */ /* 0x010fe4000000000c */
[----:B--2---:R-:W-:Y:S02]  /*ff4f0*/  PRMT R0, R26, 0x5210, R0 ;  /* 0x000052101a007816 */ /* 0x004fe40000000000 */
[----:B------:R-:W-:Y:S02]  /*ff500*/  PRMT R6, R6, 0x5210, R14 ;  /* 0x0000521006067816 */ /* 0x000fe4000000000e */
[----:B------:R-:W-:Y:S01]  /*ff510*/  PRMT R4, R4, 0x5210, R13 ;  /* 0x0000521004047816 */ /* 0x000fe2000000000d */
[----:B------:R-:W-:Y:S06]  /*ff520*/  BAR.SYNC.DEFER_BLOCKING 0x0 ;  /* 0x0000000000007b1d */ /* 0x000fec0000010000 */
[----:B------:R-:W0:Y:S01]  /*ff530*/  LDS.128 R12, [R9] ;  /* 0x00000000090c7984 */ /* 0x000e220000000c00 */
[----:B------:R-:W-:-:S03]  /*ff540*/  PRMT R16, R25, 0x5210, R16 ;  /* 0x0000521019107816 */ /* 0x000fc60000000010 */
[----:B------:R-:W2:Y:S04]  /*ff550*/  LDL.LU R25, [R1+0x1cdc] ;  /* 0x001cdc0001197983 */ /* 0x000ea80000300800 */
[----:B------:R-:W4:Y:S04]  /*ff560*/  LDL.LU R27, [R1+0x1ae8] ;  /* 0x001ae800011b7983 */ /* 0x000f280000300800 */
[----:B------:R-:W3:Y:S04]  /*ff570*/  LDL.LU R3, [R1+0x1acc] ;  /* 0x001acc0001037983 */ /* 0x000ee80000300800 */
[----:B------:R-:W-:Y:S04]  /*ff580*/  STL.64 [R1+0x5f78], R18 ;  /* 0x005f781201007387 */ /* 0x000fe80000100a00 */
[----:B------:R1:W-:Y:S04]  /*ff590*/  STL.64 [R1+0x5f70], R16 ;  /* 0x005f701001007387 */ /* 0x0003e80000100a00 */
[----:B0-----:R-:W-:Y:S04]  /*ff5a0*/  STL.64 [R1+0x490], R12 ;  /* 0x0004900c01007387 */ /* 0x001fe80000100a00 */
[----:B------:R-:W-:Y:S04]  /*ff5b0*/  STL.64 [R1+0x498], R14 ;  /* 0x0004980e01007387 */ /* 0x000fe80000100a00 */
[----:B------:R-:W0:Y:S01]  /*ff5c0*/  LDS.128 R12, [R9+0x400] ;  /* 0x00040000090c7984 */ /* 0x000e220000000c00 */
[----:B------:R-:W-:Y:S01]  /*ff5d0*/  PRMT R8, R20, 0x5210, R8 ;  /* 0x0000521014087816 */ /* 0x000fe20000000008 */
[----:B-1----:R-:W-:-:S02]  /*ff5e0*/  IMAD.MOV.U32 R17, RZ, RZ, R6 ;  /* 0x000000ffff117224 */ /* 0x002fc400078e0006 */
[----:B------:R-:W-:Y:S02]  /*ff5f0*/  IMAD.MOV.U32 R18, RZ, RZ, R4 ;  /* 0x000000ffff127224 */ /* 0x000fe400078e0004 */
[----:B------:R-:W-:Y:S02]  /*ff600*/  IMAD.MOV.U32 R16, RZ, RZ, R8 ;  /* 0x000000ffff107224 */ /* 0x000fe400078e0008 */
[----:B------:R-:W-:Y:S01]  /*ff610*/  IMAD.MOV.U32 R19, RZ, RZ, R0 ;  /* 0x000000ffff137224 */ /* 0x000fe200078e0000 */
[----:B------:R-:W-:Y:S01]  /*ff620*/  BAR.SYNC.DEFER_BLOCKING 0x0 ;  /* 0x0000000000007b1d */ /* 0x000fe20000010000 */
[----:B------:R-:W-:Y:S02]  /*ff630*/  LOP3.LUT R8, R5, 0xffff, RZ, 0xc0, !PT ;  /* 0x0000ffff05087812 */ /* 0x000fe400078ec0ff */
[----:B------:R-:W-:Y:S02]  /*ff640*/  LOP3.LUT R5, R24, 0xffff, RZ, 0xc0, !PT ;  /* 0x0000ffff18057812 */ /* 0x000fe400078ec0ff */
[----:B------:R-:W-:Y:S01]  /*ff650*/  LOP3.LUT R0, R2, 0xffff, RZ, 0xc0, !PT ;  /* 0x0000ffff02007812 */ /* 0x000fe200078ec0ff */
[----:B------:R-:W-:Y:S04]  /*ff660*/  STSM.16.M88.4 [R28], R16 ;  /* 0x000000101c007844 */ /* 0x000fe80000000200 */
[----:B0-----:R-:W-:Y:S04]  /*ff670*/  STL.64 [R1+0x480], R12 ;  /* 0x0004800c01007387 */ /* 0x001fe80000100a00 */
[----:B------:R0:W-:Y:S04]  /*ff680*/  STL.64 [R1+0x488], R14 ;  /* 0x0004880e01007387 */ /* 0x0001e80000100a00 */
[----:B0-----:R-:W3:Y:S04]  /*ff690*/  LDL.LU R14, [R1+0x1abc] ;  /* 0x001abc00010e7983 */ /* 0x001ee80000300800 */
[----:B------:R-:W3:Y:S04]  /*ff6a0*/  LDL.LU R22, [R1+0x1aac] ;  /* 0x001aac0001167983 */ /* 0x000ee80000300800 */
[----:B------:R-:W3:Y:S04]  /*ff6b0*/  LDL.LU R6, [R1+0x1a74] ;  /* 0x001a740001067983 */ /* 0x000ee80000300800 */
[----:B------:R-:W3:Y:S04]  /*ff6c0*/  LDL.LU R4, [R1+0x1a70] ;  /* 0x001a700001047983 */ /* 0x000ee80000300800 */
[----:B------:R-:W3:Y:S04]  /*ff6d0*/  LDL.LU R26, [R1+0x1a58] ;  /* 0x001a5800011a7983 */ /* 0x000ee80000300800 */
[----:B------:R-:W3:Y:S04]  /*ff6e0*/  LDL.LU R11, [R1+0x340] ;  /* 0x00034000010b7983 */ /* 0x000ee80000300800 */
[----:B------:R-:W4:Y:S01]  /*ff6f0*/  LDL.LU.64 R18, [R1+0x5f78] ;  /* 0x005f780001127983 */ /* 0x000f220000300a00 */
[----:B------:R-:W-:-:S03]  /*ff700*/  LOP3.LUT R12, R21, 0xffff, RZ, 0xc0, !PT ;  /* 0x0000ffff150c7812 */ /* 0x000fc600078ec0ff */
[----:B------:R-:W4:Y:S01]  /*ff710*/  LDL.LU.64 R16, [R1+0x5f70] ;  /* 0x005f700001107983 */ /* 0x000f220000300a00 */
[----:B------:R-:W-:-:S03]  /*ff720*/  LOP3.LUT R13, R23, 0xffff, RZ, 0xc0, !PT ;  /* 0x0000ffff170d7812 */ /* 0x000fc600078ec0ff */
[----:B------:R-:W3:Y:S04]  /*ff730*/  LDL.LU R20, [R1+0x164] ;  /* 0x0001640001147983 */ /* 0x000ee80000300800 */
[----:B------:R-:W3:Y:S04]  /*ff740*/  LDL.LU R24, [R1+0x168] ;  /* 0x0001680001187983 */ /* 0x000ee80000300800 */
[----:B------:R-:W3:Y:S04]  /*ff750*/  LDL.LU R2, [R1+0x16c] ;  /* 0x00016c0001027983 */ /* 0x000ee80000300800 */
[----:B------:R-:W3:Y:S04]  /*ff760*/  LDL.LU R21, [R1+0x170] ;  /* 0x0001700001157983 */ /* 0x000ee80000300800 */
[----:B------:R-:W3:Y:S01]  /*ff770*/  LDL.LU R23, [R1+0x174] ;  /* 0x0001740001177983 */ /* 0x000ee20000300800 */
[----:B--2---:R-:W-:-:S03]  /*ff780*/  LOP3.LUT R15, R25, 0xffff, RZ, 0xc0, !PT ;  /* 0x0000ffff190f7812 */ /* 0x004fc600078ec0ff */
[----:B----4-:R0:W-:Y:S02]  /*ff790*/  STSM.16.M88.4 [R28+0x200], R16 ;  /* 0x000200101c007844 */ /* 0x0101e40000000200 */
[----:B0-----:R-:W-:Y:S02]  /*ff7a0*/  PRMT R16, R27, 0x4210, R12 ;  /* 0x000042101b107816 */ /* 0x001fe4000000000c */
[----:B---3--:R0:W-:Y:S04]  /*ff7b0*/  STL [R1+0x5f58], R23 ;  /* 0x005f581701007387 */ /* 0x0081e80000100800 */
[----:B------:R1:W-:Y:S04]  /*ff7c0*/  STL.64 [R1+0x5f50], R20 ;  /* 0x005f501401007387 */ /* 0x0003e80000100a00 */
[----:B------:R-:W2:Y:S04]  /*ff7d0*/  LDL.LU R25, [R1+0x178] ;  /* 0x0001780001197983 */ /* 0x000ea80000300800 */
[----:B------:R-:W3:Y:S01]  /*ff7e0*/  LDL.LU R27, [R1+0x17c] ;  /* 0x00017c00011b7983 */ /* 0x000ee20000300800 */
[----:B0-----:R-:W-:-:S02]  /*ff7f0*/  PRMT R23, R26, 0x4210, R0 ;  /* 0x000042101a177816 */ /* 0x001fc40000000000 */
[----:B------:R-:W-:Y:S02]  /*ff800*/  PRMT R17, R3, 0x4210, R13 ;  /* 0x0000421003117816 */ /* 0x000fe4000000000d */
[----:B------:R-:W-:Y:S02]  /*ff810*/  LOP3.LUT R7, R7, 0xffff, RZ, 0xc0, !PT ;  /* 0x0000ffff07077812 */ /* 0x000fe400078ec0ff */
[----:B-1----:R-:W-:Y:S02]  /*ff820*/  PRMT R20, R22, 0x4210, R8 ;  /* 0x0000421016147816 */ /* 0x002fe40000000008 */
[----:B------:R-:W-:Y:S02]  /*ff830*/  PRMT R21, R6, 0x4210, R7 ;  /* 0x0000421006157816 */ /* 0x000fe40000000007 */
[----:B------:R-:W-:Y:S01]  /*ff840*/  PRMT R22, R4, 0x4210, R5 ;  /* 0x0000421004167816 */ /* 0x000fe20000000005 */
[----:B------:R-:W-:Y:S06]  /*ff850*/  BAR.SYNC.DEFER_BLOCKING 0x0 ;  /* 0x0000000000007b1d */ /* 0x000fec0000010000 */
[----:B---3--:R-:W-:Y:S04]  /*ff860*/  STL [R1+0x5f68], R27 ;  /* 0x005f681b01007387 */ /* 0x008fe80000100800 */
[----:B--2---:R-:W-:Y:S04]  /*ff870*/  STL.64 [R1+0x5f60], R24 ;  /* 0x005f601801007387 */ /* 0x004fe80000100a00 */
[----:B------:R-:W0:Y:S04]  /*ff880*/  LDS.128 R24, [R9] ;  /* 0x0000000009187984 */ /* 0x000e280000000c00 */
[----:B------:R-:W2:Y:S04]  /*ff890*/  LDL.LU R3, [R1+0x100] ;  /* 0x0001000001037983 */ /* 0x000ea80000300800 */
        /* <DEDUP_REMOVED lines=8> */
[----:B------:R-:W4:Y:S04]  /*ff920*/  LDL.LU.64 R24, [R1+0x5f60] ;  /* 0x005f600001187983 */ /* 0x000f280000300a00 */
[----:B------:R-:W2:Y:S04]  /*ff930*/  LDL.LU R23, [R1+0x5f58] ;  /* 0x005f580001177983 */ /* 0x000ea80000300800 */
[----:B------:R-:W3:Y:S01]  /*ff940*/  LDL.LU.64 R20, [R1+0x5f50] ;  /* 0x005f500001147983 */ /* 0x000ee20000300a00 */
[----:B------:R-:W-:-:S02]  /*ff950*/  LOP3.LUT R10, R10, 0xffff, RZ, 0xc0, !PT ;  /* 0x0000ffff0a0a7812 */ /* 0x000fc400078ec0ff */
[----:B------:R-:W-:Y:S01]  /*ff960*/  PRMT R19, R11, 0x4210, R15 ;  /* 0x000042100b137816 */ /* 0x000fe2000000000f */
[----:B------:R-:W2:Y:S01]  /*ff970*/  LDL.LU R22, [R1+0x21b8] ;  /* 0x0021b80001167983 */ /* 0x000ea20000300800 */
[----:B------:R-:W-:-:S03]  /*ff980*/  PRMT R18, R14, 0x4210, R10 ;  /* 0x000042100e127816 */ /* 0x000fc6000000000a */
[----:B------:R-:W2:Y:S04]  /*ff990*/  LDL.LU R6, [R1+0x21ac] ;  /* 0x0021ac0001067983 */ /* 0x000ea80000300800 */
[----:B------:R-:W-:Y:S01]  /*ff9a0*/  STSM.16.M88.4 [R28+0x200], R16 ;  /* 0x000200101c007844 */ /* 0x000fe20000000200 */
[----:B------:R-:W-:Y:S01]  /*ff9b0*/  BAR.SYNC.DEFER_BLOCKING 0x0 ;  /* 0x0000000000007b1d */ /* 0x000fe20000010000 */
[----:B------:R-:W-:-:S05]  /*ff9c0*/  PRMT R14, R2, 0x5210, R10 ;  /* 0x00005210020e7816 */ /* 0x000fca000000000a */
[----:B------:R-:W2:Y:S04]  /*ff9d0*/  LDL.LU R4, [R1+0x2150] ;  /* 0x0021500001047983 */ /* 0x000ea80000300800 */
[----:B------:R-:W2:Y:S04]  /*ff9e0*/  LDL.LU R26, [R1+0x205c] ;  /* 0x00205c00011a7983 */ /* 0x000ea80000300800 */
[----:B------:R-:W2:Y:S04]  /*ff9f0*/  LDL.LU R11, [R1+0x1ebc] ;  /* 0x001ebc00010b7983 */ /* 0x000ea80000300800 */
[----:B------:R-:W0:Y:S01]  /*ffa00*/  LDS.128 R16, [R9] ;  /* 0x0000000009107984 */ /* 0x000e220000000c00 */
[----:B----4-:R-:W-:-:S02]  /*ffa10*/  PRMT R13, R24, 0x5210, R13 ;  /* 0x00005210180d7816 */ /* 0x010fc4000000000d */
[----:B---3--:R-:W-:Y:S02]  /*ffa20*/  PRMT R12, R20, 0x5210, R12 ;  /* 0x00005210140c7816 */ /* 0x008fe4000000000c */
[----:B------:R-:W-:Y:S01]  /*ffa30*/  PRMT R15, R21, 0x5210, R15 ;  /* 0x00005210150f7816 */ /* 0x000fe2000000000f */
[----:B------:R-:W3:Y:S04]  /*ffa40*/  LDL.LU R20, [R1+0x1eb8] ;  /* 0x001eb80001147983 */ /* 0x000ee80000300800 */
[----:B------:R-:W4:Y:S04]  /*ffa50*/  LDL.LU R24, [R1+0x1d4c] ;  /* 0x001d4c0001187983 */ /* 0x000f280000300800 */
[----:B------:R-:W4:Y:S04]  /*ffa60*/  LDL.LU R10, [R1+0x1d3c] ;  /* 0x001d3c00010a7983 */ /* 0x000f280000300800 */
[----:B------:R-:W4:Y:S04]  /*ffa70*/  LDL.LU R2, [R1+0x1bfc] ;  /* 0x001bfc0001027983 */ /* 0x000f280000300800 */
[----:B------:R-:W-:Y:S04]  /*ffa80*/  STL.64 [R1+0x5f48], R14 ;  /* 0x005f480e01007387 */ /* 0x000fe80000100a00 */
[----:B------:R2:W-:Y:S04]  /*ffa90*/  STL.64 [R1+0x5f40], R12 ;  /* 0x005f400c01007387 */ /* 0x0005e80000100a00 */
[----:B0-----:R-:W-:Y:S04]  /*ffaa0*/  STL.64 [R1+0x450], R16 ;  /* 0x0004501001007387 */ /* 0x001fe80000100a00 */
[----:B------:R-:W-:Y:S04]  /*ffab0*/  STL.64 [R1+0x458], R18 ;  /* 0x0004581201007387 */ /* 0x000fe80000100a00 */
[----:B------:R-:W0:Y:S01]  /*ffac0*/  LDS.128 R16, [R9+0x400] ;  /* 0x0004000009107984 */ /* 0x000e220000000c00 */
[----:B--2---:R-:W-:-:S02]  /*ffad0*/  PRMT R12, R23, 0x5210, R8 ;  /* 0x00005210170c7816 */ /* 0x004fc40000000008 */
[----:B------:R-:W-:Y:S02]  /*ffae0*/  PRMT R13, R25, 0x5210, R7 ;  /* 0x00005210190d7816 */ /* 0x000fe40000000007 */
[----:B------:R-:W-:Y:S02]  /*ffaf0*/  PRMT R14, R27, 0x5210, R5 ;  /* 0x000052101b0e7816 */ /* 0x000fe40000000005 */
[----:B------:R-:W-:Y:S01]  /*ffb00*/  PRMT R15, R3, 0x5210, R0 ;  /* 0x00005210030f7816 */ /* 0x000fe20000000000 */
[----:B------:R-:W-:Y:S06]  /*ffb10*/  BAR.SYNC.DEFER_BLOCKING 0x0 ;  /* 0x0000000000007b1d */ /* 0x000fec0000010000 */
[----:B------:R-:W-:Y:S04]  /*ffb20*/  STSM.16.M88.4 [R28], R12 ;  /* 0x0000000c1c007844 */ /* 0x000fe80000000200 */
[----:B0-----:R0:W-:Y:S04]  /*ffb30*/  STL.64 [R1+0x440], R16 ;  /* 0x0004401001007387 */ /* 0x0011e80000100a00 */
[----:B------:R-:W-:Y:S04]  /*ffb40*/  STL.64 [R1+0x448], R18 ;  /* 0x0004481201007387 */ /* 0x000fe80000100a00 */
[----:B0-----:R-:W2:Y:S04]  /*ffb50*/  LDL.LU R17, [R1+0x1bf8] ;  /* 0x001bf80001117983 */ /* 0x001ea80000300800 */
[----:B------:R-:W2:Y:S04]  /*ffb60*/  LDL.LU R23, [R1+0x1ba8] ;  /* 0x001ba80001177983 */ /* 0x000ea80000300800 */
[----:B------:R-:W2:Y:S04]  /*ffb70*/  LDL.LU R5, [R1+0x1b5c] ;  /* 0x001b5c0001057983 */ /* 0x000ea80000300800 */
[----:B------:R-:W2:Y:S04]  /*ffb80*/  LDL.LU R7, [R1+0x1b88] ;  /* 0x001b880001077983 */ /* 0x000ea80000300800 */
[----:B------:R-:W2:Y:S04]  /*ffb90*/  LDL.LU R25, [R1+0x1b3c] ;  /* 0x001b3c0001197983 */ /* 0x000ea80000300800 */
[----:B------:R-:W2:Y:S04]  /*ffba0*/  LDL.LU R27, [R1+0x348] ;  /* 0x00034800011b7983 */ /* 0x000ea80000300800 */
[----:B------:R-:W2:Y:S04]  /*ffbb0*/  LDL.LU R3, [R1+0x33c] ;  /* 0x00033c0001037983 */ /* 0x000ea80000300800 */
[----:B------:R-:W3:Y:S04]  /*ffbc0*/  LDL.LU.64 R14, [R1+0x5f48] ;  /* 0x005f4800010e7983 */ /* 0x000ee80000300a00 */
[----:B------:R-:W3:Y:S01]  /*ffbd0*/  LDL.LU.64 R12, [R1+0x5f40] ;  /* 0x005f4000010c7983 */ /* 0x000ee20000300a00 */
[----:B------:R-:W-:-:S02]  /*ffbe0*/  LOP3.LUT R8, R22, 0xffff, RZ, 0xc0, !PT ;  /* 0x0000ffff16087812 */ /* 0x000fc400078ec0ff */
[----:B------:R-:W-:Y:S01]  /*ffbf0*/  LOP3.LUT R0, R26, 0xffff, RZ, 0xc0, !PT ;  /* 0x0000ffff1a007812 */ /* 0x000fe200078ec0ff */
[----:B------:R-:W2:Y:S04]  /*ffc00*/  LDL.LU R21, [R1+0x180] ;  /* 0x0001800001157983 */ /* 0x000ea80000300800 */
[----:B------:R-:W2:Y:S04]  /*ffc10*/  LDL.LU R22, [R1+0x184] ;  /* 0x0001840001167983 */ /* 0x000ea80000300800 */
[----:B------:R-:W2:Y:S04]  /*ffc20*/  LDL.LU R26, [R1+0x188] ;  /* 0x00018800011a7983 */ /* 0x000ea80000300800 */
[----:B---3--:R0:W-:Y:S02]  /*ffc30*/  STSM.16.M88.4 [R28+0x200], R12 ;  /* 0x0002000c1c007844 */ /* 0x0081e40000000200 */
[----:B0-----:R-:W-:-:S02]  /*ffc40*/  LOP3.LUT R12, R11, 0xffff, RZ, 0xc0, !PT ;  /* 0x0000ffff0b0c7812 */ /* 0x001fc400078ec0ff */
[----:B------:R-:W3:Y:S01]  /*ffc50*/  LDL.LU R11, [R1+0x18c] ;  /* 0x00018c00010b7983 */ /* 0x000ee20000300800 */
[----:B------:R-:W-:-:S03]  /*ffc60*/  LOP3.LUT R13, R20, 0xffff, RZ, 0xc0, !PT ;  /* 0x0000ffff140d7812 */ /* 0x000fc600078ec0ff */
[----:B------:R-:W3:Y:S01]  /*ffc70*/  LDL.LU R20, [R1+0x190] ;  /* 0x0001900001147983 */ /* 0x000ee20000300800 */
[----:B----4-:R-:W-:-:S03]  /*ffc80*/  LOP3.LUT R14, R24, 0xffff, RZ, 0xc0, !PT ;  /* 0x0000ffff180e7812 */ /* 0x010fc600078ec0ff */
[----:B--2---:R0:W-:Y:S01]  /*ffc90*/  STL [R1+0x5f30], R22 ;  /* 0x005f301601007387 */ /* 0x0041e20000100800 */
[----:B------:R-:W-:Y:S02]  /*ffca0*/  LOP3.LUT R6, R6, 0xffff, RZ, 0xc0, !PT ;  /* 0x0000ffff06067812 */ /* 0x000fe400078ec0ff */
[----:B------:R-:W-:Y:S02]  /*ffcb0*/  LOP3.LUT R4, R4, 0xffff, RZ, 0xc0, !PT ;  /* 0x0000ffff04047812 */ /* 0x000fe400078ec0ff */
[----:B------:R-:W-:Y:S01]  /*ffcc0*/  LOP3.LUT R15, R10, 0xffff, RZ, 0xc0, !PT ;  /* 0x0000ffff0a0f7812 */ /* 0x000fe200078ec0ff */
[----:B------:R-:W-:Y:S06]  /*ffcd0*/  BAR.SYNC.DEFER_BLOCKING 0x0 ;  /* 0x0000000000007b1d */ /* 0x000fec0000010000 */
[----:B---3--:R1:W-:Y:S04]  /*ffce0*/  STL.64 [R1+0x5f28], R20 ;  /* 0x005f281401007387 */ /* 0x0083e80000100a00 */
[----:B------:R-:W2:Y:S01]  /*ffcf0*/  LDL.LU R24, [R1+0x194] ;  /* 0x0001940001187983 */ /* 0x000ea20000300800 */
[----:B0-----:R-:W-:-:S03]  /*ffd00*/  PRMT R22, R27, 0x4210, R4 ;  /* 0x000042101b167816 */ /* 0x001fc60000000004 */
[----:B------:R-:W-:Y:S01]  /*ffd10*/  STL [R1+0x5f38], R26 ;  /* 0x005f381a01007387 */ /* 0x000fe20000100800 */
[----:B-1----:R-:W-:Y:S02]  /*ffd20*/  PRMT R21, R25, 0x4210, R6 ;  /* 0x0000421019157816 */ /* 0x002fe40000000006 */
[----:B------:R-:W-:Y:S02]  /*ffd30*/  PRMT R16, R2, 0x4210, R12 ;  /* 0x0000421002107816 */ /* 0x000fe4000000000c */
[----:B------:R-:W-:Y:S02]  /*ffd40*/  PRMT R18, R23, 0x4210, R14 ;  /* 0x0000421017127816 */ /* 0x000fe4000000000e */
[----:B------:R-:W-:Y:S02]  /*ffd50*/  PRMT R20, R7, 0x4210, R8 ;  /* 0x0000421007147816 */ /* 0x000fe40000000008 */
[----:B------:R-:W-:Y:S01]  /*ffd60*/  PRMT R23, R3, 0x4210, R0 ;  /* 0x0000421003177816 */ /* 0x000fe20000000000 */
[----:B--2---:R-:W-:Y:S04]  /*ffd70*/  STL [R1+0x5f34], R24 ;  /* 0x005f341801007387 */ /* 0x004fe80000100800 */
[----:B------:R-:W0:Y:S04]  /*ffd80*/  LDS.128 R24, [R9] ;  /* 0x0000000009187984 */ /* 0x000e280000000c00 */
[----:B------:R-:W2:Y:S04]  /*ffd90*/  LDL.LU R10, [R1+0xfc] ;  /* 0x0000fc00010a7983 */ /* 0x000ea80000300800 */
[----:B------:R-:W3:Y:S04]  /*ffda0*/  LDL.LU R2, [R1+0xf8] ;  /* 0x0000f80001027983 */ /* 0x000ee80000300800 */
[----:B0-----:R-:W-:Y:S04]  /*ffdb0*/  STL.64 [R1+0x430], R24 ;  /* 0x0004301801007387 */ /* 0x001fe80000100a00 */
[----:B------:R-:W-:Y:S04]  /*ffdc0*/  STL.64 [R1+0x438], R26 ;  /* 0x0004381a01007387 */ /* 0x000fe80000100a00 */
[----:B------:R-:W0:Y:S01]  /*ffdd0*/  LDS.128 R24, [R9+0x400] ;  /* 0x0004000009187984 */ /* 0x000e220000000c00 */
[----:B------:R-:W-:Y:S06]  /*ffde0*/  BAR.SYNC.DEFER_BLOCKING 0x0 ;  /* 0x0000000000007b1d */ /* 0x000fec0000010000 */
[----:B------:R-:W-:Y:S04]  /*ffdf0*/  STSM.16.M88.4 [R28], R20 ;  /* 0x000000141c007844 */ /* 0x000fe80000000200 */
[----:B0-----:R-:W-:Y:S04]  /*ffe00*/  STL.64 [R1+0x420], R24 ;  /* 0x0004201801007387 */ /* 0x001fe80000100a00 */
[----:B------:R0:W-:Y:S04]  /*ffe10*/  STL.64 [R1+0x428], R26 ;  /* 0x0004281a01007387 */ /* 0x0001e80000100a00 */
[----:B0-----:R-:W4:Y:S04]  /*ffe20*/  LDL.LU R26, [R1+0x5f38] ;  /* 0x005f3800011a7983 */ /* 0x001f280000300800 */
[----:B------:R-:W4:Y:S04]  /*ffe30*/  LDL.LU R24, [R1+0x5f34] ;  /* 0x005f340001187983 */ /* 0x000f280000300800 */
[----:B------:R-:W4:Y:S04]  /*ffe40*/  LDL.LU R22, [R1+0x5f30] ;  /* 0x005f300001167983 */ /* 0x000f280000300800 */
[----:B------:R-:W4:Y:S01]  /*ffe50*/  LDL.LU.64 R20, [R1+0x5f28] ;  /* 0x005f280001147983 */ /* 0x000f220000300a00 */
[----:B------:R-:W-:-:S02]  /*ffe60*/  PRMT R17, R17, 0x4210, R13 ;  /* 0x0000421011117816 */ /* 0x000fc4000000000d */
[--C-:B------:R-:W-:Y:S01]  /*ffe70*/  PRMT R19, R5, 0x4210, R15.reuse ;  /* 0x0000421005137816 */ /* 0x100fe2000000000f */
[----:B------:R-:W4:Y:S04]  /*ffe80*/  LDL.LU R23, [R1+0x4f68] ;  /* 0x004f680001177983 */ /* 0x000f280000300800 */
[----:B------:R2:W-:Y:S01]  /*ffe90*/  STSM.16.M88.4 [R28+0x200], R16 ;  /* 0x000200101c007844 */ /* 0x0005e20000000200 */
[----:B------:R-:W-:-:S03]  /*ffea0*/  PRMT R15, R11, 0x5210, R15 ;  /* 0x000052100b0f7816 */ /* 0x000fc6000000000f */
[----:B------:R-:W4:Y:S04]  /*ffeb0*/  LDL.LU R5, [R1+0x4f5c] ;  /* 0x004f5c0001057983 */ /* 0x000f280000300800 */
[----:B------:R-:W4:Y:S04]  /*ffec0*/  LDL.LU R7, [R1+0x2158] ;  /* 0x0021580001077983 */ /* 0x000f280000300800 */
[----:B------:R-:W4:Y:S04]  /*ffed0*/  LDL.LU R25, [R1+0x2154] ;  /* 0x0021540001197983 */ /* 0x000f280000300800 */
[----:B------:R-:W4:Y:S04]  /*ffee0*/  LDL.LU R27, [R1+0x1f1c] ;  /* 0x001f1c00011b7983 */ /* 0x000f280000300800 */
[----:B------:R-:W4:Y:S01]  /*ffef0*/  LDL.LU R3, [R1+0x1f18] ;  /* 0x001f180001037983 */ /* 0x000f220000300800 */
[----:B------:R-:W-:Y:S01]  /*fff00*/  BAR.SYNC.DEFER_BLOCKING 0x0 ;  /* 0x0000000000007b1d */ /* 0x000fe20000010000 */
[----:B--2---:R-:W-:-:S02]  /*fff10*/  PRMT R18, R10, 0x5210, R4 ;  /* 0x000052100a127816 */ /* 0x004fc40000000004 */
[----:B---3--:R-:W-:Y:S02]  /*fff20*/  PRMT R19, R2, 0x5210, R0 ;  /* 0x0000521002137816 */ /* 0x008fe40000000000 */
[----:B----4-:R-:W-:Y:S02]  /*fff30*/  PRMT R14, R26, 0x5210, R14 ;  /* 0x000052101a0e7816 */ /* 0x010fe4000000000e */
[----:B------:R-:W-:Y:S02]  /*fff40*/  PRMT R13, R22, 0x5210, R13 ;  /* 0x00005210160d7816 */ /* 0x000fe4000000000d */
[----:B------:R-:W-:Y:S01]  /*fff50*/  PRMT R12, R21, 0x5210, R12 ;  /* 0x00005210150c7816 */ /* 0x000fe2000000000c */
[----:B------:R-:W-:Y:S04]  /*fff60*/  STL.64 [R1+0x5f20], R14 ;  /* 0x005f200e01007387 */ /* 0x000fe80000100a00 */
[----:B------:R-:W-:Y:S04]  /*fff70*/  STL.64 [R1+0x5f18], R12 ;  /* 0x005f180c01007387 */ /* 0x000fe80000100a00 */
[----:B------:R-:W0:Y:S04]  /*fff80*/  LDS.128 R12, [R9] ;  /* 0x00000000090c7984 */ /* 0x000e280000000c00 */
[----:B------:R-:W2:Y:S04]  /*fff90*/  LDL.LU R26, [R1+0x1dcc] ;  /* 0x001dcc00011a7983 */ /* 0x000ea80000300800 */
[----:B------:R-:W3:Y:S04]  /*fffa0*/  LDL.LU R11, [R1+0x1dbc] ;  /* 0x001dbc00010b7983 */ /* 0x000ee80000300800 */
[----:B------:R-:W4:Y:S04]  /*fffb0*/  LDL.LU R21, [R1+0x1e08] ;  /* 0x001e080001157983 */ /* 0x000f280000300800 */
[----:B------:R-:W4:Y:S04]  /*fffc0*/  LDL.LU R2, [R1+0x1db8] ;  /* 0x001db80001027983 */ /* 0x000f280000300800 */
[----:B------:R-:W4:Y:S04]  /*fffd0*/  LDL.LU R22, [R1+0x1da8] ;  /* 0x001da80001167983 */ /* 0x000f280000300800 */
[----:B------:R-:W4:Y:S04]  /*fffe0*/  LDL.LU R10, [R1+0x344] ;  /* 0x00034400010a7983 */ /* 0x000f280000300800 */
[----:B0-----:R-:W-:Y:S04]  /*ffff0*/  STL.64 [R1+0x410], R12 ;  /* 0x0004100c01007387 */ /* 0x001fe80000100a00 */
[----:B------:R-:W-:Y:S04]  /*100000*/  STL.64 [R1+0x418], R14 ;  /* 0x0004180e01007387 */ /* 0x000fe80000100a00 */
[----:B------:R-:W0:Y:S01]  /*100010*/  LDS.128 R12, [R9+0x400] ;  /* 0x00040000090c7984 */ /* 0x000e220000000c00 */
[----:B------:R-:W-:-:S02]  /*100020*/  PRMT R16, R20, 0x5210, R8 ;  /* 0x0000521014107816 */ /* 0x000fc40000000008 */
[----:B------:R-:W-:Y:S01]  /*100030*/  PRMT R17, R24, 0x5210, R6 ;  /* 0x0000521018117816 */ /* 0x000fe20000000006 */
[----:B------:R-:W4:Y:S04]  /*100040*/  LDL.LU R20, [R1+0x1d38] ;  /* 0x001d380001147983 */ /* 0x000f280000300800 */
[----:B------:R-:W4:Y:S04]  /*100050*/  LDL.LU R6, [R1+0x1d0c] ;  /* 0x001d0c0001067983 */ /* 0x000f280000300800 */
[----:B------:R-:W4:Y:S04]  /*100060*/  LDL.LU R4, [R1+0x1cd8] ;  /* 0x001cd80001047983 */ /* 0x000f280000300800 */
[----:B------:R-:W4:Y:S01]  /*100070*/  LDL.LU R24, [R1+0x34c] ;  /* 0x00034c0001187983 */ /* 0x000f220000300800 */
[----:B------:R-:W-:Y:S06]  /*100080*/  BAR.SYNC.DEFER_BLOCKING 0x0 ;  /* 0x0000000000007b1d */ /* 0x000fec0000010000 */
[----:B0-----:R-:W-:Y:S04]  /*100090*/  STL.64 [R1+0x400], R12 ;  /* 0x0004000c01007387 */ /* 0x001fe80000100a00 */
[----:B------:R0:W-:Y:S04]  /*1000a0*/  STL.64 [R1+0x408], R14 ;  /* 0x0004080e01007387 */ /* 0x0001e80000100a00 */
[----:B0-----:R-:W2:Y:S04]  /*1000b0*/  LDL.LU.64 R14, [R1+0x5f20] ;  /* 0x005f2000010e7983 */ /* 0x001ea80000300a00 */
[----:B------:R-:W2:Y:S04]  /*1000c0*/  LDL.LU.64 R12, [R1+0x5f18] ;  /* 0x005f1800010c7983 */ /* 0x000ea80000300a00 */
[----:B------:R-:W-:Y:S04]  /*1000d0*/  STSM.16.M88.4 [R28], R16 ;  /* 0x000000101c007844 */ /* 0x000fe80000000200 */
[----:B--2---:R0:W-:Y:S02]  /*1000e0*/  STSM.16.M88.4 [R28+0x200], R12 ;  /* 0x0002000c1c007844 */ /* 0x0041e40000000200 */
[----:B0-----:R-:W-:-:S02]  /*1000f0*/  LOP3.LUT R15, R23, 0xffff, RZ, 0xc0, !PT ;  /* 0x0000ffff170f7812 */ /* 0x001fc400078ec0ff */
[----:B------:R-:W2:Y:S04]  /*100100*/  LDL.LU R12, [R1+0x198] ;  /* 0x00019800010c7983 */ /* 0x000ea80000300800 */
[----:B------:R-:W4:Y:S01]  /*100110*/  LDL.LU R23, [R1+0x19c] ;  /* 0x00019c0001177983 */ /* 0x000f220000300800 */
[----:B------:R-:W-:Y:S02]  /*100120*/  LOP3.LUT R16, R27, 0xffff, RZ, 0xc0, !PT ;  /* 0x0000ffff1b107812 */ /* 0x000fe400078ec0ff */
[----:B------:R-:W-:Y:S02]  /*100130*/  LOP3.LUT R8, R5, 0xffff, RZ, 0xc0, !PT ;  /* 0x0000ffff05087812 */ /* 0x000fe400078ec0ff */
[----:B------:R-:W-:Y:S02]  /*100140*/  LOP3.LUT R13, R3, 0xffff, RZ, 0xc0, !PT ;  /* 0x0000ffff030d7812 */ /* 0x000fe400078ec0ff */
[----:B------:R-:W-:-:S02]  /*100150*/  LOP3.LUT R5, R25, 0xffff, RZ, 0xc0, !PT ;  /* 0x0000ffff19057812 */ /* 0x000fc400078ec0ff */
[----:B------:R-:W-:Y:S02]  /*100160*/  LOP3.LUT R14, R26, 0xffff, RZ, 0xc0, !PT ;  /* 0x0000ffff1a0e7812 */ /* 0x000fe400078ec0ff */
[----:B---3--:R-:W-:Y:S02]  /*100170*/  LOP3.LUT R0, R11, 0xffff, RZ, 0xc0, !PT ;  /* 0x0000ffff0b007812 */ /* 0x008fe400078ec0ff */
[----:B------:R-:W-:Y:S01]  /*100180*/  LOP3.LUT R7, R7, 0xffff, RZ, 0xc0, !PT ;  /* 0x0000ffff07077812 */ /* 0x000fe200078ec0ff */
[----:B------:R-:W-:Y:S06]  /*100190*/  BAR.SYNC.DEFER_BLOCKING 0x0 ;  /* 0x0000000000007b1d */ /* 0x000fec0000010000 */
[----:B----4-:R0:W-:Y:S04]  /*1001a0*/  STL [R1+0x5f08], R23 ;  /* 0x005f081701007387 */ /* 0x0101e80000100800 */
[----:B------:R-:W3:Y:S04]  /*1001b0*/  LDL.LU R27, [R1+0x1a0] ;  /* 0x0001a000011b7983 */ /* 0x000ee80000300800 */
[----:B------:R-:W4:Y:S04]  /*1001c0*/  LDL.LU R3, [R1+0x1a4] ;  /* 0x0001a40001037983 */ /* 0x000f280000300800 */
[----:B------:R-:W2:Y:S04]  /*1001d0*/  LDL.LU R25, [R1+0x1a8] ;  /* 0x0001a80001197983 */ /* 0x000ea80000300800 */
[----:B------:R-:W3:Y:S01]  /*1001e0*/  LDL.LU R26, [R1+0x1ac] ;  /* 0x0001ac00011a7983 */ /* 0x000ee20000300800 */
[----:B0-----:R-:W-:-:S02]  /*1001f0*/  PRMT R23, R24, 0x4210, R5 ;  /* 0x0000421018177816 */ /* 0x001fc40000000005 */
[----:B------:R-:W-:Y:S02]  /*100200*/  PRMT R18, R2, 0x4210, R13 ;  /* 0x0000421002127816 */ /* 0x000fe4000000000d */
[----:B------:R-:W-:Y:S02]  /*100210*/  PRMT R19, R21, 0x4210, R16 ;  /* 0x0000421015137816 */ /* 0x000fe40000000010 */
[----:B------:R-:W-:Y:S02]  /*100220*/  PRMT R17, R22, 0x4210, R14 ;  /* 0x0000421016117816 */ /* 0x000fe4000000000e */
[----:B------:R-:W-:Y:S02]  /*100230*/  PRMT R20, R20, 0x4210, R15 ;  /* 0x0000421014147816 */ /* 0x000fe4000000000f */
[----:B------:R-:W-:Y:S02]  /*100240*/  PRMT R21, R6, 0x4210, R8 ;  /* 0x0000421006157816 */ /* 0x000fe40000000008 */
[----:B------:R-:W-:Y:S01]  /*100250*/  PRMT R22, R4, 0x4210, R7 ;  /* 0x0000421004167816 */ /* 0x000fe20000000007 */
[----:B---3--:R-:W-:Y:S04]  /*100260*/  STL.64 [R1+0x5f10], R26 ;  /* 0x005f101a01007387 */ /* 0x008fe80000100a00 */
        /* <DEDUP_REMOVED lines=12> */
[----:B------:R-:W3:Y:S04]  /*100330*/  LDL.LU R25, [R1+0x5f0c] ;  /* 0x005f0c0001197983 */ /* 0x000ee80000300800 */
[----:B------:R-:W2:Y:S04]  /*100340*/  LDL.LU R23, [R1+0x5f08] ;  /* 0x005f080001177983 */ /* 0x000ea80000300800 */
[----:B------:R-:W2:Y:S04]  /*100350*/  LDL.LU R21, [R1+0x4f88] ;  /* 0x004f880001157983 */ /* 0x000ea80000300800 */
[----:B------:R-:W4:Y:S04]  /*100360*/  LDL.LU R6, [R1+0x4f84] ;  /* 0x004f840001067983 */ /* 0x000f280000300800 */
[----:B------:R-:W3:Y:S01]  /*100370*/  LDL.LU R4, [R1+0x2160] ;  /* 0x0021600001047983 */ /* 0x000ee20000300800 */
[----:B------:R-:W-:-:S03]  /*100380*/  PRMT R10, R10, 0x4210, R0 ;  /* 0x000042100a0a7816 */ /* 0x000fc60000000000 */
[----:B----4-:R0:W-:Y:S04]  /*100390*/  STL.64 [R1+0x5f00], R6 ;  /* 0x005f000601007387 */ /* 0x0101e80000100a00 */
[----:B---3--:R1:W-:Y:S04]  /*1003a0*/  STL.64 [R1+0x5ef8], R4 ;  /* 0x005ef80401007387 */ /* 0x0083e80000100a00 */
[----:B------:R-:W3:Y:S01]  /*1003b0*/  LDL.LU R22, [R1+0x215c] ;  /* 0x00215c0001167983 */ /* 0x000ee20000300800 */
[----:B0-----:R-:W-:-:S03]  /*1003c0*/  IMAD.MOV.U32 R6, RZ, RZ, R17 ;  /* 0x000000ffff067224 */ /* 0x001fc600078e0011 */
[----:B------:R-:W4:Y:S01]  /*1003d0*/  LDL.LU R20, [R1+0x1f78] ;  /* 0x001f780001147983 */ /* 0x000f220000300800 */
[----:B------:R-:W-:Y:S02]  /*1003e0*/  IMAD.MOV.U32 R7, RZ, RZ, R10 ;  /* 0x000000ffff077224 */ /* 0x000fe400078e000a */
[----:B-1----:R-:W-:Y:S01]  /*1003f0*/  IMAD.MOV.U32 R4, RZ, RZ, R19 ;  /* 0x000000ffff047224 */ /* 0x002fe200078e0013 */
[----:B------:R-:W3:Y:S01]  /*100400*/  LDL.LU R24, [R1+0x1f6c] ;  /* 0x001f6c0001187983 */ /* 0x000ee20000300800 */
[----:B------:R-:W-:-:S03]  /*100410*/  IMAD.MOV.U32 R5, RZ, RZ, R18 ;  /* 0x000000ffff057224 */ /* 0x000fc600078e0012 */
[----:B------:R-:W3:Y:S04]  /*100420*/  LDL.LU R10, [R1+0x1e28] ;  /* 0x001e2800010a7983 */ /* 0x000ee80000300800 */
[----:B------:R0:W-:Y:S04]  /*100430*/  STSM.16.M88.4 [R28+0x200], R4 ;  /* 0x000200041c007844 */ /* 0x0001e80000000200 */
[----:B0-----:R-:W4:Y:S04]  /*100440*/  LDL.LU.64 R6, [R1+0x5f00] ;  /* 0x005f000001067983 */ /* 0x001f280000300a00 */
[----:B------:R-:W3:Y:S01]  /*100450*/  LDL.LU.64 R4, [R1+0x5ef8] ;  /* 0x005ef80001047983 */ /* 0x000ee20000300a00 */
[----:B------:R-:W-:-:S02]  /*100460*/  PRMT R12, R12, 0x5210, R16 ;  /* 0x000052100c0c7816 */ /* 0x000fc40000000010 */
[----:B------:R-:W-:Y:S02]  /*100470*/  PRMT R16, R3, 0x5210, R15 ;  /* 0x0000521003107816 */ /* 0x000fe4000000000f */
[----:B------:R-:W-:Y:S02]  /*100480*/  PRMT R17, R25, 0x5210, R8 ;  /* 0x0000521019117816 */ /* 0x000fe40000000008 */
[----:B--2---:R-:W-:Y:S02]  /*100490*/  PRMT R14, R27, 0x5210, R14 ;  /* 0x000052101b0e7816 */ /* 0x004fe4000000000e */
[----:B------:R-:W2:Y:S04]  /*1004a0*/  LDL.LU R27, [R1+0x1e1c] ;  /* 0x001e1c00011b7983 */ /* 0x000ea80000300800 */
[----:B------:R-:W2:Y:S01]  /*1004b0*/  LDL.LU R3, [R1+0x2120] ;  /* 0x0021200001037983 */ /* 0x000ea20000300800 */
[----:B------:R-:W-:-:S02]  /*1004c0*/  PRMT R13, R23, 0x5210, R13 ;  /* 0x00005210170d7816 */ /* 0x000fc4000000000d */
[----:B------:R-:W-:Y:S01]  /*1004d0*/  PRMT R15, R2, 0x5210, R0 ;  /* 0x00005210020f7816 */ /* 0x000fe20000000000 */
[----:B------:R-:W-:Y:S01]  /*1004e0*/  BAR.SYNC.DEFER_BLOCKING 0x0 ;  /* 0x0000000000007b1d */ /* 0x000fe20000010000 */
[----:B----4-:R-:W-:Y:S02]  /*1004f0*/  PRMT R18, R26, 0x5210, R7 ;  /* 0x000052101a127816 */ /* 0x010fe40000000007 */
[----:B---3--:R-:W-:-:S05]  /*100500*/  PRMT R19, R11, 0x5210, R5 ;  /* 0x000052100b137816 */ /* 0x008fca0000000005 */
        /* <DEDUP_REMOVED lines=9> */
[----:B------:R-:W4:Y:S04]  /*1005a0*/  LDL.LU R7, [R1+0x1f3c] ;  /* 0x001f3c0001077983 */ /* 0x000f280000300800 */
[----:B------:R-:W4:Y:S04]  /*1005b0*/  LDL.LU R25, [R1+0x1efc] ;  /* 0x001efc0001197983 */ /* 0x000f280000300800 */
[----:B------:R-:W4:Y:S04]  /*1005c0*/  LDL.LU R26, [R1+0x1ed8] ;  /* 0x001ed800011a7983 */ /* 0x000f280000300800 */
[----:B------:R-:W4:Y:S04]  /*1005d0*/  LDL.LU R2, [R1+0x174c] ;  /* 0x00174c0001027983 */ /* 0x000f280000300800 */
[----:B0-----:R-:W-:Y:S04]  /*1005e0*/  STL.64 [R1+0x3b0], R16 ;  /* 0x0003b01001007387 */ /* 0x001fe80000100a00 */
[----:B------:R0:W-:Y:S04]  /*1005f0*/  STL.64 [R1+0x3b8], R18 ;  /* 0x0003b81201007387 */ /* 0x0001e80000100a00 */
[----:B0-----:R-:W2:Y:S04]  /*100600*/  LDL.LU.64 R18, [R1+0x5ef0] ;  /* 0x005ef00001127983 */ /* 0x001ea80000300a00 */
[----:B------:R-:W2:Y:S01]  /*100610*/  LDL.LU.64 R16, [R1+0x5ee8] ;  /* 0x005ee80001107983 */ /* 0x000ea20000300a00 */
[----:B------:R-:W-:Y:S01]  /*100620*/  BAR.SYNC.DEFER_BLOCKING 0x0 ;  /* 0x0000000000007b1d */ /* 0x000fe20000010000 */
[----:B------:R-:W-:-:S05]  /*100630*/  LOP3.LUT R8, R21, 0xffff, RZ, 0xc0, !PT ;  /* 0x0000ffff15087812 */ /* 0x000fca00078ec0ff */
[----:B--2---:R0:W-:Y:S04]  /*100640*/  STSM.16.M88.4 [R28], R16 ;  /* 0x000000101c007844 */ /* 0x0041e80000000200 */
[----:B------:R1:W-:Y:S01]  /*100650*/  STSM.16.M88.4 [R28+0x200], R12 ;  /* 0x0002000c1c007844 */ /* 0x0003e20000000200 */
[----:B0-----:R-:W-:-:S03]  /*100660*/  LOP3.LUT R17, R20, 0xffff, RZ, 0xc0, !PT ;  /* 0x0000ffff14117812 */ /* 0x001fc600078ec0ff */
[----:B-1----:R-:W2:Y:S04]  /*100670*/  LDL.LU R12, [R1+0x1b4] ;  /* 0x0001b400010c7983 */ /* 0x002ea80000300800 */
[----:B------:R-:W2:Y:S04]  /*100680*/  LDL.LU R13, [R1+0x1b8] ;  /* 0x0001b800010d7983 */ /* 0x000ea80000300800 */
[----:B------:R-:W3:Y:S04]  /*100690*/  LDL.LU R21, [R1+0x1bc] ;  /* 0x0001bc0001157983 */ /* 0x000ee80000300800 */
[----:B------:R-:W3:Y:S01]  /*1006a0*/  LDL.LU R20, [R1+0x1c0] ;  /* 0x0001c00001147983 */ /* 0x000ee20000300800 */
[----:B------:R-:W-:-:S02]  /*1006b0*/  LOP3.LUT R16, R24, 0xffff, RZ, 0xc0, !PT ;  /* 0x0000ffff18107812 */ /* 0x000fc400078ec0ff */
[----:B------:R-:W-:Y:S02]  /*1006c0*/  LOP3.LUT R14, R10, 0xffff, RZ, 0xc0, !PT ;  /* 0x0000ffff0a0e7812 */ /* 0x000fe400078ec0ff */
[----:B------:R-:W-:Y:S02]  /*1006d0*/  LOP3.LUT R15, R27, 0xffff, RZ, 0xc0, !PT ;  /* 0x0000ffff1b0f7812 */ /* 0x000fe400078ec0ff */
[----:B------:R-:W-:Y:S02]  /*1006e0*/  LOP3.LUT R4, R4, 0xffff, RZ, 0xc0, !PT ;  /* 0x0000ffff04047812 */ /* 0x000fe400078ec0ff */
[----:B------:R-:W-:Y:S02]  /*1006f0*/  LOP3.LUT R0, R22, 0xffff, RZ, 0xc0, !PT ;  /* 0x0000ffff16007812 */ /* 0x000fe400078ec0ff */
[----:B------:R-:W-:Y:S01]  /*100700*/  LOP3.LUT R6, R6, 0xffff, RZ, 0xc0, !PT ;  /* 0x0000ffff06067812 */ /* 0x000fe200078ec0ff */
[----:B------:R-:W-:Y:S06]  /*100710*/  BAR.SYNC.DEFER_BLOCKING 0x0 ;  /* 0x0000000000007b1d */ /* 0x000fec0000010000 */
[----:B---3--:R0:W-:Y:S04]  /*100720*/  STL.64 [R1+0x5ed8], R20 ;  /* 0x005ed81401007387 */ /* 0x0081e80000100a00 */
[----:B------:R-:W3:Y:S04]  /*100730*/  LDL.LU R24, [R1+0x1c4] ;  /* 0x0001c40001187983 */ /* 0x000ee80000300800 */
[----:B------:R-:W2:Y:S04]  /*100740*/  LDL.LU R10, [R1+0x1c8] ;  /* 0x0001c800010a7983 */ /* 0x000ea80000300800 */
[----:B------:R-:W3:Y:S01]  /*100750*/  LDL.LU R27, [R1+0x1cc] ;  /* 0x0001cc00011b7983 */ /* 0x000ee20000300800 */
[----:B------:R-:W-:-:S02]  /*100760*/  PRMT R18, R23, 0x4210, R16 ;  /* 0x0000421017127816 */ /* 0x000fc40000000010 */
[----:B----4-:R-:W-:Y:S02]  /*100770*/  PRMT R22, R25, 0x4210, R4 ;  /* 0x0000421019167816 */ /* 0x010fe40000000004 */
[----:B------:R-:W-:Y:S02]  /*100780*/  PRMT R23, R26, 0x4210, R0 ;  /* 0x000042101a177816 */ /* 0x000fe40000000000 */
[----:B------:R-:W-:Y:S02]  /*100790*/  PRMT R19, R3, 0x4210, R17 ;  /* 0x0000421003137816 */ /* 0x000fe40000000011 */
[----:B0-----:R-:W-:Y:S02]  /*1007a0*/  PRMT R20, R5, 0x4210, R8 ;  /* 0x0000421005147816 */ /* 0x001fe40000000008 */
[----:B------:R-:W-:Y:S01]  /*1007b0*/  PRMT R21, R7, 0x4210, R6 ;  /* 0x0000421007157816 */ /* 0x000fe20000000006 */
[----:B---3--:R-:W-:Y:S04]  /*1007c0*/  STL [R1+0x5ee4], R27 ;  /* 0x005ee41b01007387 */ /* 0x008fe80000100800 */
[----:B------:R-:W-:Y:S04]  /*1007d0*/  STL [R1+0x5ee0], R24 ;  /* 0x005ee01801007387 */ /* 0x000fe80000100800 */
[----:B------:R-:W0:Y:S04]  /*1007e0*/  LDS.128 R24, [R9] ;  /* 0x0000000009187984 */ /* 0x000e280000000c00 */
        /* <DEDUP_REMOVED lines=9> */
[----:B------:R-:W3:Y:S04]  /*100880*/  LDL.LU R24, [R1+0x5ee0] ;  /* 0x005ee00001187983 */ /* 0x000ee80000300800 */
[----:B------:R-:W4:Y:S04]  /*100890*/  LDL.LU.64 R20, [R1+0x5ed8] ;  /* 0x005ed80001147983 */ /* 0x000f280000300a00 */
[----:B------:R-:W3:Y:S04]  /*1008a0*/  LDL.LU R22, [R1+0x4fbc] ;  /* 0x004fbc0001167983 */ /* 0x000ee80000300800 */
[----:B------:R-:W4:Y:S04]  /*1008b0*/  LDL.LU R7, [R1+0x4fb8] ;  /* 0x004fb80001077983 */ /* 0x000f280000300800 */
[----:B------:R-:W3:Y:S01]  /*1008c0*/  LDL.LU R5, [R1+0x218c] ;  /* 0x00218c0001057983 */ /* 0x000ee20000300800 */
[----:B------:R-:W-:-:S02]  /*1008d0*/  PRMT R11, R11, 0x4210, R14 ;  /* 0x000042100b0b7816 */ /* 0x000fc4000000000e */
[----:B------:R-:W-:Y:S02]  /*1008e0*/  PRMT R2, R2, 0x4210, R15 ;  /* 0x0000421002027816 */ /* 0x000fe4000000000f */
[----:B--2---:R-:W-:Y:S02]  /*1008f0*/  PRMT R12, R12, 0x5210, R17 ;  /* 0x000052100c0c7816 */ /* 0x004fe40000000011 */
[----:B------:R-:W-:Y:S01]  /*100900*/  PRMT R13, R13, 0x5210, R16 ;  /* 0x000052100d0d7816 */ /* 0x000fe20000000010 */
[----:B----4-:R0:W-:Y:S04]  /*100910*/  STL.64 [R1+0x5ed0], R6 ;  /* 0x005ed00601007387 */ /* 0x0101e80000100a00 */
[----:B---3--:R1:W-:Y:S04]  /*100920*/  STL.64 [R1+0x5ec8], R4 ;  /* 0x005ec80401007387 */ /* 0x0083e80000100a00 */
[----:B------:R-:W2:Y:S01]  /*100930*/  LDL.LU R23, [R1+0x2188] ;  /* 0x0021880001177983 */ /* 0x000ea20000300800 */
[----:B0-----:R-:W-:-:S03]  /*100940*/  IMAD.MOV.U32 R6, RZ, RZ, R11 ;  /* 0x000000ffff067224 */ /* 0x001fc600078e000b */
[----:B------:R-:W3:Y:S01]  /*100950*/  LDL.LU R25, [R1+0x200c] ;  /* 0x00200c0001197983 */ /* 0x000ee20000300800 */
[----:B------:R-:W-:Y:S02]  /*100960*/  IMAD.MOV.U32 R7, RZ, RZ, R2 ;  /* 0x000000ffff077224 */ /* 0x000fe400078e0002 */
[----:B-1----:R-:W-:Y:S01]  /*100970*/  IMAD.MOV.U32 R4, RZ, RZ, R19 ;  /* 0x000000ffff047224 */ /* 0x002fe200078e0013 */
[----:B------:R-:W4:Y:S01]  /*100980*/  LDL.LU R26, [R1+0x2008] ;  /* 0x00200800011a7983 */ /* 0x000f220000300800 */
[----:B------:R-:W-:-:S03]  /*100990*/  IMAD.MOV.U32 R5, RZ, RZ, R18 ;  /* 0x000000ffff057224 */ /* 0x000fc600078e0012 */
[----:B------:R-:W4:Y:S04]  /*1009a0*/  LDL.LU R11, [R1+0x1e6c] ;  /* 0x001e6c00010b7983 */ /* 0x000f280000300800 */
[----:B------:R-:W4:Y:S04]  /*1009b0*/  LDL.LU R2, [R1+0x1e68] ;  /* 0x001e680001027983 */ /* 0x000f280000300800 */
[----:B------:R0:W-:Y:S01]  /*1009c0*/  STSM.16.M88.4 [R28+0x200], R4 ;  /* 0x000200041c007844 */ /* 0x0001e20000000200 */
[----:B------:R-:W-:Y:S06]  /*1009d0*/  BAR.SYNC.DEFER_BLOCKING 0x0 ;  /* 0x0000000000007b1d */ /* 0x000fec0000010000 */
[----:B0-----:R-:W2:Y:S04]  /*1009e0*/  LDL.LU.64 R6, [R1+0x5ed0] ;  /* 0x005ed00001067983 */ /* 0x001ea80000300a00 */
[----:B------:R-:W3:Y:S04]  /*1009f0*/  LDL.LU.64 R4, [R1+0x5ec8] ;  /* 0x005ec80001047983 */ /* 0x000ee80000300a00 */
[----:B------:R-:W0:Y:S01]  /*100a00*/  LDS.128 R16, [R9] ;  /* 0x0000000009107984 */ /* 0x000e220000000c00 */
[----:B------:R-:W-:-:S02]  /*100a10*/  PRMT R14, R21, 0x5210, R14 ;  /* 0x00005210150e7816 */ /* 0x000fc4000000000e */
[----:B------:R-:W-:-:S05]  /*100a20*/  PRMT R15, R20, 0x5210, R15 ;  /* 0x00005210140f7816 */ /* 0x000fca000000000f */
[----:B------:R-:W-:Y:S04]  /*100a30*/  STL.64 [R1+0x5ec0], R14 ;  /* 0x005ec00e01007387 */ /* 0x000fe80000100a00 */
[----:B------:R1:W-:Y:S04]  /*100a40*/  STL.64 [R1+0x5eb8], R12 ;  /* 0x005eb80c01007387 */ /* 0x0003e80000100a00 */
[----:B0-----:R-:W-:Y:S04]  /*100a50*/  STL.64 [R1+0x380], R16 ;  /* 0x0003801001007387 */ /* 0x001fe80000100a00 */
[----:B------:R-:W-:Y:S04]  /*100a60*/  STL.64 [R1+0x388], R18 ;  /* 0x0003881201007387 */ /* 0x000fe80000100a00 */
[----:B------:R-:W0:Y:S04]  /*100a70*/  LDS.128 R16, [R9+0x400] ;  /* 0x0004000009107984 */ /* 0x000e280000000c00 */
[----:B------:R-:W4:Y:S01]  /*100a80*/  LDL.LU R20, [R1+0x4e14] ;  /* 0x004e140001147983 */ /* 0x000f220000300800 */
[----:B-1----:R-:W-:-:S02]  /*100a90*/  PRMT R12, R24, 0x5210, R8 ;  /* 0x00005210180c7816 */ /* 0x002fc40000000008 */
[----:B------:R-:W-:Y:S01]  /*100aa0*/  PRMT R15, R3, 0x5210, R0 ;  /* 0x00005210030f7816 */ /* 0x000fe20000000000 */
[----:B0-----:R0:W-:Y:S04]  /*100ab0*/  STL.64 [R1+0x370], R16 ;  /* 0x0003701001007387 */ /* 0x0011e80000100a00 */
[----:B------:R-:W-:Y:S04]  /*100ac0*/  STL.64 [R1+0x378], R18 ;  /* 0x0003781201007387 */ /* 0x000fe80000100a00 */
[----:B0-----:R-:W4:Y:S01]  /*100ad0*/  LDL.LU R17, [R1+0x4e0c] ;  /* 0x004e0c0001117983 */ /* 0x001f220000300800 */
[----:B------:R-:W-:Y:S01]  /*100ae0*/  BAR.SYNC.DEFER_BLOCKING 0x0 ;  /* 0x0000000000007b1d */ /* 0x000fe20000010000 */
[----:B--2---:R-:W-:-:S05]  /*100af0*/  PRMT R13, R10, 0x5210, R6 ;  /* 0x000052100a0d7816 */ /* 0x004fca0000000006 */
[----:B------:R-:W2:Y:S01]  /*100b00*/  LDL.LU R6, [R1+0x4df4] ;  /* 0x004df40001067983 */ /* 0x000ea20000300800 */
[----:B---3--:R-:W-:-:S03]  /*100b10*/  PRMT R14, R27, 0x5210, R4 ;  /* 0x000052101b0e7816 */ /* 0x008fc60000000004 */
[----:B------:R-:W3:Y:S04]  /*100b20*/  LDL.LU R4, [R1+0x4df8] ;  /* 0x004df80001047983 */ /* 0x000ee80000300800 */
[----:B------:R-:W2:Y:S04]  /*100b30*/  LDL.LU R24, [R1+0x4de0] ;  /* 0x004de00001187983 */ /* 0x000ea80000300800 */
[----:B------:R-:W3:Y:S04]  /*100b40*/  LDL.LU R10, [R1+0x21a8] ;  /* 0x0021a800010a7983 */ /* 0x000ee80000300800 */
[----:B------:R-:W3:Y:S04]  /*100b50*/  LDL.LU R27, [R1+0x175c] ;  /* 0x00175c00011b7983 */ /* 0x000ee80000300800 */
[----:B------:R-:W3:Y:S04]  /*100b60*/  LDL.LU R3, [R1+0x350] ;  /* 0x0003500001037983 */ /* 0x000ee80000300800 */
[----:B------:R0:W-:Y:S04]  /*100b70*/  STSM.16.M88.4 [R28], R12 ;  /* 0x0000000c1c007844 */ /* 0x0001e80000000200 */
[----:B0-----:R-:W4:Y:S04]  /*100b80*/  LDL.LU.64 R14, [R1+0x5ec0] ;  /* 0x005ec000010e7983 */ /* 0x001f280000300a00 */
[----:B------:R-:W4:Y:S01]  /*100b90*/  LDL.LU.64 R12, [R1+0x5eb8] ;  /* 0x005eb800010c7983 */ /* 0x000f220000300a00 */
[----:B------:R-:W-:-:S02]  /*100ba0*/  LOP3.LUT R8, R22, 0xffff, RZ, 0xc0, !PT ;  /* 0x0000ffff16087812 */ /* 0x000fc400078ec0ff */
[----:B------:R-:W-:Y:S01]  /*100bb0*/  LOP3.LUT R0, R23, 0xffff, RZ, 0xc0, !PT ;  /* 0x0000ffff17007812 */ /* 0x000fe200078ec0ff */
[----:B----4-:R0:W-:Y:S04]  /*100bc0*/  STSM.16.M88.4 [R28+0x200], R12 ;  /* 0x0002000c1c007844 */ /* 0x0101e80000000200 */
[----:B0-----:R-:W4:Y:S04]  /*100bd0*/  LDL.LU R12, [R1+0x1d0] ;  /* 0x0001d000010c7983 */ /* 0x001f280000300800 */
[----:B------:R-:W3:Y:S04]  /*100be0*/  LDL.LU R21, [R1+0x1d4] ;  /* 0x0001d40001157983 */ /* 0x000ee80000300800 */
[----:B------:R-:W4:Y:S04]  /*100bf0*/  LDL.LU R22, [R1+0x1d8] ;  /* 0x0001d80001167983 */ /* 0x000f280000300800 */
[----:B------:R-:W4:Y:S01]  /*100c00*/  LDL.LU R23, [R1+0x1dc] ;  /* 0x0001dc0001177983 */ /* 0x000f220000300800 */
[----:B------:R-:W-:-:S02]  /*100c10*/  LOP3.LUT R16, R25, 0xffff, RZ, 0xc0, !PT ;  /* 0x0000ffff19107812 */ /* 0x000fc400078ec0ff */
[----:B------:R-:W-:Y:S02]  /*100c20*/  LOP3.LUT R13, R26, 0xffff, RZ, 0xc0, !PT ;  /* 0x0000ffff1a0d7812 */ /* 0x000fe400078ec0ff */
[----:B------:R-:W-:Y:S02]  /*100c30*/  LOP3.LUT R14, R11, 0xffff, RZ, 0xc0, !PT ;  /* 0x0000ffff0b0e7812 */ /* 0x000fe400078ec0ff */
[----:B------:R-:W-:Y:S02]  /*100c40*/  LOP3.LUT R15, R2, 0xffff, RZ, 0xc0, !PT ;  /* 0x0000ffff020f7812 */ /* 0x000fe400078ec0ff */
[----:B------:R-:W-:Y:S02]  /*100c50*/  LOP3.LUT R5, R5, 0xffff, RZ, 0xc0, !PT ;  /* 0x0000ffff05057812 */ /* 0x000fe400078ec0ff */
[----:B------:R-:W-:Y:S02]  /*100c60*/  LOP3.LUT R7, R7, 0xffff, RZ, 0xc0, !PT ;  /* 0x0000ffff07077812 */ /* 0x000fe400078ec0ff */
[----:B--2---:R-:W-:Y:S01]  /*100c70*/  PRMT R24, R24, 0x4210, R8 ;  /* 0x0000421018187816 */ /* 0x004fe20000000008 */
[----:B------:R-:W-:Y:S06]  /*100c80*/  BAR.SYNC.DEFER_BLOCKING 0x0 ;  /* 0x0000000000007b1d */ /* 0x000fec0000010000 */
[----:B----4-:R-:W-:Y:S04]  /*100c90*/  STL.64 [R1+0x5ea0], R22 ;  /* 0x005ea01601007387 */ /* 0x010fe80000100a00 */
[----:B---3--:R0:W-:Y:S04]  /*100ca0*/  STL [R1+0x5e98], R21 ;  /* 0x005e981501007387 */ /* 0x0081e80000100800 */
[----:B------:R-:W2:Y:S04]  /*100cb0*/  LDL.LU R25, [R1+0x1e0] ;  /* 0x0001e00001197983 */ /* 0x000ea80000300800 */
[----:B------:R-:W3:Y:S01]  /*100cc0*/  LDL.LU R26, [R1+0x1e4] ;  /* 0x0001e400011a7983 */ /* 0x000ee20000300800 */
[----:B------:R-:W-:-:S02]  /*100cd0*/  PRMT R20, R20, 0x4210, R16 ;  /* 0x0000421014147816 */ /* 0x000fc40000000010 */
[----:B0-----:R-:W-:Y:S02]  /*100ce0*/  PRMT R21, R17, 0x4210, R13 ;  /* 0x0000421011157816 */ /* 0x001fe4000000000d */
[----:B------:R-:W-:Y:S02]  /*100cf0*/  PRMT R22, R6, 0x4210, R14 ;  /* 0x0000421006167816 */ /* 0x000fe4000000000e */
[----:B------:R-:W-:Y:S01]  /*100d00*/  PRMT R23, R4, 0x4210, R15 ;  /* 0x0000421004177816 */ /* 0x000fe2000000000f */
[----:B---3--:R0:W-:Y:S04]  /*100d10*/  STL [R1+0x5eac], R26 ;  /* 0x005eac1a01007387 */ /* 0x0081e80000100800 */
[----:B--2---:R-:W-:Y:S04]  /*100d20*/  STL [R1+0x5ea8], R25 ;  /* 0x005ea81901007387 */ /* 0x004fe80000100800 */
[----:B------:R-:W2:Y:S04]  /*100d30*/  LDL.LU R11, [R1+0xdc] ;  /* 0x0000dc00010b7983 */ /* 0x000ea80000300800 */
[----:B------:R-:W3:Y:S04]  /*100d40*/  LDL.LU R2, [R1+0xc4] ;  /* 0x0000c40001027983 */ /* 0x000ee80000300800 */
[----:B------:R-:W-:Y:S04]  /*100d50*/  STL [R1+0x5eb0], R16 ;  /* 0x005eb01001007387 */ /* 0x000fe80000100800 */
[----:B------:R-:W1:Y:S01]  /*100d60*/  LDS.128 R16, [R9] ;  /* 0x0000000009107984 */ /* 0x000e620000000c00 */
[----:B0-----:R-:W-:-:S03]  /*100d70*/  PRMT R26, R27, 0x4210, R5 ;  /* 0x000042101b1a7816 */ /* 0x001fc60000000005 */
[----:B-1----:R-:W-:Y:S04]  /*100d80*/  STL.64 [R1+0x360], R16 ;  /* 0x0003601001007387 */ /* 0x002fe80000100a00 */
[----:B------:R-:W-:Y:S04]  /*100d90*/  STL.64 [R1+0x368], R18 ;  /* 0x0003681201007387 */ /* 0x000fe80000100a00 */
[----:B------:R-:W0:Y:S01]  /*100da0*/  LDS.128 R16, [R9+0x400] ;  /* 0x0004000009107984 */ /* 0x000e220000000c00 */
[----:B------:R-:W-:Y:S02]  /*100db0*/  PRMT R25, R10, 0x4210, R7 ;  /* 0x000042100a197816 */ /* 0x000fe40000000007 */
[----:B------:R-:W-:Y:S01]  /*100dc0*/  PRMT R27, R3, 0x4210, R0 ;  /* 0x00004210031b7816 */ /* 0x000fe20000000000 */
[----:B------:R-:W-:Y:S06]  /*100dd0*/  BAR.SYNC.DEFER_BLOCKING 0x0 ;  /* 0x0000000000007b1d */ /* 0x000fec0000010000 */
[----:B------:R-:W-:Y:S04]  /*100de0*/  STSM.16.M88.4 [R28], R24 ;  /* 0x000000181c007844 */ /* 0x000fe80000000200 */
[----:B------:R-:W-:Y:S04]  /*100df0*/  STSM.16.M88.4 [R28+0x200], R20 ;  /* 0x000200141c007844 */ /* 0x000fe80000000200 */
[----:B0-----:R0:W-:Y:S04]  /*100e00*/  STL.64 [R1+0x350], R16 ;  /* 0x0003501001007387 */ /* 0x0011e80000100a00 */
[----:B------:R2:W-:Y:S04]  /*100e10*/  STL.64 [R1+0x358], R18 ;  /* 0x0003581201007387 */ /* 0x0005e80000100a00 */
[----:B0-----:R-:W4:Y:S04]  /*100e20*/  LDL.LU R16, [R1+0x5eb0] ;  /* 0x005eb00001107983 */ /* 0x001f280000300800 */
[----:B------:R-:W4:Y:S04]  /*100e30*/  LDL.LU R26, [R1+0x5eac] ;  /* 0x005eac00011a7983 */ /* 0x000f280000300800 */
[----:B------:R-:W4:Y:S04]  /*100e40*/  LDL.LU R25, [R1+0x5ea8] ;  /* 0x005ea80001197983 */ /* 0x000f280000300800 */
[----:B------:R-:W4:Y:S04]  /*100e50*/  LDL.LU R6, [R1+0x4fe8] ;  /* 0x004fe80001067983 */ /* 0x000f280000300800 */
[----:B------:R-:W4:Y:S04]  /*100e60*/  LDL.LU R10, [R1+0x4fe4] ;  /* 0x004fe400010a7983 */ /* 0x000f280000300800 */
[----:B------:R-:W4:Y:S04]  /*100e70*/  LDL.LU.64 R22, [R1+0x5ea0] ;  /* 0x005ea00001167983 */ /* 0x000f280000300a00 */
[----:B------:R-:W4:Y:S04]  /*100e80*/  LDL.LU R21, [R1+0x5e98] ;  /* 0x005e980001157983 */ /* 0x000f280000300800 */
[----:B------:R-:W4:Y:S04]  /*100e90*/  LDL.LU R3, [R1+0x21c4] ;  /* 0x0021c40001037983 */ /* 0x000f280000300800 */
[----:B------:R-:W4:Y:S04]  /*100ea0*/  LDL.LU R20, [R1+0x21bc] ;  /* 0x0021bc0001147983 */ /* 0x000f280000300800 */
[----:B------:R-:W4:Y:S04]  /*100eb0*/  LDL.LU R4, [R1+0x2134] ;  /* 0x0021340001047983 */ /* 0x000f280000300800 */
[----:B------:R-:W4:Y:S04]  /*100ec0*/  LDL.LU R24, [R1+0x2130] ;  /* 0x0021300001187983 */ /* 0x000f280000300800 */
[----:B------:R-:W4:Y:S01]  /*100ed0*/  LDL.LU R27, [R1+0x1ecc] ;  /* 0x001ecc00011b7983 */ /* 0x000f220000300800 */
[----:B--2---:R-:W-:-:S02]  /*100ee0*/  PRMT R18, R11, 0x5210, R5 ;  /* 0x000052100b127816 */ /* 0x004fc40000000005 */
[----:B---3--:R-:W-:Y:S02]  /*100ef0*/  PRMT R19, R2, 0x5210, R0 ;  /* 0x0000521002137816 */ /* 0x008fe40000000000 */
[----:B----4-:R-:W-:Y:S02]  /*100f00*/  PRMT R12, R12, 0x5210, R16 ;  /* 0x000052100c0c7816 */ /* 0x010fe40000000010 */
[----:B------:R-:W-:Y:S02]  /*100f10*/  PRMT R17, R26, 0x5210, R7 ;  /* 0x000052101a117816 */ /* 0x000fe40000000007 */
[----:B------:R-:W-:Y:S01]  /*100f20*/  PRMT R16, R25, 0x5210, R8 ;  /* 0x0000521019107816 */ /* 0x000fe20000000008 */
[----:B------:R-:W-:Y:S06]  /*100f30*/  BAR.SYNC.DEFER_BLOCKING 0x0 ;  /* 0x0000000000007b1d */ /* 0x000fec0000010000 */
[----:B------:R-:W-:Y:S04]  /*100f40*/  STL [R1+0x5e94], R27 ;  /* 0x005e941b01007387 */ /* 0x000fe80000100800 */
[----:B------:R-:W-:Y:S04]  /*100f50*/  STL [R1+0x5e90], R24 ;  /* 0x005e901801007387 */ /* 0x000fe80000100800 */
[----:B------:R-:W0:Y:S01]  /*100f60*/  LDS.128 R24, [R9] ;  /* 0x0000000009187984 */ /* 0x000e220000000c00 */
[----:B------:R-:W-:-:S03]  /*100f70*/  PRMT R13, R21, 0x5210, R13 ;  /* 0x00005210150d7816 */ /* 0x000fc6000000000d */
[----:B------:R-:W2:Y:S01]  /*100f80*/  LDL.LU R0, [R1+0x1ec8] ;  /* 0x001ec80001007983 */ /* 0x000ea20000300800 */
[----:B------:R-:W-:-:S03]  /*100f90*/  PRMT R14, R22, 0x5210, R14 ;  /* 0x00005210160e7816 */ /* 0x000fc6000000000e */
[----:B------:R-:W3:Y:S04]  /*100fa0*/  LDL.LU R11, [R1+0x4e40] ;  /* 0x004e4000010b7983 */ /* 0x000ee80000300800 */
[----:B------:R-:W4:Y:S04]  /*100fb0*/  LDL.LU R21, [R1+0x4e3c] ;  /* 0x004e3c0001157983 */ /* 0x000f280000300800 */
[----:B------:R-:W3:Y:S04]  /*100fc0*/  LDL.LU R22, [R1+0x4e38] ;  /* 0x004e380001167983 */ /* 0x000ee80000300800 */
[----:B------:R-:W4:Y:S04]  /*100fd0*/  LDL.LU R5, [R1+0x1758] ;  /* 0x0017580001057983 */ /* 0x000f280000300800 */
[----:B0-----:R-:W-:Y:S04]  /*100fe0*/  STL.64 [R1+0x340], R24 ;  /* 0x0003401801007387 */ /* 0x001fe80000100a00 */
[----:B------:R-:W-:Y:S04]  /*100ff0*/  STL.64 [R1+0x348], R26 ;  /* 0x0003481a01007387 */ /* 0x000fe80000100a00 */
[----:B------:R-:W0:Y:S01]  /*101000*/  LDS.128 R24, [R9+0x400] ;  /* 0x0004000009187984 */ /* 0x000e220000000c00 */
[----:B------:R-:W-:Y:S01]  /*101010*/  BAR.SYNC.DEFER_BLOCKING 0x0 ;  /* 0x0000000000007b1d */ /* 0x000fe20000010000 */
[----:B------:R-:W-:-:S05]  /*101020*/  PRMT R15, R23, 0x5210, R15 ;  /* 0x00005210170f7816 */ /* 0x000fca000000000f */
[----:B------:R1:W-:Y:S04]  /*101030*/  STSM.16.M88.4 [R28], R16 ;  /* 0x000000101c007844 */ /* 0x0003e80000000200 */
[----:B0-----:R-:W-:Y:S04]  /*101040*/  STL.64 [R1+0x330], R24 ;  /* 0x0003301801007387 */ /* 0x001fe80000100a00 */
[----:B------:R0:W-:Y:S01]  /*101050*/  STL.64 [R1+0x338], R26 ;  /* 0x0003381a01007387 */ /* 0x0001e20000100a00 */
[----:B-1----:R-:W-:Y:S02]  /*101060*/  LOP3.LUT R16, R6, 0xffff, RZ, 0xc0, !PT ;  /* 0x0000ffff06107812 */ /* 0x002fe400078ec0ff */
[----:B------:R-:W-:-:S02]  /*101070*/  LOP3.LUT R6, R10, 0xffff, RZ, 0xc0, !PT ;  /* 0x0000ffff0a067812 */ /* 0x000fc400078ec0ff */
[----:B------:R-:W-:Y:S01]  /*101080*/  LOP3.LUT R19, R20, 0xffff, RZ, 0xc0, !PT ;  /* 0x0000ffff14137812 */ /* 0x000fe200078ec0ff */
        /* <DEDUP_REMOVED lines=9> */
[----:B------:R3:W-:Y:S01]  /*101120*/  STSM.16.M88.4 [R28+0x200], R12 ;  /* 0x0002000c1c007844 */ /* 0x0007e20000000200 */
[----:B------:R-:W-:-:S02]  /*101130*/  LOP3.LUT R4, R4, 0xffff, RZ, 0xc0, !PT ;  /* 0x0000ffff04047812 */ /* 0x000fc400078ec0ff */
[----:B--2---:R-:W-:Y:S02]  /*101140*/  LOP3.LUT R8, R0, 0xffff, RZ, 0xc0, !PT ;  /* 0x0000ffff00087812 */ /* 0x004fe400078ec0ff */
[----:B---3--:R-:W-:Y:S02]  /*101150*/  LOP3.LUT R14, R27, 0xffff, RZ, 0xc0, !PT ;  /* 0x0000ffff1b0e7812 */ /* 0x008fe400078ec0ff */
[----:B----4-:R-:W-:Y:S01]  /*101160*/  LOP3.LUT R13, R24, 0xffff, RZ, 0xc0, !PT ;  /* 0x0000ffff180d7812 */ /* 0x010fe200078ec0ff */
[----:B------:R0:W-:Y:S04]  /*101170*/  STL [R1+0x5e74], R23 ;  /* 0x005e741701007387 */ /* 0x0001e80000100800 */
[----:B------:R1:W-:Y:S04]  /*101180*/  STL [R1+0x5e70], R20 ;  /* 0x005e701401007387 */ /* 0x0003e80000100800 */
[----:B------:R-:W2:Y:S04]  /*101190*/  LDL.LU R24, [R1+0x1f4] ;  /* 0x0001f40001187983 */ /* 0x000ea80000300800 */
[----:B------:R-:W3:Y:S01]  /*1011a0*/  LDL.LU R27, [R1+0x1f8] ;  /* 0x0001f800011b7983 */ /* 0x000ee20000300800 */
[----:B------:R-:W-:-:S02]  /*1011b0*/  PRMT R22, R22, 0x4210, R14 ;  /* 0x0000421016167816 */ /* 0x000fc4000000000e */
[----:B0-----:R-:W-:Y:S02]  /*1011c0*/  PRMT R23, R5, 0x4210, R8 ;  /* 0x0000421005177816 */ /* 0x001fe40000000008 */
[----:B-1----:R-:W-:Y:S02]  /*1011d0*/  PRMT R20, R11, 0x4210, R4 ;  /* 0x000042100b147816 */ /* 0x002fe40000000004 */
[----:B------:R-:W-:Y:S01]  /*1011e0*/  PRMT R21, R21, 0x4210, R13 ;  /* 0x0000421015157816 */ /* 0x000fe2000000000d */
[----:B------:R-:W-:Y:S06]  /*1011f0*/  BAR.SYNC.DEFER_BLOCKING 0x0 ;  /* 0x0000000000007b1d */ /* 0x000fec0000010000 */
[----:B---3--:R-:W-:Y:S04]  /*101200*/  STL [R1+0x5e7c], R27 ;  /* 0x005e7c1b01007387 */ /* 0x008fe80000100800 */
[----:B--2---:R-:W-:Y:S04]  /*101210*/  STL [R1+0x5e78], R24 ;  /* 0x005e781801007387 */ /* 0x004fe80000100800 */
[----:B------:R-:W2:Y:S04]  /*101220*/  LDL.LU R11, [R1+0x1fc] ;  /* 0x0001fc00010b7983 */ /* 0x000ea80000300800 */
        /* <DEDUP_REMOVED lines=8> */
[----:B0-----:R-:W-:Y:S04]  /*1012b0*/  STL.64 [R1+0x2e0], R20 ;  /* 0x0002e01401007387 */ /* 0x001fe80000100a00 */
[----:B------:R0:W-:Y:S04]  /*1012c0*/  STL.64 [R1+0x2e8], R22 ;  /* 0x0002e81601007387 */ /* 0x0001e80000100a00 */
[----:B0-----:R-:W2:Y:S04]  /*1012d0*/  LDL.LU.64 R22, [R1+0x5e88] ;  /* 0x005e880001167983 */ /* 0x001ea80000300a00 */
[----:B------:R-:W2:Y:S01]  /*1012e0*/  LDL.LU.64 R20, [R1+0x5e80] ;  /* 0x005e800001147983 */ /* 0x000ea20000300a00 */
[----:B------:R-:W-:-:S02]  /*1012f0*/  LOP3.LUT R3, R3, 0xffff, RZ, 0xc0, !PT ;  /* 0x0000ffff03037812 */ /* 0x000fc400078ec0ff */
[----:B------:R-:W-:Y:S02]  /*101300*/  PRMT R24, R7, 0x4210, R16 ;  /* 0x0000421007187816 */ /* 0x000fe40000000010 */
[----:B------:R-:W-:Y:S02]  /*101310*/  PRMT R25, R25, 0x4210, R6 ;  /* 0x0000421019197816 */ /* 0x000fe40000000006 */
[----:B------:R-:W-:Y:S02]  /*101320*/  PRMT R26, R26, 0x4210, R3 ;  /* 0x000042101a1a7816 */ /* 0x000fe40000000003 */
[----:B------:R-:W-:Y:S01]  /*101330*/  PRMT R27, R2, 0x4210, R19 ;  /* 0x00004210021b7816 */ /* 0x000fe20000000013 */
[----:B------:R-:W-:Y:S06]  /*101340*/  BAR.SYNC.DEFER_BLOCKING 0x0 ;  /* 0x0000000000007b1d */ /* 0x000fec0000010000 */
[----:B------:R0:W-:Y:S04]  /*101350*/  STSM.16.M88.4 [R28], R24 ;  /* 0x000000181c007844 */ /* 0x0001e80000000200 */
[----:B0-----:R-:W3:Y:S04]  /*101360*/  LDL.LU R27, [R1+0x5e7c] ;  /* 0x005e7c00011b7983 */ /* 0x001ee80000300800 */
[----:B------:R-:W4:Y:S04]  /*101370*/  LDL.LU R24, [R1+0x5e78] ;  /* 0x005e780001187983 */ /* 0x000f280000300800 */
[----:B------:R-:W4:Y:S04]  /*101380*/  LDL.LU R25, [R1+0x5000] ;  /* 0x0050000001197983 */ /* 0x000f280000300800 */
[----:B------:R-:W4:Y:S04]  /*101390*/  LDL.LU R2, [R1+0x4ffc] ;  /* 0x004ffc0001027983 */ /* 0x000f280000300800 */
[----:B--2---:R0:W-:Y:S04]  /*1013a0*/  STSM.16.M88.4 [R28+0x200], R20 ;  /* 0x000200141c007844 */ /* 0x0041e80000000200 */
[----:B0-----:R-:W2:Y:S04]  /*1013b0*/  LDL.LU R23, [R1+0x5e74] ;  /* 0x005e740001177983 */ /* 0x001ea80000300800 */
[----:B------:R-:W2:Y:S01]  /*1013c0*/  LDL.LU R20, [R1+0x5e70] ;  /* 0x005e700001147983 */ /* 0x000ea20000300800 */
[----:B------:R-:W-:-:S03]  /*1013d0*/  PRMT R12, R10, 0x5210, R4 ;  /* 0x000052100a0c7816 */ /* 0x000fc60000000004 */
[----:B------:R-:W2:Y:S04]  /*1013e0*/  LDL.LU R0, [R1+0x4f70] ;  /* 0x004f700001007983 */ /* 0x000ea80000300800 */
[----:B------:R-:W2:Y:S04]  /*1013f0*/  LDL.LU R21, [R1+0x4f6c] ;  /* 0x004f6c0001157983 */ /* 0x000ea80000300800 */
[----:B------:R-:W2:Y:S04]  /*101400*/  LDL.LU R4, [R1+0x213c] ;  /* 0x00213c0001047983 */ /* 0x000ea80000300800 */
[----:B------:R-:W2:Y:S04]  /*101410*/  LDL.LU R7, [R1+0x2138] ;  /* 0x0021380001077983 */ /* 0x000ea80000300800 */
[----:B------:R-:W2:Y:S04]  /*101420*/  LDL.LU R10, [R1+0x1f2c] ;  /* 0x001f2c00010a7983 */ /* 0x000ea80000300800 */
[----:B------:R-:W2:Y:S01]  /*101430*/  LDL.LU R26, [R1+0x1f28] ;  /* 0x001f2800011a7983 */ /* 0x000ea20000300800 */
[----:B------:R-:W-:-:S02]  /*101440*/  PRMT R18, R11, 0x5210, R3 ;  /* 0x000052100b127816 */ /* 0x000fc40000000003 */
[----:B---3--:R-:W-:Y:S02]  /*101450*/  PRMT R17, R27, 0x5210, R6 ;  /* 0x000052101b117816 */ /* 0x008fe40000000006 */
[----:B----4-:R-:W-:Y:S02]  /*101460*/  PRMT R16, R24, 0x5210, R16 ;  /* 0x0000521018107816 */ /* 0x010fe40000000010 */
[----:B------:R-:W-:Y:S01]  /*101470*/  PRMT R19, R15, 0x5210, R19 ;  /* 0x000052100f137816 */ /* 0x000fe20000000013 */
[----:B------:R-:W-:Y:S01]  /*101480*/  BAR.SYNC.DEFER_BLOCKING 0x0 ;  /* 0x0000000000007b1d */ /* 0x000fe20000010000 */
[----:B--2---:R-:W-:Y:S02]  /*101490*/  PRMT R13, R23, 0x5210, R13 ;  /* 0x00005210170d7816 */ /* 0x004fe4000000000d */
[----:B------:R-:W-:-:S03]  /*1014a0*/  PRMT R14, R20, 0x5210, R14 ;  /* 0x00005210140e7816 */ /* 0x000fc6000000000e */
[----:B------:R-:W2:Y:S04]  /*1014b0*/  LDL.LU R20, [R1+0x5124] ;  /* 0x0051240001147983 */ /* 0x000ea80000300800 */
[----:B------:R-:W3:Y:S04]  /*1014c0*/  LDL.LU R22, [R1+0x5120] ;  /* 0x0051200001167983 */ /* 0x000ee80000300800 */
[----:B------:R-:W3:Y:S01]  /*1014d0*/  LDL.LU R23, [R1+0x511c] ;  /* 0x00511c0001177983 */ /* 0x000ee20000300800 */
[----:B------:R-:W-:Y:S02]  /*1014e0*/  PRMT R15, R5, 0x5210, R8 ;  /* 0x00005210050f7816 */ /* 0x000fe40000000008 */
[----:B------:R-:W-:-:S02]  /*1014f0*/  LOP3.LUT R5, R25, 0xffff, RZ, 0xc0, !PT ;  /* 0x0000ffff19057812 */ /* 0x000fc400078ec0ff */
[----:B------:R-:W-:Y:S02]  /*101500*/  LOP3.LUT R29, R0, 0xffff, RZ, 0xc0, !PT ;  /* 0x0000ffff001d7812 */ /* 0x000fe400078ec0ff */
[----:B------:R-:W-:Y:S01]  /*101510*/  LOP3.LUT R0, R26, 0xffff, RZ, 0xc0, !PT ;  /* 0x0000ffff1a007812 */ /* 0x000fe200078ec0ff */
[----:B---3--:R-:W-:Y:S04]  /*101520*/  STL.64 [R1+0x5e68], R22 ;  /* 0x005e681601007387 */ /* 0x008fe80000100a00 */
[----:B--2---:R-:W-:Y:S04]  /*101530*/  STL.64 [R1+0x5e60], R20 ;  /* 0x005e601401007387 */ /* 0x004fe80000100a00 */
[----:B------:R-:W0:Y:S04]  /*101540*/  LDS.128 R20, [R9] ;  /* 0x0000000009147984 */ /* 0x000e280000000c00 */
[----:B------:R-:W2:Y:S04]  /*101550*/  LDL.LU R24, [R1+0x4e60] ;  /* 0x004e600001187983 */ /* 0x000ea80000300800 */
[----:B------:R-:W3:Y:S04]  /*101560*/  LDL.LU R6, [R1+0x4e5c] ;  /* 0x004e5c0001067983 */ /* 0x000ee80000300800 */
[----:B------:R-:W4:Y:S04]  /*101570*/  LDL.LU R27, [R1+0x4e48] ;  /* 0x004e4800011b7983 */ /* 0x000f280000300800 */
[----:B------:R-:W4:Y:S04]  /*101580*/  LDL.LU R3, [R1+0x4e44] ;  /* 0x004e440001037983 */ /* 0x000f280000300800 */
[----:B------:R-:W4:Y:S04]  /*101590*/  LDL.LU R11, [R1+0x177c] ;  /* 0x00177c00010b7983 */ /* 0x000f280000300800 */
[----:B0-----:R-:W-:Y:S04]  /*1015a0*/  STL.64 [R1+0x2d0], R20 ;  /* 0x0002d01401007387 */ /* 0x001fe80000100a00 */
[----:B------:R-:W-:Y:S04]  /*1015b0*/  STL.64 [R1+0x2d8], R22 ;  /* 0x0002d81601007387 */ /* 0x000fe80000100a00 */
[----:B------:R-:W0:Y:S01]  /*1015c0*/  LDS.128 R20, [R9+0x400] ;  /* 0x0004000009147984 */ /* 0x000e220000000c00 */
[----:B------:R-:W-:Y:S06]  /*1015d0*/  BAR.SYNC.DEFER_BLOCKING 0x0 ;  /* 0x0000000000007b1d */ /* 0x000fec0000010000 */
[----:B0-----:R-:W-:Y:S04]  /*1015e0*/  STL.64 [R1+0x2c0], R20 ;  /* 0x0002c01401007387 */ /* 0x001fe80000100a00 */
[----:B------:R0:W-:Y:S04]  /*1015f0*/  STL.64 [R1+0x2c8], R22 ;  /* 0x0002c81601007387 */ /* 0x0001e80000100a00 */
[----:B0-----:R-:W3:Y:S04]  /*101600*/  LDL.LU.64 R22, [R1+0x5e68] ;  /* 0x005e680001167983 */ /* 0x001ee80000300a00 */
[----:B------:R-:W4:Y:S04]  /*101610*/  LDL.LU.64 R20, [R1+0x5e60] ;  /* 0x005e600001147983 */ /* 0x000f280000300a00 */
[----:B------:R-:W3:Y:S04]  /*101620*/  LDL.LU R25, [R1+0x204] ;  /* 0x0002040001197983 */ /* 0x000ee80000300800 */
[----:B------:R-:W-:Y:S04]  /*101630*/  STL [R1+0x90], R5 ;  /* 0x0000900501007387 */ /* 0x000fe80000100800 */
[----:B------:R-:W3:Y:S04]  /*101640*/  LDL.LU R26, [R1+0x208] ;  /* 0x00020800011a7983 */ /* 0x000ee80000300800 */
[----:B------:R4:W-:Y:S04]  /*101650*/  STSM.16.M88.4 [R28], R16 ;  /* 0x000000101c007844 */ /* 0x0009e80000000200 */
[----:B------:R-:W-:Y:S01]  /*101660*/  STSM.16.M88.4 [R28+0x200], R12 ;  /* 0x0002000c1c007844 */ /* 0x000fe20000000200 */
[----:B------:R-:W-:-:S02]  /*101670*/  LOP3.LUT R7, R7, 0xffff, RZ, 0xc0, !PT ;  /* 0x0000ffff07077812 */ /* 0x000fc400078ec0ff */
[----:B------:R-:W-:Y:S02]  /*101680*/  LOP3.LUT R4, R4, 0xffff, RZ, 0xc0, !PT ;  /* 0x0000ffff04047812 */ /* 0x000fe400078ec0ff */
[----:B------:R-:W-:Y:S02]  /*101690*/  LOP3.LUT R2, R2, 0xffff, RZ, 0xc0, !PT ;  /* 0x0000ffff02027812 */ /* 0x000fe400078ec0ff */
[----:B--2---:R-:W-:Y:S02]  /*1016a0*/  PRMT R24, R24, 0x4210, R5 ;  /* 0x0000421018187816 */ /* 0x004fe40000000005 */
[----:B----4-:R-:W-:Y:S02]  /*1016b0*/  LOP3.LUT R19, R21, 0xffff, RZ, 0xc0, !PT ;  /* 0x0000ffff15137812 */ /* 0x010fe400078ec0ff */
[----:B------:R-:W-:Y:S02]  /*1016c0*/  PRMT R20, R20, 0x4210, R4 ;  /* 0x0000421014147816 */ /* 0x000fe40000000004 */
[----:B---3--:R-:W-:Y:S01]  /*1016d0*/  PRMT R21, R22, 0x4210, R7 ;  /* 0x0000421016157816 */ /* 0x008fe20000000007 */
[----:B------:R-:W-:Y:S04]  /*1016e0*/  STL [R1+0x5e50], R26 ;  /* 0x005e501a01007387 */ /* 0x000fe80000100800 */
[----:B------:R0:W-:Y:S04]  /*1016f0*/  STL [R1+0x5e4c], R25 ;  /* 0x005e4c1901007387 */ /* 0x0001e80000100800 */
[----:B------:R-:W-:Y:S04]  /*101700*/  STL [R1+0x7c], R0 ;  /* 0x00007c0001007387 */ /* 0x000fe80000100800 */
[----:B------:R-:W-:Y:S01]  /*101710*/  STL [R1+0x5e58], R7 ;  /* 0x005e580701007387 */ /* 0x000fe20000100800 */
[----:B0-----:R-:W-:-:S03]  /*101720*/  PRMT R25, R6, 0x4210, R2 ;  /* 0x0000421006197816 */ /* 0x001fc60000000002 */
[----:B------:R-:W-:Y:S01]  /*101730*/  STL [R1+0x5e54], R4 ;  /* 0x005e540401007387 */ /* 0x000fe20000100800 */
[----:B------:R-:W-:Y:S06]  /*101740*/  BAR.SYNC.DEFER_BLOCKING 0x0 ;  /* 0x0000000000007b1d */ /* 0x000fec0000010000 */
[----:B------:R-:W0:Y:S01]  /*101750*/  LDS.128 R4, [R9] ;  /* 0x0000000009047984 */ /* 0x000e220000000c00 */
[----:B------:R-:W-:Y:S02]  /*101760*/  PRMT R26, R27, 0x4210, R29 ;  /* 0x000042101b1a7816 */ /* 0x000fe4000000001d */
[----:B------:R-:W-:-:S02]  /*101770*/  PRMT R27, R3, 0x4210, R19 ;  /* 0x00004210031b7816 */ /* 0x000fc40000000013 */
[----:B------:R-:W2:Y:S04]  /*101780*/  LDL.LU R3, [R1+0x20c] ;  /* 0x00020c0001037983 */ /* 0x000ea80000300800 */
[----:B------:R-:W3:Y:S04]  /*101790*/  LDL.LU R15, [R1+0x210] ;  /* 0x00021000010f7983 */ /* 0x000ee80000300800 */
[----:B------:R-:W4:Y:S04]  /*1017a0*/  LDL.LU R16, [R1+0x214] ;  /* 0x0002140001107983 */ /* 0x000f280000300800 */
[----:B------:R-:W3:Y:S04]  /*1017b0*/  LDL.LU R17, [R1+0x218] ;  /* 0x0002180001117983 */ /* 0x000ee80000300800 */
[----:B------:R-:W4:Y:S04]  /*1017c0*/  LDL.LU R18, [R1+0x21c] ;  /* 0x00021c0001127983 */ /* 0x000f280000300800 */
        /* <DEDUP_REMOVED lines=8> */
[----:B0-----:R-:W2:Y:S04]  /*101850*/  LDL.LU R7, [R1+0x5e58] ;  /* 0x005e580001077983 */ /* 0x001ea80000300800 */
[----:B------:R-:W3:Y:S04]  /*101860*/  LDL.LU R4, [R1+0x5e54] ;  /* 0x005e540001047983 */ /* 0x000ee80000300800 */
[----:B------:R-:W2:Y:S04]  /*101870*/  LDL.LU R26, [R1+0x5e50] ;  /* 0x005e5000011a7983 */ /* 0x000ea80000300800 */
[----:B------:R-:W3:Y:S01]  /*101880*/  LDL.LU R25, [R1+0x5e4c] ;  /* 0x005e4c0001197983 */ /* 0x000ee20000300800 */
[----:B------:R-:W-:-:S04]  /*101890*/  LOP3.LUT R10, R10, 0xffff, RZ, 0xc0, !PT ;  /* 0x0000ffff0a0a7812 */ /* 0x000fc800078ec0ff */
[----:B------:R-:W-:Y:S02]  /*1018a0*/  PRMT R22, R23, 0x4210, R10 ;  /* 0x0000421017167816 */ /* 0x000fe4000000000a */
[----:B------:R-:W-:Y:S02]  /*1018b0*/  PRMT R23, R11, 0x4210, R0 ;  /* 0x000042100b177816 */ /* 0x000fe40000000000 */
[----:B------:R-:W4:Y:S04]  /*1018c0*/  LDL.LU R0, [R1+0x5028] ;  /* 0x0050280001007983 */ /* 0x000f280000300800 */
[----:B------:R-:W4:Y:S04]  /*1018d0*/  LDL.LU R11, [R1+0x5024] ;  /* 0x00502400010b7983 */ /* 0x000f280000300800 */
[----:B------:R-:W4:Y:S04]  /*1018e0*/  LDL.LU R27, [R1+0x4f98] ;  /* 0x004f9800011b7983 */ /* 0x000f280000300800 */
[----:B------:R0:W-:Y:S04]  /*1018f0*/  STSM.16.M88.4 [R28+0x200], R20 ;  /* 0x000200141c007844 */ /* 0x0001e80000000200 */
[----:B0-----:R-:W4:Y:S04]  /*101900*/  LDL.LU R21, [R1+0x4f94] ;  /* 0x004f940001157983 */ /* 0x001f280000300800 */
[----:B------:R-:W4:Y:S04]  /*101910*/  LDL.LU R5, [R1+0x214c] ;  /* 0x00214c0001057983 */ /* 0x000f280000300800 */
[----:B------:R-:W4:Y:S04]  /*101920*/  LDL.LU R22, [R1+0x2148] ;  /* 0x0021480001167983 */ /* 0x000f280000300800 */
[----:B------:R-:W4:Y:S01]  /*101930*/  LDL.LU R6, [R1+0x1f9c] ;  /* 0x001f9c0001067983 */ /* 0x000f220000300800 */
[----:B---3--:R-:W-:-:S03]  /*101940*/  PRMT R12, R25, 0x5210, R4 ;  /* 0x00005210190c7816 */ /* 0x008fc60000000004 */
[----:B------:R-:W3:Y:S04]  /*101950*/  LDL.LU R4, [R1+0x1f98] ;  /* 0x001f980001047983 */ /* 0x000ee80000300800 */
[----:B------:R-:W3:Y:S04]  /*101960*/  LDL.LU R20, [R1+0x5174] ;  /* 0x0051740001147983 */ /* 0x000ee80000300800 */
[----:B------:R-:W4:Y:S01]  /*101970*/  LDL.LU R23, [R1+0x5170] ;  /* 0x0051700001177983 */ /* 0x000f220000300800 */
[----:B--2---:R-:W-:Y:S02]  /*101980*/  PRMT R13, R26, 0x5210, R7 ;  /* 0x000052101a0d7816 */ /* 0x004fe40000000007 */
[----:B------:R-:W-:-:S02]  /*101990*/  PRMT R14, R3, 0x5210, R10 ;  /* 0x00005210030e7816 */ /* 0x000fc4000000000a */
[----:B------:R-:W-:Y:S01]  /*1019a0*/  PRMT R17, R17, 0x5210, R2 ;  /* 0x0000521011117816 */ /* 0x000fe20000000002 */
[----:B------:R-:W-:Y:S06]  /*1019b0*/  BAR.SYNC.DEFER_BLOCKING 0x0 ;  /* 0x0000000000007b1d */ /* 0x000fec0000010000 */
[----:B----4-:R0:W-:Y:S04]  /*1019c0*/  STL.64 [R1+0x5e40], R22 ;  /* 0x005e401601007387 */ /* 0x0101e80000100a00 */
[----:B0-----:R-:W2:Y:S04]  /*1019d0*/  LDL.LU R22, [R1+0x7c] ;  /* 0x00007c0001167983 */ /* 0x001ea80000300800 */
[----:B------:R-:W4:Y:S04]  /*1019e0*/  LDL.LU R23, [R1+0x90] ;  /* 0x0000900001177983 */ /* 0x000f280000300800 */
[----:B---3--:R-:W-:Y:S04]  /*1019f0*/  STL.64 [R1+0x5e38], R20 ;  /* 0x005e381401007387 */ /* 0x008fe80000100a00 */
[----:B------:R-:W3:Y:S04]  /*101a00*/  LDL.LU R7, [R1+0x515c] ;  /* 0x00515c0001077983 */ /* 0x000ee80000300800 */
[----:B------:R-:W3:Y:S04]  /*101a10*/  LDL.LU R24, [R1+0x514c] ;  /* 0x00514c0001187983 */ /* 0x000ee80000300800 */
[----:B------:R-:W3:Y:S04]  /*101a20*/  LDL.LU R25, [R1+0x5148] ;  /* 0x0051480001197983 */ /* 0x000ee80000300800 */
[----:B------:R-:W3:Y:S04]  /*101a30*/  LDL.LU R26, [R1+0x5144] ;  /* 0x00514400011a7983 */ /* 0x000ee80000300800 */
[----:B------:R-:W3:Y:S04]  /*101a40*/  LDL.LU R10, [R1+0x1788] ;  /* 0x00178800010a7983 */ /* 0x000ee80000300800 */
[----:B------:R-:W3:Y:S04]  /*101a50*/  LDL.LU R3, [R1+0x1768] ;  /* 0x0017680001037983 */ /* 0x000ee80000300800 */
[----:B------:R-:W3:Y:S01]  /*101a60*/  LDL.LU R2, [R1+0x5e48] ;  /* 0x005e480001027983 */ /* 0x000ee20000300800 */
[----:B--2---:R-:W-:-:S02]  /*101a70*/  PRMT R15, R15, 0x5210, R22 ;  /* 0x000052100f0f7816 */ /* 0x004fc40000000016 */
[----:B----4-:R-:W-:Y:S02]  /*101a80*/  PRMT R16, R16, 0x5210, R23 ;  /* 0x0000521010107816 */ /* 0x010fe40000000017 */
[----:B------:R-:W0:Y:S04]  /*101a90*/  LDS.128 R20, [R9] ;  /* 0x0000000009147984 */ /* 0x000e280000000c00 */
[----:B0-----:R-:W-:Y:S04]  /*101aa0*/  STL.64 [R1+0x290], R20 ;  /* 0x0002901401007387 */ /* 0x001fe80000100a00 */
[----:B------:R-:W-:Y:S04]  /*101ab0*/  STL.64 [R1+0x298], R22 ;  /* 0x0002981601007387 */ /* 0x000fe80000100a00 */
[----:B------:R-:W0:Y:S04]  /*101ac0*/  LDS.128 R20, [R9+0x400] ;  /* 0x0004000009147984 */ /* 0x000e280000000c00 */
[----:B0-----:R-:W-:Y:S04]  /*101ad0*/  STL.64 [R1+0x280], R20 ;  /* 0x0002801401007387 */ /* 0x001fe80000100a00 */
[----:B------:R0:W-:Y:S04]  /*101ae0*/  STL.64 [R1+0x288], R22 ;  /* 0x0002881601007387 */ /* 0x0001e80000100a00 */
[----:B0-----:R-:W2:Y:S04]  /*101af0*/  LDL.LU.64 R22, [R1+0x5e40] ;  /* 0x005e400001167983 */ /* 0x001ea80000300a00 */
[----:B------:R-:W4:Y:S01]  /*101b00*/  LDL.LU.64 R20, [R1+0x5e38] ;  /* 0x005e380001147983 */ /* 0x000f220000300a00 */
[----:B------:R-:W-:-:S02]  /*101b10*/  PRMT R18, R18, 0x5210, R29 ;  /* 0x0000521012127816 */ /* 0x000fc4000000001d */
[----:B------:R-:W-:Y:S01]  /*101b20*/  PRMT R19, R8, 0x5210, R19 ;  /* 0x0000521008137816 */ /* 0x000fe20000000013 */
[----:B------:R-:W-:Y:S01]  /*101b30*/  BAR.SYNC.DEFER_BLOCKING 0x0 ;  /* 0x0000000000007b1d */ /* 0x000fe20000010000 */
[----:B------:R-:W-:Y:S02]  /*101b40*/  LOP3.LUT R0, R0, 0xffff, RZ, 0xc0, !PT ;  /* 0x0000ffff00007812 */ /* 0x000fe400078ec0ff */
[----:B------:R-:W-:Y:S02]  /*101b50*/  LOP3.LUT R6, R6, 0xffff, RZ, 0xc0, !PT ;  /* 0x0000ffff06067812 */ /* 0x000fe400078ec0ff */
[----:B------:R-:W-:Y:S02]  /*101b60*/  LOP3.LUT R4, R4, 0xffff, RZ, 0xc0, !PT ;  /* 0x0000ffff04047812 */ /* 0x000fe400078ec0ff */
[----:B------:R-:W-:Y:S01]  /*101b70*/  LOP3.LUT R5, R5, 0xffff, RZ, 0xc0, !PT ;  /* 0x0000ffff05057812 */ /* 0x000fe200078ec0ff */
[----:B------:R-:W-:Y:S04]  /*101b80*/  STSM.16.M88.4 [R28], R16 ;  /* 0x000000101c007844 */ /* 0x000fe80000000200 */
[----:B------:R2:W-:Y:S01]  /*101b90*/  STSM.16.M88.4 [R28+0x200], R12 ;  /* 0x0002000c1c007844 */ /* 0x0005e20000000200 */
[----:B------:R-:W-:-:S03]  /*101ba0*/  LOP3.LUT R29, R27, 0xffff, RZ, 0xc0, !PT ;  /* 0x0000ffff1b1d7812 */ /* 0x000fc600078ec0ff */
[----:B------:R-:W4:Y:S04]  /*101bb0*/  LDL.LU R27, [R1+0x220] ;  /* 0x00022000011b7983 */ /* 0x000f280000300800 */
[----:B------:R-:W-:Y:S04]  /*101bc0*/  STL [R1+0x90], R0 ;  /* 0x0000900001007387 */ /* 0x000fe80000100800 */
[----:B------:R0:W-:Y:S04]  /*101bd0*/  STL [R1+0x5e20], R5 ;  /* 0x005e200501007387 */ /* 0x0001e80000100800 */
[----:B------:R-:W-:Y:S04]  /*101be0*/  STL [R1+0x78], R6 ;  /* 0x0000780601007387 */ /* 0x000fe80000100800 */
[----:B------:R-:W-:Y:S01]  /*101bf0*/  STL [R1+0x7c], R4 ;  /* 0x00007c0401007387 */ /* 0x000fe20000100800 */
[----:B------:R-:W-:Y:S01]  /*101c00*/  LOP3.LUT R11, R11, 0xffff, RZ, 0xc0, !PT ;  /* 0x0000ffff0b0b7812 */ /* 0x000fe200078ec0ff */
[----:B------:R-:W-:Y:S01]  /*101c10*/  BAR.SYNC.DEFER_BLOCKING 0x0 ;  /* 0x0000000000007b1d */ /* 0x000fe20000010000 */
[----:B--2---:R-:W-:-:S02]  /*101c20*/  LOP3.LUT R13, R22, 0xffff, RZ, 0xc0, !PT ;  /* 0x0000ffff160d7812 */ /* 0x004fc400078ec0ff */
[----:B---3--:R-:W-:Y:S02]  /*101c30*/  PRMT R22, R7, 0x4210, R6 ;  /* 0x0000421007167816 */ /* 0x008fe40000000006 */
[----:B----4-:R-:W-:Y:S02]  /*101c40*/  LOP3.LUT R19, R21, 0xffff, RZ, 0xc0, !PT ;  /* 0x0000ffff15137812 */ /* 0x010fe400078ec0ff */
[----:B------:R-:W-:Y:S02]  /*101c50*/  PRMT R21, R23, 0x4210, R13 ;  /* 0x0000421017157816 */ /* 0x000fe4000000000d */
[----:B------:R-:W-:Y:S02]  /*101c60*/  PRMT R23, R24, 0x4210, R4 ;  /* 0x0000421018177816 */ /* 0x000fe40000000004 */
[----:B------:R-:W-:-:S03]  /*101c70*/  PRMT R20, R20, 0x4210, R5 ;  /* 0x0000421014147816 */ /* 0x000fc60000000005 */
[----:B------:R-:W-:Y:S04]  /*101c80*/  STL.64 [R1+0x5e30], R22 ;  /* 0x005e301601007387 */ /* 0x000fe80000100a00 */
[----:B------:R-:W-:Y:S04]  /*101c90*/  STL.64 [R1+0x5e28], R20 ;  /* 0x005e281401007387 */ /* 0x000fe80000100a00 */
[----:B------:R-:W1:Y:S01]  /*101ca0*/  LDS.128 R20, [R9] ;  /* 0x0000000009147984 */ /* 0x000e620000000c00 */
[----:B0-----:R-:W-:-:S03]  /*101cb0*/  PRMT R5, R26, 0x4210, R11 ;  /* 0x000042101a057816 */ /* 0x001fc6000000000b */
[----:B------:R-:W2:Y:S04]  /*101cc0*/  LDL.LU R26, [R1+0x224] ;  /* 0x00022400011a7983 */ /* 0x000ea80000300800 */
[----:B------:R-:W3:Y:S04]  /*101cd0*/  LDL.LU R14, [R1+0x228] ;  /* 0x00022800010e7983 */ /* 0x000ee80000300800 */
[----:B------:R-:W4:Y:S04]  /*101ce0*/  LDL.LU R15, [R1+0x22c] ;  /* 0x00022c00010f7983 */ /* 0x000f280000300800 */
[----:B------:R-:W3:Y:S04]  /*101cf0*/  LDL.LU R16, [R1+0x230] ;  /* 0x0002300001107983 */ /* 0x000ee80000300800 */
[----:B------:R-:W4:Y:S04]  /*101d00*/  LDL.LU R17, [R1+0x234] ;  /* 0x0002340001117983 */ /* 0x000f280000300800 */
[----:B------:R-:W3:Y:S04]  /*101d10*/  LDL.LU R18, [R1+0x98] ;  /* 0x0000980001127983 */ /* 0x000ee80000300800 */
[----:B-1----:R-:W-:Y:S04]  /*101d20*/  STL.64 [R1+0x270], R20 ;  /* 0x0002701401007387 */ /* 0x002fe80000100a00 */
[----:B------:R-:W-:Y:S04]  /*101d30*/  STL.64 [R1+0x278], R22 ;  /* 0x0002781601007387 */ /* 0x000fe80000100a00 */
[----:B------:R-:W0:Y:S04]  /*101d40*/  LDS.128 R20, [R9+0x400] ;  /* 0x0004000009147984 */ /* 0x000e280000000c00 */
[----:B0-----:R-:W-:Y:S04]  /*101d50*/  STL.64 [R1+0x260], R20 ;  /* 0x0002601401007387 */ /* 0x001fe80000100a00 */
[----:B------:R0:W-:Y:S04]  /*101d60*/  STL.64 [R1+0x268], R22 ;  /* 0x0002681601007387 */ /* 0x0001e80000100a00 */
[----:B0-----:R-:W2:Y:S04]  /*101d70*/  LDL.LU.64 R22, [R1+0x5e30] ;  /* 0x005e300001167983 */ /* 0x001ea80000300a00 */
[----:B------:R-:W2:Y:S01]  /*101d80*/  LDL.LU.64 R20, [R1+0x5e28] ;  /* 0x005e280001147983 */ /* 0x000ea20000300a00 */
[----:B------:R-:W-:-:S02]  /*101d90*/  PRMT R4, R25, 0x4210, R0 ;  /* 0x0000421019047816 */ /* 0x000fc40000000000 */
[----:B------:R-:W-:Y:S02]  /*101da0*/  PRMT R6, R10, 0x4210, R29 ;  /* 0x000042100a067816 */ /* 0x000fe4000000001d */
[----:B------:R-:W-:Y:S01]  /*101db0*/  PRMT R7, R3, 0x4210, R19 ;  /* 0x0000421003077816 */ /* 0x000fe20000000013 */
[----:B------:R-:W-:Y:S06]  /*101dc0*/  BAR.SYNC.DEFER_BLOCKING 0x0 ;  /* 0x0000000000007b1d */ /* 0x000fec0000010000 */
[----:B------:R0:W-:Y:S04]  /*101dd0*/  STSM.16.M88.4 [R28], R4 ;  /* 0x000000041c007844 */ /* 0x0001e80000000200 */
[----:B0-----:R-:W3:Y:S04]  /*101de0*/  LDL.LU R5, [R1+0x5e20] ;  /* 0x005e200001057983 */ /* 0x001ee80000300800 */
[----:B------:R-:W3:Y:S04]  /*101df0*/  LDL.LU R4, [R1+0x5050] ;  /* 0x0050500001047983 */ /* 0x000ee80000300800 */
[----:B------:R-:W3:Y:S04]  /*101e00*/  LDL.LU R0, [R1+0x504c] ;  /* 0x00504c0001007983 */ /* 0x000ee80000300800 */
[----:B------:R-:W3:Y:S04]  /*101e10*/  LDL.LU R3, [R1+0x4fd8] ;  /* 0x004fd80001037983 */ /* 0x000ee80000300800 */
[----:B------:R-:W3:Y:S04]  /*101e20*/  LDL.LU R8, [R1+0x4fd4] ;  /* 0x004fd40001087983 */ /* 0x000ee80000300800 */
[----:B------:R-:W3:Y:S04]  /*101e30*/  LDL.LU R10, [R1+0x2194] ;  /* 0x00219400010a7983 */ /* 0x000ee80000300800 */
[----:B--2---:R0:W-:Y:S04]  /*101e40*/  STSM.16.M88.4 [R28+0x200], R20 ;  /* 0x000200141c007844 */ /* 0x0041e80000000200 */
[----:B0-----:R-:W2:Y:S04]  /*101e50*/  LDL.LU R21, [R1+0x2190] ;  /* 0x0021900001157983 */ /* 0x001ea80000300800 */
[----:B------:R-:W2:Y:S04]  /*101e60*/  LDL.LU R22, [R1+0x2038] ;  /* 0x0020380001167983 */ /* 0x000ea80000300800 */
[----:B------:R-:W2:Y:S04]  /*101e70*/  LDL.LU R23, [R1+0x2018] ;  /* 0x0020180001177983 */ /* 0x000ea80000300800 */
[----:B------:R-:W2:Y:S01]  /*101e80*/  LDL.LU R20, [R1+0x51fc] ;  /* 0x0051fc0001147983 */ /* 0x000ea20000300800 */
[----:B------:R-:W-:-:S02]  /*101e90*/  PRMT R13, R26, 0x5210, R13 ;  /* 0x000052101a0d7816 */ /* 0x000fc4000000000d */
[----:B----4-:R-:W-:Y:S02]  /*101ea0*/  PRMT R17, R17, 0x5210, R11 ;  /* 0x0000521011117816 */ /* 0x010fe4000000000b */
[----:B------:R-:W-:Y:S02]  /*101eb0*/  PRMT R19, R2, 0x5210, R19 ;  /* 0x0000521002137816 */ /* 0x000fe40000000013 */
[----:B---3--:R-:W-:Y:S01]  /*101ec0*/  PRMT R12, R27, 0x5210, R5 ;  /* 0x000052101b0c7816 */ /* 0x008fe20000000005 */
[----:B------:R-:W-:Y:S06]  /*101ed0*/  BAR.SYNC.DEFER_BLOCKING 0x0 ;  /* 0x0000000000007b1d */ /* 0x000fec0000010000 */
[----:B--2---:R0:W-:Y:S04]  /*101ee0*/  STL.64 [R1+0x5e10], R22 ;  /* 0x005e101601007387 */ /* 0x0041e80000100a00 */
[----:B0-----:R-:W2:Y:S04]  /*101ef0*/  LDL.LU R22, [R1+0x7c] ;  /* 0x00007c0001167983 */ /* 0x001ea80000300800 */
[----:B------:R-:W3:Y:S04]  /*101f00*/  LDL.LU R23, [R1+0x90] ;  /* 0x0000900001177983 */ /* 0x000ee80000300800 */
[----:B------:R0:W-:Y:S04]  /*101f10*/  STL.64 [R1+0x5e08], R20 ;  /* 0x005e081401007387 */ /* 0x0001e80000100a00 */
        /* <DEDUP_REMOVED lines=20> */
[----:B------:R-:W3:Y:S01]  /*102060*/  LDL.LU.64 R20, [R1+0x5e08] ;  /* 0x005e080001147983 */ /* 0x000ee20000300a00 */
[----:B------:R-:W-:Y:S01]  /*102070*/  PRMT R18, R18, 0x5210, R29 ;  /* 0x0000521012127816 */ /* 0x000fe2000000001d */
[----:B------:R-:W-:Y:S01]  /*102080*/  BAR.SYNC.DEFER_BLOCKING 0x0 ;  /* 0x0000000000007b1d */ /* 0x000fe20000010000 */
[----:B------:R-:W-:-:S02]  /*102090*/  LOP3.LUT R4, R4, 0xffff, RZ, 0xc0, !PT ;  /* 0x0000ffff04047812 */ /* 0x000fc400078ec0ff */
[----:B------:R-:W-:-:S03]  /*1020a0*/  LOP3.LUT R0, R0, 0xffff, RZ, 0xc0, !PT ;  /* 0x0000ffff00007812 */ /* 0x000fc600078ec0ff */
[----:B------:R-:W-:Y:S04]  /*1020b0*/  STSM.16.M88.4 [R28], R16 ;  /* 0x000000101c007844 */ /* 0x000fe80000000200 */
[----:B------:R-:W-:Y:S04]  /*1020c0*/  STSM.16.M88.4 [R28+0x200], R12 ;  /* 0x0002000c1c007844 */ /* 0x000fe80000000200 */
[----:B------:R0:W-:Y:S04]  /*1020d0*/  STL [R1+0x7c], R4 ;  /* 0x00007c0401007387 */ /* 0x0001e80000100800 */
[----:B------:R-:W-:Y:S01]  /*1020e0*/  STL [R1+0x8c], R0 ;  /* 0x00008c0001007387 */ /* 0x000fe20000100800 */
[----:B------:R-:W-:-:S02]  /*1020f0*/  LOP3.LUT R3, R3, 0xffff, RZ, 0xc0, !PT ;  /* 0x0000ffff03037812 */ /* 0x000fc400078ec0ff */
[----:B------:R-:W-:Y:S02]  /*102100*/  LOP3.LUT R29, R8, 0xffff, RZ, 0xc0, !PT ;  /* 0x0000ffff081d7812 */ /* 0x000fe400078ec0ff */
[----:B0-----:R-:W-:Y:S01]  /*102110*/  PRMT R4, R24, 0x4210, R4 ;  /* 0x0000421018047816 */ /* 0x001fe20000000004 */
[----:B------:R-:W-:Y:S01]  /*102120*/  BAR.SYNC.DEFER_BLOCKING 0x0 ;  /* 0x0000000000007b1d */ /* 0x000fe20000010000 */
[----:B--2---:R-:W-:Y:S02]  /*102130*/  LOP3.LUT R14, R22, 0xffff, RZ, 0xc0, !PT ;  /* 0x0000ffff160e7812 */ /* 0x004fe400078ec0ff */
[----:B------:R-:W-:Y:S02]  /*102140*/  LOP3.LUT R15, R23, 0xffff, RZ, 0xc0, !PT ;  /* 0x0000ffff170f7812 */ /* 0x000fe400078ec0ff */
[----:B---3--:R-:W-:Y:S02]  /*102150*/  LOP3.LUT R13, R21, 0xffff, RZ, 0xc0, !PT ;  /* 0x0000ffff150d7812 */ /* 0x008fe400078ec0ff */
[----:B------:R-:W-:Y:S01]  /*102160*/  PRMT R22, R6, 0x4210, R14 ;  /* 0x0000421006167816 */ /* 0x000fe2000000000e */
[----:B------:R-:W-:Y:S01]  /*102170*/  STL.64 [R1+0x5e00], R14 ;  /* 0x005e000e01007387 */ /* 0x000fe20000100a00 */
[----:B------:R-:W-:-:S02]  /*102180*/  PRMT R21, R5, 0x4210, R13 ;  /* 0x0000421005157816 */ /* 0x000fc4000000000d */
[----:B------:R-:W-:Y:S01]  /*102190*/  PRMT R23, R7, 0x4210, R15 ;  /* 0x0000421007177816 */ /* 0x000fe2000000000f */
[----:B------:R-:W-:Y:S04]  /*1021a0*/  STL [R1+0x5dfc], R13 ;  /* 0x005dfc0d01007387 */ /* 0x000fe80000100800 */
[----:B------:R-:W0:Y:S01]  /*1021b0*/  LDS.128 R12, [R9] ;  /* 0x00000000090c7984 */ /* 0x000e220000000c00 */
[----:B------:R-:W-:-:S03]  /*1021c0*/  PRMT R5, R27, 0x4210, R0 ;  /* 0x000042101b057816 */ /* 0x000fc60000000000 */
[----:B------:R-:W2:Y:S04]  /*1021d0*/  LDL.LU R27, [R1+0x700] ;  /* 0x00070000011b7983 */ /* 0x000ea80000300800 */
[----:B------:R-:W3:Y:S04]  /*1021e0*/  LDL.LU R16, [R1+0x708] ;  /* 0x0007080001107983 */ /* 0x000ee80000300800 */
[----:B------:R-:W4:Y:S04]  /*1021f0*/  LDL.LU R17, [R1+0x70c] ;  /* 0x00070c0001117983 */ /* 0x000f280000300800 */
[----:B------:R-:W3:Y:S04]  /*102200*/  LDL.LU R18, [R1+0x71c] ;  /* 0x00071c0001127983 */ /* 0x000ee80000300800 */
[----:B------:R-:W4:Y:S04]  /*102210*/  LDL.LU R19, [R1+0x72c] ;  /* 0x00072c0001137983 */ /* 0x000f280000300800 */
[----:B0-----:R-:W-:Y:S04]  /*102220*/  STL.64 [R1+0x230], R12 ;  /* 0x0002300c01007387 */ /* 0x001fe80000100a00 */
[----:B------:R-:W-:Y:S04]  /*102230*/  STL.64 [R1+0x238], R14 ;  /* 0x0002380e01007387 */ /* 0x000fe80000100a00 */
[----:B------:R-:W0:Y:S01]  /*102240*/  LDS.128 R12, [R9+0x400] ;  /* 0x00040000090c7984 */ /* 0x000e220000000c00 */
[----:B------:R-:W-:-:S02]  /*102250*/  PRMT R6, R25, 0x4210, R3 ;  /* 0x0000421019067816 */ /* 0x000fc40000000003 */
[----:B------:R-:W-:Y:S01]  /*102260*/  PRMT R7, R26, 0x4210, R29 ;  /* 0x000042101a077816 */ /* 0x000fe2000000001d */
[----:B------:R-:W-:Y:S06]  /*102270*/  BAR.SYNC.DEFER_BLOCKING 0x0 ;  /* 0x0000000000007b1d */ /* 0x000fec0000010000 */
[----:B------:R-:W-:Y:S04]  /*102280*/  STSM.16.M88.4 [R28], R4 ;  /* 0x000000041c007844 */ /* 0x000fe80000000200 */
[----:B0-----:R-:W-:Y:S04]  /*102290*/  STL.64 [R1+0x220], R12 ;  /* 0x0002200c01007387 */ /* 0x001fe80000100a00 */
[----:B------:R0:W-:Y:S04]  /*1022a0*/  STL.64 [R1+0x228], R14 ;  /* 0x0002280e01007387 */ /* 0x0001e80000100a00 */
[----:B0-----:R-:W3:Y:S04]  /*1022b0*/  LDL.LU.64 R14, [R1+0x5e00] ;  /* 0x005e0000010e7983 */ /* 0x001ee80000300a00 */
[----:B------:R-:W2:Y:S04]  /*1022c0*/  LDL.LU R13, [R1+0x5dfc] ;  /* 0x005dfc00010d7983 */ /* 0x000ea80000300800 */
[----:B------:R-:W4:Y:S01]  /*1022d0*/  LDL.LU R5, [R1+0x5df8] ;  /* 0x005df80001057983 */ /* 0x000f220000300800 */
[----:B------:R-:W-:-:S03]  /*1022e0*/  LOP3.LUT R10, R10, 0xffff, RZ, 0xc0, !PT ;  /* 0x0000ffff0a0a7812 */ /* 0x000fc600078ec0ff */
[----:B------:R-:W3:Y:S01]  /*1022f0*/  LDL.LU R4, [R1+0x5068] ;  /* 0x0050680001047983 */ /* 0x000ee20000300800 */
[----:B------:R-:W-:-:S03]  /*102300*/  PRMT R20, R20, 0x4210, R10 ;  /* 0x0000421014147816 */ /* 0x000fc6000000000a */
[----:B------:R-:W3:Y:S04]  /*102310*/  LDL.LU R7, [R1+0x5064] ;  /* 0x0050640001077983 */ /* 0x000ee80000300800 */
[----:B------:R-:W3:Y:S04]  /*102320*/  LDL.LU R6, [R1+0x4ff8] ;  /* 0x004ff80001067983 */ /* 0x000ee80000300800 */
[----:B------:R-:W3:Y:S04]  /*102330*/  LDL.LU R8, [R1+0x4ff4] ;  /* 0x004ff40001087983 */ /* 0x000ee80000300800 */
[----:B------:R0:W-:Y:S04]  /*102340*/  STSM.16.M88.4 [R28+0x200], R20 ;  /* 0x000200141c007844 */ /* 0x0001e80000000200 */
[----:B------:R-:W3:Y:S04]  /*102350*/  LDL.LU R0, [R1+0x4f54] ;  /* 0x004f540001007983 */ /* 0x000ee80000300800 */
[----:B0-----:R-:W2:Y:S01]  /*102360*/  LDL.LU R21, [R1+0x21c8] ;  /* 0x0021c80001157983 */ /* 0x001ea20000300800 */
[----:B------:R-:W-:Y:S01]  /*102370*/  BAR.SYNC.DEFER_BLOCKING 0x0 ;  /* 0x0000000000007b1d */ /* 0x000fe20000010000 */
[----:B----4-:R-:W-:-:S05]  /*102380*/  PRMT R12, R5, 0x5210, R10 ;  /* 0x00005210050c7816 */ /* 0x010fca000000000a */
[----:B------:R-:W4:Y:S04]  /*102390*/  LDL.LU R10, [R1+0x2114] ;  /* 0x00211400010a7983 */ /* 0x000f280000300800 */
[----:B------:R-:W3:Y:S04]  /*1023a0*/  LDL.LU R22, [R1+0x2110] ;  /* 0x0021100001167983 */ /* 0x000ee80000300800 */
[----:B------:R-:W2:Y:S04]  /*1023b0*/  LDL.LU R20, [R1+0x5240] ;  /* 0x0052400001147983 */ /* 0x000ea80000300800 */
[----:B------:R-:W3:Y:S04]  /*1023c0*/  LDL.LU R23, [R1+0x523c] ;  /* 0x00523c0001177983 */ /* 0x000ee80000300800 */
[----:B---3--:R0:W-:Y:S04]  /*1023d0*/  STL.64 [R1+0x5de8], R22 ;  /* 0x005de81601007387 */ /* 0x0081e80000100a00 */
[----:B0-----:R-:W3:Y:S04]  /*1023e0*/  LDL.LU R22, [R1+0x7c] ;  /* 0x00007c0001167983 */ /* 0x001ee80000300800 */
[----:B------:R-:W4:Y:S04]  /*1023f0*/  LDL.LU R23, [R1+0x8c] ;  /* 0x00008c0001177983 */ /* 0x000f280000300800 */
[----:B--2---:R-:W-:Y:S01]  /*102400*/  STL.64 [R1+0x5de0], R20 ;  /* 0x005de01401007387 */ /* 0x004fe20000100a00 */
[----:B------:R-:W-:-:S03]  /*102410*/  PRMT R13, R27, 0x5210, R13 ;  /* 0x000052101b0d7816 */ /* 0x000fc6000000000d */
[----:B------:R-:W2:Y:S01]  /*102420*/  LDL.LU R25, [R1+0x5230] ;  /* 0x0052300001197983 */ /* 0x000ea20000300800 */
[----:B------:R-:W-:-:S03]  /*102430*/  PRMT R14, R2, 0x5210, R14 ;  /* 0x00005210020e7816 */ /* 0x000fc6000000000e */
[----:B------:R-:W2:Y:S01]  /*102440*/  LDL.LU R26, [R1+0x5228] ;  /* 0x00522800011a7983 */ /* 0x000ea20000300800 */
[----:B------:R-:W-:-:S03]  /*102450*/  PRMT R18, R18, 0x5210, R3 ;  /* 0x0000521012127816 */ /* 0x000fc60000000003 */
[----:B------:R-:W2:Y:S01]  /*102460*/  LDL.LU R5, [R1+0x5224] ;  /* 0x0052240001057983 */ /* 0x000ea20000300800 */
[----:B------:R-:W-:-:S03]  /*102470*/  PRMT R15, R11, 0x5210, R15 ;  /* 0x000052100b0f7816 */ /* 0x000fc6000000000f */
[----:B------:R-:W2:Y:S04]  /*102480*/  LDL.LU R24, [R1+0x5220] ;  /* 0x0052200001187983 */ /* 0x000ea80000300800 */
[----:B------:R-:W2:Y:S04]  /*102490*/  LDL.LU R27, [R1+0x521c] ;  /* 0x00521c00011b7983 */ /* 0x000ea80000300800 */
[----:B------:R-:W2:Y:S04]  /*1024a0*/  LDL.LU R2, [R1+0x17b8] ;  /* 0x0017b80001027983 */ /* 0x000ea80000300800 */
[----:B------:R-:W2:Y:S04]  /*1024b0*/  LDL.LU R3, [R1+0x5df4] ;  /* 0x005df40001037983 */ /* 0x000ea80000300800 */
[----:B------:R-:W2:Y:S01]  /*1024c0*/  LDL.LU R11, [R1+0x5df0] ;  /* 0x005df000010b7983 */ /* 0x000ea20000300800 */
[----:B---3--:R-:W-:-:S02]  /*1024d0*/  PRMT R16, R16, 0x5210, R22 ;  /* 0x0000521010107816 */ /* 0x008fc40000000016 */
[----:B----4-:R-:W-:Y:S02]  /*1024e0*/  PRMT R17, R17, 0x5210, R23 ;  /* 0x0000521011117816 */ /* 0x010fe40000000017 */
[----:B------:R-:W0:Y:S04]  /*1024f0*/  LDS.128 R20, [R9] ;  /* 0x0000000009147984 */ /* 0x000e280000000c00 */
[----:B0-----:R-:W-:Y:S04]  /*102500*/  STL.64 [R1+0x210], R20 ;  /* 0x0002101401007387 */ /* 0x001fe80000100a00 */
[----:B------:R-:W-:Y:S04]  /*102510*/  STL.64 [R1+0x218], R22 ;  /* 0x0002181601007387 */ /* 0x000fe80000100a00 */
[----:B------:R-:W0:Y:S04]  /*102520*/  LDS.128 R20, [R9+0x400] ;  /* 0x0004000009147984 */ /* 0x000e280000000c00 */
[----:B0-----:R-:W-:Y:S04]  /*102530*/  STL.64 [R1+0x200], R20 ;  /* 0x0002001401007387 */ /* 0x001fe80000100a00 */
[----:B------:R0:W-:Y:S04]  /*102540*/  STL.64 [R1+0x208], R22 ;  /* 0x0002081601007387 */ /* 0x0001e80000100a00 */
[----:B0-----:R-:W3:Y:S01]  /*102550*/  LDL.LU.64 R22, [R1+0x5de8] ;  /* 0x005de80001167983 */ /* 0x001ee20000300a00 */
[----:B------:R-:W-:Y:S01]  /*102560*/  PRMT R19, R19, 0x5210, R29 ;  /* 0x0000521013137816 */ /* 0x000fe2000000001d */
[----:B------:R-:W-:Y:S01]  /*102570*/  BAR.SYNC.DEFER_BLOCKING 0x0 ;  /* 0x0000000000007b1d */ /* 0x000fe20000010000 */
[----:B------:R-:W-:-:S02]  /*102580*/  LOP3.LUT R4, R4, 0xffff, RZ, 0xc0, !PT ;  /* 0x0000ffff04047812 */ /* 0x000fc400078ec0ff */
[----:B------:R-:W-:Y:S02]  /*102590*/  LOP3.LUT R7, R7, 0xffff, RZ, 0xc0, !PT ;  /* 0x0000ffff07077812 */ /* 0x000fe400078ec0ff */
[----:B------:R-:W-:Y:S02]  /*1025a0*/  LOP3.LUT R6, R6, 0xffff, RZ, 0xc0, !PT ;  /* 0x0000ffff06067812 */ /* 0x000fe400078ec0ff */
[----:B------:R-:W-:Y:S01]  /*1025b0*/  LOP3.LUT R10, R10, 0xffff, RZ, 0xc0, !PT ;  /* 0x0000ffff0a0a7812 */ /* 0x000fe200078ec0ff */
[----:B------:R-:W4:Y:S04]  /*1025c0*/  LDL.LU.64 R20, [R1+0x5de0] ;  /* 0x005de00001147983 */ /* 0x000f280000300a00 */
[----:B------:R2:W-:Y:S04]  /*1025d0*/  STL [R1+0x88], R4 ;  /* 0x0000880401007387 */ /* 0x0005e80000100800 */
[----:B------:R-:W-:Y:S04]  /*1025e0*/  STL [R1+0x8c], R7 ;  /* 0x00008c0701007387 */ /* 0x000fe80000100800 */
[----:B------:R0:W-:Y:S01]  /*1025f0*/  STSM.16.M88.4 [R28], R16 ;  /* 0x000000101c007844 */ /* 0x0001e20000000200 */
[----:B--2---:R-:W-:-:S03]  /*102600*/  PRMT R4, R26, 0x4210, R4 ;  /* 0x000042101a047816 */ /* 0x004fc60000000004 */
[----:B------:R1:W-:Y:S01]  /*102610*/  STL [R1+0x90], R6 ;  /* 0x0000900601007387 */ /* 0x0003e20000100800 */
[----:B0-----:R-:W-:Y:S02]  /*102620*/  LOP3.LUT R16, R0, 0xffff, RZ, 0xc0, !PT ;  /* 0x0000ffff00107812 */ /* 0x001fe400078ec0ff */
[----:B---3--:R-:W-:Y:S02]  /*102630*/  LOP3.LUT R0, R22, 0xffff, RZ, 0xc0, !PT ;  /* 0x0000ffff16007812 */ /* 0x008fe400078ec0ff */
[----:B------:R-:W-:-:S03]  /*102640*/  PRMT R22, R25, 0x4210, R10 ;  /* 0x0000421019167816 */ /* 0x000fc6000000000a */
[----:B------:R-:W-:Y:S04]  /*102650*/  STL [R1+0x7c], R0 ;  /* 0x00007c0001007387 */ /* 0x000fe80000100800 */
[----:B------:R-:W2:Y:S04]  /*102660*/  LDL.LU R25, [R1+0x73c] ;  /* 0x00073c0001197983 */ /* 0x000ea80000300800 */
[----:B------:R-:W3:Y:S04]  /*102670*/  LDL.LU R26, [R1+0x74c] ;  /* 0x00074c00011a7983 */ /* 0x000ee80000300800 */
[----:B------:R0:W-:Y:S01]  /*102680*/  STSM.16.M88.4 [R28+0x200], R12 ;  /* 0x0002000c1c007844 */ /* 0x0001e20000000200 */
[----:B------:R-:W-:-:S02]  /*102690*/  LOP3.LUT R29, R8, 0xffff, RZ, 0xc0, !PT ;  /* 0x0000ffff081d7812 */ /* 0x000fc400078ec0ff */
[----:B------:R-:W-:Y:S02]  /*1026a0*/  PRMT R5, R5, 0x4210, R7 ;  /* 0x0000421005057816 */ /* 0x000fe40000000007 */
[----:B-1----:R-:W-:Y:S02]  /*1026b0*/  PRMT R6, R24, 0x4210, R6 ;  /* 0x0000421018067816 */ /* 0x002fe40000000006 */
[----:B------:R-:W-:Y:S01]  /*1026c0*/  PRMT R7, R27, 0x4210, R29 ;  /* 0x000042101b077816 */ /* 0x000fe2000000001d */
[----:B------:R-:W-:Y:S01]  /*1026d0*/  BAR.SYNC.DEFER_BLOCKING 0x0 ;  /* 0x0000000000007b1d */ /* 0x000fe20000010000 */
[----:B----4-:R-:W-:-:S04]  /*1026e0*/  LOP3.LUT R17, R21, 0xffff, RZ, 0xc0, !PT ;  /* 0x0000ffff15117812 */ /* 0x010fc800078ec0ff */
[----:B------:R-:W-:Y:S02]  /*1026f0*/  PRMT R21, R23, 0x4210, R17 ;  /* 0x0000421017157816 */ /* 0x000fe40000000011 */
[----:B------:R-:W-:Y:S01]  /*102700*/  PRMT R23, R2, 0x4210, R0 ;  /* 0x0000421002177816 */ /* 0x000fe20000000000 */
[----:B---3--:R-:W-:Y:S04]  /*102710*/  STL [R1+0x5ddc], R26 ;  /* 0x005ddc1a01007387 */ /* 0x008fe80000100800 */
[----:B--2---:R-:W-:Y:S04]  /*102720*/  STL [R1+0x5dd8], R25 ;  /* 0x005dd81901007387 */ /* 0x004fe80000100800 */
[----:B------:R-:W1:Y:S04]  /*102730*/  LDS.128 R24, [R9] ;  /* 0x0000000009187984 */ /* 0x000e680000000c00 */
[----:B------:R-:W2:Y:S04]  /*102740*/  LDL.LU R19, [R1+0x75c] ;  /* 0x00075c0001137983 */ /* 0x000ea80000300800 */
[----:B0-----:R-:W3:Y:S04]  /*102750*/  LDL.LU R12, [R1+0x768] ;  /* 0x00076800010c7983 */ /* 0x001ee80000300800 */
[----:B------:R-:W4:Y:S04]  /*102760*/  LDL.LU R13, [R1+0x76c] ;  /* 0x00076c00010d7983 */ /* 0x000f280000300800 */
[----:B------:R-:W2:Y:S04]  /*102770*/  LDL.LU R14, [R1+0x798] ;  /* 0x00079800010e7983 */ /* 0x000ea80000300800 */
[----:B-1----:R-:W-:Y:S04]  /*102780*/  STL.64 [R1+0x1f0], R24 ;  /* 0x0001f01801007387 */ /* 0x002fe80000100a00 */
[----:B------:R-:W-:Y:S04]  /*102790*/  STL.64 [R1+0x1f8], R26 ;  /* 0x0001f81a01007387 */ /* 0x000fe80000100a00 */
[----:B------:R-:W0:Y:S01]  /*1027a0*/  LDS.128 R24, [R9+0x400] ;  /* 0x0004000009187984 */ /* 0x000e220000000c00 */
[----:B------:R-:W-:Y:S06]  /*1027b0*/  BAR.SYNC.DEFER_BLOCKING 0x0 ;  /* 0x0000000000007b1d */ /* 0x000fec0000010000 */
[----:B------:R-:W-:Y:S04]  /*1027c0*/  STSM.16.M88.4 [R28], R4 ;  /* 0x000000041c007844 */ /* 0x000fe80000000200 */
[----:B0-----:R-:W-:Y:S04]  /*1027d0*/  STL.64 [R1+0x1e0], R24 ;  /* 0x0001e01801007387 */ /* 0x001fe80000100a00 */
[----:B------:R0:W-:Y:S04]  /*1027e0*/  STL.64 [R1+0x1e8], R26 ;  /* 0x0001e81a01007387 */ /* 0x0001e80000100a00 */
[----:B0-----:R-:W2:Y:S04]  /*1027f0*/  LDL.LU R26, [R1+0x5ddc] ;  /* 0x005ddc00011a7983 */ /* 0x001ea80000300800 */
[----:B------:R-:W2:Y:S04]  /*102800*/  LDL.LU R25, [R1+0x5dd8] ;  /* 0x005dd80001197983 */ /* 0x000ea80000300800 */
[----:B------:R-:W3:Y:S04]  /*102810*/  LDL.LU.64 R6, [R1+0x5dd0] ;  /* 0x005dd00001067983 */ /* 0x000ee80000300a00 */
[----:B------:R-:W2:Y:S04]  /*102820*/  LDL.LU R0, [R1+0x5090] ;  /* 0x0050900001007983 */ /* 0x000ea80000300800 */
[----:B------:R-:W2:Y:S04]  /*102830*/  LDL.LU R27, [R1+0x5084] ;  /* 0x00508400011b7983 */ /* 0x000ea80000300800 */
[----:B------:R-:W2:Y:S04]  /*102840*/  LDL.LU R2, [R1+0x500c] ;  /* 0x00500c0001027983 */ /* 0x000ea80000300800 */
[----:B------:R-:W4:Y:S01]  /*102850*/  LDL.LU R15, [R1+0x5008] ;  /* 0x00500800010f7983 */ /* 0x000f220000300800 */
[----:B------:R-:W-:-:S05]  /*102860*/  PRMT R20, R20, 0x4210, R16 ;  /* 0x0000421014147816 */ /* 0x000fca0000000010 */
[----:B------:R-:W-:Y:S01]  /*102870*/  STSM.16.M88.4 [R28+0x200], R20 ;  /* 0x000200141c007844 */ /* 0x000fe20000000200 */
[----:B------:R-:W-:Y:S01]  /*102880*/  PRMT R18, R11, 0x5210, R10 ;  /* 0x000052100b127816 */ /* 0x000fe2000000000a */
[----:B------:R-:W-:Y:S06]  /*102890*/  BAR.SYNC.DEFER_BLOCKING 0x0 ;  /* 0x0000000000007b1d */ /* 0x000fec0000010000 */
[----:B----4-:R0:W-:Y:S04]  /*1028a0*/  STL [R1+0x5db0], R15 ;  /* 0x005db00f01007387 */ /* 0x0101e80000100800 */
[----:B0-----:R-:W4:Y:S04]  /*1028b0*/  LDL.LU R15, [R1+0x90] ;  /* 0x00009000010f7983 */ /* 0x001f280000300800 */
[----:B------:R-:W2:Y:S04]  /*1028c0*/  LDL.LU R5, [R1+0x4f78] ;  /* 0x004f780001057983 */ /* 0x000ea80000300800 */
[----:B------:R-:W4:Y:S04]  /*1028d0*/  LDL.LU R8, [R1+0x4f74] ;  /* 0x004f740001087983 */ /* 0x000f280000300800 */
[----:B------:R-:W4:Y:S04]  /*1028e0*/  LDL.LU R21, [R1+0x212c] ;  /* 0x00212c0001157983 */ /* 0x000f280000300800 */
[----:B------:R-:W2:Y:S04]  /*1028f0*/  LDL.LU R4, [R1+0x2128] ;  /* 0x0021280001047983 */ /* 0x000ea80000300800 */
[----:B---3--:R0:W-:Y:S04]  /*102900*/  STL.64 [R1+0x5dc0], R6 ;  /* 0x005dc00601007387 */ /* 0x0081e80000100a00 */
[----:B0-----:R-:W3:Y:S04]  /*102910*/  LDL.LU R6, [R1+0x88] ;  /* 0x0000880001067983 */ /* 0x001ee80000300800 */
[----:B------:R-:W4:Y:S04]  /*102920*/  LDL.LU R7, [R1+0x8c] ;  /* 0x00008c0001077983 */ /* 0x000f280000300800 */
[----:B--2---:R0:W-:Y:S04]  /*102930*/  STL.64 [R1+0x5db8], R4 ;  /* 0x005db80401007387 */ /* 0x0041e80000100a00 */
[----:B0-----:R-:W2:Y:S01]  /*102940*/  LDL.LU R5, [R1+0x7c] ;  /* 0x00007c0001057983 */ /* 0x001ea20000300800 */
[----:B---3--:R-:W-:-:S03]  /*102950*/  PRMT R12, R12, 0x5210, R6 ;  /* 0x000052100c0c7816 */ /* 0x008fc60000000006 */
[----:B------:R-:W3:Y:S01]  /*102960*/  LDL.LU R20, [R1+0x527c] ;  /* 0x00527c0001147983 */ /* 0x000ee20000300800 */
[----:B----4-:R-:W-:-:S03]  /*102970*/  PRMT R13, R13, 0x5210, R7 ;  /* 0x000052100d0d7816 */ /* 0x010fc60000000007 */
[----:B------:R-:W4:Y:S01]  /*102980*/  LDL.LU R22, [R1+0x5278] ;  /* 0x0052780001167983 */ /* 0x000f220000300800 */
[----:B------:R-:W-:-:S03]  /*102990*/  PRMT R16, R25, 0x5210, R16 ;  /* 0x0000521019107816 */ /* 0x000fc60000000010 */
[----:B------:R-:W3:Y:S01]  /*1029a0*/  LDL.LU R23, [R1+0x5268] ;  /* 0x0052680001177983 */ /* 0x000ee20000300800 */
[----:B------:R-:W-:-:S03]  /*1029b0*/  PRMT R17, R26, 0x5210, R17 ;  /* 0x000052101a117816 */ /* 0x000fc60000000011 */
[----:B------:R-:W3:Y:S01]  /*1029c0*/  LDL.LU R24, [R1+0x5274] ;  /* 0x0052740001187983 */ /* 0x000ee20000300800 */
[----:B------:R-:W-:-:S03]  /*1029d0*/  PRMT R14, R14, 0x5210, R15 ;  /* 0x000052100e0e7816 */ /* 0x000fc6000000000f */
[----:B------:R-:W3:Y:S01]  /*1029e0*/  LDL.LU R25, [R1+0x525c] ;  /* 0x00525c0001197983 */ /* 0x000ee20000300800 */
[----:B------:R-:W-:-:S03]  /*1029f0*/  PRMT R15, R3, 0x5210, R29 ;  /* 0x00005210030f7816 */ /* 0x000fc6000000001d */
[----:B------:R-:W3:Y:S04]  /*102a00*/  LDL.LU R26, [R1+0x5264] ;  /* 0x00526400011a7983 */ /* 0x000ee80000300800 */
[----:B------:R-:W3:Y:S04]  /*102a10*/  LDL.LU R10, [R1+0x17bc] ;  /* 0x0017bc00010a7983 */ /* 0x000ee80000300800 */
[----:B------:R-:W3:Y:S04]  /*102a20*/  LDL.LU R11, [R1+0x178c] ;  /* 0x00178c00010b7983 */ /* 0x000ee80000300800 */
[----:B------:R-:W3:Y:S01]  /*102a30*/  LDL.LU R3, [R1+0x5dc8] ;  /* 0x005dc80001037983 */ /* 0x000ee20000300800 */
[----:B--2---:R-:W-:-:S03]  /*102a40*/  PRMT R19, R19, 0x5210, R5 ;  /* 0x0000521013137816 */ /* 0x004fc60000000005 */
[----:B------:R-:W0:Y:S04]  /*102a50*/  LDS.128 R4, [R9] ;  /* 0x0000000009047984 */ /* 0x000e280000000c00 */
[----:B0-----:R-:W-:Y:S04]  /*102a60*/  STL.64 [R1+0x1d0], R4 ;  /* 0x0001d00401007387 */ /* 0x001fe80000100a00 */
[----:B------:R-:W-:Y:S04]  /*102a70*/  STL.64 [R1+0x1d8], R6 ;  /* 0x0001d80601007387 */ /* 0x000fe80000100a00 */
[----:B------:R-:W0:Y:S01]  /*102a80*/  LDS.128 R4, [R9+0x400] ;  /* 0x0004000009047984 */ /* 0x000e220000000c00 */
[----:B------:R-:W-:Y:S06]  /*102a90*/  BAR.SYNC.DEFER_BLOCKING 0x0 ;  /* 0x0000000000007b1d */ /* 0x000fec0000010000 */
[----:B0-----:R-:W-:Y:S04]  /*102aa0*/  STL.64 [R1+0x1c0], R4 ;  /* 0x0001c00401007387 */ /* 0x001fe80000100a00 */
[----:B------:R0:W-:Y:S04]  /*102ab0*/  STL.64 [R1+0x1c8], R6 ;  /* 0x0001c80601007387 */ /* 0x0001e80000100a00 */
[----:B0-----:R-:W2:Y:S04]  /*102ac0*/  LDL.LU.64 R6, [R1+0x5dc0] ;  /* 0x005dc00001067983 */ /* 0x001ea80000300a00 */
[----:B------:R-:W2:Y:S04]  /*102ad0*/  LDL.LU.64 R4, [R1+0x5db8] ;  /* 0x005db80001047983 */ /* 0x000ea80000300a00 */
[----:B------:R0:W-:Y:S04]  /*102ae0*/  STSM.16.M88.4 [R28], R12 ;  /* 0x0000000c1c007844 */ /* 0x0001e80000000200 */
[----:B0-----:R-:W2:Y:S04]  /*102af0*/  LDL.LU R15, [R1+0x5db0] ;  /* 0x005db000010f7983 */ /* 0x001ea80000300800 */
[----:B------:R0:W-:Y:S01]  /*102b00*/  STSM.16.M88.4 [R28+0x200], R16 ;  /* 0x000200101c007844 */ /* 0x0001e20000000200 */
[----:B------:R-:W-:-:S02]  /*102b10*/  LOP3.LUT R0, R0, 0xffff, RZ, 0xc0, !PT ;  /* 0x0000ffff00007812 */ /* 0x000fc400078ec0ff */
[----:B------:R-:W-:Y:S02]  /*102b20*/  LOP3.LUT R12, R8, 0xffff, RZ, 0xc0, !PT ;  /* 0x0000ffff080c7812 */ /* 0x000fe400078ec0ff */
[----:B------:R-:W-:Y:S01]  /*102b30*/  LOP3.LUT R8, R21, 0xffff, RZ, 0xc0, !PT ;  /* 0x0000ffff15087812 */ /* 0x000fe200078ec0ff */
[----:B------:R-:W-:Y:S01]  /*102b40*/  STL [R1+0x84], R0 ;  /* 0x0000840001007387 */ /* 0x000fe20000100800 */
[----:B----4-:R-:W-:Y:S02]  /*102b50*/  PRMT R21, R22, 0x4210, R12 ;  /* 0x0000421016157816 */ /* 0x010fe4000000000c */
[----:B---3--:R-:W-:Y:S01]  /*102b60*/  PRMT R22, R23, 0x4210, R8 ;  /* 0x0000421017167816 */ /* 0x008fe20000000008 */
[----:B------:R1:W-:Y:S01]  /*102b70*/  STL [R1+0x4c], R12 ;  /* 0x00004c0c01007387 */ /* 0x0003e20000100800 */
[----:B------:R-:W-:Y:S02]  /*102b80*/  LOP3.LUT R27, R27, 0xffff, RZ, 0xc0, !PT ;  /* 0x0000ffff1b1b7812 */ /* 0x000fe400078ec0ff */
[----:B------:R-:W-:Y:S01]  /*102b90*/  LOP3.LUT R2, R2, 0xffff, RZ, 0xc0, !PT ;  /* 0x0000ffff02027812 */ /* 0x000fe200078ec0ff */
[----:B------:R-:W-:Y:S01]  /*102ba0*/  BAR.SYNC.DEFER_BLOCKING 0x0 ;  /* 0x0000000000007b1d */ /* 0x000fe20000010000 */
[----:B--2---:R-:W-:-:S02]  /*102bb0*/  LOP3.LUT R4, R4, 0xffff, RZ, 0xc0, !PT ;  /* 0x0000ffff04047812 */ /* 0x004fc400078ec0ff */
[----:B------:R-:W-:-:S03]  /*102bc0*/  LOP3.LUT R5, R5, 0xffff, RZ, 0xc0, !PT ;  /* 0x0000ffff05057812 */ /* 0x000fc600078ec0ff */
[----:B------:R-:W-:Y:S01]  /*102bd0*/  STL.64 [R1+0x5d98], R6 ;  /* 0x005d980601007387 */ /* 0x000fe20000100a00 */
[----:B------:R-:W-:Y:S02]  /*102be0*/  PRMT R23, R24, 0x4210, R4 ;  /* 0x0000421018177816 */ /* 0x000fe40000000004 */
[----:B------:R-:W-:Y:S01]  /*102bf0*/  PRMT R20, R20, 0x4210, R5 ;  /* 0x0000421014147816 */ /* 0x000fe20000000005 */
[----:B------:R-:W-:Y:S04]  /*102c00*/  STL [R1+0x78], R8 ;  /* 0x0000780801007387 */ /* 0x000fe80000100800 */
[----:B------:R-:W-:Y:S04]  /*102c10*/  STL [R1+0x5d90], R5 ;  /* 0x005d900501007387 */ /* 0x000fe80000100800 */
[----:B------:R-:W-:Y:S04]  /*102c20*/  STL [R1+0x7c], R4 ;  /* 0x00007c0401007387 */ /* 0x000fe80000100800 */
[----:B------:R-:W-:Y:S04]  /*102c30*/  STL.64 [R1+0x5da8], R22 ;  /* 0x005da81601007387 */ /* 0x000fe80000100a00 */
[----:B------:R-:W-:Y:S04]  /*102c40*/  STL.64 [R1+0x5da0], R20 ;  /* 0x005da01401007387 */ /* 0x000fe80000100a00 */
[----:B------:R-:W2:Y:S04]  /*102c50*/  LDS.128 R20, [R9] ;  /* 0x0000000009147984 */ /* 0x000ea80000000c00 */
[----:B0-----:R-:W3:Y:S04]  /*102c60*/  LDL.LU R17, [R1+0x7ac] ;  /* 0x0007ac0001117983 */ /* 0x001ee80000300800 */
[----:B------:R-:W4:Y:S04]  /*102c70*/  LDL.LU R18, [R1+0x7b8] ;  /* 0x0007b80001127983 */ /* 0x000f280000300800 */
[----:B------:R-:W3:Y:S04]  /*102c80*/  LDL.LU R19, [R1+0x7bc] ;  /* 0x0007bc0001137983 */ /* 0x000ee80000300800 */
[----:B-1----:R-:W4:Y:S04]  /*102c90*/  LDL.LU R12, [R1+0x7cc] ;  /* 0x0007cc00010c7983 */ /* 0x002f280000300800 */
[----:B------:R-:W3:Y:S04]  /*102ca0*/  LDL.LU R13, [R1+0x15c8] ;  /* 0x0015c800010d7983 */ /* 0x000ee80000300800 */
[----:B--2---:R-:W-:Y:S04]  /*102cb0*/  STL.64 [R1+0x1b0], R20 ;  /* 0x0001b01401007387 */ /* 0x004fe80000100a00 */
[----:B------:R-:W-:Y:S04]  /*102cc0*/  STL.64 [R1+0x1b8], R22 ;  /* 0x0001b81601007387 */ /* 0x000fe80000100a00 */
[----:B------:R-:W0:Y:S01]  /*102cd0*/  LDS.128 R20, [R9+0x400] ;  /* 0x0004000009147984 */ /* 0x000e220000000c00 */
[----:B------:R-:W-:-:S02]  /*102ce0*/  LOP3.LUT R29, R15, 0xffff, RZ, 0xc0, !PT ;  /* 0x0000ffff0f1d7812 */ /* 0x000fc400078ec0ff */
[----:B------:R-:W-:Y:S02]  /*102cf0*/  PRMT R4, R25, 0x4210, R0 ;  /* 0x0000421019047816 */ /* 0x000fe40000000000 */
[----:B------:R-:W-:Y:S02]  /*102d00*/  PRMT R5, R26, 0x4210, R27 ;  /* 0x000042101a057816 */ /* 0x000fe4000000001b */
[----:B------:R-:W-:Y:S02]  /*102d10*/  PRMT R6, R10, 0x4210, R2 ;  /* 0x000042100a067816 */ /* 0x000fe40000000002 */
[----:B------:R-:W-:Y:S01]  /*102d20*/  PRMT R7, R11, 0x4210, R29 ;  /* 0x000042100b077816 */ /* 0x000fe2000000001d */
[----:B------:R-:W-:Y:S06]  /*102d30*/  BAR.SYNC.DEFER_BLOCKING 0x0 ;  /* 0x0000000000007b1d */ /* 0x000fec0000010000 */
[----:B------:R-:W-:Y:S04]  /*102d40*/  STSM.16.M88.4 [R28], R4 ;  /* 0x000000041c007844 */ /* 0x000fe80000000200 */
[----:B0-----:R-:W-:Y:S04]  /*102d50*/  STL.64 [R1+0x1a0], R20 ;  /* 0x0001a01401007387 */ /* 0x001fe80000100a00 */
[----:B------:R0:W-:Y:S04]  /*102d60*/  STL.64 [R1+0x1a8], R22 ;  /* 0x0001a81601007387 */ /* 0x0001e80000100a00 */
[----:B0-----:R-:W2:Y:S04]  /*102d70*/  LDL.LU.64 R22, [R1+0x5da8] ;  /* 0x005da80001167983 */ /* 0x001ea80000300a00 */
[----:B------:R-:W2:Y:S04]  /*102d80*/  LDL.LU.64 R20, [R1+0x5da0] ;  /* 0x005da00001147983 */ /* 0x000ea80000300a00 */
[----:B------:R-:W4:Y:S04]  /*102d90*/  LDL.LU.64 R6, [R1+0x5d98] ;  /* 0x005d980001067983 */ /* 0x000f280000300a00 */
[----:B------:R-:W3:Y:S04]  /*102da0*/  LDL.LU R5, [R1+0x5d90] ;  /* 0x005d900001057983 */ /* 0x000ee80000300800 */
[----:B------:R-:W4:Y:S04]  /*102db0*/  LDL.LU R14, [R1+0x50c4] ;  /* 0x0050c400010e7983 */ /* 0x000f280000300800 */
[----:B------:R-:W4:Y:S04]  /*102dc0*/  LDL.LU R8, [R1+0x50bc] ;  /* 0x0050bc0001087983 */ /* 0x000f280000300800 */
[----:B------:R-:W4:Y:S04]  /*102dd0*/  LDL.LU R15, [R1+0x5040] ;  /* 0x00504000010f7983 */ /* 0x000f280000300800 */
[----:B--2---:R-:W-:Y:S01]  /*102de0*/  STSM.16.M88.4 [R28+0x200], R20 ;  /* 0x000200141c007844 */ /* 0x004fe20000000200 */
[----:B---3--:R-:W-:-:S03]  /*102df0*/  PRMT R16, R3, 0x5210, R5 ;  /* 0x0000521003107816 */ /* 0x008fc60000000005 */
[----:B----4-:R0:W-:Y:S04]  /*102e00*/  STL.64 [R1+0x5d68], R14 ;  /* 0x005d680e01007387 */ /* 0x0101e80000100a00 */
[----:B0-----:R-:W2:Y:S04]  /*102e10*/  LDL.LU R14, [R1+0x7c] ;  /* 0x00007c00010e7983 */ /* 0x001ea80000300800 */
[----:B------:R-:W3:Y:S04]  /*102e20*/  LDL.LU R15, [R1+0x84] ;  /* 0x00008400010f7983 */ /* 0x000ee80000300800 */
[----:B------:R-:W4:Y:S04]  /*102e30*/  LDL.LU R0, [R1+0x503c] ;  /* 0x00503c0001007983 */ /* 0x000f280000300800 */
[----:B------:R-:W4:Y:S04]  /*102e40*/  LDL.LU R4, [R1+0x4f9c] ;  /* 0x004f9c0001047983 */ /* 0x000f280000300800 */
[----:B------:R-:W4:Y:S04]  /*102e50*/  LDL.LU R3, [R1+0x4f90] ;  /* 0x004f900001037983 */ /* 0x000f280000300800 */
[----:B------:R-:W2:Y:S04]  /*102e60*/  LDL.LU R21, [R1+0x2168] ;  /* 0x0021680001157983 */ /* 0x000ea80000300800 */
[----:B------:R-:W4:Y:S04]  /*102e70*/  LDL.LU R24, [R1+0x2164] ;  /* 0x0021640001187983 */ /* 0x000f280000300800 */
[----:B------:R-:W2:Y:S04]  /*102e80*/  LDL.LU R20, [R1+0x52a4] ;  /* 0x0052a40001147983 */ /* 0x000ea80000300800 */
[----:B------:R-:W3:Y:S04]  /*102e90*/  LDL.LU R22, [R1+0x529c] ;  /* 0x00529c0001167983 */ /* 0x000ee80000300800 */
[----:B------:R-:W3:Y:S01]  /*102ea0*/  LDL.LU R23, [R1+0x5298] ;  /* 0x0052980001177983 */ /* 0x000ee20000300800 */
[----:B------:R-:W-:Y:S01]  /*102eb0*/  PRMT R13, R13, 0x5210, R27 ;  /* 0x000052100d0d7816 */ /* 0x000fe2000000001b */
[----:B------:R-:W-:Y:S06]  /*102ec0*/  BAR.SYNC.DEFER_BLOCKING 0x0 ;  /* 0x0000000000007b1d */ /* 0x000fec0000010000 */
[----:B---3--:R0:W-:Y:S04]  /*102ed0*/  STL.64 [R1+0x5d78], R22 ;  /* 0x005d781601007387 */ /* 0x0081e80000100a00 */
[----:B0-----:R-:W3:Y:S04]  /*102ee0*/  LDL.LU R22, [R1+0x4c] ;  /* 0x00004c0001167983 */ /* 0x001ee80000300800 */
[----:B------:R-:W4:Y:S04]  /*102ef0*/  LDL.LU R23, [R1+0x78] ;  /* 0x0000780001177983 */ /* 0x000f280000300800 */
[----:B--2---:R-:W-:Y:S04]  /*102f00*/  STL.64 [R1+0x5d70], R20 ;  /* 0x005d701401007387 */ /* 0x004fe80000100a00 */
[----:B------:R-:W2:Y:S01]  /*102f10*/  LDL.LU R25, [R1+0x17ac] ;  /* 0x0017ac0001197983 */ /* 0x000ea20000300800 */
        /* <DEDUP_REMOVED lines=17> */
[----:B------:R-:W0:Y:S01]  /*103030*/  LDS.128 R20, [R9+0x400] ;  /* 0x0004000009147984 */ /* 0x000e220000000c00 */
[----:B------:R-:W-:Y:S06]  /*103040*/  BAR.SYNC.DEFER_BLOCKING 0x0 ;  /* 0x0000000000007b1d */ /* 0x000fec0000010000 */
[----:B------:R-:W-:Y:S04]  /*103050*/  STSM.16.M88.4 [R28], R12 ;  /* 0x0000000c1c007844 */ /* 0x000fe80000000200 */
[----:B0-----:R-:W-:Y:S04]  /*103060*/  STL.64 [R1+0x180], R20 ;  /* 0x0001801401007387 */ /* 0x001fe80000100a00 */
[----:B------:R0:W-:Y:S04]  /*103070*/  STL.64 [R1+0x188], R22 ;  /* 0x0001881601007387 */ /* 0x0001e80000100a00 */
[----:B0-----:R-:W3:Y:S04]  /*103080*/  LDL.LU.64 R22, [R1+0x5d78] ;  /* 0x005d780001167983 */ /* 0x001ee80000300a00 */
[----:B------:R-:W4:Y:S04]  /*103090*/  LDL.LU.64 R20, [R1+0x5d70] ;  /* 0x005d700001147983 */ /* 0x000f280000300a00 */
[----:B------:R-:W2:Y:S04]  /*1030a0*/  LDL.LU.64 R14, [R1+0x5d68] ;  /* 0x005d6800010e7983 */ /* 0x000ea80000300a00 */
[----:B------:R0:W-:Y:S01]  /*1030b0*/  STSM.16.M88.4 [R28+0x200], R16 ;  /* 0x000200101c007844 */ /* 0x0001e20000000200 */
[----:B------:R-:W-:-:S02]  /*1030c0*/  LOP3.LUT R8, R8, 0xffff, RZ, 0xc0, !PT ;  /* 0x0000ffff08087812 */ /* 0x000fc400078ec0ff */
[----:B------:R-:W-:Y:S02]  /*1030d0*/  LOP3.LUT R4, R4, 0xffff, RZ, 0xc0, !PT ;  /* 0x0000ffff04047812 */ /* 0x000fe400078ec0ff */
[----:B0-----:R-:W-:Y:S02]  /*1030e0*/  LOP3.LUT R19, R0, 0xffff, RZ, 0xc0, !PT ;  /* 0x0000ffff00137812 */ /* 0x001fe400078ec0ff */
[----:B------:R-:W-:Y:S02]  /*1030f0*/  LOP3.LUT R3, R3, 0xffff, RZ, 0xc0, !PT ;  /* 0x0000ffff03037812 */ /* 0x000fe400078ec0ff */
[----:B------:R-:W-:Y:S01]  /*103100*/  LOP3.LUT R24, R24, 0xffff, RZ, 0xc0, !PT ;  /* 0x0000ffff18187812 */ /* 0x000fe200078ec0ff */
[----:B------:R-:W-:Y:S01]  /*103110*/  BAR.SYNC.DEFER_BLOCKING 0x0 ;  /* 0x0000000000007b1d */ /* 0x000fe20000010000 */
[----:B--2---:R-:W-:Y:S02]  /*103120*/  LOP3.LUT R12, R14, 0xffff, RZ, 0xc0, !PT ;  /* 0x0000ffff0e0c7812 */ /* 0x004fe400078ec0ff */
[----:B------:R-:W-:-:S03]  /*103130*/  LOP3.LUT R18, R15, 0xffff, RZ, 0xc0, !PT ;  /* 0x0000ffff0f127812 */ /* 0x000fc600078ec0ff */
[----:B------:R0:W-:Y:S01]  /*103140*/  STL [R1+0x78], R12 ;  /* 0x0000780c01007387 */ /* 0x0001e20000100800 */
[----:B----4-:R-:W-:-:S03]  /*103150*/  PRMT R20, R20, 0x4210, R4 ;  /* 0x0000421014147816 */ /* 0x010fc60000000004 */
[----:B------:R-:W-:Y:S01]  /*103160*/  STL [R1+0x7c], R8 ;  /* 0x00007c0801007387 */ /* 0x000fe20000100800 */
[----:B------:R-:W-:-:S03]  /*103170*/  PRMT R15, R5, 0x4210, R19 ;  /* 0x00004210050f7816 */ /* 0x000fc60000000013 */
[----:B------:R-:W-:Y:S04]  /*103180*/  STL.64 [R1+0x5d60], R6 ;  /* 0x005d600601007387 */ /* 0x000fe80000100a00 */
[----:B------:R-:W-:Y:S04]  /*103190*/  STL [R1+0x5d58], R4 ;  /* 0x005d580401007387 */ /* 0x000fe80000100800 */
[----:B------:R-:W1:Y:S01]  /*1031a0*/  LDS.128 R4, [R9] ;  /* 0x0000000009047984 */ /* 0x000e620000000c00 */
[----:B------:R-:W-:Y:S02]  /*1031b0*/  LOP3.LUT R0, R21, 0xffff, RZ, 0xc0, !PT ;  /* 0x0000ffff15007812 */ /* 0x000fe400078ec0ff */
[----:B---3--:R-:W-:-:S02]  /*1031c0*/  PRMT R21, R22, 0x4210, R3 ;  /* 0x0000421016157816 */ /* 0x008fc40000000003 */
[----:B------:R-:W-:Y:S02]  /*1031d0*/  PRMT R22, R23, 0x4210, R0 ;  /* 0x0000421017167816 */ /* 0x000fe40000000000 */
[----:B------:R-:W-:Y:S02]  /*1031e0*/  PRMT R23, R25, 0x4210, R24 ;  /* 0x0000421019177816 */ /* 0x000fe40000000018 */
[----:B0-----:R-:W-:Y:S01]  /*1031f0*/  PRMT R12, R26, 0x4210, R12 ;  /* 0x000042101a0c7816 */ /* 0x001fe2000000000c */
[----:B------:R-:W2:Y:S04]  /*103200*/  LDL.LU R25, [R1+0x15fc] ;  /* 0x0015fc0001197983 */ /* 0x000ea80000300800 */
[----:B------:R-:W3:Y:S04]  /*103210*/  LDL.LU R26, [R1+0x1608] ;  /* 0x00160800011a7983 */ /* 0x000ee80000300800 */
[----:B-1----:R-:W-:Y:S04]  /*103220*/  STL.64 [R1+0x170], R4 ;  /* 0x0001700401007387 */ /* 0x002fe80000100a00 */
[----:B------:R-:W-:Y:S04]  /*103230*/  STL.64 [R1+0x178], R6 ;  /* 0x0001780601007387 */ /* 0x000fe80000100a00 */
[----:B------:R-:W0:Y:S04]  /*103240*/  LDS.128 R4, [R9+0x400] ;  /* 0x0004000009047984 */ /* 0x000e280000000c00 */
[----:B0-----:R-:W-:Y:S04]  /*103250*/  STL.64 [R1+0x160], R4 ;  /* 0x0001600401007387 */ /* 0x001fe80000100a00 */
[----:B------:R0:W-:Y:S04]  /*103260*/  STL.64 [R1+0x168], R6 ;  /* 0x0001680601007387 */ /* 0x0001e80000100a00 */
[----:B0-----:R-:W4:Y:S04]  /*103270*/  LDL.LU.64 R6, [R1+0x5d60] ;  /* 0x005d600001067983 */ /* 0x001f280000300a00 */
[----:B------:R-:W4:Y:S01]  /*103280*/  LDL.LU R4, [R1+0x5d58] ;  /* 0x005d580001047983 */ /* 0x000f220000300800 */
[----:B------:R-:W-:-:S02]  /*103290*/  PRMT R13, R10, 0x4210, R8 ;  /* 0x000042100a0d7816 */ /* 0x000fc40000000008 */
[----:B------:R-:W-:Y:S01]  /*1032a0*/  PRMT R14, R11, 0x4210, R18 ;  /* 0x000042100b0e7816 */ /* 0x000fe20000000012 */
[----:B------:R-:W-:Y:S06]  /*1032b0*/  BAR.SYNC.DEFER_BLOCKING 0x0 ;  /* 0x0000000000007b1d */ /* 0x000fec0000010000 */
[----:B------:R0:W-:Y:S04]  /*1032c0*/  STSM.16.M88.4 [R28], R12 ;  /* 0x0000000c1c007844 */ /* 0x0001e80000000200 */
[----:B0-----:R-:W3:Y:S01]  /*1032d0*/  LDL.LU.64 R12, [R1+0x5d50] ;  /* 0x005d5000010c7983 */ /* 0x001ee20000300a00 */
[----:B----4-:R-:W-:-:S03]  /*1032e0*/  PRMT R10, R7, 0x5210, R4 ;  /* 0x00005210070a7816 */ /* 0x010fc60000000004 */
[----:B------:R-:W4:Y:S04]  /*1032f0*/  LDL.LU R4, [R1+0x50e4] ;  /* 0x0050e40001047983 */ /* 0x000f280000300800 */
[----:B------:R-:W4:Y:S04]  /*103300*/  LDL.LU R11, [R1+0x50e0] ;  /* 0x0050e000010b7983 */ /* 0x000f280000300800 */
[----:B------:R-:W4:Y:S04]  /*103310*/  LDL.LU R16, [R1+0x505c] ;  /* 0x00505c0001107983 */ /* 0x000f280000300800 */
[----:B------:R-:W4:Y:S01]  /*103320*/  LDL.LU R17, [R1+0x5058] ;  /* 0x0050580001117983 */ /* 0x000f220000300800 */
[----:B------:R-:W-:-:S02]  /*103330*/  PRMT R6, R6, 0x5210, R3 ;  /* 0x0000521006067816 */ /* 0x000fc40000000003 */
[----:B------:R-:W-:Y:S01]  /*103340*/  PRMT R29, R2, 0x5210, R0 ;  /* 0x00005210021d7816 */ /* 0x000fe20000000000 */
[----:B------:R-:W-:Y:S01]  /*103350*/  STSM.16.M88.4 [R28+0x200], R20 ;  /* 0x000200141c007844 */ /* 0x000fe20000000200 */
[----:B--2---:R-:W-:Y:S02]  /*103360*/  PRMT R18, R25, 0x5210, R18 ;  /* 0x0000521019127816 */ /* 0x004fe40000000012 */
[----:B---3--:R-:W-:Y:S01]  /*103370*/  PRMT R19, R26, 0x5210, R19 ;  /* 0x000052101a137816 */ /* 0x008fe20000000013 */
[----:B------:R-:W-:Y:S06]  /*103380*/  BAR.SYNC.DEFER_BLOCKING 0x0 ;  /* 0x0000000000007b1d */ /* 0x000fec0000010000 */
[----:B----4-:R0:W-:Y:S04]  /*103390*/  STL.64 [R1+0x5d20], R16 ;  /* 0x005d201001007387 */ /* 0x0101e80000100a00 */
[----:B0-----:R-:W2:Y:S04]  /*1033a0*/  LDL.LU R16, [R1+0x15dc] ;  /* 0x0015dc0001107983 */ /* 0x001ea80000300800 */
[----:B------:R-:W3:Y:S04]  /*1033b0*/  LDL.LU R17, [R1+0x15f8] ;  /* 0x0015f80001117983 */ /* 0x000ee80000300800 */
[----:B------:R-:W4:Y:S04]  /*1033c0*/  LDL.LU R3, [R1+0x4fd0] ;  /* 0x004fd00001037983 */ /* 0x000f280000300800 */
[----:B------:R-:W4:Y:S04]  /*1033d0*/  LDL.LU R2, [R1+0x4fcc] ;  /* 0x004fcc0001027983 */ /* 0x000f280000300800 */
[----:B------:R-:W2:Y:S04]  /*1033e0*/  LDL.LU R14, [R1+0x21a0] ;  /* 0x0021a000010e7983 */ /* 0x000ea80000300800 */
[----:B------:R-:W4:Y:S04]  /*1033f0*/  LDL.LU R0, [R1+0x2198] ;  /* 0x0021980001007983 */ /* 0x000f280000300800 */
[----:B------:R-:W4:Y:S04]  /*103400*/  LDL.LU R20, [R1+0x52d4] ;  /* 0x0052d40001147983 */ /* 0x000f280000300800 */
[----:B------:R-:W2:Y:S04]  /*103410*/  LDL.LU R15, [R1+0x52d0] ;  /* 0x0052d000010f7983 */ /* 0x000ea80000300800 */
[----:B--2---:R0:W-:Y:S04]  /*103420*/  STL.64 [R1+0x5d30], R14 ;  /* 0x005d300e01007387 */ /* 0x0041e80000100a00 */
[----:B0-----:R-:W2:Y:S04]  /*103430*/  LDL.LU R14, [R1+0x78] ;  /* 0x00007800010e7983 */ /* 0x001ea80000300800 */
[----:B------:R-:W3:Y:S04]  /*103440*/  LDL.LU R15, [R1+0x7c] ;  /* 0x00007c00010f7983 */ /* 0x000ee80000300800 */
[----:B------:R0:W-:Y:S04]  /*103450*/  STL.64 [R1+0x5d28], R12 ;  /* 0x005d280c01007387 */ /* 0x0001e80000100a00 */
[----:B------:R-:W4:Y:S04]  /*103460*/  LDL.LU R8, [R1+0x52cc] ;  /* 0x0052cc0001087983 */ /* 0x000f280000300800 */
[----:B------:R-:W4:Y:S01]  /*103470*/  LDL.LU R21, [R1+0x52c8] ;  /* 0x0052c80001157983 */ /* 0x000f220000300800 */
[----:B0-----:R-:W-:-:S03]  /*103480*/  PRMT R12, R27, 0x5210, R24 ;  /* 0x000052101b0c7816 */ /* 0x001fc60000000018 */
[----:B------:R-:W4:Y:S04]  /*103490*/  LDL.LU R22, [R1+0x52c4] ;  /* 0x0052c40001167983 */ /* 0x000f280000300800 */
[----:B------:R-:W0:Y:S04]  /*1034a0*/  LDS.128 R24, [R9] ;  /* 0x0000000009187984 */ /* 0x000e280000000c00 */
[----:B------:R-:W4:Y:S04]  /*1034b0*/  LDL.LU R7, [R1+0x52c0] ;  /* 0x0052c00001077983 */ /* 0x000f280000300800 */
[----:B------:R-:W4:Y:S04]  /*1034c0*/  LDL.LU R5, [R1+0x52b4] ;  /* 0x0052b40001057983 */ /* 0x000f280000300800 */
[----:B------:R-:W4:Y:S04]  /*1034d0*/  LDL.LU R23, [R1+0x17e8] ;  /* 0x0017e80001177983 */ /* 0x000f280000300800 */
[----:B0-----:R-:W-:Y:S04]  /*1034e0*/  STL.64 [R1+0x150], R24 ;  /* 0x0001501801007387 */ /* 0x001fe80000100a00 */
[----:B------:R0:W-:Y:S04]  /*1034f0*/  STL [R1+0x158], R26 ;  /* 0x0001581a01007387 */ /* 0x0001e80000100800 */
[----:B0-----:R-:W4:Y:S04]  /*103500*/  LDL.LU R26, [R1+0x5d48] ;  /* 0x005d4800011a7983 */ /* 0x001f280000300800 */
[----:B------:R-:W4:Y:S04]  /*103510*/  LDL.LU.64 R24, [R1+0x5d40] ;  /* 0x005d400001187983 */ /* 0x000f280000300a00 */
[----:B------:R0:W-:Y:S02]  /*103520*/  STL [R1+0x5534], R27 ;  /* 0x0055341b01007387 */ /* 0x0001e40000100800 */
[----:B0-----:R-:W-:Y:S01]  /*103530*/  IMAD.MOV.U32 R27, RZ, RZ, R12 ;  /* 0x000000ffff1b7224 */ /* 0x001fe200078e000c */
[----:B--2---:R-:W-:-:S02]  /*103540*/  PRMT R16, R16, 0x5210, R14 ;  /* 0x0000521010107816 */ /* 0x004fc4000000000e */
[----:B---3--:R-:W-:Y:S02]  /*103550*/  PRMT R17, R17, 0x5210, R15 ;  /* 0x0000521011117816 */ /* 0x008fe4000000000f */
[----:B------:R-:W0:Y:S01]  /*103560*/  LDS.128 R12, [R9+0x400] ;  /* 0x00040000090c7984 */ /* 0x000e220000000c00 */
[----:B------:R-:W-:Y:S06]  /*103570*/  BAR.SYNC.DEFER_BLOCKING 0x0 ;  /* 0x0000000000007b1d */ /* 0x000fec0000010000 */
[----:B----4-:R-:W-:Y:S04]  /*103580*/  STL [R1+0x5d18], R26 ;  /* 0x005d181a01007387 */ /* 0x010fe80000100800 */
[----:B------:R1:W-:Y:S02]  /*103590*/  STL.64 [R1+0x5d10], R24 ;  /* 0x005d101801007387 */ /* 0x0003e40000100a00 */
[----:B-1----:R-:W-:-:S02]  /*1035a0*/  IMAD.MOV.U32 R24, RZ, RZ, R10 ;  /* 0x000000ffff187224 */ /* 0x002fc400078e000a */
[----:B------:R-:W2:Y:S01]  /*1035b0*/  LDL.LU R10, [R1+0x5d3c] ;  /* 0x005d3c00010a7983 */ /* 0x000ea20000300800 */
[----:B------:R-:W-:-:S03]  /*1035c0*/  IMAD.MOV.U32 R25, RZ, RZ, R6 ;  /* 0x000000ffff197224 */ /* 0x000fc600078e0006 */
[----:B------:R-:W3:Y:S04]  /*1035d0*/  LDL.LU R6, [R1+0x5d38] ;  /* 0x005d380001067983 */ /* 0x000ee80000300800 */
[----:B0-----:R-:W-:Y:S04]  /*1035e0*/  STL.64 [R1+0x140], R12 ;  /* 0x0001400c01007387 */ /* 0x001fe80000100a00 */
[----:B------:R0:W-:Y:S04]  /*1035f0*/  STL.64 [R1+0x148], R14 ;  /* 0x0001480e01007387 */ /* 0x0001e80000100a00 */
[----:B0-----:R-:W4:Y:S01]  /*103600*/  LDL.LU.64 R14, [R1+0x5d30] ;  /* 0x005d3000010e7983 */ /* 0x001f220000300a00 */
[----:B------:R-:W-:-:S03]  /*103610*/  IMAD.MOV.U32 R26, RZ, RZ, R29 ;  /* 0x000000ffff1a7224 */ /* 0x000fc600078e001d */
[----:B------:R0:W-:Y:S04]  /*103620*/  STSM.16.M88.4 [R28], R16 ;  /* 0x000000101c007844 */ /* 0x0001e80000000200 */
[----:B------:R-:W-:Y:S01]  /*103630*/  STSM.16.M88.4 [R28+0x200], R24 ;  /* 0x000200181c007844 */ /* 0x000fe20000000200 */
[----:B------:R-:W-:Y:S06]  /*103640*/  BAR.SYNC.DEFER_BLOCKING 0x0 ;  /* 0x0000000000007b1d */ /* 0x000fec0000010000 */
[----:B------:R-:W2:Y:S04]  /*103650*/  LDL.LU.64 R12, [R1+0x5d28] ;  /* 0x005d2800010c7983 */ /* 0x000ea80000300a00 */
[----:B0-----:R-:W3:Y:S04]  /*103660*/  LDL.LU.64 R16, [R1+0x5d20] ;  /* 0x005d200001107983 */ /* 0x001ee80000300a00 */
[----:B------:R-:W0:Y:S01]  /*103670*/  LDS.128 R24, [R9] ;  /* 0x0000000009187984 */ /* 0x000e220000000c00 */
[----:B------:R-:W-:-:S02]  /*103680*/  LOP3.LUT R2, R2, 0xffff, RZ, 0xc0, !PT ;  /* 0x0000ffff02027812 */ /* 0x000fc400078ec0ff */
[----:B------:R-:W-:Y:S02]  /*103690*/  LOP3.LUT R0, R0, 0xffff, RZ, 0xc0, !PT ;  /* 0x0000ffff00007812 */ /* 0x000fe400078ec0ff */
[----:B----4-:R-:W-:-:S05]  /*1036a0*/  LOP3.LUT R14, R14, 0xffff, RZ, 0xc0, !PT ;  /* 0x0000ffff0e0e7812 */ /* 0x010fca00078ec0ff */
[----:B------:R-:W-:Y:S04]  /*1036b0*/  STL [R1+0x70], R14 ;  /* 0x0000700e01007387 */ /* 0x000fe80000100800 */
[----:B0-----:R-:W-:Y:S04]  /*1036c0*/  STL.64 [R1+0x130], R24 ;  /* 0x0001301801007387 */ /* 0x001fe80000100a00 */
[----:B------:R-:W-:Y:S04]  /*1036d0*/  STL.64 [R1+0x138], R26 ;  /* 0x0001381a01007387 */ /* 0x000fe80000100a00 */
[----:B------:R-:W0:Y:S01]  /*1036e0*/  LDS.128 R24, [R9+0x400] ;  /* 0x0004000009187984 */ /* 0x000e220000000c00 */
[----:B------:R-:W-:-:S02]  /*1036f0*/  PRMT R18, R15, 0x4210, R2 ;  /* 0x000042100f127816 */ /* 0x000fc40000000002 */
[----:B------:R-:W-:Y:S01]  /*103700*/  PRMT R15, R23, 0x4210, R0 ;  /* 0x00004210170f7816 */ /* 0x000fe20000000000 */
[----:B0-----:R-:W-:Y:S04]  /*103710*/  STL.64 [R1+0x120], R24 ;  /* 0x0001201801007387 */ /* 0x001fe80000100a00 */
[----:B------:R0:W-:Y:S04]  /*103720*/  STL.64 [R1+0x128], R26 ;  /* 0x0001281a01007387 */ /* 0x0001e80000100a00 */
[----:B0-----:R-:W4:Y:S04]  /*103730*/  LDL.LU R26, [R1+0x5d18] ;  /* 0x005d1800011a7983 */ /* 0x001f280000300800 */
[----:B------:R-:W2:Y:S04]  /*103740*/  LDL.LU.64 R24, [R1+0x5d10] ;  /* 0x005d100001187983 */ /* 0x000ea80000300a00 */
[----:B------:R-:W2:Y:S04]  /*103750*/  LDL.LU R23, [R1+0x1688] ;  /* 0x0016880001177983 */ /* 0x000ea80000300800 */
[----:B------:R-:W4:Y:S01]  /*103760*/  LDL.LU R27, [R1+0x166c] ;  /* 0x00166c00011b7983 */ /* 0x000f220000300800 */
[----:B------:R-:W-:-:S02]  /*103770*/  LOP3.LUT R3, R3, 0xffff, RZ, 0xc0, !PT ;  /* 0x0000ffff03037812 */ /* 0x000fc400078ec0ff */
[----:B---3--:R-:W-:Y:S02]  /*103780*/  LOP3.LUT R19, R16, 0xffff, RZ, 0xc0, !PT ;  /* 0x0000ffff10137812 */ /* 0x008fe400078ec0ff */
[----:B------:R-:W-:Y:S02]  /*103790*/  PRMT R16, R8, 0x4210, R14 ;  /* 0x0000421008107816 */ /* 0x000fe4000000000e */
[----:B------:R-:W-:Y:S02]  /*1037a0*/  PRMT R20, R20, 0x4210, R3 ;  /* 0x0000421014147816 */ /* 0x000fe40000000003 */
[----:B------:R-:W-:Y:S02]  /*1037b0*/  LOP3.LUT R4, R4, 0xffff, RZ, 0xc0, !PT ;  /* 0x0000ffff04047812 */ /* 0x000fe400078ec0ff */
[----:B------:R-:W-:Y:S02]  /*1037c0*/  LOP3.LUT R11, R11, 0xffff, RZ, 0xc0, !PT ;  /* 0x0000ffff0b0b7812 */ /* 0x000fe400078ec0ff */
[----:B------:R-:W-:-:S02]  /*1037d0*/  LOP3.LUT R17, R17, 0xffff, RZ, 0xc0, !PT ;  /* 0x0000ffff11117812 */ /* 0x000fc400078ec0ff */
[----:B------:R-:W-:Y:S02]  /*1037e0*/  PRMT R14, R21, 0x4210, R4 ;  /* 0x00004210150e7816 */ /* 0x000fe40000000004 */
[----:B------:R-:W-:Y:S02]  /*1037f0*/  PRMT R8, R22, 0x4210, R11 ;  /* 0x0000421016087816 */ /* 0x000fe4000000000b */
[----:B------:R-:W-:Y:S02]  /*103800*/  PRMT R7, R7, 0x4210, R19 ;  /* 0x0000421007077816 */ /* 0x000fe40000000013 */
[----:B------:R-:W-:Y:S01]  /*103810*/  PRMT R5, R5, 0x4210, R17 ;  /* 0x0000421005057816 */ /* 0x000fe20000000011 */
[----:B------:R-:W-:Y:S06]  /*103820*/  BAR.SYNC.DEFER_BLOCKING 0x0 ;  /* 0x0000000000007b1d */ /* 0x000fec0000010000 */
[----:B----4-:R0:W-:Y:S04]  /*103830*/  STL.64 [R1+0x5cf8], R26 ;  /* 0x005cf81a01007387 */ /* 0x0101e80000100a00 */
[----:B--2---:R1:W-:Y:S01]  /*103840*/  STL.64 [R1+0x5cf0], R24 ;  /* 0x005cf01801007387 */ /* 0x0043e20000100a00 */
[----:B0-----:R-:W-:-:S02]  /*103850*/  IMAD.MOV.U32 R26, RZ, RZ, R16 ;  /* 0x000000ffff1a7224 */ /* 0x001fc400078e0010 */
[----:B------:R-:W-:Y:S02]  /*103860*/  IMAD.MOV.U32 R27, RZ, RZ, R15 ;  /* 0x000000ffff1b7224 */ /* 0x000fe400078e000f */
[----:B-1----:R-:W-:Y:S02]  /*103870*/  IMAD.MOV.U32 R24, RZ, RZ, R20 ;  /* 0x000000ffff187224 */ /* 0x002fe400078e0014 */
[----:B------:R-:W-:Y:S01]  /*103880*/  IMAD.MOV.U32 R25, RZ, RZ, R18 ;  /* 0x000000ffff197224 */ /* 0x000fe200078e0012 */
[----:B------:R0:W-:Y:S04]  /*103890*/  STL.64 [R1+0x5d08], R26 ;  /* 0x005d081a01007387 */ /* 0x0001e80000100a00 */
[----:B------:R1:W-:Y:S01]  /*1038a0*/  STL.64 [R1+0x5d00], R24 ;  /* 0x005d001801007387 */ /* 0x0003e20000100a00 */
[----:B0-----:R-:W-:-:S02]  /*1038b0*/  IMAD.MOV.U32 R26, RZ, RZ, R7 ;  /* 0x000000ffff1a7224 */ /* 0x001fc400078e0007 */
[----:B------:R-:W-:Y:S02]  /*1038c0*/  IMAD.MOV.U32 R27, RZ, RZ, R5 ;  /* 0x000000ffff1b7224 */ /* 0x000fe400078e0005 */
[----:B-1----:R-:W-:Y:S02]  /*1038d0*/  IMAD.MOV.U32 R24, RZ, RZ, R14 ;  /* 0x000000ffff187224 */ /* 0x002fe400078e000e */
[----:B------:R-:W-:Y:S01]  /*1038e0*/  IMAD.MOV.U32 R25, RZ, RZ, R8 ;  /* 0x000000ffff197224 */ /* 0x000fe200078e0008 */
[----:B------:R-:W2:Y:S04]  /*1038f0*/  LDL.LU R14, [R1+0x1678] ;  /* 0x00167800010e7983 */ /* 0x000ea80000300800 */
[----:B------:R-:W3:Y:S04]  /*103900*/  LDL.LU R20, [R1+0x50fc] ;  /* 0x0050fc0001147983 */ /* 0x000ee80000300800 */
[----:B------:R-:W4:Y:S04]  /*103910*/  LDL.LU R5, [R1+0x50f8] ;  /* 0x0050f80001057983 */ /* 0x000f280000300800 */
[----:B------:R-:W4:Y:S04]  /*103920*/  LDL.LU R7, [R1+0x5070] ;  /* 0x0050700001077983 */ /* 0x000f280000300800 */
[----:B------:R0:W-:Y:S04]  /*103930*/  STSM.16.M88.4 [R28], R24 ;  /* 0x000000181c007844 */ /* 0x0001e80000000200 */
[----:B0-----:R-:W2:Y:S04]  /*103940*/  LDL.LU.64 R26, [R1+0x5d08] ;  /* 0x005d0800011a7983 */ /* 0x001ea80000300a00 */
[----:B------:R-:W2:Y:S04]  /*103950*/  LDL.LU.64 R24, [R1+0x5d00] ;  /* 0x005d000001187983 */ /* 0x000ea80000300a00 */
[----:B--2---:R0:W-:Y:S04]  /*103960*/  STSM.16.M88.4 [R28+0x200], R24 ;  /* 0x000200181c007844 */ /* 0x0041e80000000200 */
[----:B0-----:R-:W2:Y:S04]  /*103970*/  LDL.LU.64 R26, [R1+0x5cf8] ;  /* 0x005cf800011a7983 */ /* 0x001ea80000300a00 */
[----:B------:R-:W4:Y:S04]  /*103980*/  LDL.LU.64 R24, [R1+0x5cf0] ;  /* 0x005cf00001187983 */ /* 0x000f280000300a00 */
[----:B------:R-:W2:Y:S04]  /*103990*/  LDL.LU R8, [R1+0x506c] ;  /* 0x00506c0001087983 */ /* 0x000ea80000300800 */
[----:B------:R-:W2:Y:S04]  /*1039a0*/  LDL.LU R16, [R1+0x4ff0] ;  /* 0x004ff00001107983 */ /* 0x000ea80000300800 */
[----:B------:R-:W2:Y:S04]  /*1039b0*/  LDL.LU R29, [R1+0x4fec] ;  /* 0x004fec00011d7983 */ /* 0x000ea80000300800 */
[----:B------:R-:W3:Y:S01]  /*1039c0*/  LDL.LU R22, [R1+0x21cc] ;  /* 0x0021cc0001167983 */ /* 0x000ee20000300800 */
[----:B------:R-:W-:-:S02]  /*1039d0*/  PRMT R2, R6, 0x5210, R2 ;  /* 0x0000521006027816 */ /* 0x000fc40000000002 */
[----:B------:R-:W-:Y:S02]  /*1039e0*/  PRMT R23, R23, 0x5210, R0 ;  /* 0x0000521017177816 */ /* 0x000fe40000000000 */
[----:B------:R-:W-:Y:S01]  /*1039f0*/  PRMT R14, R14, 0x5210, R19 ;  /* 0x000052100e0e7816 */ /* 0x000fe20000000013 */
[----:B------:R-:W-:Y:S06]  /*103a00*/  BAR.SYNC.DEFER_BLOCKING 0x0 ;  /* 0x0000000000007b1d */ /* 0x000fec0000010000 */
[----:B---3--:R0:W-:Y:S04]  /*103a10*/  STL [R1+0x5cc0], R22 ;  /* 0x005cc01601007387 */ /* 0x0081e80000100800 */
[----:B0-----:R-:W3:Y:S04]  /*103a20*/  LDL.LU R22, [R1+0x168c] ;  /* 0x00168c0001167983 */ /* 0x001ee80000300800 */
[----:B------:R-:W-:Y:S04]  /*103a30*/  STL [R1+0x5cbc], R20 ;  /* 0x005cbc1401007387 */ /* 0x000fe80000100800 */
[----:B------:R-:W2:Y:S01]  /*103a40*/  LDL.LU R15, [R1+0x4f58] ;  /* 0x004f5800010f7983 */ /* 0x000ea20000300800 */
[----:B----4-:R-:W-:-:S03]  /*103a50*/  PRMT R3, R24, 0x5210, R3 ;  /* 0x0000521018037816 */ /* 0x010fc60000000003 */
[----:B--2---:R0:W-:Y:S04]  /*103a60*/  STL [R1+0x5cd0], R15 ;  /* 0x005cd00f01007387 */ /* 0x0041e80000100800 */
[----:B0-----:R-:W2:Y:S04]  /*103a70*/  LDL.LU R15, [R1+0x167c] ;  /* 0x00167c00010f7983 */ /* 0x001ea80000300800 */
[----:B------:R0:W-:Y:S04]  /*103a80*/  STL.64 [R1+0x5cc8], R12 ;  /* 0x005cc80c01007387 */ /* 0x0001e80000100a00 */
[----:B0-----:R-:W3:Y:S04]  /*103a90*/  LDL.LU R13, [R1+0x70] ;  /* 0x00007000010d7983 */ /* 0x001ee80000300800 */
[----:B------:R-:W4:Y:S04]  /*103aa0*/  LDL.LU R24, [R1+0x52f4] ;  /* 0x0052f40001187983 */ /* 0x000f280000300800 */
[----:B------:R-:W-:Y:S01]  /*103ab0*/  STL [R1+0x5ce0], R26 ;  /* 0x005ce01a01007387 */ /* 0x000fe20000100800 */
[----:B------:R-:W-:-:S02]  /*103ac0*/  IMAD.MOV.U32 R20, RZ, RZ, R3 ;  /* 0x000000ffff147224 */ /* 0x000fc400078e0003 */
[----:B------:R-:W-:Y:S01]  /*103ad0*/  IMAD.MOV.U32 R21, RZ, RZ, R2 ;  /* 0x000000ffff157224 */ /* 0x000fe200078e0002 */
[----:B---3--:R-:W-:Y:S01]  /*103ae0*/  PRMT R22, R22, 0x5210, R13 ;  /* 0x0000521016167816 */ /* 0x008fe2000000000d */
[----:B----4-:R-:W-:Y:S01]  /*103af0*/  STL.64 [R1+0x5cd8], R24 ;  /* 0x005cd81801007387 */ /* 0x010fe20000100a00 */
[----:B------:R-:W-:-:S03]  /*103b00*/  PRMT R13, R27, 0x5210, R11 ;  /* 0x000052101b0d7816 */ /* 0x000fc6000000000b */
[----:B------:R-:W0:Y:S04]  /*103b10*/  LDS.128 R24, [R9] ;  /* 0x0000000009187984 */ /* 0x000e280000000c00 */
[----:B------:R-:W3:Y:S04]  /*103b20*/  LDL.LU R3, [R1+0x52f0] ;  /* 0x0052f00001037983 */ /* 0x000ee80000300800 */
[----:B------:R-:W4:Y:S04]  /*103b30*/  LDL.LU R2, [R1+0x52e8] ;  /* 0x0052e80001027983 */ /* 0x000f280000300800 */
[----:B------:R-:W3:Y:S04]  /*103b40*/  LDL.LU R18, [R1+0x52ec] ;  /* 0x0052ec0001127983 */ /* 0x000ee80000300800 */
[----:B------:R-:W4:Y:S04]  /*103b50*/  LDL.LU R6, [R1+0x52e4] ;  /* 0x0052e40001067983 */ /* 0x000f280000300800 */
[----:B------:R-:W4:Y:S01]  /*103b60*/  LDL.LU R0, [R1+0x5cec] ;  /* 0x005cec0001007983 */ /* 0x000f220000300800 */
[----:B--2---:R-:W-:-:S03]  /*103b70*/  PRMT R12, R15, 0x5210, R4 ;  /* 0x000052100f0c7816 */ /* 0x004fc60000000004 */
[----:B------:R-:W2:Y:S04]  /*103b80*/  LDL.LU R4, [R1+0x5ce8] ;  /* 0x005ce80001047983 */ /* 0x000ea80000300800 */
[----:B------:R-:W2:Y:S04]  /*103b90*/  LDL.LU R11, [R1+0x5ce4] ;  /* 0x005ce400010b7983 */ /* 0x000ea80000300800 */
[----:B0-----:R-:W-:Y:S04]  /*103ba0*/  STL.64 [R1+0x110], R24 ;  /* 0x0001101801007387 */ /* 0x001fe80000100a00 */
[----:B------:R-:W-:Y:S04]  /*103bb0*/  STL.64 [R1+0x118], R26 ;  /* 0x0001181a01007387 */ /* 0x000fe80000100a00 */
[----:B------:R-:W0:Y:S01]  /*103bc0*/  LDS.128 R24, [R9+0x400] ;  /* 0x0004000009187984 */ /* 0x000e220000000c00 */
[----:B------:R-:W-:Y:S01]  /*103bd0*/  BAR.SYNC.DEFER_BLOCKING 0x0 ;  /* 0x0000000000007b1d */ /* 0x000fe20000010000 */
[----:B------:R-:W-:-:S05]  /*103be0*/  PRMT R15, R10, 0x5210, R17 ;  /* 0x000052100a0f7816 */ /* 0x000fca0000000011 */
[----:B------:R1:W-:Y:S04]  /*103bf0*/  STSM.16.M88.4 [R28], R12 ;  /* 0x0000000c1c007844 */ /* 0x0003e80000000200 */
[----:B------:R-:W-:Y:S01]  /*103c00*/  STSM.16.M88.4 [R28+0x200], R20 ;  /* 0x000200141c007844 */ /* 0x000fe20000000200 */
[----:B------:R-:W-:Y:S02]  /*103c10*/  LOP3.LUT R19, R5, 0xffff, RZ, 0xc0, !PT ;  /* 0x0000ffff05137812 */ /* 0x000fe400078ec0ff */
[----:B------:R-:W-:Y:S01]  /*103c20*/  LOP3.LUT R16, R16, 0xffff, RZ, 0xc0, !PT ;  /* 0x0000ffff10107812 */ /* 0x000fe200078ec0ff */
[----:B0-----:R-:W-:Y:S04]  /*103c30*/  STL.64 [R1+0x100], R24 ;  /* 0x0001001801007387 */ /* 0x001fe80000100a00 */
[----:B------:R0:W-:Y:S01]  /*103c40*/  STL.64 [R1+0x108], R26 ;  /* 0x0001081a01007387 */ /* 0x0001e20000100a00 */
[----:B-1----:R-:W-:Y:S01]  /*103c50*/  LOP3.LUT R14, R7, 0xffff, RZ, 0xc0, !PT ;  /* 0x0000ffff070e7812 */ /* 0x002fe200078ec0ff */
[----:B------:R-:W-:Y:S06]  /*103c60*/  BAR.SYNC.DEFER_BLOCKING 0x0 ;  /* 0x0000000000007b1d */ /* 0x000fec0000010000 */
[----:B0-----:R-:W2:Y:S04]  /*103c70*/  LDL.LU R26, [R1+0x5ce0] ;  /* 0x005ce000011a7983 */ /* 0x001ea80000300800 */
[----:B------:R-:W2:Y:S04]  /*103c80*/  LDL.LU.64 R24, [R1+0x5cd8] ;  /* 0x005cd80001187983 */ /* 0x000ea80000300a00 */
[----:B------:R-:W2:Y:S04]  /*103c90*/  LDL.LU R10, [R1+0x16a8] ;  /* 0x0016a800010a7983 */ /* 0x000ea80000300800 */
[----:B------:R-:W2:Y:S04]  /*103ca0*/  LDL.LU R15, [R1+0x5cd0] ;  /* 0x005cd000010f7983 */ /* 0x000ea80000300800 */
[----:B------:R-:W2:Y:S04]  /*103cb0*/  LDL.LU.64 R12, [R1+0x5cc8] ;  /* 0x005cc800010c7983 */ /* 0x000ea80000300a00 */
[----:B------:R-:W2:Y:S04]  /*103cc0*/  LDL.LU R22, [R1+0x5cc0] ;  /* 0x005cc00001167983 */ /* 0x000ea80000300800 */
[----:B------:R-:W3:Y:S04]  /*103cd0*/  LDL.LU R20, [R1+0x5cbc] ;  /* 0x005cbc0001147983 */ /* 0x000ee80000300800 */
[----:B------:R-:W2:Y:S04]  /*103ce0*/  LDL.LU R17, [R1+0x17c8] ;  /* 0x0017c80001117983 */ /* 0x000ea80000300800 */
[----:B------:R-:W2:Y:S04]  /*103cf0*/  LDL.LU R5, [R1+0x16d8] ;  /* 0x0016d80001057983 */ /* 0x000ea80000300800 */
[----:B------:R-:W2:Y:S01]  /*103d00*/  LDL.LU R7, [R1+0x16bc] ;  /* 0x0016bc0001077983 */ /* 0x000ea20000300800 */
[----:B------:R-:W-:-:S02]  /*103d10*/  LOP3.LUT R27, R29, 0xffff, RZ, 0xc0, !PT ;  /* 0x0000ffff1d1b7812 */ /* 0x000fc400078ec0ff */
[----:B---3--:R-:W-:Y:S02]  /*103d20*/  LOP3.LUT R21, R20, 0xffff, RZ, 0xc0, !PT ;  /* 0x0000ffff14157812 */ /* 0x008fe400078ec0ff */
[----:B------:R-:W3:Y:S04]  /*103d30*/  LDL.LU R20, [R1+0x16b8] ;  /* 0x0016b80001147983 */ /* 0x000ee80000300800 */
[----:B------:R-:W3:Y:S01]  /*103d40*/  LDL.LU R23, [R1+0x16ac] ;  /* 0x0016ac0001177983 */ /* 0x000ee20000300800 */
[----:B------:R-:W-:Y:S02]  /*103d50*/  PRMT R29, R18, 0x4210, R21 ;  /* 0x00004210121d7816 */ /* 0x000fe40000000015 */
[----:B----4-:R-:W-:Y:S02]  /*103d60*/  PRMT R18, R6, 0x4210, R19 ;  /* 0x0000421006127816 */ /* 0x010fe40000000013 */
[----:B------:R-:W4:Y:S01]  /*103d70*/  LDL.LU R6, [R1+0x508c] ;  /* 0x00508c0001067983 */ /* 0x000f220000300800 */
[----:B--2---:R-:W-:-:S02]  /*103d80*/  PRMT R24, R24, 0x4210, R16 ;  /* 0x0000421018187816 */ /* 0x004fc40000000010 */
[----:B------:R-:W-:Y:S02]  /*103d90*/  LOP3.LUT R22, R22, 0xffff, RZ, 0xc0, !PT ;  /* 0x0000ffff16167812 */ /* 0x000fe400078ec0ff */
[----:B------:R-:W-:Y:S01]  /*103da0*/  LOP3.LUT R15, R15, 0xffff, RZ, 0xc0, !PT ;  /* 0x0000ffff0f0f7812 */ /* 0x000fe200078ec0ff */
[----:B----4-:R0:W-:Y:S04]  /*103db0*/  STL.64 [R1+0x5c88], R6 ;  /* 0x005c880601007387 */ /* 0x0101e80000100a00 */
[----:B0-----:R-:W2:Y:S04]  /*103dc0*/  LDL.LU R6, [R1+0x186c] ;  /* 0x00186c0001067983 */ /* 0x001ea80000300800 */
[----:B------:R0:W-:Y:S02]  /*103dd0*/  STL.64 [R1+0x5c80], R4 ;  /* 0x005c800401007387 */ /* 0x0001e40000100a00 */
[----:B0-----:R-:W-:-:S02]  /*103de0*/  IMAD.MOV.U32 R4, RZ, RZ, R24 ;  /* 0x000000ffff047224 */ /* 0x001fc400078e0018 */
[----:B------:R-:W4:Y:S01]  /*103df0*/  LDL.LU R24, [R1+0x5cb8] ;  /* 0x005cb80001187983 */ /* 0x000f220000300800 */
[----:B------:R-:W-:Y:S02]  /*103e00*/  PRMT R2, R2, 0x4210, R22 ;  /* 0x0000421002027816 */ /* 0x000fe40000000016 */
[----:B------:R-:W-:-:S03]  /*103e10*/  PRMT R3, R3, 0x4210, R27 ;  /* 0x0000421003037816 */ /* 0x000fc6000000001b */
[----:B------:R-:W-:Y:S02]  /*103e20*/  IMAD.MOV.U32 R7, RZ, RZ, R2 ;  /* 0x000000ffff077224 */ /* 0x000fe400078e0002 */
[----:B------:R-:W-:Y:S02]  /*103e30*/  IMAD.MOV.U32 R5, RZ, RZ, R3 ;  /* 0x000000ffff057224 */ /* 0x000fe400078e0003 */
[----:B------:R-:W4:Y:S04]  /*103e40*/  LDL.LU R3, [R1+0x5cb4] ;  /* 0x005cb40001037983 */ /* 0x000f280000300800 */
[----:B------:R-:W4:Y:S01]  /*103e50*/  LDL.LU R2, [R1+0x5cb0] ;  /* 0x005cb00001027983 */ /* 0x000f220000300800 */
[----:B------:R-:W-:Y:S02]  /*103e60*/  LOP3.LUT R8, R8, 0xffff, RZ, 0xc0, !PT ;  /* 0x0000ffff08087812 */ /* 0x000fe400078ec0ff */
[----:B--2---:R-:W-:-:S05]  /*103e70*/  PRMT R6, R6, 0x4210, R15 ;  /* 0x0000421006067816 */ /* 0x004fca000000000f */
[----:B------:R4:W-:Y:S04]  /*103e80*/  STL.64 [R1+0x5c98], R6 ;  /* 0x005c980601007387 */ /* 0x0009e80000100a00 */
[----:B------:R-:W-:Y:S04]  /*103e90*/  STL.64 [R1+0x5c90], R4 ;  /* 0x005c900401007387 */ /* 0x000fe80000100a00 */
[----:B---3--:R-:W-:Y:S04]  /*103ea0*/  STL.64 [R1+0x5ca8], R22 ;  /* 0x005ca81601007387 */ /* 0x008fe80000100a00 */
[----:B------:R-:W-:Y:S04]  /*103eb0*/  STL.64 [R1+0x5ca0], R20 ;  /* 0x005ca01401007387 */ /* 0x000fe80000100a00 */
[----:B------:R-:W0:Y:S01]  /*103ec0*/  LDS.128 R20, [R9] ;  /* 0x0000000009147984 */ /* 0x000e220000000c00 */
[----:B----4-:R-:W-:-:S03]  /*103ed0*/  PRMT R6, R24, 0x4210, R14 ;  /* 0x0000421018067816 */ /* 0x010fc6000000000e */
[----:B------:R-:W2:Y:S04]  /*103ee0*/  LDL.LU R24, [R1+0x4f60] ;  /* 0x004f600001187983 */ /* 0x000ea80000300800 */
[----:B0-----:R-:W-:Y:S04]  /*103ef0*/  STL.64 [R1+0xf0], R20 ;  /* 0x0000f01401007387 */ /* 0x001fe80000100a00 */
[----:B------:R-:W-:Y:S04]  /*103f00*/  STL.64 [R1+0xf8], R22 ;  /* 0x0000f81601007387 */ /* 0x000fe80000100a00 */
[----:B------:R-:W0:Y:S01]  /*103f10*/  LDS.128 R20, [R9+0x400] ;  /* 0x0004000009147984 */ /* 0x000e220000000c00 */
[----:B------:R-:W-:Y:S01]  /*103f20*/  BAR.SYNC.DEFER_BLOCKING 0x0 ;  /* 0x0000000000007b1d */ /* 0x000fe20000010000 */
[----:B------:R-:W-:-:S02]  /*103f30*/  IMAD.MOV.U32 R4, RZ, RZ, R29 ;  /* 0x000000ffff047224 */ /* 0x000fc400078e001d */
[----:B------:R-:W-:Y:S01]  /*103f40*/  IMAD.MOV.U32 R5, RZ, RZ, R18 ;  /* 0x000000ffff057224 */ /* 0x000fe200078e0012 */
[----:B------:R-:W-:-:S05]  /*103f50*/  PRMT R7, R17, 0x4210, R8 ;  /* 0x0000421011077816 */ /* 0x000fca0000000008 */
[----:B------:R-:W-:Y:S04]  /*103f60*/  STSM.16.M88.4 [R28], R4 ;  /* 0x000000041c007844 */ /* 0x000fe80000000200 */
[----:B0-----:R-:W-:Y:S04]  /*103f70*/  STL.64 [R1+0xd0], R20 ;  /* 0x0000d01401007387 */ /* 0x001fe80000100a00 */
[----:B------:R0:W-:Y:S04]  /*103f80*/  STL.64 [R1+0xd8], R22 ;  /* 0x0000d81601007387 */ /* 0x0001e80000100a00 */
[----:B0-----:R-:W3:Y:S04]  /*103f90*/  LDL.LU.64 R22, [R1+0x5ca8] ;  /* 0x005ca80001167983 */ /* 0x001ee80000300a00 */
[----:B------:R-:W4:Y:S04]  /*103fa0*/  LDL.LU.64 R20, [R1+0x5ca0] ;  /* 0x005ca00001147983 */ /* 0x000f280000300a00 */
[----:B------:R-:W2:Y:S04]  /*103fb0*/  LDL.LU.64 R6, [R1+0x5c98] ;  /* 0x005c980001067983 */ /* 0x000ea80000300a00 */
[----:B------:R-:W2:Y:S01]  /*103fc0*/  LDL.LU.64 R4, [R1+0x5c90] ;  /* 0x005c900001047983 */ /* 0x000ea20000300a00 */
[----:B------:R-:W-:-:S03]  /*103fd0*/  PRMT R10, R10, 0x5210, R16 ;  /* 0x000052100a0a7816 */ /* 0x000fc60000000010 */
[----:B--2---:R0:W-:Y:S01]  /*103fe0*/  STSM.16.M88.4 [R28+0x200], R4 ;  /* 0x000200041c007844 */ /* 0x0041e20000000200 */
[----:B------:R-:W-:Y:S02]  /*103ff0*/  PRMT R29, R25, 0x5210, R15 ;  /* 0x00005210191d7816 */ /* 0x000fe4000000000f */
[----:B----4-:R-:W-:Y:S01]  /*104000*/  PRMT R20, R20, 0x5210, R21 ;  /* 0x0000521014147816 */ /* 0x010fe20000000015 */
[----:B0-----:R-:W2:Y:S04]  /*104010*/  LDL.LU.64 R6, [R1+0x5c88] ;  /* 0x005c880001067983 */ /* 0x001ea80000300a00 */
[----:B------:R-:W4:Y:S04]  /*104020*/  LDL.LU.64 R4, [R1+0x5c80] ;  /* 0x005c800001047983 */ /* 0x000f280000300a00 */
[----:B------:R-:W4:Y:S04]  /*104030*/  LDL.LU R16, [R1+0x40] ;  /* 0x0000400001107983 */ /* 0x000f280000300800 */
[----:B------:R-:W4:Y:S04]  /*104040*/  LDL.LU R17, [R1+0x44] ;  /* 0x0000440001117983 */ /* 0x000f280000300800 */
[----:B------:R-:W4:Y:S01]  /*104050*/  LDL.LU R18, [R1+0x48] ;  /* 0x0000480001127983 */ /* 0x000f220000300800 */
[----:B---3--:R-:W-:Y:S01]  /*104060*/  PRMT R21, R23, 0x5210, R19 ;  /* 0x0000521017157816 */ /* 0x008fe20000000013 */
[----:B------:R-:W-:Y:S01]  /*104070*/  BAR.SYNC.DEFER_BLOCKING 0x0 ;  /* 0x0000000000007b1d */ /* 0x000fe20000010000 */
[----:B--2---:R-:W-:-:S05]  /*104080*/  PRMT R7, R7, 0x5210, R22 ;  /* 0x0000521007077816 */ /* 0x004fca0000000016 */
[----:B----4-:R-:W-:Y:S04]  /*104090*/  STL [R1+0x5c28], R18 ;  /* 0x005c281201007387 */ /* 0x010fe80000100800 */
[----:B------:R0:W-:Y:S01]  /*1040a0*/  STL.64 [R1+0x5c20], R16 ;  /* 0x005c201001007387 */ /* 0x0001e20000100a00 */
[----:B------:R-:W-:-:S03]  /*1040b0*/  PRMT R22, R26, 0x5210, R14 ;  /* 0x000052101a167816 */ /* 0x000fc6000000000e */
[----:B0-----:R-:W2:Y:S04]  /*1040c0*/  LDL.LU R16, [R1+0x50] ;  /* 0x0000500001107983 */ /* 0x001ea80000300800 */
[----:B------:R-:W2:Y:S04]  /*1040d0*/  LDL.LU R17, [R1+0x54] ;  /* 0x0000540001117983 */ /* 0x000ea80000300800 */
[----:B------:R-:W3:Y:S04]  /*1040e0*/  LDL.LU R18, [R1+0x58] ;  /* 0x0000580001127983 */ /* 0x000ee80000300800 */
[----:B------:R-:W4:Y:S04]  /*1040f0*/  LDL.LU R25, [R1+0x5c78] ;  /* 0x005c780001197983 */ /* 0x000f280000300800 */
[----:B------:R-:W4:Y:S04]  /*104100*/  LDL.LU R26, [R1+0x5c74] ;  /* 0x005c7400011a7983 */ /* 0x000f280000300800 */
[----:B------:R-:W3:Y:S01]  /*104110*/  LDL.LU R19, [R1+0x181c] ;  /* 0x00181c0001137983 */ /* 0x000ee20000300800 */
[----:B------:R-:W-:-:S02]  /*104120*/  PRMT R23, R4, 0x5210, R8 ;  /* 0x0000521004177816 */ /* 0x000fc40000000008 */
[----:B------:R-:W-:Y:S02]  /*104130*/  LOP3.LUT R14, R6, 0xffff, RZ, 0xc0, !PT ;  /* 0x0000ffff060e7812 */ /* 0x000fe400078ec0ff */
[----:B------:R-:W-:Y:S01]  /*104140*/  LOP3.LUT R8, R24, 0xffff, RZ, 0xc0, !PT ;  /* 0x0000ffff18087812 */ /* 0x000fe200078ec0ff */
[----:B---3--:R-:W-:Y:S04]  /*104150*/  STL.64 [R1+0x5c60], R18 ;  /* 0x005c601201007387 */ /* 0x008fe80000100a00 */
[----:B--2---:R-:W-:Y:S04]  /*104160*/  STL.64 [R1+0x5c58], R16 ;  /* 0x005c581001007387 */ /* 0x004fe80000100a00 */
[----:B------:R-:W2:Y:S04]  /*104170*/  LDL.LU R15, [R1+0x16dc] ;  /* 0x0016dc00010f7983 */ /* 0x000ea80000300800 */
[----:B------:R-:W3:Y:S04]  /*104180*/  LDL.LU R4, [R1+0x50a4] ;  /* 0x0050a40001047983 */ /* 0x000ee80000300800 */
[----:B------:R-:W3:Y:S04]  /*104190*/  LDL.LU R6, [R1+0x4f8c] ;  /* 0x004f8c0001067983 */ /* 0x000ee80000300800 */
[----:B------:R-:W2:Y:S04]  /*1041a0*/  LDL.LU R24, [R1+0x5308] ;  /* 0x0053080001187983 */ /* 0x000ea80000300800 */
[----:B------:R-:W0:Y:S01]  /*1041b0*/  LDS.128 R16, [R9] ;  /* 0x0000000009107984 */ /* 0x000e220000000c00 */
[----:B------:R-:W-:Y:S01]  /*1041c0*/  PRMT R5, R5, 0x5210, R27 ;  /* 0x0000521005057816 */ /* 0x000fe2000000001b */
[----:B0-----:R-:W-:-:S02]  /*1041d0*/  IMAD.MOV.U32 R27, RZ, RZ, R16 ;  /* 0x000000ffff1b7224 */ /* 0x001fc400078e0010 */
[----:B------:R-:W-:Y:S04]  /*1041e0*/  STL [R1+0xc4], R17 ;  /* 0x0000c41101007387 */ /* 0x000fe80000100800 */
[----:B------:R-:W-:Y:S04]  /*1041f0*/  STL.64 [R1+0xc8], R18 ;  /* 0x0000c81201007387 */ /* 0x000fe80000100a00 */
[----:B------:R-:W0:Y:S01]  /*104200*/  LDS.128 R16, [R9+0x400] ;  /* 0x0004000009107984 */ /* 0x000e220000000c00 */
[----:B------:R-:W-:Y:S06]  /*104210*/  BAR.SYNC.DEFER_BLOCKING 0x0 ;  /* 0x0000000000007b1d */ /* 0x000fec0000010000 */
[----:B----4-:R-:W-:Y:S04]  /*104220*/  STL.64 [R1+0x5b30], R26 ;  /* 0x005b301a01007387 */ /* 0x010fe80000100a00 */
[----:B------:R-:W-:Y:S04]  /*104230*/  STL [R1+0x5b28], R25 ;  /* 0x005b281901007387 */ /* 0x000fe80000100800 */
[----:B--2---:R1:W-:Y:S04]  /*104240*/  STL [R1+0x5c00], R24 ;  /* 0x005c001801007387 */ /* 0x0043e80000100800 */
[----:B-1----:R-:W2:Y:S04]  /*104250*/  LDL.LU R24, [R1+0x30] ;  /* 0x0000300001187983 */ /* 0x002ea80000300800 */
[----:B------:R-:W2:Y:S01]  /*104260*/  LDL.LU R25, [R1+0x34] ;  /* 0x0000340001197983 */ /* 0x000ea20000300800 */
[----:B------:R-:W-:-:S03]  /*104270*/  IMAD.MOV.U32 R26, RZ, RZ, R2 ;  /* 0x000000ffff1a7224 */ /* 0x000fc600078e0002 */
[----:B------:R-:W4:Y:S04]  /*104280*/  LDL.LU R2, [R1+0x5c70] ;  /* 0x005c700001027983 */ /* 0x000f280000300800 */
[----:B------:R-:W-:Y:S01]  /*104290*/  STL [R1+0x5c38], R26 ;  /* 0x005c381a01007387 */ /* 0x000fe20000100800 */
[----:B------:R-:W-:Y:S02]  /*1042a0*/  IMAD.MOV.U32 R27, RZ, RZ, R7 ;  /* 0x000000ffff1b7224 */ /* 0x000fe400078e0007 */
[----:B0-----:R-:W-:Y:S01]  /*1042b0*/  IMAD.MOV.U32 R7, RZ, RZ, R18 ;  /* 0x000000ffff077224 */ /* 0x001fe200078e0012 */
[----:B------:R-:W-:Y:S04]  /*1042c0*/  STSM.16.M88.4 [R28], R20 ;  /* 0x000000141c007844 */ /* 0x000fe80000000200 */
[----:B--2---:R0:W-:Y:S02]  /*1042d0*/  STL.64 [R1+0x5c30], R24 ;  /* 0x005c301801007387 */ /* 0x0041e40000100a00 */
[----:B0-----:R-:W-:-:S02]  /*1042e0*/  IMAD.MOV.U32 R24, RZ, RZ, R10 ;  /* 0x000000ffff187224 */ /* 0x001fc400078e000a */
[----:B------:R-:W-:Y:S01]  /*1042f0*/  IMAD.MOV.U32 R25, RZ, RZ, R5 ;  /* 0x000000ffff197224 */ /* 0x000fe200078e0005 */
[----:B------:R-:W2:Y:S04]  /*104300*/  LDL.LU R10, [R1+0x5c6c] ;  /* 0x005c6c00010a7983 */ /* 0x000ea80000300800 */
[----:B------:R-:W3:Y:S04]  /*104310*/  LDL.LU R5, [R1+0x5c68] ;  /* 0x005c680001057983 */ /* 0x000ee80000300800 */
[----:B------:R-:W-:Y:S04]  /*104320*/  STL.64 [R1+0xa0], R16 ;  /* 0x0000a01001007387 */ /* 0x000fe80000100a00 */
[----:B------:R0:W-:Y:S04]  /*104330*/  STL [R1+0xac], R19 ;  /* 0x0000ac1301007387 */ /* 0x0001e80000100800 */
[----:B0-----:R-:W2:Y:S04]  /*104340*/  LDL.LU.64 R18, [R1+0x5c60] ;  /* 0x005c600001127983 */ /* 0x001ea80000300a00 */
[----:B------:R-:W2:Y:S04]  /*104350*/  LDL.LU.64 R16, [R1+0x5c58] ;  /* 0x005c580001107983 */ /* 0x000ea80000300a00 */
[----:B------:R-:W4:Y:S04]  /*104360*/  LDL.LU.64 R22, [R1+0x5c50] ;  /* 0x005c500001167983 */ /* 0x000f280000300a00 */
[----:B------:R-:W3:Y:S04]  /*104370*/  LDL.LU R21, [R1+0x5c48] ;  /* 0x005c480001157983 */ /* 0x000ee80000300800 */
[----:B------:R-:W3:Y:S01]  /*104380*/  LDL.LU R20, [R1+0x1828] ;  /* 0x0018280001147983 */ /* 0x000ee20000300800 */
[----:B------:R-:W-:-:S05]  /*104390*/  IMAD.MOV.U32 R26, RZ, RZ, R29 ;  /* 0x000000ffff1a7224 */ /* 0x000fca00078e001d */
[----:B------:R-:W-:Y:S01]  /*1043a0*/  STSM.16.M88.4 [R28+0x200], R24 ;  /* 0x000200181c007844 */ /* 0x000fe20000000200 */
[----:B------:R-:W-:Y:S06]  /*1043b0*/  BAR.SYNC.DEFER_BLOCKING 0x0 ;  /* 0x0000000000007b1d */ /* 0x000fec0000010000 */
[----:B------:R-:W0:Y:S04]  /*1043c0*/  LDS.128 R24, [R9] ;  /* 0x0000000009187984 */ /* 0x000e280000000c00 */
[----:B----4-:R-:W-:Y:S04]  /*1043d0*/  STL.64 [R1+0x5c10], R22 ;  /* 0x005c101601007387 */ /* 0x010fe80000100a00 */
[----:B---3--:R1:W-:Y:S04]  /*1043e0*/  STL.64 [R1+0x5c08], R20 ;  /* 0x005c081401007387 */ /* 0x0083e80000100a00 */
[----:B-1----:R-:W3:Y:S01]  /*1043f0*/  LDL.LU R20, [R1+0x60] ;  /* 0x0000600001147983 */ /* 0x002ee20000300800 */
[----:B------:R-:W-:-:S03]  /*104400*/  IMAD.MOV.U32 R21, RZ, RZ, R5 ;  /* 0x000000ffff157224 */ /* 0x000fc600078e0005 */
[----:B------:R-:W4:Y:S01]  /*104410*/  LDL.LU R5, [R1+0x5c44] ;  /* 0x005c440001057983 */ /* 0x000f220000300800 */
[----:B------:R-:W-:Y:S01]  /*104420*/  IMAD.MOV.U32 R22, RZ, RZ, R2 ;  /* 0x000000ffff167224 */ /* 0x000fe200078e0002 */
[----:B--2---:R-:W-:Y:S02]  /*104430*/  PRMT R23, R10, 0x4210, R8 ;  /* 0x000042100a177816 */ /* 0x004fe40000000008 */
        /* <DEDUP_REMOVED lines=9> */
[----:B------:R-:W2:Y:S01]  /*1044d0*/  LDL.LU.64 R24, [R1+0x5c30] ;  /* 0x005c300001187983 */ /* 0x000ea20000300a00 */
[----:B------:R-:W-:-:S05]  /*1044e0*/  PRMT R19, R19, 0x4210, R14 ;  /* 0x0000421013137816 */ /* 0x000fca000000000e */
[----:B------:R0:W-:Y:S01]  /*1044f0*/  STSM.16.M88.4 [R28], R16 ;  /* 0x000000101c007844 */ /* 0x0001e20000000200 */
[----:B------:R-:W-:Y:S02]  /*104500*/  PRMT R27, R15, 0x5210, R14 ;  /* 0x000052100f1b7816 */ /* 0x000fe4000000000e */
[----:B------:R-:W-:Y:S01]  /*104510*/  LOP3.LUT R14, R6, 0xffff, RZ, 0xc0, !PT ;  /* 0x0000ffff060e7812 */ /* 0x000fe200078ec0ff */
[----:B0-----:R-:W4:Y:S04]  /*104520*/  LDL.LU R18, [R1+0x5c28] ;  /* 0x005c280001127983 */ /* 0x001f280000300800 */
[----:B------:R-:W4:Y:S01]  /*104530*/  LDL.LU.64 R16, [R1+0x5c20] ;  /* 0x005c200001107983 */ /* 0x000f220000300a00 */
[----:B------:R-:W-:-:S03]  /*104540*/  PRMT R19, R13, 0x5210, R8 ;  /* 0x000052100d137816 */ /* 0x000fc60000000008 */
[----:B------:R-:W4:Y:S04]  /*104550*/  LDL.LU R13, [R1+0x5c18] ;  /* 0x005c1800010d7983 */ /* 0x000f280000300800 */
[----:B---3--:R-:W-:Y:S01]  /*104560*/  STSM.16.M88.4 [R28+0x200], R20 ;  /* 0x000200141c007844 */ /* 0x008fe20000000200 */
[----:B------:R-:W-:Y:S06]  /*104570*/  BAR.SYNC.DEFER_BLOCKING 0x0 ;  /* 0x0000000000007b1d */ /* 0x000fec0000010000 */
[----:B------:R-:W0:Y:S04]  /*104580*/  LDS.128 R20, [R9] ;  /* 0x0000000009147984 */ /* 0x000e280000000c00 */
[----:B0-----:R-:W-:Y:S04]  /*104590*/  STL.64 [R1+0x70], R20 ;  /* 0x0000701401007387 */ /* 0x001fe80000100a00 */
[----:B------:R-:W-:Y:S01]  /*1045a0*/  STL [R1+0x78], R22 ;  /* 0x0000781601007387 */ /* 0x000fe20000100800 */
[----:B------:R-:W-:-:S03]  /*1045b0*/  IMAD.MOV.U32 R6, RZ, RZ, R23 ;  /* 0x000000ffff067224 */ /* 0x000fc600078e0017 */
[----:B------:R-:W0:Y:S01]  /*1045c0*/  LDS.128 R20, [R9+0x400] ;  /* 0x0004000009147984 */ /* 0x000e220000000c00 */
[----:B------:R-:W-:Y:S06]  /*1045d0*/  BAR.SYNC.DEFER_BLOCKING 0x0 ;  /* 0x0000000000007b1d */ /* 0x000fec0000010000 */
[----:B------:R-:W-:Y:S04]  /*1045e0*/  STL [R1+0x5468], R6 ;  /* 0x0054680601007387 */ /* 0x000fe80000100800 */
[----:B--2---:R-:W-:Y:S04]  /*1045f0*/  STSM.16.M88.4 [R28], R24 ;  /* 0x000000181c007844 */ /* 0x004fe80000000200 */
[----:B0-----:R-:W-:Y:S04]  /*104600*/  STL.64 [R1+0x60], R20 ;  /* 0x0000601401007387 */ /* 0x001fe80000100a00 */
[----:B------:R0:W-:Y:S04]  /*104610*/  STL.64 [R1+0x68], R22 ;  /* 0x0000681601007387 */ /* 0x0001e80000100a00 */
[----:B0-----:R-:W2:Y:S04]  /*104620*/  LDL.LU.64 R22, [R1+0x5c10] ;  /* 0x005c100001167983 */ /* 0x001ea80000300a00 */
[----:B------:R-:W3:Y:S04]  /*104630*/  LDL.LU.64 R20, [R1+0x5c08] ;  /* 0x005c080001147983 */ /* 0x000ee80000300a00 */
[----:B------:R-:W4:Y:S01]  /*104640*/  LDL.LU R24, [R1+0x5c00] ;  /* 0x005c000001187983 */ /* 0x000f220000300800 */
[----:B------:R-:W-:-:S03]  /*104650*/  LOP3.LUT R8, R4, 0xffff, RZ, 0xc0, !PT ;  /* 0x0000ffff04087812 */ /* 0x000fc600078ec0ff */
[----:B------:R-:W2:Y:S04]  /*104660*/  LDL.LU R15, [R1+0x16f0] ;  /* 0x0016f000010f7983 */ /* 0x000ea80000300800 */
[----:B------:R-:W3:Y:S01]  /*104670*/  LDL.LU R4, [R1+0x50c0] ;  /* 0x0050c00001047983 */ /* 0x000ee20000300800 */
[----:B----4-:R-:W-:-:S03]  /*104680*/  PRMT R6, R24, 0x4210, R8 ;  /* 0x0000421018067816 */ /* 0x010fc60000000008 */
[----:B------:R-:W4:Y:S04]  /*104690*/  LDL.LU R24, [R1+0x50b8] ;  /* 0x0050b80001187983 */ /* 0x000f280000300800 */
[----:B------:R-:W-:Y:S01]  /*1046a0*/  STSM.16.M88.4 [R28+0x200], R16 ;  /* 0x000200101c007844 */ /* 0x000fe20000000200 */
[----:B------:R-:W-:Y:S06]  /*1046b0*/  BAR.SYNC.DEFER_BLOCKING 0x0 ;  /* 0x0000000000007b1d */ /* 0x000fec0000010000 */
[----:B----4-:R0:W-:Y:S02]  /*1046c0*/  STL [R1+0x5bd8], R24 ;  /* 0x005bd81801007387 */ /* 0x0101e40000100800 */
[----:B0-----:R-:W-:-:S02]  /*1046d0*/  IMAD.MOV.U32 R24, RZ, RZ, R13 ;  /* 0x000000ffff187224 */ /* 0x001fc400078e000d */
[----:B------:R-:W4:Y:S04]  /*1046e0*/  LDL.LU R13, [R1+0x5bfc] ;  /* 0x005bfc00010d7983 */ /* 0x000f280000300800 */
[----:B------:R-:W3:Y:S04]  /*1046f0*/  LDL.LU R25, [R1+0x744] ;  /* 0x0007440001197983 */ /* 0x000ee80000300800 */
[----:B------:R-:W3:Y:S04]  /*104700*/  LDL.LU R26, [R1+0x748] ;  /* 0x00074800011a7983 */ /* 0x000ee80000300800 */
[----:B------:R-:W3:Y:S04]  /*104710*/  LDL.LU R16, [R1+0x760] ;  /* 0x0007600001107983 */ /* 0x000ee80000300800 */
[----:B------:R-:W3:Y:S04]  /*104720*/  LDL.LU R17, [R1+0x764] ;  /* 0x0007640001117983 */ /* 0x000ee80000300800 */
[----:B--2---:R-:W-:Y:S04]  /*104730*/  STL.64 [R1+0x5be8], R14 ;  /* 0x005be80e01007387 */ /* 0x004fe80000100a00 */
[----:B----4-:R0:W-:Y:S04]  /*104740*/  STL.64 [R1+0x5be0], R12 ;  /* 0x005be00c01007387 */ /* 0x0101e80000100a00 */
[----:B0-----:R-:W2:Y:S01]  /*104750*/  LDL.LU R12, [R1+0x720] ;  /* 0x00072000010c7983 */ /* 0x001ea20000300800 */
[----:B------:R-:W-:-:S03]  /*104760*/  IMAD.MOV.U32 R13, RZ, RZ, R2 ;  /* 0x000000ffff0d7224 */ /* 0x000fc600078e0002 */
[----:B------:R-:W4:Y:S04]  /*104770*/  LDL.LU R2, [R1+0x5bf8] ;  /* 0x005bf80001027983 */ /* 0x000f280000300800 */
[----:B------:R-:W2:Y:S01]  /*104780*/  LDL.LU R19, [R1+0x182c] ;  /* 0x00182c0001137983 */ /* 0x000ea20000300800 */
[----:B---3--:R-:W-:Y:S01]  /*104790*/  PRMT R27, R20, 0x4210, R14 ;  /* 0x00004210141b7816 */ /* 0x008fe2000000000e */
[----:B------:R-:W-:Y:S02]  /*1047a0*/  IMAD.MOV.U32 R14, RZ, RZ, R23 ;  /* 0x000000ffff0e7224 */ /* 0x000fe400078e0017 */
[----:B------:R-:W-:Y:S02]  /*1047b0*/  IMAD.MOV.U32 R15, RZ, RZ, R6 ;  /* 0x000000ffff0f7224 */ /* 0x000fe400078e0006 */
[----:B------:R-:W-:Y:S01]  /*1047c0*/  IMAD.MOV.U32 R18, RZ, RZ, R5 ;  /* 0x000000ffff127224 */ /* 0x000fe200078e0005 */
[----:B--2---:R-:W-:Y:S04]  /*1047d0*/  STL [R1+0x5bd0], R19 ;  /* 0x005bd01301007387 */ /* 0x004fe80000100800 */
[----:B------:R0:W-:Y:S02]  /*1047e0*/  STL.64 [R1+0x5bc8], R16 ;  /* 0x005bc81001007387 */ /* 0x0001e40000100a00 */
[----:B0-----:R-:W-:-:S02]  /*1047f0*/  IMAD.MOV.U32 R16, RZ, RZ, R22 ;  /* 0x000000ffff107224 */ /* 0x001fc400078e0016 */
[----:B------:R-:W-:Y:S02]  /*104800*/  IMAD.MOV.U32 R17, RZ, RZ, R21 ;  /* 0x000000ffff117224 */ /* 0x000fe400078e0015 */
[----:B------:R-:W0:Y:S04]  /*104810*/  LDS.128 R20, [R9] ;  /* 0x0000000009147984 */ /* 0x000e280000000c00 */
[----:B0-----:R-:W-:Y:S04]  /*104820*/  STL [R1+0x50], R20 ;  /* 0x0000501401007387 */ /* 0x001fe80000100800 */
[----:B------:R-:W-:Y:S01]  /*104830*/  STL.64 [R1+0x58], R22 ;  /* 0x0000581601007387 */ /* 0x000fe20000100a00 */
[----:B------:R-:W-:-:S03]  /*104840*/  IMAD.MOV.U32 R6, RZ, RZ, R21 ;  /* 0x000000ffff067224 */ /* 0x000fc600078e0015 */
[----:B------:R-:W0:Y:S04]  /*104850*/  LDS.128 R20, [R9+0x400] ;  /* 0x0004000009147984 */ /* 0x000e280000000c00 */
[----:B------:R-:W-:Y:S01]  /*104860*/  STL.64 [R1+0x5490], R6 ;  /* 0x0054900601007387 */ /* 0x000fe20000100a00 */
[----:B------:R-:W-:Y:S06]  /*104870*/  BAR.SYNC.DEFER_BLOCKING 0x0 ;  /* 0x0000000000007b1d */ /* 0x000fec0000010000 */
[----:B0-----:R0:W-:Y:S04]  /*104880*/  STL [R1+0x700], R20 ;  /* 0x0007001401007387 */ /* 0x0011e80000100800 */
[----:B------:R1:W-:Y:S01]  /*104890*/  STL.64 [R1+0x708], R22 ;  /* 0x0007081601007387 */ /* 0x0003e20000100a00 */
[----:B------:R-:W-:-:S03]  /*1048a0*/  IMAD.MOV.U32 R5, RZ, RZ, R21 ;  /* 0x000000ffff057224 */ /* 0x000fc600078e0015 */
[----:B0-----:R-:W2:Y:S04]  /*1048b0*/  LDL.LU R20, [R1+0x780] ;  /* 0x0007800001147983 */ /* 0x001ea80000300800 */
[----:B------:R-:W2:Y:S04]  /*1048c0*/  LDL.LU R21, [R1+0x784] ;  /* 0x0007840001157983 */ /* 0x000ea80000300800 */
[----:B-1----:R-:W3:Y:S04]  /*1048d0*/  LDL.LU R22, [R1+0x788] ;  /* 0x0007880001167983 */ /* 0x002ee80000300800 */
[----:B------:R-:W3:Y:S04]  /*1048e0*/  LDL.LU R23, [R1+0x78c] ;  /* 0x00078c0001177983 */ /* 0x000ee80000300800 */
[----:B------:R-:W-:Y:S04]  /*1048f0*/  STSM.16.M88.4 [R28], R12 ;  /* 0x0000000c1c007844 */ /* 0x000fe80000000200 */
[----:B------:R-:W-:Y:S01]  /*104900*/  STSM.16.M88.4 [R28+0x200], R24 ;  /* 0x000200181c007844 */ /* 0x000fe20000000200 */
[----:B------:R-:W-:Y:S06]  /*104910*/  BAR.SYNC.DEFER_BLOCKING 0x0 ;  /* 0x0000000000007b1d */ /* 0x000fec0000010000 */
[----:B---3--:R0:W-:Y:S04]  /*104920*/  STL.64 [R1+0x5bb8], R22 ;  /* 0x005bb81601007387 */ /* 0x0081e80000100a00 */
[----:B--2---:R1:W-:Y:S01]  /*104930*/  STL.64 [R1+0x5bb0], R20 ;  /* 0x005bb01401007387 */ /* 0x0043e20000100a00 */
[----:B0-----:R-:W-:-:S03]  /*104940*/  IMAD.MOV.U32 R22, RZ, RZ, R10 ;  /* 0x000000ffff167224 */ /* 0x001fc600078e000a */
[----:B-1----:R-:W2:Y:S01]  /*104950*/  LDL.LU R20, [R1+0x730] ;  /* 0x0007300001147983 */ /* 0x002ea20000300800 */
[----:B----4-:R-:W-:-:S03]  /*104960*/  IMAD.MOV.U32 R21, RZ, RZ, R2 ;  /* 0x000000ffff157224 */ /* 0x010fc600078e0002 */
[----:B------:R-:W3:Y:S04]  /*104970*/  LDL.LU R2, [R1+0x5bf4] ;  /* 0x005bf40001027983 */ /* 0x000ee80000300800 */
[----:B------:R-:W4:Y:S04]  /*104980*/  LDL.LU R10, [R1+0x5bf0] ;  /* 0x005bf000010a7983 */ /* 0x000f280000300800 */
[----:B------:R-:W2:Y:S04]  /*104990*/  LDL.LU.64 R14, [R1+0x5be8] ;  /* 0x005be800010e7983 */ /* 0x000ea80000300a00 */
[----:B------:R-:W3:Y:S04]  /*1049a0*/  LDL.LU.64 R12, [R1+0x5be0] ;  /* 0x005be000010c7983 */ /* 0x000ee80000300a00 */
[----:B------:R-:W4:Y:S01]  /*1049b0*/  LDL.LU R24, [R1+0x5bd8] ;  /* 0x005bd80001187983 */ /* 0x000f220000300800 */
[----:B------:R-:W-:-:S02]  /*1049c0*/  LOP3.LUT R6, R4, 0xffff, RZ, 0xc0, !PT ;  /* 0x0000ffff04067812 */ /* 0x000fc400078ec0ff */
[----:B----4-:R-:W-:Y:S02]  /*1049d0*/  LOP3.LUT R7, R24, 0xffff, RZ, 0xc0, !PT ;  /* 0x0000ffff18077812 */ /* 0x010fe400078ec0ff */
[----:B------:R-:W0:Y:S01]  /*1049e0*/  LDS.128 R24, [R9] ;  /* 0x0000000009187984 */ /* 0x000e220000000c00 */
[----:B---3--:R-:W-:Y:S02]  /*1049f0*/  PRMT R19, R12, 0x5210, R8 ;  /* 0x000052100c137816 */ /* 0x008fe40000000008 */
[----:B--2---:R-:W-:Y:S01]  /*104a00*/  PRMT R23, R15, 0x5210, R14 ;  /* 0x000052100f177816 */ /* 0x004fe2000000000e */
[----:B------:R-:W2:Y:S04]  /*104a10*/  LDL.LU R12, [R1+0x5bd4] ;  /* 0x005bd400010c7983 */ /* 0x000ea80000300800 */
[----:B------:R-:W3:Y:S04]  /*104a20*/  LDL.LU R14, [R1+0x5044] ;  /* 0x00504400010e7983 */ /* 0x000ee80000300800 */
[----:B0-----:R-:W-:Y:S04]  /*104a30*/  STL.64 [R1+0x720], R24 ;  /* 0x0007201801007387 */ /* 0x001fe80000100a00 */
[----:B------:R-:W-:Y:S01]  /*104a40*/  STL [R1+0x72c], R27 ;  /* 0x00072c1b01007387 */ /* 0x000fe20000100800 */
[----:B------:R-:W-:-:S03]  /*104a50*/  IMAD.MOV.U32 R4, RZ, RZ, R26 ;  /* 0x000000ffff047224 */ /* 0x000fc600078e001a */
[----:B------:R-:W4:Y:S04]  /*104a60*/  LDL.LU R8, [R1+0x50d8] ;  /* 0x0050d80001087983 */ /* 0x000f280000300800 */
[----:B------:R-:W0:Y:S01]  /*104a70*/  LDS.128 R24, [R9+0x400] ;  /* 0x0004000009187984 */ /* 0x000e220000000c00 */
[----:B------:R-:W-:Y:S06]  /*104a80*/  BAR.SYNC.DEFER_BLOCKING 0x0 ;  /* 0x0000000000007b1d */ /* 0x000fec0000010000 */
[----:B------:R-:W2:Y:S04]  /*104a90*/  LDL.LU R15, [R1+0x50d0] ;  /* 0x0050d000010f7983 */ /* 0x000ea80000300800 */
[----:B------:R-:W-:Y:S04]  /*104aa0*/  STL [R1+0x5418], R4 ;  /* 0x0054180401007387 */ /* 0x000fe80000100800 */
[----:B------:R-:W-:Y:S04]  /*104ab0*/  STSM.16.M88.4 [R28], R16 ;  /* 0x000000101c007844 */ /* 0x000fe80000000200 */
[----:B0-----:R0:W-:Y:S04]  /*104ac0*/  STL.64 [R1+0x740], R24 ;  /* 0x0007401801007387 */ /* 0x0011e80000100a00 */
[----:B------:R-:W-:Y:S04]  /*104ad0*/  STL.64 [R1+0x748], R26 ;  /* 0x0007481a01007387 */ /* 0x000fe80000100a00 */
[----:B0-----:R-:W3:Y:S04]  /*104ae0*/  LDL.LU R24, [R1+0x531c] ;  /* 0x00531c0001187983 */ /* 0x001ee80000300800 */
[----:B------:R-:W4:Y:S04]  /*104af0*/  LDL.LU R19, [R1+0x5bd0] ;  /* 0x005bd00001137983 */ /* 0x000f280000300800 */
[----:B------:R-:W-:Y:S01]  /*104b00*/  STSM.16.M88.4 [R28+0x200], R20 ;  /* 0x000200141c007844 */ /* 0x000fe20000000200 */
[----:B------:R-:W-:Y:S06]  /*104b10*/  BAR.SYNC.DEFER_BLOCKING 0x0 ;  /* 0x0000000000007b1d */ /* 0x000fec0000010000 */
[----:B------:R-:W2:Y:S04]  /*104b20*/  LDL.LU.64 R16, [R1+0x5bc8] ;  /* 0x005bc80001107983 */ /* 0x000ea80000300a00 */
[----:B------:R-:W0:Y:S02]  /*104b30*/  LDS.128 R20, [R9] ;  /* 0x0000000009147984 */ /* 0x000e240000000c00 */
[----:B0-----:R-:W-:Y:S01]  /*104b40*/  IMAD.MOV.U32 R4, RZ, RZ, R20 ;  /* 0x000000ffff047224 */ /* 0x001fe200078e0014 */
[----:B----4-:R-:W-:-:S02]  /*104b50*/  PRMT R18, R19, 0x4210, R6 ;  /* 0x0000421013127816 */ /* 0x010fc40000000006 */
[----:B------:R-:W-:Y:S02]  /*104b60*/  PRMT R19, R11, 0x4210, R7 ;  /* 0x000042100b137816 */ /* 0x000fe40000000007 */
[----:B------:R-:W4:Y:S04]  /*104b70*/  LDL.LU R11, [R1+0x5bc4] ;  /* 0x005bc400010b7983 */ /* 0x000f280000300800 */
[----:B------:R-:W-:Y:S04]  /*104b80*/  STL [R1+0x714], R21 ;  /* 0x0007141501007387 */ /* 0x000fe80000100800 */
[----:B------:R-:W-:Y:S04]  /*104b90*/  STL.64 [R1+0x718], R22 ;  /* 0x0007181601007387 */ /* 0x000fe80000100a00 */
[----:B------:R-:W0:Y:S04]  /*104ba0*/  LDS.128 R20, [R9+0x400] ;  /* 0x0004000009147984 */ /* 0x000e280000000c00 */
[----:B------:R1:W-:Y:S01]  /*104bb0*/  STL.64 [R1+0x5440], R4 ;  /* 0x0054400401007387 */ /* 0x0003e20000100a00 */
[----:B------:R-:W-:Y:S01]  /*104bc0*/  BAR.SYNC.DEFER_BLOCKING 0x0 ;  /* 0x0000000000007b1d */ /* 0x000fe20000010000 */
[----:B-1----:R-:W-:-:S02]  /*104bd0*/  IMAD.MOV.U32 R4, RZ, RZ, R13 ;  /* 0x000000ffff047224 */ /* 0x002fc400078e000d */
[----:B------:R-:W-:-:S03]  /*104be0*/  IMAD.MOV.U32 R5, RZ, RZ, R2 ;  /* 0x000000ffff057224 */ /* 0x000fc600078e0002 */
[----:B------:R-:W3:Y:S04]  /*104bf0*/  LDL.LU R13, [R1+0x5bc0] ;  /* 0x005bc000010d7983 */ /* 0x000ee80000300800 */
[----:B0-----:R-:W-:Y:S04]  /*104c00*/  STL.64 [R1+0x730], R20 ;  /* 0x0007301401007387 */ /* 0x001fe80000100a00 */
[----:B------:R0:W-:Y:S01]  /*104c10*/  STL [R1+0x73c], R23 ;  /* 0x00073c1701007387 */ /* 0x0001e20000100800 */
[----:B------:R-:W-:-:S03]  /*104c20*/  IMAD.MOV.U32 R2, RZ, RZ, R22 ;  /* 0x000000ffff027224 */ /* 0x000fc600078e0016 */
[----:B0-----:R-:W4:Y:S04]  /*104c30*/  LDL.LU.64 R22, [R1+0x5bb8] ;  /* 0x005bb80001167983 */ /* 0x001f280000300a00 */
[----:B------:R-:W4:Y:S04]  /*104c40*/  LDL.LU.64 R20, [R1+0x5bb0] ;  /* 0x005bb00001147983 */ /* 0x000f280000300a00 */
[----:B--2---:R0:W-:Y:S04]  /*104c50*/  STSM.16.M88.4 [R28], R16 ;  /* 0x000000101c007844 */ /* 0x0041e80000000200 */
[----:B0-----:R-:W2:Y:S04]  /*104c60*/  LDL.LU.64 R18, [R1+0x5ba8] ;  /* 0x005ba80001127983 */ /* 0x001ea80000300a00 */
[----:B----4-:R0:W-:Y:S01]  /*104c70*/  STSM.16.M88.4 [R28+0x200], R20 ;  /* 0x000200141c007844 */ /* 0x0101e20000000200 */
[----:B------:R-:W-:Y:S06]  /*104c80*/  BAR.SYNC.DEFER_BLOCKING 0x0 ;  /* 0x0000000000007b1d */ /* 0x000fec0000010000 */
[----:B0-----:R-:W4:Y:S01]  /*104c90*/  LDL.LU R20, [R1+0x5ba0] ;  /* 0x005ba00001147983 */ /* 0x001f220000300800 */
[----:B------:R-:W-:-:S02]  /*104ca0*/  PRMT R7, R0, 0x5210, R7 ;  /* 0x0000521000077816 */ /* 0x000fc40000000007 */
[----:B----4-:R-:W-:Y:S02]  /*104cb0*/  PRMT R6, R20, 0x5210, R6 ;  /* 0x0000521014067816 */ /* 0x010fe40000000006 */
[----:B------:R-:W0:Y:S04]  /*104cc0*/  LDS.128 R20, [R9] ;  /* 0x0000000009147984 */ /* 0x000e280000000c00 */
[----:B0-----:R-:W-:Y:S04]  /*104cd0*/  STL [R1+0x760], R20 ;  /* 0x0007601401007387 */ /* 0x001fe80000100800 */
[----:B------:R-:W-:Y:S01]  /*104ce0*/  STL.64 [R1+0x768], R22 ;  /* 0x0007681601007387 */ /* 0x000fe20000100a00 */
[----:B------:R-:W-:-:S03]  /*104cf0*/  IMAD.MOV.U32 R0, RZ, RZ, R21 ;  /* 0x000000ffff007224 */ /* 0x000fc600078e0015 */
[----:B------:R-:W0:Y:S04]  /*104d00*/  LDS.128 R20, [R9+0x400] ;  /* 0x0004000009147984 */ /* 0x000e280000000c00 */
[----:B------:R-:W-:Y:S01]  /*104d10*/  STL [R1+0x5498], R0 ;  /* 0x0054980001007387 */ /* 0x000fe20000100800 */
[----:B------:R-:W-:Y:S06]  /*104d20*/  BAR.SYNC.DEFER_BLOCKING 0x0 ;  /* 0x0000000000007b1d */ /* 0x000fec0000010000 */
[----:B0-----:R-:W-:Y:S04]  /*104d30*/  STL.64 [R1+0x780], R20 ;  /* 0x0007801401007387 */ /* 0x001fe80000100a00 */
[----:B------:R0:W-:Y:S04]  /*104d40*/  STL.64 [R1+0x788], R22 ;  /* 0x0007881601007387 */ /* 0x0001e80000100a00 */
[----:B0-----:R-:W4:Y:S04]  /*104d50*/  LDL.LU.64 R22, [R1+0x5b98] ;  /* 0x005b980001167983 */ /* 0x001f280000300a00 */
[----:B------:R-:W4:Y:S04]  /*104d60*/  LDL.LU.64 R20, [R1+0x5b90] ;  /* 0x005b900001147983 */ /* 0x000f280000300a00 */
[----:B------:R3:W-:Y:S02]  /*104d70*/  STSM.16.M88.4 [R28], R4 ;  /* 0x000000041c007844 */ /* 0x0007e40000000200 */
[----:B---3--:R-:W-:-:S02]  /*104d80*/  IMAD.MOV.U32 R4, RZ, RZ, R13 ;  /* 0x000000ffff047224 */ /* 0x008fc400078e000d */
[----:B------:R-:W3:Y:S04]  /*104d90*/  LDL.LU R13, [R1+0x5b88] ;  /* 0x005b8800010d7983 */ /* 0x000ee80000300800 */
[----:B------:R-:W2:Y:S04]  /*104da0*/  LDL.LU R5, [R1+0x7a4] ;  /* 0x0007a40001057983 */ /* 0x000ea80000300800 */
[----:B------:R-:W3:Y:S04]  /*104db0*/  LDL.LU R6, [R1+0x7a8] ;  /* 0x0007a80001067983 */ /* 0x000ee80000300800 */
[----:B----4-:R0:W-:Y:S01]  /*104dc0*/  STSM.16.M88.4 [R28+0x200], R20 ;  /* 0x000200141c007844 */ /* 0x0101e20000000200 */
[----:B------:R-:W-:-:S02]  /*104dd0*/  LOP3.LUT R7, R15, 0xffff, RZ, 0xc0, !PT ;  /* 0x0000ffff0f077812 */ /* 0x000fc400078ec0ff */
[----:B------:R-:W-:Y:S02]  /*104de0*/  LOP3.LUT R8, R8, 0xffff, RZ, 0xc0, !PT ;  /* 0x0000ffff08087812 */ /* 0x000fe400078ec0ff */
[----:B------:R-:W-:Y:S01]  /*104df0*/  LOP3.LUT R0, R14, 0xffff, RZ, 0xc0, !PT ;  /* 0x0000ffff0e007812 */ /* 0x000fe200078ec0ff */
[----:B0-----:R-:W4:Y:S04]  /*104e00*/  LDL.LU.64 R22, [R1+0x5b80] ;  /* 0x005b800001167983 */ /* 0x001f280000300a00 */
[----:B------:R-:W4:Y:S04]  /*104e10*/  LDL.LU.64 R20, [R1+0x5b78] ;  /* 0x005b780001147983 */ /* 0x000f280000300a00 */
[----:B------:R-:W2:Y:S04]  /*104e20*/  LDL.LU R25, [R1+0x16f8] ;  /* 0x0016f80001197983 */ /* 0x000ea80000300800 */
[----:B------:R-:W3:Y:S04]  /*104e30*/  LDL.LU R26, [R1+0x16f4] ;  /* 0x0016f400011a7983 */ /* 0x000ee80000300800 */
[----:B------:R-:W3:Y:S01]  /*104e40*/  LDL.LU R27, [R1+0x1638] ;  /* 0x00163800011b7983 */ /* 0x000ee20000300800 */
[----:B------:R-:W-:Y:S06]  /*104e50*/  BAR.SYNC.DEFER_BLOCKING 0x0 ;  /* 0x0000000000007b1d */ /* 0x000fec0000010000 */
[----:B---3--:R0:W-:Y:S04]  /*104e60*/  STL.64 [R1+0x5b60], R26 ;  /* 0x005b601a01007387 */ /* 0x0081e80000100a00 */
[----:B--2---:R4:W-:Y:S04]  /*104e70*/  STL [R1+0x5b5c], R25 ;  /* 0x005b5c1901007387 */ /* 0x0049e80000100800 */
[----:B------:R-:W-:Y:S04]  /*104e80*/  STL.64 [R1+0x5b70], R6 ;  /* 0x005b700601007387 */ /* 0x000fe80000100a00 */
[----:B------:R-:W-:Y:S04]  /*104e90*/  STL.64 [R1+0x5b68], R4 ;  /* 0x005b680401007387 */ /* 0x000fe80000100a00 */
[----:B------:R-:W2:Y:S04]  /*104ea0*/  LDL.LU R29, [R1+0x512c] ;  /* 0x00512c00011d7983 */ /* 0x000ea80000300800 */
[----:B------:R-:W3:Y:S04]  /*104eb0*/  LDL.LU R16, [R1+0x5128] ;  /* 0x0051280001107983 */ /* 0x000ee80000300800 */
[----:B------:R-:W3:Y:S01]  /*104ec0*/  LDL.LU R17, [R1+0x50f0] ;  /* 0x0050f00001117983 */ /* 0x000ee20000300800 */
[----:B------:R-:W-:-:S03]  /*104ed0*/  PRMT R14, R24, 0x4210, R8 ;  /* 0x00004210180e7816 */ /* 0x000fc60000000008 */
[----:B------:R-:W-:Y:S01]  /*104ee0*/  STL.64 [R1+0x5b40], R18 ;  /* 0x005b401201007387 */ /* 0x000fe20000100a00 */
[----:B------:R-:W-:-:S03]  /*104ef0*/  PRMT R13, R13, 0x4210, R7 ;  /* 0x000042100d0d7816 */ /* 0x000fc60000000007 */
[----:B------:R-:W1:Y:S01]  /*104f00*/  LDS.128 R4, [R9] ;  /* 0x0000000009047984 */ /* 0x000e620000000c00 */
[----:B0-----:R-:W-:Y:S02]  /*104f10*/  IMAD.MOV.U32 R26, RZ, RZ, R14 ;  /* 0x000000ffff1a7224 */ /* 0x001fe400078e000e */
[----:B----4-:R-:W-:Y:S02]  /*104f20*/  IMAD.MOV.U32 R25, RZ, RZ, R22 ;  /* 0x000000ffff197224 */ /* 0x010fe400078e0016 */
[----:B------:R-:W-:Y:S01]  /*104f30*/  IMAD.MOV.U32 R27, RZ, RZ, R13 ;  /* 0x000000ffff1b7224 */ /* 0x000fe200078e000d */
[----:B---3--:R0:W-:Y:S04]  /*104f40*/  STL.64 [R1+0x5b38], R16 ;  /* 0x005b381001007387 */ /* 0x0081e80000100a00 */
[----:B------:R-:W3:Y:S01]  /*104f50*/  LDL.LU R14, [R1+0x50ec] ;  /* 0x0050ec00010e7983 */ /* 0x000ee20000300800 */
[----:B0-----:R-:W-:-:S03]  /*104f60*/  IMAD.MOV.U32 R17, RZ, RZ, R10 ;  /* 0x000000ffff117224 */ /* 0x001fc600078e000a */
[----:B------:R-:W4:Y:S04]  /*104f70*/  LDL.LU R10, [R1+0x50c8] ;  /* 0x0050c800010a7983 */ /* 0x000f280000300800 */
[----:B------:R-:W3:Y:S01]  /*104f80*/  LDL.LU R15, [R1+0x50b4] ;  /* 0x0050b400010f7983 */ /* 0x000ee20000300800 */
[----:B------:R-:W-:-:S03]  /*104f90*/  IMAD.MOV.U32 R16, RZ, RZ, R12 ;  /* 0x000000ffff107224 */ /* 0x000fc600078e000c */
[----:B------:R-:W4:Y:S04]  /*104fa0*/  LDL.LU R22, [R1+0x50ac] ;  /* 0x0050ac0001167983 */ /* 0x000f280000300800 */
[----:B------:R-:W2:Y:S04]  /*104fb0*/  LDL.LU R12, [R1+0x50a8] ;  /* 0x0050a800010c7983 */ /* 0x000ea80000300800 */
[----:B------:R-:W2:Y:S01]  /*104fc0*/  LDL.LU R13, [R1+0x5344] ;  /* 0x00534400010d7983 */ /* 0x000ea20000300800 */
[----:B------:R-:W-:Y:S01]  /*104fd0*/  PRMT R3, R3, 0x4210, R0 ;  /* 0x0000421003037816 */ /* 0x000fe20000000000 */
[----:B------:R-:W-:-:S02]  /*104fe0*/  IMAD.MOV.U32 R24, RZ, RZ, R23 ;  /* 0x000000ffff187224 */ /* 0x000fc400078e0017 */
[----:B---3--:R0:W-:Y:S04]  /*104ff0*/  STL.64 [R1+0x5b50], R14 ;  /* 0x005b500e01007387 */ /* 0x0081e80000100a00 */
[----:B--2---:R2:W-:Y:S01]  /*105000*/  STL.64 [R1+0x5b48], R12 ;  /* 0x005b480c01007387 */ /* 0x0045e20000100a00 */
[----:B0-----:R-:W-:Y:S02]  /*105010*/  IMAD.MOV.U32 R14, RZ, RZ, R11 ;  /* 0x000000ffff0e7224 */ /* 0x001fe400078e000b */
[----:B--2---:R-:W-:Y:S02]  /*105020*/  IMAD.MOV.U32 R13, RZ, RZ, R20 ;  /* 0x000000ffff0d7224 */ /* 0x004fe400078e0014 */
[----:B------:R-:W-:Y:S01]  /*105030*/  IMAD.MOV.U32 R12, RZ, RZ, R21 ;  /* 0x000000ffff0c7224 */ /* 0x000fe200078e0015 */
[----:B------:R-:W2:Y:S04]  /*105040*/  LDL.LU R20, [R1+0x5340] ;  /* 0x0053400001147983 */ /* 0x000ea80000300800 */
[----:B------:R-:W3:Y:S04]  /*105050*/  LDL.LU R21, [R1+0x533c] ;  /* 0x00533c0001157983 */ /* 0x000ee80000300800 */
[----:B------:R-:W3:Y:S04]  /*105060*/  LDL.LU R11, [R1+0x5338] ;  /* 0x00533800010b7983 */ /* 0x000ee80000300800 */
[----:B------:R-:W3:Y:S01]  /*105070*/  LDL.LU R23, [R1+0x5334] ;  /* 0x0053340001177983 */ /* 0x000ee20000300800 */
[----:B------:R-:W-:-:S03]  /*105080*/  IMAD.MOV.U32 R15, RZ, RZ, R3 ;  /* 0x000000ffff0f7224 */ /* 0x000fc600078e0003 */
[----:B-1----:R-:W-:Y:S04]  /*105090*/  STL.64 [R1+0x750], R4 ;  /* 0x0007500401007387 */ /* 0x002fe80000100a00 */
[----:B------:R-:W-:Y:S01]  /*1050a0*/  STL [R1+0x758], R6 ;  /* 0x0007580601007387 */ /* 0x000fe20000100800 */
[----:B------:R-:W-:-:S03]  /*1050b0*/  IMAD.MOV.U32 R3, RZ, RZ, R7 ;  /* 0x000000ffff037224 */ /* 0x000fc600078e0007 */
[----:B------:R-:W0:Y:S01]  /*1050c0*/  LDS.128 R4, [R9+0x400] ;  /* 0x0004000009047984 */ /* 0x000e220000000c00 */
[----:B------:R-:W-:Y:S06]  /*1050d0*/  BAR.SYNC.DEFER_BLOCKING 0x0 ;  /* 0x0000000000007b1d */ /* 0x000fec0000010000 */
[----:B------:R-:W-:Y:S04]  /*1050e0*/  STL.64 [R1+0x53e0], R2 ;  /* 0x0053e00201007387 */ /* 0x000fe80000100a00 */
[----:B------:R-:W-:Y:S04]  /*1050f0*/  STSM.16.M88.4 [R28], R24 ;  /* 0x000000181c007844 */ /* 0x000fe80000000200 */
[----:B0-----:R-:W-:Y:S04]  /*105100*/  STL.64 [R1+0x770], R4 ;  /* 0x0007700401007387 */ /* 0x001fe80000100a00 */
[----:B------:R0:W-:Y:S04]  /*105110*/  STL.64 [R1+0x778], R6 ;  /* 0x0007780601007387 */ /* 0x0001e80000100a00 */
[----:B0-----:R-:W4:Y:S04]  /*105120*/  LDL.LU.64 R6, [R1+0x5b70] ;  /* 0x005b700001067983 */ /* 0x001f280000300a00 */
[----:B------:R-:W2:Y:S04]  /*105130*/  LDL.LU.64 R4, [R1+0x5b68] ;  /* 0x005b680001047983 */ /* 0x000ea80000300a00 */
[----:B------:R-:W4:Y:S04]  /*105140*/  LDL.LU.64 R26, [R1+0x5b60] ;  /* 0x005b6000011a7983 */ /* 0x000f280000300a00 */
[----:B------:R-:W3:Y:S04]  /*105150*/  LDL.LU R25, [R1+0x5b5c] ;  /* 0x005b5c0001197983 */ /* 0x000ee80000300800 */
[----:B------:R-:W-:Y:S01]  /*105160*/  STSM.16.M88.4 [R28+0x200], R12 ;  /* 0x0002000c1c007844 */ /* 0x000fe20000000200 */
[----:B------:R-:W-:Y:S06]  /*105170*/  BAR.SYNC.DEFER_BLOCKING 0x0 ;  /* 0x0000000000007b1d */ /* 0x000fec0000010000 */
[----:B------:R-:W2:Y:S04]  /*105180*/  LDL.LU R24, [R1+0x5330] ;  /* 0x0053300001187983 */ /* 0x000ea80000300800 */
[----:B------:R-:W0:Y:S01]  /*105190*/  LDS.128 R12, [R9] ;  /* 0x00000000090c7984 */ /* 0x000e220000000c00 */
[----:B---3--:R-:W-:-:S03]  /*1051a0*/  PRMT R18, R25, 0x5210, R8 ;  /* 0x0000521019127816 */ /* 0x008fc60000000008 */
[----:B------:R-:W3:Y:S04]  /*1051b0*/  LDL.LU R8, [R1+0x5b58] ;  /* 0x005b580001087983 */ /* 0x000ee80000300800 */
[----:B0-----:R-:W-:Y:S04]  /*1051c0*/  STL.64 [R1+0x40], R12 ;  /* 0x0000400c01007387 */ /* 0x001fe80000100a00 */
[----:B------:R-:W-:Y:S04]  /*1051d0*/  STL.64 [R1+0x48], R14 ;  /* 0x0000480e01007387 */ /* 0x000fe80000100a00 */
[----:B------:R-:W0:Y:S01]  /*1051e0*/  LDS.128 R12, [R9+0x400] ;  /* 0x00040000090c7984 */ /* 0x000e220000000c00 */
[----:B----4-:R-:W-:Y:S01]  /*1051f0*/  PRMT R19, R26, 0x5210, R7 ;  /* 0x000052101a137816 */ /* 0x010fe20000000007 */
[----:B------:R-:W-:Y:S06]  /*105200*/  BAR.SYNC.DEFER_BLOCKING 0x0 ;  /* 0x0000000000007b1d */ /* 0x000fec0000010000 */
[----:B------:R-:W-:Y:S04]  /*105210*/  STSM.16.M88.4 [R28], R16 ;  /* 0x000000101c007844 */ /* 0x000fe80000000200 */
[----:B0-----:R-:W-:Y:S04]  /*105220*/  STL.64 [R1+0x30], R12 ;  /* 0x0000300c01007387 */ /* 0x001fe80000100a00 */
[----:B------:R0:W-:Y:S04]  /*105230*/  STL.64 [R1+0x38], R14 ;  /* 0x0000380e01007387 */ /* 0x0001e80000100a00 */
[----:B0-----:R-:W4:Y:S04]  /*105240*/  LDL.LU.64 R14, [R1+0x5b50] ;  /* 0x005b5000010e7983 */ /* 0x001f280000300a00 */
[----:B------:R-:W3:Y:S04]  /*105250*/  LDL.LU.64 R12, [R1+0x5b48] ;  /* 0x005b4800010c7983 */ /* 0x000ee80000300a00 */
[----:B------:R-:W3:Y:S04]  /*105260*/  LDL.LU.64 R18, [R1+0x5b40] ;  /* 0x005b400001127983 */ /* 0x000ee80000300a00 */
[----:B------:R-:W3:Y:S01]  /*105270*/  LDL.LU.64 R16, [R1+0x5b38] ;  /* 0x005b380001107983 */ /* 0x000ee20000300a00 */
[----:B------:R-:W-:-:S02]  /*105280*/  PRMT R7, R27, 0x5210, R0 ;  /* 0x000052101b077816 */ /* 0x000fc40000000000 */
[----:B------:R-:W-:-:S03]  /*105290*/  LOP3.LUT R3, R29, 0xffff, RZ, 0xc0, !PT ;  /* 0x0000ffff1d037812 */ /* 0x000fc600078ec0ff */
[----:B--2---:R4:W-:Y:S04]  /*1052a0*/  STSM.16.M88.4 [R28+0x200], R4 ;  /* 0x000200041c007844 */ /* 0x0049e80000000200 */
[----:B------:R-:W-:Y:S01]  /*1052b0*/  STL [R1+0x7b8], R3 ;  /* 0x0007b80301007387 */ /* 0x000fe20000100800 */
[----:B------:R-:W-:Y:S01]  /*1052c0*/  BAR.SYNC.DEFER_BLOCKING 0x0 ;  /* 0x0000000000007b1d */ /* 0x000fe20000010000 */
[----:B------:R-:W-:Y:S02]  /*1052d0*/  LOP3.LUT R10, R10, 0xffff, RZ, 0xc0, !PT ;  /* 0x0000ffff0a0a7812 */ /* 0x000fe400078ec0ff */
[----:B----4-:R-:W-:Y:S02]  /*1052e0*/  LOP3.LUT R5, R15, 0xffff, RZ, 0xc0, !PT ;  /* 0x0000ffff0f057812 */ /* 0x010fe400078ec0ff */
[----:B---3--:R-:W-:Y:S01]  /*1052f0*/  LOP3.LUT R4, R12, 0xffff, RZ, 0xc0, !PT ;  /* 0x0000ffff0c047812 */ /* 0x008fe200078ec0ff */
[----:B------:R-:W2:Y:S01]  /*105300*/  LDL.LU R15, [R1+0x850] ;  /* 0x00085000010f7983 */ /* 0x000ea20000300800 */
[----:B------:R-:W-:-:S03]  /*105310*/  LOP3.LUT R2, R17, 0xffff, RZ, 0xc0, !PT ;  /* 0x0000ffff11027812 */ /* 0x000fc600078ec0ff */
[----:B------:R-:W-:Y:S01]  /*105320*/  STL [R1+0x3c4], R5 ;  /* 0x0003c40501007387 */ /* 0x000fe20000100800 */
[----:B------:R-:W-:-:S03]  /*105330*/  PRMT R17, R20, 0x4210, R5 ;  /* 0x0000421014117816 */ /* 0x000fc60000000005 */
[----:B------:R0:W-:Y:S01]  /*105340*/  STL [R1+0x7b4], R4 ;  /* 0x0007b40401007387 */ /* 0x0001e20000100800 */
[----:B------:R-:W-:-:S03]  /*105350*/  PRMT R20, R11, 0x4210, R4 ;  /* 0x000042100b147816 */ /* 0x000fc60000000004 */
[----:B------:R-:W3:Y:S01]  /*105360*/  LDL.LU R11, [R1+0x171c] ;  /* 0x00171c00010b7983 */ /* 0x000ee20000300800 */
[----:B------:R-:W-:Y:S02]  /*105370*/  LOP3.LUT R0, R14, 0xffff, RZ, 0xc0, !PT ;  /* 0x0000ffff0e007812 */ /* 0x000fe400078ec0ff */
[----:B0-----:R-:W-:Y:S02]  /*105380*/  PRMT R4, R23, 0x4210, R3 ;  /* 0x0000421017047816 */ /* 0x001fe40000000003 */
[----:B------:R-:W4:Y:S04]  /*105390*/  LDL.LU R23, [R1+0x1718] ;  /* 0x0017180001177983 */ /* 0x000f280000300800 */
[----:B------:R-:W3:Y:S04]  /*1053a0*/  LDL.LU R3, [R1+0x1738] ;  /* 0x0017380001037983 */ /* 0x000ee80000300800 */
[----:B------:R-:W2:Y:S01]  /*1053b0*/  LDL.LU R14, [R1+0x1648] ;  /* 0x00164800010e7983 */ /* 0x000ea20000300800 */
[----:B------:R-:W-:-:S02]  /*1053c0*/  LOP3.LUT R29, R16, 0xffff, RZ, 0xc0, !PT ;  /* 0x0000ffff101d7812 */ /* 0x000fc400078ec0ff */
[----:B------:R-:W-:Y:S02]  /*1053d0*/  PRMT R16, R13, 0x4210, R10 ;  /* 0x000042100d107816 */ /* 0x000fe4000000000a */
[----:B------:R-:W-:Y:S02]  /*1053e0*/  PRMT R13, R24, 0x4210, R29 ;  /* 0x00004210180d7816 */ /* 0x000fe4000000001d */
[----:B------:R-:W0:Y:S01]  /*1053f0*/  LDS.128 R24, [R9] ;  /* 0x0000000009187984 */ /* 0x000e220000000c00 */
[----:B------:R-:W-:-:S03]  /*105400*/  IMAD.MOV.U32 R12, RZ, RZ, R4 ;  /* 0x000000ffff0c7224 */ /* 0x000fc600078e0004 */
[----:B--2---:R-:W-:Y:S04]  /*105410*/  STL.64 [R1+0x5b20], R14 ;  /* 0x005b200e01007387 */ /* 0x004fe80000100a00 */
[----:B------:R-:W2:Y:S04]  /*105420*/  LDL.LU.64 R4, [R1+0x2928] ;  /* 0x0029280001047983 */ /* 0x000ea80000300a00 */
[----:B0-----:R-:W-:Y:S04]  /*105430*/  STL.64 [R1+0x20], R24 ;  /* 0x0000201801007387 */ /* 0x001fe80000100a00 */
[----:B------:R0:W-:Y:S04]  /*105440*/  STL.64 [R1+0x28], R26 ;  /* 0x0000281a01007387 */ /* 0x0001e80000100a00 */
[----:B0-----:R-:W4:Y:S04]  /*105450*/  LDL.LU.64 R26, [R1+0x5b30] ;  /* 0x005b3000011a7983 */ /* 0x001f280000300a00 */
[----:B------:R-:W3:Y:S04]  /*105460*/  LDL.LU R25, [R1+0x5b28] ;  /* 0x005b280001197983 */ /* 0x000ee80000300800 */
[----:B------:R-:W2:Y:S04]  /*105470*/  LDL.LU.64 R6, [R1+0x2920] ;  /* 0x0029200001067983 */ /* 0x000ea80000300a00 */
[----:B--2---:R0:W-:Y:S04]  /*105480*/  STL.64 [R1+0x5ae8], R6 ;  /* 0x005ae80601007387 */ /* 0x0041e80000100a00 */
[----:B0-----:R-:W2:Y:S04]  /*105490*/  LDL.LU R6, [R1+0x1748] ;  /* 0x0017480001067983 */ /* 0x001ea80000300800 */
[----:B------:R-:W2:Y:S04]  /*1054a0*/  LDL.LU R7, [R1+0x173c] ;  /* 0x00173c0001077983 */ /* 0x000ea80000300800 */
[----:B------:R0:W-:Y:S04]  /*1054b0*/  STL.64 [R1+0x5ae0], R4 ;  /* 0x005ae00401007387 */ /* 0x0001e80000100a00 */
[----:B0-----:R-:W2:Y:S04]  /*1054c0*/  LDL.LU R5, [R1+0x3c4] ;  /* 0x0003c40001057983 */ /* 0x001ea80000300800 */
[----:B------:R-:W3:Y:S04]  /*1054d0*/  LDL.LU R24, [R1+0x820] ;  /* 0x0008200001187983 */ /* 0x000ee80000300800 */
[----:B----4-:R0:W-:Y:S01]  /*1054e0*/  STL.64 [R1+0x5af8], R26 ;  /* 0x005af81a01007387 */ /* 0x0101e20000100a00 */
[----:B------:R-:W-:-:S02]  /*1054f0*/  PRMT R14, R19, 0x4210, R2 ;  /* 0x00004210130e7816 */ /* 0x000fc40000000002 */
[----:B------:R-:W-:Y:S01]  /*105500*/  PRMT R15, R18, 0x4210, R0 ;  /* 0x00004210120f7816 */ /* 0x000fe20000000000 */
[----:B------:R-:W-:Y:S01]  /*105510*/  IMAD.MOV.U32 R4, RZ, RZ, R17 ;  /* 0x000000ffff047224 */ /* 0x000fe200078e0011 */
[----:B0-----:R-:W4:Y:S04]  /*105520*/  LDL.LU R26, [R1+0x7b8] ;  /* 0x0007b800011a7983 */ /* 0x001f280000300800 */
[----:B------:R-:W4:Y:S04]  /*105530*/  LDL.LU R27, [R1+0x16fc] ;  /* 0x0016fc00011b7983 */ /* 0x000f280000300800 */
[----:B---3--:R0:W-:Y:S02]  /*105540*/  STL.64 [R1+0x5af0], R24 ;  /* 0x005af01801007387 */ /* 0x0081e40000100a00 */
[----:B0-----:R-:W-:-:S02]  /*105550*/  IMAD.MOV.U32 R24, RZ, RZ, R16 ;  /* 0x000000ffff187224 */ /* 0x001fc400078e0010 */
[----:B------:R-:W3:Y:S04]  /*105560*/  LDL.LU R25, [R1+0x7b4] ;  /* 0x0007b40001197983 */ /* 0x000ee80000300800 */
[----:B------:R-:W0:Y:S01]  /*105570*/  LDS.128 R16, [R9+0x400] ;  /* 0x0004000009107984 */ /* 0x000e220000000c00 */
[----:B------:R-:W-:Y:S06]  /*105580*/  BAR.SYNC.DEFER_BLOCKING 0x0 ;  /* 0x0000000000007b1d */ /* 0x000fec0000010000 */
[----:B0-----:R0:W-:Y:S04]  /*105590*/  STL.64 [R1+0x10], R16 ;  /* 0x0000101001007387 */ /* 0x0011e80000100a00 */
[----:B------:R1:W-:Y:S04]  /*1055a0*/  STL.64 [R1+0x18], R18 ;  /* 0x0000181201007387 */ /* 0x0003e80000100a00 */
[----:B0-----:R-:W4:Y:S04]  /*1055b0*/  LDL.LU.64 R16, [R1+0x2918] ;  /* 0x0029180001107983 */ /* 0x001f280000300a00 */
[----:B-1----:R-:W3:Y:S04]  /*1055c0*/  LDL.LU.64 R18, [R1+0x2910] ;  /* 0x0029100001127983 */ /* 0x002ee80000300a00 */
[----:B------:R0:W-:Y:S01]  /*1055d0*/  STSM.16.M88.4 [R28], R12 ;  /* 0x0000000c1c007844 */ /* 0x0001e20000000200 */
[----:B------:R-:W-:-:S04]  /*1055e0*/  LOP3.LUT R22, R22, 0xffff, RZ, 0xc0, !PT ;  /* 0x0000ffff16167812 */ /* 0x000fc800078ec0ff */
[--C-:B------:R-:W-:Y:S02]  /*1055f0*/  PRMT R21, R21, 0x4210, R22.reuse ;  /* 0x0000421015157816 */ /* 0x100fe40000000016 */
[----:B--2---:R-:W-:Y:S02]  /*105600*/  PRMT R5, R6, 0x5210, R5 ;  /* 0x0000521006057816 */ /* 0x004fe40000000005 */
[----:B------:R-:W-:Y:S01]  /*105610*/  PRMT R6, R23, 0x5210, R22 ;  /* 0x0000521017067816 */ /* 0x000fe20000000016 */
[----:B---3--:R1:W-:Y:S04]  /*105620*/  STL.64 [R1+0x5b08], R18 ;  /* 0x005b081201007387 */ /* 0x0083e80000100a00 */
[----:B----4-:R2:W-:Y:S04]  /*105630*/  STL.64 [R1+0x5b00], R16 ;  /* 0x005b001001007387 */ /* 0x0105e80000100a00 */
[----:B0-----:R-:W3:Y:S04]  /*105640*/  LDL.LU.64 R14, [R1+0x5b20] ;  /* 0x005b2000010e7983 */ /* 0x001ee80000300a00 */
[----:B------:R-:W4:Y:S01]  /*105650*/  LDL.LU.64 R12, [R1+0x28e8] ;  /* 0x0028e800010c7983 */ /* 0x000f220000300a00 */
[----:B-1----:R-:W-:-:S02]  /*105660*/  IMAD.MOV.U32 R18, RZ, RZ, R21 ;  /* 0x000000ffff127224 */ /* 0x002fc400078e0015 */
[----:B--2---:R-:W-:Y:S02]  /*105670*/  IMAD.MOV.U32 R16, RZ, RZ, R24 ;  /* 0x000000ffff107224 */ /* 0x004fe400078e0018 */
[----:B------:R-:W-:Y:S02]  /*105680*/  IMAD.MOV.U32 R17, RZ, RZ, R4 ;  /* 0x000000ffff117224 */ /* 0x000fe400078e0004 */
[----:B------:R-:W-:Y:S01]  /*105690*/  IMAD.MOV.U32 R19, RZ, RZ, R20 ;  /* 0x000000ffff137224 */ /* 0x000fe200078e0014 */
[----:B------:R-:W-:Y:S01]  /*1056a0*/  PRMT R4, R11, 0x5210, R10 ;  /* 0x000052100b047816 */ /* 0x000fe2000000000a */
[----:B------:R-:W2:Y:S04]  /*1056b0*/  LDL.LU.64 R20, [R1+0x28e0] ;  /* 0x0028e00001147983 */ /* 0x000ea80000300a00 */
[----:B------:R-:W-:Y:S01]  /*1056c0*/  STSM.16.M88.4 [R28+0x200], R16 ;  /* 0x000200101c007844 */ /* 0x000fe20000000200 */
[----:B------:R-:W-:Y:S06]  /*1056d0*/  BAR.SYNC.DEFER_BLOCKING 0x0 ;  /* 0x0000000000007b1d */ /* 0x000fec0000010000 */
[----:B------:R-:W2:Y:S01]  /*1056e0*/  LDL.LU.64 R10, [R1+0x28d8] ;  /* 0x0028d800010a7983 */ /* 0x000ea20000300a00 */
[----:B------:R-:W-:-:S03]  /*1056f0*/  PRMT R7, R7, 0x5210, R25 ;  /* 0x0000521007077816 */ /* 0x000fc60000000019 */
[----:B------:R-:W2:Y:S04]  /*105700*/  LDL.LU.64 R22, [R1+0x28d0] ;  /* 0x0028d00001167983 */ /* 0x000ea80000300a00 */
[----:B------:R-:W0:Y:S01]  /*105710*/  LDS.128 R16, [R9] ;  /* 0x0000000009107984 */ /* 0x000e220000000c00 */
[----:B------:R-:W-:Y:S02]  /*105720*/  PRMT R24, R27, 0x5210, R26 ;  /* 0x000052101b187816 */ /* 0x000fe4000000001a */
[----:B------:R-:W-:Y:S02]  /*105730*/  PRMT R25, R3, 0x5210, R29 ;  /* 0x0000521003197816 */ /* 0x000fe4000000001d */
[----:B------:R-:W-:Y:S01]  /*105740*/  PRMT R27, R8, 0x5210, R0 ;  /* 0x00005210081b7816 */ /* 0x000fe20000000000 */
[----:B------:R-:W4:Y:S04]  /*105750*/  LDL.LU R29, [R1+0x5b18] ;  /* 0x005b1800011d7983 */ /* 0x000f280000300800 */
[----:B------:R-:W2:Y:S04]  /*105760*/  LDL.LU R8, [R1+0x5b14] ;  /* 0x005b140001087983 */ /* 0x000ea80000300800 */
[----:B0-----:R-:W-:Y:S04]  /*105770*/  STL.64 [R1+0x790], R16 ;  /* 0x0007901001007387 */ /* 0x001fe80000100a00 */
[----:B------:R-:W-:Y:S04]  /*105780*/  STL.64 [R1+0x798], R18 ;  /* 0x0007981201007387 */ /* 0x000fe80000100a00 */
[----:B------:R0:W1:Y:S01]  /*105790*/  LDS.128 R16, [R9+0x400] ;  /* 0x0004000009107984 */ /* 0x0000620000000c00 */
[----:B------:R-:W-:Y:S06]  /*1057a0*/  BAR.SYNC.DEFER_BLOCKING 0x0 ;  /* 0x0000000000007b1d */ /* 0x000fec0000010000 */
[----:B0-----:R-:W2:Y:S04]  /*1057b0*/  LDL.LU R9, [R1+0x5b10] ;  /* 0x005b100001097983 */ /* 0x001ea80000300800 */
[----:B-1----:R-:W-:Y:S04]  /*1057c0*/  STL.64 [R1+0x7a0], R16 ;  /* 0x0007a01001007387 */ /* 0x002fe80000100a00 */
[----:B------:R0:W-:Y:S04]  /*1057d0*/  STL.64 [R1+0x7a8], R18 ;  /* 0x0007a81201007387 */ /* 0x0001e80000100a00 */
[----:B0-----:R-:W2:Y:S04]  /*1057e0*/  LDL.LU.64 R18, [R1+0x5b08] ;  /* 0x005b080001127983 */ /* 0x001ea80000300a00 */
[----:B------:R-:W2:Y:S01]  /*1057f0*/  LDL.LU.64 R16, [R1+0x5b00] ;  /* 0x005b000001107983 */ /* 0x000ea20000300a00 */
[----:B---3--:R-:W-:-:S05]  /*105800*/  PRMT R26, R14, 0x5210, R2 ;  /* 0x000052100e1a7816 */ /* 0x008fca0000000002 */
[----:B------:R0:W-:Y:S04]  /*105810*/  STSM.16.M88.4 [R28], R24 ;  /* 0x000000181c007844 */ /* 0x0001e80000000200 */
[----:B------:R1:W-:Y:S01]  /*105820*/  STSM.16.M88.4 [R28+0x200], R4 ;  /* 0x000200041c007844 */ /* 0x0003e20000000200 */
[----:B------:R-:W-:Y:S06]  /*105830*/  BAR.SYNC.DEFER_BLOCKING 0x0 ;  /* 0x0000000000007b1d */ /* 0x000fec0000010000 */
[----:B0-----:R-:W3:Y:S04]  /*105840*/  LDL.LU.64 R26, [R1+0x5af8] ;  /* 0x005af800011a7983 */ /* 0x001ee80000300a00 */
[----:B------:R-:W3:Y:S04]  /*105850*/  LDL.LU.64 R24, [R1+0x5af0] ;  /* 0x005af00001187983 */ /* 0x000ee80000300a00 */
[----:B-1----:R-:W2:Y:S04]  /*105860*/  LDL.LU.64 R6, [R1+0x5ae8] ;  /* 0x005ae80001067983 */ /* 0x002ea80000300a00 */
[----:B------:R-:W3:Y:S01]  /*105870*/  LDL.LU.64 R4, [R1+0x5ae0] ;  /* 0x005ae00001047983 */ /* 0x000ee20000300a00 */
[----:B------:R-:W-:-:S03]  /*105880*/  PRMT R0, R15, 0x7770, RZ ;  /* 0x000077700f007816 */ /* 0x000fc600000000ff */
[----:B----4-:R-:W-:Y:S04]  /*105890*/  STL.64 [R1+0x5840], R28 ;  /* 0x0058401c01007387 */ /* 0x010fe80000100a00 */
[----:B---3--:R0:W-:Y:S02]  /*1058a0*/  @P6 STG.E.U8 desc[UR22][R4.64], R0 ;  /* 0x0000000004006986 */ /* 0x0081e4000c101116 */
[----:B0-----:R-:W-:-:S05]  /*1058b0*/  PRMT R0, R15, 0x7771, RZ ;  /* 0x000077710f007816 */ /* 0x001fca00000000ff */
[----:B--2---:R0:W-:Y:S02]  /*1058c0*/  @P0 STG.E.U8 desc[UR22][R6.64], R0 ;  /* 0x0000000006000986 */ /* 0x0041e4000c101116 */
[----:B0-----:R-:W-:-:S05]  /*1058d0*/  PRMT R0, R15, 0x7772, RZ ;  /* 0x000077720f007816 */ /* 0x001fca00000000ff */
[----:B------:R0:W-:Y:S02]  /*1058e0*/  @P1 STG.E.U8 desc[UR22][R16.64], R0 ;  /* 0x0000000010001986 */ /* 0x0001e4000c101116 */
[----:B0-----:R-:W-:-:S05]  /*1058f0*/  PRMT R0, R15, 0x7773, RZ ;  /* 0x000077730f007816 */ /* 0x001fca00000000ff */
[----:B------:R0:W-:Y:S01]  /*105900*/  @P2 STG.E.U8 desc[UR22][R18.64], R0 ;  /* 0x0000000012002986 */ /* 0x0001e2000c101116 */
[----:B------:R-:W-:Y:S02]  /*105910*/  LOP3.LUT P6, RZ, R25, 0x10000, RZ, 0xc0, !PT ;  /* 0x0001000019ff7812 */ /* 0x000fe400078cc0ff */
[----:B0-----:R-:W-:-:S05]  /*105920*/  PRMT R0, R24, 0x7770, RZ ;  /* 0x0000777018007816 */ /* 0x001fca00000000ff */
[----:B------:R0:W-:Y:S02]  /*105930*/  @P3 STG.E.U8 desc[UR22][R12.64], R0 ;  /* 0x000000000c003986 */ /* 0x0001e4000c101116 */
[----:B0-----:R-:W-:-:S05]  /*105940*/  PRMT R0, R24, 0x7771, RZ ;  /* 0x0000777118007816 */ /* 0x001fca00000000ff */
[----:B------:R0:W-:Y:S02]  /*105950*/  @P4 STG.E.U8 desc[UR22][R20.64], R0 ;  /* 0x0000000014004986 */ /* 0x0001e4000c101116 */
[----:B0-----:R-:W-:-:S05]  /*105960*/  PRMT R0, R24, 0x7772, RZ ;  /* 0x0000777218007816 */ /* 0x001fca00000000ff */
[----:B------:R0:W-:Y:S02]  /*105970*/  @P5 STG.E.U8 desc[UR22][R10.64], R0 ;  /* 0x000000000a005986 */ /* 0x0001e4000c101116 */
[----:B0-----:R-:W-:Y:S02]  /*105980*/  PRMT R0, R24, 0x7773, RZ ;  /* 0x0000777318007816 */ /* 0x001fe400000000ff */
[----:B------:R-:W2:Y:S04]  /*105990*/  LDL.LU.64 R10, [R1+0x28a8] ;  /* 0x0028a800010a7983 */ /* 0x000ea80000300a00 */
[----:B------:R0:W-:Y:S04]  /*1059a0*/  @P6 STG.E.U8 desc[UR22][R22.64], R0 ;  /* 0x0000000016006986 */ /* 0x0001e8000c101116 */
[----:B0-----:R-:W3:Y:S04]  /*1059b0*/  LDL.LU.64 R22, [R1+0x28a0] ;  /* 0x0028a00001167983 */ /* 0x001ee80000300a00 */
[----:B------:R-:W4:Y:S04]  /*1059c0*/  LDL.LU.64 R14, [R1+0x2898] ;  /* 0x00289800010e7983 */ /* 0x000f280000300a00 */
[----:B------:R-:W2:Y:S01]  /*1059d0*/  LDL.LU R24, [R1+0x854] ;  /* 0x0008540001187983 */ /* 0x000ea20000300800 */
[----:B------:R-:W-:-:S03]  /*1059e0*/  LOP3.LUT P3, RZ, R8, 0x800000, RZ, 0xc0, !PT ;  /* 0x0080000008ff7812 */ /* 0x000fc6000786c0ff */
[----:B------:R-:W4:Y:S04]  /*1059f0*/  LDL.LU.64 R18, [R1+0x2890] ;  /* 0x0028900001127983 */ /* 0x000f280000300a00 */
[----:B------:R-:W4:Y:S04]  /*105a00*/  LDL.LU.64 R12, [R1+0x2868] ;  /* 0x00286800010c7983 */ /* 0x000f280000300a00 */
[----:B------:R-:W4:Y:S04]  /*105a10*/  LDL.LU R0, [R1+0x824] ;  /* 0x0008240001007983 */ /* 0x000f280000300800 */
[----:B------:R-:W-:Y:S04]  /*105a20*/  STL [R1+0x54d4], R8 ;  /* 0x0054d40801007387 */ /* 0x000fe80000100800 */
[----:B------:R-:W-:Y:S04]  /*105a30*/  STL [R1+0x5a68], R9 ;  /* 0x005a680901007387 */ /* 0x000fe80000100800 */
[----:B------:R-:W4:Y:S01]  /*105a40*/  LDL.LU.64 R20, [R1+0x2860] ;  /* 0x0028600001147983 */ /* 0x000f220000300a00 */
[----:B--2---:R-:W-:-:S05]  /*105a50*/  PRMT R2, R24, 0x7770, RZ ;  /* 0x0000777018027816 */ /* 0x004fca00000000ff */
[----:B------:R0:W-:Y:S04]  /*105a60*/  @P3 STG.E.U8 desc[UR22][R10.64], R2 ;  /* 0x000000020a003986 */ /* 0x0001e8000c101116 */
[----:B0-----:R-:W2:Y:S04]  /*105a70*/  LDL.LU.64 R10, [R1+0x2828] ;  /* 0x00282800010a7983 */ /* 0x001ea80000300a00 */
[----:B--2---:R0:W-:Y:S04]  /*105a80*/  STL.64 [R1+0x5ad0], R10 ;  /* 0x005ad00a01007387 */ /* 0x0041e80000100a00 */
[----:B0-----:R-:W2:Y:S01]  /*105a90*/  LDL.LU.64 R10, [R1+0x2850] ;  /* 0x00285000010a7983 */ /* 0x001ea20000300a00 */
[----:B------:R-:W-:-:S02]  /*105aa0*/  LOP3.LUT P0, RZ, R26, 0x8, RZ, 0xc0, !PT ;  /* 0x000000081aff7812 */ /* 0x000fc4000780c0ff */
[----:B------:R-:W-:-:S11]  /*105ab0*/  LOP3.LUT R25, R25, 0xfffffeff, RZ, 0xc0, !PT ;  /* 0xfffffeff19197812 */ /* 0x000fd600078ec0ff */
[----:B------:R-:W-:Y:S02]  /*105ac0*/  @P0 LOP3.LUT R25, R25, 0x100, RZ, 0xfc, !PT ;  /* 0x0000010019190812 */ /* 0x000fe400078efcff */
[----:B------:R-:W-:Y:S02]  /*105ad0*/  LOP3.LUT P0, RZ, R26, 0x4, RZ, 0xc0, !PT ;  /* 0x000000041aff7812 */ /* 0x000fe4000780c0ff */
        /* <DEDUP_REMOVED lines=11> */
[----:B------:R-:W-:Y:S01]  /*105b90*/  LOP3.LUT P0, RZ, R8, 0x40000000, RZ, 0xc0, !PT ;  /* 0x4000000008ff7812 */ /* 0x000fe2000780c0ff */
[----:B--2---:R0:W-:Y:S04]  /*105ba0*/  STL.64 [R1+0x5ad8], R10 ;  /* 0x005ad80a01007387 */ /* 0x0041e80000100a00 */
[----:B0-----:R-:W2:Y:S01]  /*105bb0*/  LDL.LU.64 R10, [R1+0x2858] ;  /* 0x00285800010a7983 */ /* 0x001ea20000300a00 */
[----:B------:R-:W-:-:S07]  /*105bc0*/  LOP3.LUT R25, R25, 0xffffdfff, RZ, 0xc0, !PT ;  /* 0xffffdfff19197812 */ /* 0x000fce00078ec0ff */
[----:B------:R-:W-:Y:S02]  /*105bd0*/  @P0 LOP3.LUT R25, R25, 0x2000, RZ, 0xfc, !PT ;  /* 0x0000200019190812 */ /* 0x000fe400078efcff */
[C---:B------:R-:W-:Y:S02]  /*105be0*/  LOP3.LUT P0, RZ, R8.reuse, 0x20000000, RZ, 0xc0, !PT ;  /* 0x2000000008ff7812 */ /* 0x040fe4000780c0ff */
[----:B------:R-:W-:Y:S02]  /*105bf0*/  LOP3.LUT R25, R25, 0xffffbfff, RZ, 0xc0, !PT ;  /* 0xffffbfff19197812 */ /* 0x000fe400078ec0ff */
[C---:B------:R-:W-:Y:S02]  /*105c00*/  LOP3.LUT P4, RZ, R8.reuse, 0x1000000, RZ, 0xc0, !PT ;  /* 0x0100000008ff7812 */ /* 0x040fe4000788c0ff */
[----:B------:R-:W-:-:S07]  /*105c10*/  LOP3.LUT P5, RZ, R8, 0x2000000, RZ, 0xc0, !PT ;  /* 0x0200000008ff7812 */ /* 0x000fce00078ac0ff */
[----:B------:R-:W-:Y:S02]  /*105c20*/  @P0 LOP3.LUT R25, R25, 0x4000, RZ, 0xfc, !PT ;  /* 0x0000400019190812 */ /* 0x000fe400078efcff */
[----:B------:R-:W-:Y:S02]  /*105c30*/  LOP3.LUT P0, RZ, R8, 0x10000000, RZ, 0xc0, !PT ;  /* 0x1000000008ff7812 */ /* 0x000fe4000780c0ff */
[----:B------:R-:W-:Y:S02]  /*105c40*/  PRMT R2, R24, 0x7771, RZ ;  /* 0x0000777118027816 */ /* 0x000fe400000000ff */
[----:B------:R-:W-:Y:S02]  /*105c50*/  LOP3.LUT R25, R25, 0xffff7fff, RZ, 0xc0, !PT ;  /* 0xffff7fff19197812 */ /* 0x000fe400078ec0ff */
[----:B------:R-:W-:Y:S01]  /*105c60*/  LOP3.LUT P6, RZ, R8, 0x4000000, RZ, 0xc0, !PT ;  /* 0x0400000008ff7812 */ /* 0x000fe200078cc0ff */
[----:B---3--:R0:W-:Y:S06]  /*105c70*/  @P4 STG.E.U8 desc[UR22][R22.64], R2 ;  /* 0x0000000216004986 */ /* 0x0081ec000c101116 */
[----:B------:R-:W-:-:S02]  /*105c80*/  @P0 LOP3.LUT R25, R25, 0x8000, RZ, 0xfc, !PT ;  /* 0x0000800019190812 */ /* 0x000fc400078efcff */
[----:B------:R-:W-:Y:S02]  /*105c90*/  LOP3.LUT P0, RZ, R8, 0x8000000, RZ, 0xc0, !PT ;  /* 0x0800000008ff7812 */ /* 0x000fe4000780c0ff */
[----:B0-----:R-:W-:Y:S02]  /*105ca0*/  PRMT R2, R24, 0x7772, RZ ;  /* 0x0000777218027816 */ /* 0x001fe400000000ff */
[----:B----4-:R-:W-:Y:S01]  /*105cb0*/  PRMT R4, R0, 0x7770, RZ ;  /* 0x0000777000047816 */ /* 0x010fe200000000ff */
[----:B------:R-:W3:Y:S04]  /*105cc0*/  LDL.LU R22, [R1+0x858] ;  /* 0x0008580001167983 */ /* 0x000ee80000300800 */
[----:B------:R0:W-:Y:S04]  /*105cd0*/  @P5 STG.E.U8 desc[UR22][R14.64], R2 ;  /* 0x000000020e005986 */ /* 0x0001e8000c101116 */
[----:B------:R-:W4:Y:S04]  /*105ce0*/  LDL.LU.64 R8, [R1+0x2820] ;  /* 0x0028200001087983 */ /* 0x000f280000300a00 */
[----:B------:R-:W4:Y:S01]  /*105cf0*/  LDL.LU.64 R28, [R1+0x2818] ;  /* 0x00281800011c7983 */ /* 0x000f220000300a00 */
[----:B0-----:R-:W-:-:S05]  /*105d00*/  PRMT R2, R24, 0x7773, RZ ;  /* 0x0000777318027816 */ /* 0x001fca00000000ff */
[----:B------:R0:W-:Y:S04]  /*105d10*/  @P6 STG.E.U8 desc[UR22][R18.64], R2 ;  /* 0x0000000212006986 */ /* 0x0001e8000c101116 */
[----:B------:R1:W-:Y:S01]  /*105d20*/  @P0 STG.E.U8 desc[UR22][R12.64], R4 ;  /* 0x000000040c000986 */ /* 0x0003e2000c101116 */
[----:B------:R-:W-:-:S03]  /*105d30*/  LOP3.LUT P0, RZ, R25, 0x8000, RZ, 0xc0, !PT ;  /* 0x0000800019ff7812 */ /* 0x000fc6000780c0ff */
[----:B0-----:R-:W4:Y:S01]  /*105d40*/  LDL.LU.64 R2, [R1+0x2810] ;  /* 0x0028100001027983 */ /* 0x001f220000300a00 */
[----:B-1----:R-:W-:-:S03]  /*105d50*/  PRMT R12, R0, 0x7771, RZ ;  /* 0x00007771000c7816 */ /* 0x002fc600000000ff */
[----:B------:R-:W4:Y:S04]  /*105d60*/  LDL.LU R24, [R1+0x828] ;  /* 0x0008280001187983 */ /* 0x000f280000300800 */
[----:B------:R-:W4:Y:S04]  /*105d70*/  LDL.LU.64 R4, [R1+0x27e8] ;  /* 0x0027e80001047983 */ /* 0x000f280000300a00 */
[----:B------:R-:W4:Y:S04]  /*105d80*/  LDL.LU.64 R6, [R1+0x27e0] ;  /* 0x0027e00001067983 */ /* 0x000f280000300a00 */
[----:B------:R0:W-:Y:S01]  /*105d90*/  @P0 STG.E.U8 desc[UR22][R20.64], R12 ;  /* 0x0000000c14000986 */ /* 0x0001e2000c101116 */
[----:B------:R-:W-:-:S03]  /*105da0*/  LOP3.LUT P0, RZ, R25, 0x4000, RZ, 0xc0, !PT ;  /* 0x0000400019ff7812 */ /* 0x000fc6000780c0ff */
[----:B------:R-:W4:Y:S04]  /*105db0*/  LDL.LU.64 R16, [R1+0x27d8] ;  /* 0x0027d80001107983 */ /* 0x000f280000300a00 */
[----:B------:R-:W4:Y:S04]  /*105dc0*/  LDL.LU.64 R14, [R1+0x27d0] ;  /* 0x0027d000010e7983 */ /* 0x000f280000300a00 */
[----:B------:R-:W4:Y:S04]  /*105dd0*/  LDL.LU R23, [R1+0x85c] ;  /* 0x00085c0001177983 */ /* 0x000f280000300800 */
[----:B------:R-:W4:Y:S01]  /*105de0*/  LDL.LU.64 R18, [R1+0x27a8] ;  /* 0x0027a80001127983 */ /* 0x000f220000300a00 */
[----:B0-----:R-:W-:-:S03]  /*105df0*/  PRMT R20, R0, 0x7772, RZ ;  /* 0x0000777200147816 */ /* 0x001fc600000000ff */
[----:B------:R-:W4:Y:S04]  /*105e00*/  LDL.LU.64 R12, [R1+0x27a0] ;  /* 0x0027a000010c7983 */ /* 0x000f280000300a00 */
[----:B--2---:R0:W-:Y:S04]  /*105e10*/  @P0 STG.E.U8 desc[UR22][R10.64], R20 ;  /* 0x000000140a000986 */ /* 0x0041e8000c101116 */
[----:B0-----:R-:W2:Y:S01]  /*105e20*/  LDL.LU.64 R10, [R1+0x5ad8] ;  /* 0x005ad800010a7983 */ /* 0x001ea20000300a00 */
[C---:B------:R-:W-:Y:S02]  /*105e30*/  LOP3.LUT P0, RZ, R25.reuse, 0x2000, RZ, 0xc0, !PT ;  /* 0x0000200019ff7812 */ /* 0x040fe4000780c0ff */
[----:B------:R-:W-:Y:S01]  /*105e40*/  PRMT R0, R0, 0x7773, RZ ;  /* 0x0000777300007816 */ /* 0x000fe200000000ff */
[----:B------:R-:W4:Y:S10]  /*105e50*/  LDL.LU.64 R20, [R1+0x2798] ;  /* 0x0027980001147983 */ /* 0x000f340000300a00 */
[----:B--2---:R0:W-:Y:S04]  /*105e60*/  @P0 STG.E.U8 desc[UR22][R10.64], R0 ;  /* 0x000000000a000986 */ /* 0x0041e8000c101116 */
[----:B0-----:R-:W2:Y:S01]  /*105e70*/  LDL.LU.64 R10, [R1+0x5ad0] ;  /* 0x005ad000010a7983 */ /* 0x001ea20000300a00 */
[----:B------:R-:W-:-:S02]  /*105e80*/  LOP3.LUT P0, RZ, R25, 0x1000, RZ, 0xc0, !PT ;  /* 0x0000100019ff7812 */ /* 0x000fc4000780c0ff */
[----:B---3--:R-:W-:Y:S02]  /*105e90*/  PRMT R0, R22, 0x7770, RZ ;  /* 0x0000777016007816 */ /* 0x008fe400000000ff */
[C---:B------:R-:W-:Y:S02]  /*105ea0*/  LOP3.LUT P1, RZ, R26.reuse, 0x10, RZ, 0xc0, !PT ;  /* 0x000000101aff7812 */ /* 0x040fe4000782c0ff */
[----:B------:R-:W-:-:S07]  /*105eb0*/  LOP3.LUT P2, RZ, R26, 0x20, RZ, 0xc0, !PT ;  /* 0x000000201aff7812 */ /* 0x000fce000784c0ff */
[----:B--2---:R0:W-:Y:S01]  /*105ec0*/  @P0 STG.E.U8 desc[UR22][R10.64], R0 ;  /* 0x000000000a000986 */ /* 0x0041e2000c101116 */
[C---:B------:R-:W-:Y:S02]  /*105ed0*/  LOP3.LUT P0, RZ, R25.reuse, 0x800, RZ, 0xc0, !PT ;  /* 0x0000080019ff7812 */ /* 0x040fe4000780c0ff */
[----:B0-----:R-:W-:Y:S01]  /*105ee0*/  PRMT R0, R22, 0x7771, RZ ;  /* 0x0000777116007816 */ /* 0x001fe200000000ff */
[----:B------:R-:W2:Y:S10]  /*105ef0*/  LDL.LU R10, [R1+0x5ac8] ;  /* 0x005ac800010a7983 */ /* 0x000eb40000300800 */
[----:B----4-:R0:W-:Y:S01]  /*105f00*/  @P0 STG.E.U8 desc[UR22][R8.64], R0 ;  /* 0x0000000008000986 */ /* 0x0101e2000c101116 */
[----:B------:R-:W-:-:S02]  /*105f10*/  LOP3.LUT P0, RZ, R25, 0x400, RZ, 0xc0, !PT ;  /* 0x0000040019ff7812 */ /* 0x000fc4000780c0ff */
[----:B0-----:R-:W-:-:S11]  /*105f20*/  PRMT R0, R22, 0x7772, RZ ;  /* 0x0000777216007816 */ /* 0x001fd600000000ff */
[----:B------:R0:W-:Y:S01]  /*105f30*/  @P0 STG.E.U8 desc[UR22][R28.64], R0 ;  /* 0x000000001c000986 */ /* 0x0001e2000c101116 */
[----:B------:R-:W-:Y:S02]  /*105f40*/  LOP3.LUT P0, RZ, R25, 0x200, RZ, 0xc0, !PT ;  /* 0x0000020019ff7812 */ /* 0x000fe4000780c0ff */
[----:B0-----:R-:W-:-:S11]  /*105f50*/  PRMT R0, R22, 0x7773, RZ ;  /* 0x0000777316007816 */ /* 0x001fd600000000ff */
[----:B------:R0:W-:Y:S01]  /*105f60*/  @P0 STG.E.U8 desc[UR22][R2.64], R0 ;  /* 0x0000000002000986 */ /* 0x0001e2000c101116 */
[----:B------:R-:W-:Y:S02]  /*105f70*/  LOP3.LUT P0, RZ, R25, 0x100, RZ, 0xc0, !PT ;  /* 0x0000010019ff7812 */ /* 0x000fe4000780c0ff */
[----:B0-----:R-:W-:-:S11]  /*105f80*/  PRMT R0, R24, 0x7770, RZ ;  /* 0x0000777018007816 */ /* 0x001fd600000000ff */
[----:B------:R0:W-:Y:S02]  /*105f90*/  @P0 STG.E.U8 desc[UR22][R4.64], R0 ;  /* 0x0000000004000986 */ /* 0x0001e4000c101116 */
[----:B0-----:R-:W-:-:S05]  /*105fa0*/  PRMT R0, R24, 0x7771, RZ ;  /* 0x0000777118007816 */ /* 0x001fca00000000ff */
[----:B------:R0:W-:Y:S02]  /*105fb0*/  @P1 STG.E.U8 desc[UR22][R6.64], R0 ;  /* 0x0000000006001986 */ /* 0x0001e4000c101116 */
[----:B0-----:R-:W-:-:S05]  /*105fc0*/  PRMT R0, R24, 0x7772, RZ ;  /* 0x0000777218007816 */ /* 0x001fca00000000ff */
[----:B------:R0:W-:Y:S04]  /*105fd0*/  @P2 STG.E.U8 desc[UR22][R16.64], R0 ;  /* 0x0000000010002986 */ /* 0x0001e8000c101116 */
[----:B0-----:R-:W3:Y:S01]  /*105fe0*/  LDL.LU.64 R16, [R1+0x2790] ;  /* 0x0027900001107983 */ /* 0x001ee20000300a00 */
[C---:B------:R-:W-:Y:S02]  /*105ff0*/  LOP3.LUT P3, RZ, R26.reuse, 0x40, RZ, 0xc0, !PT ;  /* 0x000000401aff7812 */ /* 0x040fe4000786c0ff */
[----:B------:R-:W-:Y:S02]  /*106000*/  LOP3.LUT P4, RZ, R26, 0x80, RZ, 0xc0, !PT ;  /* 0x000000801aff7812 */ /* 0x000fe4000788c0ff */
[----:B------:R-:W-:Y:S02]  /*106010*/  PRMT R0, R24, 0x7773, RZ ;  /* 0x0000777318007816 */ /* 0x000fe400000000ff */
[----:B------:R-:W-:-:S02]  /*106020*/  LOP3.LUT P5, RZ, R26, 0x100, RZ, 0xc0, !PT ;  /* 0x000001001aff7812 */ /* 0x000fc400078ac0ff */
[----:B------:R-:W-:-:S05]  /*106030*/  LOP3.LUT P6, RZ, R26, 0x200, RZ, 0xc0, !PT ;  /* 0x000002001aff7812 */ /* 0x000fca00078cc0ff */
[----:B------:R0:W-:Y:S01]  /*106040*/  @P3 STG.E.U8 desc[UR22][R14.64], R0 ;  /* 0x000000000e003986 */ /* 0x0001e2000c101116 */
[----:B------:R-:W-:Y:S02]  /*106050*/  LOP3.LUT P3, RZ, R26, 0x400, RZ, 0xc0, !PT ;  /* 0x000004001aff7812 */ /* 0x000fe4000786c0ff */
[C---:B0-----:R-:W-:Y:S01]  /*106060*/  PRMT R0, R23.reuse, 0x7770, RZ ;  /* 0x0000777017007816 */ /* 0x041fe200000000ff */
[----:B------:R-:W4:Y:S04]  /*106070*/  LDL.LU.64 R14, [R1+0x2768] ;  /* 0x00276800010e7983 */ /* 0x000f280000300a00 */
[----:B------:R0:W-:Y:S01]  /*106080*/  @P4 STG.E.U8 desc[UR22][R18.64], R0 ;  /* 0x0000000012004986 */ /* 0x0001e2000c101116 */
[C---:B------:R-:W-:Y:S02]  /*106090*/  PRMT R2, R23.reuse, 0x7773, RZ ;  /* 0x0000777317027816 */ /* 0x040fe400000000ff */
[C---:B0-----:R-:W-:Y:S01]  /*1060a0*/  PRMT R0, R23.reuse, 0x7771, RZ ;  /* 0x0000777117007816 */ /* 0x041fe200000000ff */
[----:B------:R-:W2:Y:S04]  /*1060b0*/  LDL.LU.64 R18, [R1+0x2760] ;  /* 0x0027600001127983 */ /* 0x000ea80000300a00 */
[----:B------:R0:W-:Y:S02]  /*1060c0*/  @P5 STG.E.U8 desc[UR22][R12.64], R0 ;  /* 0x000000000c005986 */ /* 0x0001e4000c101116 */
[----:B0-----:R-:W-:-:S02]  /*1060d0*/  PRMT R0, R23, 0x7772, RZ ;  /* 0x0000777217007816 */ /* 0x001fc400000000ff */
[----:B------:R-:W2:Y:S04]  /*1060e0*/  LDL.LU.64 R12, [R1+0x2758] ;  /* 0x00275800010c7983 */ /* 0x000ea80000300a00 */
[----:B------:R-:W4:Y:S04]  /*1060f0*/  LDL.LU R24, [R1+0x82c] ;  /* 0x00082c0001187983 */ /* 0x000f280000300800 */
[----:B------:R0:W-:Y:S04]  /*106100*/  @P6 STG.E.U8 desc[UR22][R20.64], R0 ;  /* 0x0000000014006986 */ /* 0x0001e8000c101116 */
[----:B0-----:R-:W2:Y:S04]  /*106110*/  LDL.LU.64 R20, [R1+0x2750] ;  /* 0x0027500001147983 */ /* 0x001ea80000300a00 */
[----:B------:R-:W2:Y:S04]  /*106120*/  LDL.LU R0, [R1+0x860] ;  /* 0x0008600001007983 */ /* 0x000ea80000300800 */
[----:B------:R-:W2:Y:S04]  /*106130*/  LDL.LU.64 R22, [R1+0x2738] ;  /* 0x0027380001167983 */ /* 0x000ea80000300a00 */
[----:B---3--:R0:W-:Y:S04]  /*106140*/  @P3 STG.E.U8 desc[UR22][R16.64], R2 ;  /* 0x0000000210003986 */ /* 0x0081e8000c101116 */
[----:B0-----:R-:W3:Y:S04]  /*106150*/  LDL.LU R16, [R1+0x840] ;  /* 0x0008400001107983 */ /* 0x001ee80000300800 */
[----:B------:R-:W4:Y:S04]  /*106160*/  LDL.LU.64 R8, [R1+0x26f8] ;  /* 0x0026f80001087983 */ /* 0x000f280000300a00 */
[----:B----4-:R0:W-:Y:S04]  /*106170*/  STL.64 [R1+0x5aa8], R8 ;  /* 0x005aa80801007387 */ /* 0x0101e80000100a00 */
[----:B0-----:R-:W4:Y:S04]  /*106180*/  LDL.LU.64 R8, [R1+0x2720] ;  /* 0x0027200001087983 */ /* 0x001f280000300a00 */
[----:B----4-:R0:W-:Y:S04]  /*106190*/  STL.64 [R1+0x5ab8], R8 ;  /* 0x005ab80801007387 */ /* 0x0101e80000100a00 */
[----:B0-----:R-:W4:Y:S01]  /*1061a0*/  LDL.LU.64 R8, [R1+0x2728] ;  /* 0x0027280001087983 */ /* 0x001f220000300a00 */
        /* <DEDUP_REMOVED lines=15> */
[C---:B------:R-:W-:Y:S01]  /*1062a0*/  LOP3.LUT P0, RZ, R26.reuse, 0x20000, RZ, 0xc0, !PT ;  /* 0x000200001aff7812 */ /* 0x040fe2000780c0ff */
[----:B----4-:R0:W-:Y:S04]  /*1062b0*/  STL.64 [R1+0x5ac0], R8 ;  /* 0x005ac00801007387 */ /* 0x0101e80000100a00 */
[----:B0-----:R-:W4:Y:S01]  /*1062c0*/  LDL.LU.64 R8, [R1+0x2730] ;  /* 0x0027300001087983 */ /* 0x001f220000300a00 */
[----:B------:R-:W-:Y:S02]  /*1062d0*/  LOP3.LUT R25, R25, 0xffffffdf, RZ, 0xc0, !PT ;  /* 0xffffffdf19197812 */ /* 0x000fe400078ec0ff */
[----:B------:R-:W-:-:S02]  /*1062e0*/  LOP3.LUT P4, RZ, R26, 0x800, RZ, 0xc0, !PT ;  /* 0x000008001aff7812 */ /* 0x000fc4000788c0ff */
[----:B------:R-:W-:Y:S02]  /*1062f0*/  LOP3.LUT P5, RZ, R26, 0x1000, RZ, 0xc0, !PT ;  /* 0x000010001aff7812 */ /* 0x000fe400078ac0ff */
[----:B------:R-:W-:Y:S02]  /*106300*/  PRMT R2, R24, 0x7770, RZ ;  /* 0x0000777018027816 */ /* 0x000fe400000000ff */
[----:B------:R-:W-:Y:S02]  /*106310*/  @P0 LOP3.LUT R25, R25, 0x20, RZ, 0xfc, !PT ;  /* 0x0000002019190812 */ /* 0x000fe400078efcff */
[C---:B------:R-:W-:Y:S02]  /*106320*/  LOP3.LUT P0, RZ, R26.reuse, 0x10000, RZ, 0xc0, !PT ;  /* 0x000100001aff7812 */ /* 0x040fe4000780c0ff */
[----:B------:R-:W-:Y:S02]  /*106330*/  LOP3.LUT P6, RZ, R26, 0x2000, RZ, 0xc0, !PT ;  /* 0x000020001aff7812 */ /* 0x000fe400078cc0ff */
[----:B------:R-:W-:-:S02]  /*106340*/  PRMT R4, R24, 0x7773, RZ ;  /* 0x0000777318047816 */ /* 0x000fc400000000ff */
[----:B------:R-:W-:Y:S01]  /*106350*/  LOP3.LUT R25, R25, 0xffffffbf, RZ, 0xc0, !PT ;  /* 0xffffffbf19197812 */ /* 0x000fe200078ec0ff */
[----:B------:R-:W3:Y:S06]  /*106360*/  LDL.LU.64 R28, [R1+0x26f0] ;  /* 0x0026f000011c7983 */ /* 0x000eec0000300a00 */
[----:B------:R-:W-:Y:S02]  /*106370*/  @P0 LOP3.LUT R25, R25, 0x40, RZ, 0xfc, !PT ;  /* 0x0000004019190812 */ /* 0x000fe400078efcff */
[----:B------:R-:W-:Y:S02]  /*106380*/  LOP3.LUT P0, RZ, R26, 0x8000, RZ, 0xc0, !PT ;  /* 0x000080001aff7812 */ /* 0x000fe4000780c0ff */
[----:B------:R-:W-:Y:S01]  /*106390*/  LOP3.LUT R25, R25, 0xffffff7f, RZ, 0xc0, !PT ;  /* 0xffffff7f19197812 */ /* 0x000fe200078ec0ff */
[----:B------:R0:W-:Y:S10]  /*1063a0*/  @P4 STG.E.U8 desc[UR22][R14.64], R2 ;  /* 0x000000020e004986 */ /* 0x0001f4000c101116 */
[----:B------:R-:W-:-:S02]  /*1063b0*/  @P0 LOP3.LUT R25, R25, 0x80, RZ, 0xfc, !PT ;  /* 0x0000008019190812 */ /* 0x000fc400078efcff */
[----:B------:R-:W-:Y:S02]  /*1063c0*/  LOP3.LUT P0, RZ, R26, 0x4000, RZ, 0xc0, !PT ;  /* 0x000040001aff7812 */ /* 0x000fe4000780c0ff */
[----:B0-----:R-:W-:-:S05]  /*1063d0*/  PRMT R2, R24, 0x7771, RZ ;  /* 0x0000777118027816 */ /* 0x001fca00000000ff */
[----:B--2---:R0:W-:Y:S02]  /*1063e0*/  @P5 STG.E.U8 desc[UR22][R18.64], R2 ;  /* 0x0000000212005986 */ /* 0x0041e4000c101116 */
[----:B0-----:R-:W-:-:S05]  /*1063f0*/  PRMT R2, R24, 0x7772, RZ ;  /* 0x0000777218027816 */ /* 0x001fca00000000ff */
[----:B------:R0:W-:Y:S04]  /*106400*/  @P6 STG.E.U8 desc[UR22][R12.64], R2 ;  /* 0x000000020c006986 */ /* 0x0001e8000c101116 */
[----:B------:R1:W-:Y:S01]  /*106410*/  @P0 STG.E.U8 desc[UR22][R20.64], R4 ;  /* 0x0000000414000986 */ /* 0x0003e2000c101116 */
[C---:B------:R-:W-:Y:S02]  /*106420*/  LOP3.LUT P0, RZ, R25.reuse, 0x80, RZ, 0xc0, !PT ;  /* 0x0000008019ff7812 */ /* 0x040fe4000780c0ff */
[----:B0-----:R-:W-:Y:S01]  /*106430*/  PRMT R12, R0, 0x7770, RZ ;  /* 0x00007770000c7816 */ /* 0x001fe200000000ff */
[----:B------:R-:W2:Y:S04]  /*106440*/  LDL.LU.64 R2, [R1+0x26e8] ;  /* 0x0026e80001027983 */ /* 0x000ea80000300a00 */
[----:B------:R-:W2:Y:S04]  /*106450*/  LDL.LU R11, [R1+0x864] ;  /* 0x00086400010b7983 */ /* 0x000ea80000300800 */
[----:B-1----:R-:W2:Y:S04]  /*106460*/  LDL.LU.64 R4, [R1+0x26e0] ;  /* 0x0026e00001047983 */ /* 0x002ea80000300a00 */
[----:B------:R-:W2:Y:S04]  /*106470*/  LDL.LU.64 R6, [R1+0x26b8] ;  /* 0x0026b80001067983 */ /* 0x000ea80000300a00 */
[----:B------:R0:W-:Y:S01]  /*106480*/  @P0 STG.E.U8 desc[UR22][R22.64], R12 ;  /* 0x0000000c16000986 */ /* 0x0001e2000c101116 */
[----:B------:R-:W-:-:S03]  /*106490*/  LOP3.LUT P0, RZ, R25, 0x40, RZ, 0xc0, !PT ;  /* 0x0000004019ff7812 */ /* 0x000fc6000780c0ff */
[----:B------:R-:W2:Y:S04]  /*1064a0*/  LDL.LU.64 R14, [R1+0x26b0] ;  /* 0x0026b000010e7983 */ /* 0x000ea80000300a00 */
[----:B------:R-:W2:Y:S01]  /*1064b0*/  LDL.LU.64 R18, [R1+0x26a8] ;  /* 0x0026a80001127983 */ /* 0x000ea20000300a00 */
[----:B0-----:R-:W-:-:S03]  /*1064c0*/  PRMT R22, R0, 0x7771, RZ ;  /* 0x0000777100167816 */ /* 0x001fc600000000ff */
[----:B------:R-:W2:Y:S04]  /*1064d0*/  LDL.LU.64 R12, [R1+0x26a0] ;  /* 0x0026a000010c7983 */ /* 0x000ea80000300a00 */
[----:B------:R-:W2:Y:S04]  /*1064e0*/  LDL.LU.64 R20, [R1+0x2668] ;  /* 0x0026680001147983 */ /* 0x000ea80000300a00 */
[----:B------:R-:W2:Y:S04]  /*1064f0*/  LDL.LU R17, [R1+0x844] ;  /* 0x0008440001117983 */ /* 0x000ea80000300800 */
[----:B----4-:R0:W-:Y:S04]  /*106500*/  @P0 STG.E.U8 desc[UR22][R8.64], R22 ;  /* 0x0000001608000986 */ /* 0x0101e8000c101116 */
[----:B0-----:R-:W4:Y:S01]  /*106510*/  LDL.LU.64 R8, [R1+0x5ac0] ;  /* 0x005ac00001087983 */ /* 0x001f220000300a00 */
[----:B------:R-:W-:-:S02]  /*106520*/  LOP3.LUT P0, RZ, R25, 0x20, RZ, 0xc0, !PT ;  /* 0x0000002019ff7812 */ /* 0x000fc4000780c0ff */
[C---:B------:R-:W-:Y:S01]  /*106530*/  PRMT R24, R0.reuse, 0x7772, RZ ;  /* 0x0000777200187816 */ /* 0x040fe200000000ff */
[----:B------:R-:W2:Y:S01]  /*106540*/  LDL.LU.64 R22, [R1+0x2660] ;  /* 0x0026600001167983 */ /* 0x000ea20000300a00 */
[----:B------:R-:W-:-:S09]  /*106550*/  PRMT R0, R0, 0x7773, RZ ;  /* 0x0000777300007816 */ /* 0x000fd200000000ff */
[----:B----4-:R0:W-:Y:S04]  /*106560*/  @P0 STG.E.U8 desc[UR22][R8.64], R24 ;  /* 0x0000001808000986 */ /* 0x0101e8000c101116 */
[----:B0-----:R-:W4:Y:S01]  /*106570*/  LDL.LU.64 R8, [R1+0x5ab8] ;  /* 0x005ab80001087983 */ /* 0x001f220000300a00 */
[----:B------:R-:W-:-:S03]  /*106580*/  LOP3.LUT P0, RZ, R25, 0x10, RZ, 0xc0, !PT ;  /* 0x0000001019ff7812 */ /* 0x000fc6000780c0ff */
[----:B------:R-:W2:Y:S10]  /*106590*/  LDL.LU R24, [R1+0x5ab0] ;  /* 0x005ab00001187983 */ /* 0x000eb40000300800 */
[----:B----4-:R0:W-:Y:S04]  /*1065a0*/  @P0 STG.E.U8 desc[UR22][R8.64], R0 ;  /* 0x0000000008000986 */ /* 0x0101e8000c101116 */
[----:B0-----:R-:W4:Y:S01]  /*1065b0*/  LDL.LU.64 R8, [R1+0x5aa8] ;  /* 0x005aa80001087983 */ /* 0x001f220000300a00 */
[----:B------:R-:W-:-:S02]  /*1065c0*/  LOP3.LUT P0, RZ, R25, 0x8, RZ, 0xc0, !PT ;  /* 0x0000000819ff7812 */ /* 0x000fc4000780c0ff */
[----:B---3--:R-:W-:Y:S02]  /*1065d0*/  PRMT R0, R16, 0x7770, RZ ;  /* 0x0000777010007816 */ /* 0x008fe400000000ff */
[C---:B------:R-:W-:Y:S02]  /*1065e0*/  LOP3.LUT P1, RZ, R26.reuse, 0x800000, RZ, 0xc0, !PT ;  /* 0x008000001aff7812 */ /* 0x040fe4000782c0ff */
[C---:B------:R-:W-:Y:S02]  /*1065f0*/  LOP3.LUT P2, RZ, R26.reuse, 0x1000000, RZ, 0xc0, !PT ;  /* 0x010000001aff7812 */ /* 0x040fe4000784c0ff */
[C---:B------:R-:W-:Y:S02]  /*106600*/  LOP3.LUT P3, RZ, R26.reuse, 0x2000000, RZ, 0xc0, !PT ;  /* 0x020000001aff7812 */ /* 0x040fe4000786c0ff */
[C---:B------:R-:W-:Y:S02]  /*106610*/  LOP3.LUT P4, RZ, R26.reuse, 0x4000000, RZ, 0xc0, !PT ;  /* 0x040000001aff7812 */ /* 0x040fe4000788c0ff */
[----:B------:R-:W-:-:S02]  /*106620*/  LOP3.LUT P5, RZ, R26, 0x8000000, RZ, 0xc0, !PT ;  /* 0x080000001aff7812 */ /* 0x000fc400078ac0ff */
[----:B------:R-:W-:Y:S01]  /*106630*/  LOP3.LUT P6, RZ, R26, 0x10000000, RZ, 0xc0, !PT ;  /* 0x100000001aff7812 */ /* 0x000fe200078cc0ff */
[----:B----4-:R0:W-:Y:S01]  /*106640*/  @P0 STG.E.U8 desc[UR22][R8.64], R0 ;  /* 0x0000000008000986 */ /* 0x0101e2000c101116 */
[----:B------:R-:W-:Y:S02]  /*106650*/  LOP3.LUT P0, RZ, R25, 0x4, RZ, 0xc0, !PT ;  /* 0x0000000419ff7812 */ /* 0x000fe4000780c0ff */
[----:B0-----:R-:W-:-:S11]  /*106660*/  PRMT R0, R16, 0x7771, RZ ;  /* 0x0000777110007816 */ /* 0x001fd600000000ff */
[----:B------:R0:W-:Y:S01]  /*106670*/  @P0 STG.E.U8 desc[UR22][R28.64], R0 ;  /* 0x000000001c000986 */ /* 0x0001e2000c101116 */
[----:B------:R-:W-:Y:S02]  /*106680*/  LOP3.LUT P0, RZ, R25, 0x2, RZ, 0xc0, !PT ;  /* 0x0000000219ff7812 */ /* 0x000fe4000780c0ff */
[----:B0-----:R-:W-:-:S11]  /*106690*/  PRMT R0, R16, 0x7772, RZ ;  /* 0x0000777210007816 */ /* 0x001fd600000000ff */
[----:B--2---:R0:W-:Y:S01]  /*1066a0*/  @P0 STG.E.U8 desc[UR22][R2.64], R0 ;  /* 0x0000000002000986 */ /* 0x0041e2000c101116 */
[----:B------:R-:W-:-:S03]  /*1066b0*/  LOP3.LUT P0, RZ, R25, 0x1, RZ, 0xc0, !PT ;  /* 0x0000000119ff7812 */ /* 0x000fc6000780c0ff */
[----:B------:R-:W2:Y:S01]  /*1066c0*/  LDL.LU R25, [R1+0x5aa0] ;  /* 0x005aa00001197983 */ /* 0x000ea20000300800 */
[----:B0-----:R-:W-:Y:S02]  /*1066d0*/  PRMT R0, R16, 0x7773, RZ ;  /* 0x0000777310007816 */ /* 0x001fe400000000ff */
[----:B------:R-:W-:-:S07]  /*1066e0*/  PRMT R2, R11, 0x7771, RZ ;  /* 0x000077710b027816 */ /* 0x000fce00000000ff */
[----:B------:R0:W-:Y:S02]  /*1066f0*/  @P0 STG.E.U8 desc[UR22][R4.64], R0 ;  /* 0x0000000004000986 */ /* 0x0001e4000c101116 */
[----:B0-----:R-:W-:-:S05]  /*106700*/  PRMT R0, R11, 0x7770, RZ ;  /* 0x000077700b007816 */ /* 0x001fca00000000ff */
[----:B------:R0:W-:Y:S04]  /*106710*/  @P1 STG.E.U8 desc[UR22][R6.64], R0 ;  /* 0x0000000006001986 */ /* 0x0001e8000c101116 */
[----:B------:R1:W-:Y:S04]  /*106720*/  @P2 STG.E.U8 desc[UR22][R14.64], R2 ;  /* 0x000000020e002986 */ /* 0x0003e8000c101116 */
[----:B0-----:R-:W3:Y:S01]  /*106730*/  LDL.LU R0, [R1+0x4] ;  /* 0x0000040001007983 */ /* 0x001ee20000300800 */
[----:B-1----:R-:W-:-:S05]  /*106740*/  PRMT R2, R11, 0x7772, RZ ;  /* 0x000077720b027816 */ /* 0x002fca00000000ff */
[----:B------:R0:W-:Y:S02]  /*106750*/  @P3 STG.E.U8 desc[UR22][R18.64], R2 ;  /* 0x0000000212003986 */ /* 0x0001e4000c101116 */
[----:B0-----:R-:W-:-:S05]  /*106760*/  PRMT R2, R11, 0x7773, RZ ;  /* 0x000077730b027816 */ /* 0x001fca00000000ff */
[----:B------:R0:W-:Y:S02]  /*106770*/  @P4 STG.E.U8 desc[UR22][R12.64], R2 ;  /* 0x000000020c004986 */ /* 0x0001e4000c101116 */
[----:B0-----:R-:W-:-:S05]  /*106780*/  PRMT R2, R17, 0x7770, RZ ;  /* 0x0000777011027816 */ /* 0x001fca00000000ff */
[----:B------:R0:W-:Y:S02]  /*106790*/  @P5 STG.E.U8 desc[UR22][R20.64], R2 ;  /* 0x0000000214005986 */ /* 0x0001e4000c101116 */
[----:B0-----:R-:W-:Y:S02]  /*1067a0*/  PRMT R2, R17, 0x7771, RZ ;  /* 0x0000777111027816 */ /* 0x001fe400000000ff */
[----:B------:R-:W4:Y:S04]  /*1067b0*/  LDL.LU.64 R20, [R1+0x2688] ;  /* 0x0026880001147983 */ /* 0x000f280000300a00 */
[----:B------:R0:W-:Y:S04]  /*1067c0*/  @P6 STG.E.U8 desc[UR22][R22.64], R2 ;  /* 0x0000000216006986 */ /* 0x0001e8000c101116 */
[----:B0-----:R-:W2:Y:S01]  /*1067d0*/  LDL.LU.64 R22, [R1+0x2680] ;  /* 0x0026800001167983 */ /* 0x001ea20000300a00 */
[----:B------:R-:W-:-:S02]  /*1067e0*/  LOP3.LUT P3, RZ, R26, 0x20000000, RZ, 0xc0, !PT ;  /* 0x200000001aff7812 */ /* 0x000fc4000786c0ff */
[C---:B------:R-:W-:Y:S02]  /*1067f0*/  LOP3.LUT P4, RZ, R26.reuse, 0x40000000, RZ, 0xc0, !PT ;  /* 0x400000001aff7812 */ /* 0x040fe4000788c0ff */
[----:B------:R-:W-:Y:S01]  /*106800*/  PRMT R2, R17, 0x7772, RZ ;  /* 0x0000777211027816 */ /* 0x000fe200000000ff */
[----:B------:R-:W3:Y:S04]  /*106810*/  LDL.LU.64 R12, [R1+0x2648] ;  /* 0x00264800010c7983 */ /* 0x000ee80000300a00 */
[----:B------:R-:W3:Y:S04]  /*106820*/  LDL.LU.64 R14, [R1+0x2640] ;  /* 0x00264000010e7983 */ /* 0x000ee80000300a00 */
[----:B------:R-:W3:Y:S04]  /*106830*/  LDL.LU.64 R18, [R1+0x2638] ;  /* 0x0026380001127983 */ /* 0x000ee80000300a00 */
[----:B------:R-:W3:Y:S04]  /*106840*/  LDL.LU R11, [R1+0x868] ;  /* 0x00086800010b7983 */ /* 0x000ee80000300800 */
[----:B------:R-:W-:Y:S01]  /*106850*/  STL.64 [R1+0x5570], R26 ;  /* 0x0055701a01007387 */ /* 0x000fe20000100a00 */
[----:B------:R-:W-:-:S03]  /*106860*/  LOP3.LUT P5, RZ, R26, 0x80000000, RZ, 0xc0, !PT ;  /* 0x800000001aff7812 */ /* 0x000fc600078ac0ff */
[----:B----4-:R0:W-:Y:S02]  /*106870*/  @P3 STG.E.U8 desc[UR22][R20.64], R2 ;  /* 0x0000000214003986 */ /* 0x0101e4000c101116 */
[----:B0-----:R-:W-:Y:S02]  /*106880*/  PRMT R2, R17, 0x7773, RZ ;  /* 0x0000777311027816 */ /* 0x001fe400000000ff */
[----:B------:R-:W4:Y:S04]  /*106890*/  LDL.LU.64 R20, [R1+0x2630] ;  /* 0x0026300001147983 */ /* 0x000f280000300a00 */
[----:B------:R-:W4:Y:S04]  /*1068a0*/  LDL.LU R3, [R1+0x848] ;  /* 0x0008480001037983 */ /* 0x000f280000300800 */
[----:B--2---:R0:W-:Y:S04]  /*1068b0*/  @P4 STG.E.U8 desc[UR22][R22.64], R2 ;  /* 0x0000000216004986 */ /* 0x0041e8000c101116 */
[----:B0-----:R-:W2:Y:S04]  /*1068c0*/  LDL.LU.64 R22, [R1+0x2608] ;  /* 0x0026080001167983 */ /* 0x001ea80000300a00 */
[----:B------:R-:W3:Y:S04]  /*1068d0*/  LDL.LU.64 R26, [R1+0x25f0] ;  /* 0x0025f000011a7983 */ /* 0x000ee80000300a00 */
[----:B---3--:R0:W-:Y:S04]  /*1068e0*/  STL.64 [R1+0x5a90], R26 ;  /* 0x005a901a01007387 */ /* 0x0081e80000100a00 */
[----:B0-----:R-:W3:Y:S01]  /*1068f0*/  LDL.LU.64 R26, [R1+0x25f8] ;  /* 0x0025f800011a7983 */ /* 0x001ee20000300a00 */
        /* <DEDUP_REMOVED lines=16> */
[----:B------:R-:W-:Y:S01]  /*106a00*/  LOP3.LUT R0, R0, 0xdfffffff, RZ, 0xc0, !PT ;  /* 0xdfffffff00007812 */ /* 0x000fe200078ec0ff */
[----:B---3--:R0:W-:Y:S04]  /*106a10*/  STL.64 [R1+0x5a98], R26 ;  /* 0x005a981a01007387 */ /* 0x0081e80000100a00 */
[----:B0-----:R-:W3:Y:S06]  /*106a20*/  LDL.LU.64 R26, [R1+0x2600] ;  /* 0x00260000011a7983 */ /* 0x001eec0000300a00 */
[----:B------:R-:W-:-:S02]  /*106a30*/  @P0 LOP3.LUT R0, R0, 0x20000000, RZ, 0xfc, !PT ;  /* 0x2000000000000812 */ /* 0x000fc400078efcff */
[----:B------:R-:W-:Y:S02]  /*106a40*/  LOP3.LUT P0, RZ, R24, 0x8, RZ, 0xc0, !PT ;  /* 0x0000000818ff7812 */ /* 0x000fe4000780c0ff */
[----:B------:R-:W-:Y:S02]  /*106a50*/  LOP3.LUT R0, R0, 0xbfffffff, RZ, 0xc0, !PT ;  /* 0xbfffffff00007812 */ /* 0x000fe400078ec0ff */
[----:B------:R-:W-:-:S09]  /*106a60*/  LOP3.LUT P6, RZ, R24, 0x1, RZ, 0xc0, !PT ;  /* 0x0000000118ff7812 */ /* 0x000fd200078cc0ff */
[----:B------:R-:W-:Y:S02]  /*106a70*/  @P0 LOP3.LUT R0, R0, 0x40000000, RZ, 0xfc, !PT ;  /* 0x4000000000000812 */ /* 0x000fe400078efcff */
[----:B------:R-:W-:Y:S02]  /*106a80*/  LOP3.LUT P0, RZ, R24, 0x4, RZ, 0xc0, !PT ;  /* 0x0000000418ff7812 */ /* 0x000fe4000780c0ff */
[----:B------:R-:W-:Y:S02]  /*106a90*/  PRMT R2, R11, 0x7770, RZ ;  /* 0x000077700b027816 */ /* 0x000fe400000000ff */
[----:B------:R-:W-:-:S03]  /*106aa0*/  LOP3.LUT R0, R0, 0x7fffffff, RZ, 0xc0, !PT ;  /* 0x7fffffff00007812 */ /* 0x000fc600078ec0ff */
[----:B------:R0:W-:Y:S06]  /*106ab0*/  @P5 STG.E.U8 desc[UR22][R12.64], R2 ;  /* 0x000000020c005986 */ /* 0x0001ec000c101116 */
[----:B------:R-:W-:Y:S02]  /*106ac0*/  @P0 LOP3.LUT R0, R0, 0x80000000, RZ, 0xfc, !PT ;  /* 0x8000000000000812 */ /* 0x000fe400078efcff */
[----:B------:R-:W-:Y:S02]  /*106ad0*/  LOP3.LUT P0, RZ, R24, 0x2, RZ, 0xc0, !PT ;  /* 0x0000000218ff7812 */ /* 0x000fe4000780c0ff */
[C---:B0-----:R-:W-:Y:S01]  /*106ae0*/  PRMT R2, R11.reuse, 0x7771, RZ ;  /* 0x000077710b027816 */ /* 0x041fe200000000ff */
[----:B------:R-:W3:Y:S04]  /*106af0*/  LDL.LU R12, [R1+0x86c] ;  /* 0x00086c00010c7983 */ /* 0x000ee80000300800 */
[----:B------:R-:W3:Y:S04]  /*106b00*/  LDL.LU.64 R8, [R1+0x25c8] ;  /* 0x0025c80001087983 */ /* 0x000ee80000300a00 */
[----:B------:R-:W3:Y:S04]  /*106b10*/  LDL.LU.64 R28, [R1+0x25c0] ;  /* 0x0025c000011c7983 */ /* 0x000ee80000300a00 */
[----:B------:R-:W3:Y:S04]  /*106b20*/  LDL.LU R13, [R1+0x84c] ;  /* 0x00084c00010d7983 */ /* 0x000ee80000300800 */
[----:B------:R0:W-:Y:S04]  /*106b30*/  @P6 STG.E.U8 desc[UR22][R14.64], R2 ;  /* 0x000000020e006986 */ /* 0x0001e8000c101116 */
[----:B------:R-:W3:Y:S04]  /*106b40*/  LDL.LU.64 R4, [R1+0x25b8] ;  /* 0x0025b80001047983 */ /* 0x000ee80000300a00 */
[----:B------:R-:W3:Y:S04]  /*106b50*/  LDL.LU.64 R6, [R1+0x25b0] ;  /* 0x0025b00001067983 */ /* 0x000ee80000300a00 */
[----:B------:R-:W3:Y:S01]  /*106b60*/  LDL.LU.64 R16, [R1+0x2588] ;  /* 0x0025880001107983 */ /* 0x000ee20000300a00 */
[----:B0-----:R-:W-:-:S03]  /*106b70*/  PRMT R2, R11, 0x7772, RZ ;  /* 0x000077720b027816 */ /* 0x001fc600000000ff */
[----:B------:R-:W3:Y:S04]  /*106b80*/  LDL.LU.64 R14, [R1+0x2580] ;  /* 0x00258000010e7983 */ /* 0x000ee80000300a00 */
[----:B------:R0:W-:Y:S01]  /*106b90*/  @P0 STG.E.U8 desc[UR22][R18.64], R2 ;  /* 0x0000000212000986 */ /* 0x0001e2000c101116 */
[C---:B------:R-:W-:Y:S02]  /*106ba0*/  LOP3.LUT P0, RZ, R0.reuse, 0x80000000, RZ, 0xc0, !PT ;  /* 0x8000000000ff7812 */ /* 0x040fe4000780c0ff */
[----:B0-----:R-:W-:Y:S01]  /*106bb0*/  PRMT R2, R11, 0x7773, RZ ;  /* 0x000077730b027816 */ /* 0x001fe200000000ff */
[----:B------:R-:W3:Y:S10]  /*106bc0*/  LDL.LU.64 R18, [R1+0x2578] ;  /* 0x0025780001127983 */ /* 0x000ef40000300a00 */
[----:B----4-:R0:W-:Y:S01]  /*106bd0*/  @P0 STG.E.U8 desc[UR22][R20.64], R2 ;  /* 0x0000000214000986 */ /* 0x0101e2000c101116 */
[----:B------:R-:W-:-:S02]  /*106be0*/  LOP3.LUT P0, RZ, R0, 0x40000000, RZ, 0xc0, !PT ;  /* 0x4000000000ff7812 */ /* 0x000fc4000780c0ff */
[----:B0-----:R-:W-:Y:S01]  /*106bf0*/  PRMT R2, R3, 0x7770, RZ ;  /* 0x0000777003027816 */ /* 0x001fe200000000ff */
[----:B------:R-:W4:Y:S04]  /*106c00*/  LDL.LU.64 R20, [R1+0x2570] ;  /* 0x0025700001147983 */ /* 0x000f280000300a00 */
[----:B------:R-:W4:Y:S06]  /*106c10*/  LDL.LU R11, [R1+0x810] ;  /* 0x00081000010b7983 */ /* 0x000f2c0000300800 */
[----:B--2---:R0:W-:Y:S01]  /*106c20*/  @P0 STG.E.U8 desc[UR22][R22.64], R2 ;  /* 0x0000000216000986 */ /* 0x0041e2000c101116 */
[----:B------:R-:W-:-:S02]  /*106c30*/  LOP3.LUT P0, RZ, R0, 0x20000000, RZ, 0xc0, !PT ;  /* 0x2000000000ff7812 */ /* 0x000fc4000780c0ff */
[----:B0-----:R-:W-:Y:S01]  /*106c40*/  PRMT R2, R3, 0x7771, RZ ;  /* 0x0000777103027816 */ /* 0x001fe200000000ff */
[----:B------:R-:W2:Y:S10]  /*106c50*/  LDL.LU.64 R22, [R1+0x2548] ;  /* 0x0025480001167983 */ /* 0x000eb40000300a00 */
[----:B---3--:R0:W-:Y:S04]  /*106c60*/  @P0 STG.E.U8 desc[UR22][R26.64], R2 ;  /* 0x000000021a000986 */ /* 0x0081e8000c101116 */
[----:B0-----:R-:W3:Y:S01]  /*106c70*/  LDL.LU.64 R26, [R1+0x5a98] ;  /* 0x005a9800011a7983 */ /* 0x001ee20000300a00 */
[----:B------:R-:W-:-:S02]  /*106c80*/  LOP3.LUT P0, RZ, R0, 0x10000000, RZ, 0xc0, !PT ;  /* 0x1000000000ff7812 */ /* 0x000fc4000780c0ff */
[----:B------:R-:W-:-:S11]  /*106c90*/  PRMT R2, R3, 0x7772, RZ ;  /* 0x0000777203027816 */ /* 0x000fd600000000ff */
[----:B---3--:R0:W-:Y:S04]  /*106ca0*/  @P0 STG.E.U8 desc[UR22][R26.64], R2 ;  /* 0x000000021a000986 */ /* 0x0081e8000c101116 */
[----:B0-----:R-:W3:Y:S01]  /*106cb0*/  LDL.LU.64 R26, [R1+0x5a90] ;  /* 0x005a9000011a7983 */ /* 0x001ee20000300a00 */
[----:B------:R-:W-:Y:S02]  /*106cc0*/  LOP3.LUT P0, RZ, R0, 0x8000000, RZ, 0xc0, !PT ;  /* 0x0800000000ff7812 */ /* 0x000fe4000780c0ff */
[----:B------:R-:W-:Y:S02]  /*106cd0*/  PRMT R2, R3, 0x7773, RZ ;  /* 0x0000777303027816 */ /* 0x000fe400000000ff */
[C---:B------:R-:W-:Y:S02]  /*106ce0*/  LOP3.LUT P1, RZ, R24.reuse, 0x400, RZ, 0xc0, !PT ;  /* 0x0000040018ff7812 */ /* 0x040fe4000782c0ff */
[----:B------:R-:W-:-:S02]  /*106cf0*/  LOP3.LUT P2, RZ, R24, 0x800, RZ, 0xc0, !PT ;  /* 0x0000080018ff7812 */ /* 0x000fc4000784c0ff */
[C---:B------:R-:W-:Y:S02]  /*106d00*/  LOP3.LUT P3, RZ, R24.reuse, 0x1000, RZ, 0xc0, !PT ;  /* 0x0000100018ff7812 */ /* 0x040fe4000786c0ff */
[C---:B------:R-:W-:Y:S02]  /*106d10*/  LOP3.LUT P4, RZ, R24.reuse, 0x2000, RZ, 0xc0, !PT ;  /* 0x0000200018ff7812 */ /* 0x040fe4000788c0ff */
[C---:B------:R-:W-:Y:S02]  /*106d20*/  LOP3.LUT P5, RZ, R24.reuse, 0x4000, RZ, 0xc0, !PT ;  /* 0x0000400018ff7812 */ /* 0x040fe400078ac0ff */
[----:B------:R-:W-:Y:S01]  /*106d30*/  LOP3.LUT P6, RZ, R24, 0x8000, RZ, 0xc0, !PT ;  /* 0x0000800018ff7812 */ /* 0x000fe200078cc0ff */
[----:B---3--:R0:W-:Y:S01]  /*106d40*/  @P0 STG.E.U8 desc[UR22][R26.64], R2 ;  /* 0x000000021a000986 */ /* 0x0081e2000c101116 */
[----:B------:R-:W-:Y:S02]  /*106d50*/  LOP3.LUT P0, RZ, R0, 0x4000000, RZ, 0xc0, !PT ;  /* 0x0400000000ff7812 */ /* 0x000fe4000780c0ff */
        /* <DEDUP_REMOVED lines=17> */
[----:B----4-:R0:W-:Y:S02]  /*106e70*/  @P5 STG.E.U8 desc[UR22][R20.64], R2 ;  /* 0x0000000214005986 */ /* 0x0101e4000c101116 */
[----:B0-----:R-:W-:Y:S02]  /*106e80*/  PRMT R2, R11, 0x7770, RZ ;  /* 0x000077700b027816 */ /* 0x001fe400000000ff */
[----:B------:R-:W3:Y:S04]  /*106e90*/  LDL.LU.64 R20, [R1+0x2540] ;  /* 0x0025400001147983 */ /* 0x000ee80000300a00 */
[----:B--2---:R0:W-:Y:S04]  /*106ea0*/  @P6 STG.E.U8 desc[UR22][R22.64], R2 ;  /* 0x0000000216006986 */ /* 0x0041e8000c101116 */
[----:B0-----:R-:W2:Y:S01]  /*106eb0*/  LDL.LU.64 R22, [R1+0x2538] ;  /* 0x0025380001167983 */ /* 0x001ea20000300a00 */
[----:B------:R-:W-:-:S02]  /*106ec0*/  LOP3.LUT P3, RZ, R24, 0x10000, RZ, 0xc0, !PT ;  /* 0x0001000018ff7812 */ /* 0x000fc4000786c0ff */
[----:B------:R-:W-:Y:S02]  /*106ed0*/  LOP3.LUT P4, RZ, R24, 0x20000, RZ, 0xc0, !PT ;  /* 0x0002000018ff7812 */ /* 0x000fe4000788c0ff */
[C---:B------:R-:W-:Y:S01]  /*106ee0*/  PRMT R2, R11.reuse, 0x7771, RZ ;  /* 0x000077710b027816 */ /* 0x040fe200000000ff */
[----:B------:R-:W4:Y:S04]  /*106ef0*/  LDL.LU.64 R14, [R1+0x2530] ;  /* 0x00253000010e7983 */ /* 0x000f280000300a00 */
[----:B------:R-:W4:Y:S04]  /*106f00*/  LDL.LU.64 R18, [R1+0x2508] ;  /* 0x0025080001127983 */ /* 0x000f280000300a00 */
[----:B------:R-:W4:Y:S04]  /*106f10*/  LDL.LU.64 R12, [R1+0x2500] ;  /* 0x00250000010c7983 */ /* 0x000f280000300a00 */
[----:B------:R-:W4:Y:S04]  /*106f20*/  LDL.LU R3, [R1+0x7f0] ;  /* 0x0007f00001037983 */ /* 0x000f280000300800 */
[----:B---3--:R0:W-:Y:S02]  /*106f30*/  @P3 STG.E.U8 desc[UR22][R20.64], R2 ;  /* 0x0000000214003986 */ /* 0x0081e4000c101116 */
[----:B0-----:R-:W-:-:S02]  /*106f40*/  PRMT R2, R11, 0x7772, RZ ;  /* 0x000077720b027816 */ /* 0x001fc400000000ff */
[----:B------:R-:W3:Y:S04]  /*106f50*/  LDL.LU.64 R20, [R1+0x24f8] ;  /* 0x0024f80001147983 */ /* 0x000ee80000300a00 */
[----:B------:R-:W3:Y:S04]  /*106f60*/  LDL.LU R16, [R1+0x814] ;  /* 0x0008140001107983 */ /* 0x000ee80000300800 */
[----:B--2---:R0:W-:Y:S04]  /*106f70*/  @P4 STG.E.U8 desc[UR22][R22.64], R2 ;  /* 0x0000000216004986 */ /* 0x0041e8000c101116 */
[----:B0-----:R-:W2:Y:S04]  /*106f80*/  LDL.LU.64 R22, [R1+0x24f0] ;  /* 0x0024f00001167983 */ /* 0x001ea80000300a00 */
[----:B------:R-:W4:Y:S04]  /*106f90*/  LDL.LU.64 R26, [R1+0x24b8] ;  /* 0x0024b800011a7983 */ /* 0x000f280000300a00 */
        /* <DEDUP_REMOVED lines=19> */
[----:B----4-:R0:W-:Y:S04]  /*1070d0*/  STL.64 [R1+0x5a88], R26 ;  /* 0x005a881a01007387 */ /* 0x0101e80000100a00 */
[----:B0-----:R-:W4:Y:S06]  /*1070e0*/  LDL.LU.64 R26, [R1+0x24c8] ;  /* 0x0024c800011a7983 */ /* 0x001f2c0000300a00 */
[----:B------:R-:W-:-:S02]  /*1070f0*/  @P0 LOP3.LUT R0, R0, 0x200000, RZ, 0xfc, !PT ;  /* 0x0020000000000812 */ /* 0x000fc400078efcff */
[C---:B------:R-:W-:Y:S02]  /*107100*/  LOP3.LUT P0, RZ, R24.reuse, 0x400000, RZ, 0xc0, !PT ;  /* 0x0040000018ff7812 */ /* 0x040fe4000780c0ff */
[C---:B------:R-:W-:Y:S02]  /*107110*/  LOP3.LUT P5, RZ, R24.reuse, 0x40000, RZ, 0xc0, !PT ;  /* 0x0004000018ff7812 */ /* 0x040fe400078ac0ff */
[----:B------:R-:W-:Y:S02]  /*107120*/  LOP3.LUT P6, RZ, R24, 0x80000, RZ, 0xc0, !PT ;  /* 0x0008000018ff7812 */ /* 0x000fe400078cc0ff */
[----:B------:R-:W-:Y:S02]  /*107130*/  LOP3.LUT R0, R0, 0xffbfffff, RZ, 0xc0, !PT ;  /* 0xffbfffff00007812 */ /* 0x000fe400078ec0ff */
[----:B------:R-:W-:Y:S01]  /*107140*/  PRMT R2, R11, 0x7773, RZ ;  /* 0x000077730b027816 */ /* 0x000fe200000000ff */
[----:B------:R-:W4:Y:S04]  /*107150*/  LDL.LU.64 R8, [R1+0x24b0] ;  /* 0x0024b00001087983 */ /* 0x000f280000300a00 */
[----:B------:R-:W4:Y:S04]  /*107160*/  LDL.LU R17, [R1+0x7f4] ;  /* 0x0007f40001117983 */ /* 0x000f280000300800 */
[----:B------:R-:W4:Y:S04]  /*107170*/  LDL.LU.64 R28, [R1+0x2488] ;  /* 0x00248800011c7983 */ /* 0x000f280000300a00 */
[----:B------:R-:W4:Y:S04]  /*107180*/  LDL.LU.64 R4, [R1+0x2480] ;  /* 0x0024800001047983 */ /* 0x000f280000300a00 */
[----:B------:R-:W4:Y:S04]  /*107190*/  LDL.LU R11, [R1+0x818] ;  /* 0x00081800010b7983 */ /* 0x000f280000300800 */
[----:B------:R-:W4:Y:S01]  /*1071a0*/  LDL.LU.64 R6, [R1+0x2478] ;  /* 0x0024780001067983 */ /* 0x000f220000300a00 */
[----:B------:R-:W-:-:S02]  /*1071b0*/  @P0 LOP3.LUT R0, R0, 0x400000, RZ, 0xfc, !PT ;  /* 0x0040000000000812 */ /* 0x000fc400078efcff */
[----:B------:R-:W-:Y:S02]  /*1071c0*/  LOP3.LUT P0, RZ, R24, 0x200000, RZ, 0xc0, !PT ;  /* 0x0020000018ff7812 */ /* 0x000fe4000780c0ff */
[----:B------:R-:W-:Y:S01]  /*1071d0*/  LOP3.LUT R0, R0, 0xff7fffff, RZ, 0xc0, !PT ;  /* 0xff7fffff00007812 */ /* 0x000fe200078ec0ff */
[----:B------:R0:W-:Y:S10]  /*1071e0*/  @P5 STG.E.U8 desc[UR22][R14.64], R2 ;  /* 0x000000020e005986 */ /* 0x0001f4000c101116 */
[----:B------:R-:W-:-:S02]  /*1071f0*/  @P0 LOP3.LUT R0, R0, 0x800000, RZ, 0xfc, !PT ;  /* 0x0080000000000812 */ /* 0x000fc400078efcff */
[----:B------:R-:W-:Y:S02]  /*107200*/  LOP3.LUT P0, RZ, R24, 0x100000, RZ, 0xc0, !PT ;  /* 0x0010000018ff7812 */ /* 0x000fe4000780c0ff */
[C---:B0-----:R-:W-:Y:S01]  /*107210*/  PRMT R2, R3.reuse, 0x7770, RZ ;  /* 0x0000777003027816 */ /* 0x041fe200000000ff */
[----:B------:R-:W4:Y:S04]  /*107220*/  LDL.LU.64 R14, [R1+0x2470] ;  /* 0x00247000010e7983 */ /* 0x000f280000300a00 */
[----:B------:R0:W-:Y:S02]  /*107230*/  @P6 STG.E.U8 desc[UR22][R18.64], R2 ;  /* 0x0000000212006986 */ /* 0x0001e4000c101116 */
[----:B0-----:R-:W-:Y:S02]  /*107240*/  PRMT R2, R3, 0x7771, RZ ;  /* 0x0000777103027816 */ /* 0x001fe400000000ff */
[----:B------:R-:W4:Y:S04]  /*107250*/  LDL.LU.64 R18, [R1+0x2448] ;  /* 0x0024480001127983 */ /* 0x000f280000300a00 */
[----:B------:R0:W-:Y:S01]  /*107260*/  @P0 STG.E.U8 desc[UR22][R12.64], R2 ;  /* 0x000000020c000986 */ /* 0x0001e2000c101116 */
[----:B------:R-:W-:-:S02]  /*107270*/  LOP3.LUT P0, RZ, R0, 0x800000, RZ, 0xc0, !PT ;  /* 0x0080000000ff7812 */ /* 0x000fc4000780c0ff */
[----:B0-----:R-:W-:Y:S01]  /*107280*/  PRMT R2, R3, 0x7772, RZ ;  /* 0x0000777203027816 */ /* 0x001fe200000000ff */
[----:B------:R-:W4:Y:S10]  /*107290*/  LDL.LU.64 R12, [R1+0x2440] ;  /* 0x00244000010c7983 */ /* 0x000f340000300a00 */
[----:B---3--:R0:W-:Y:S01]  /*1072a0*/  @P0 STG.E.U8 desc[UR22][R20.64], R2 ;  /* 0x0000000214000986 */ /* 0x0081e2000c101116 */
[----:B------:R-:W-:-:S02]  /*1072b0*/  LOP3.LUT P0, RZ, R0, 0x400000, RZ, 0xc0, !PT ;  /* 0x0040000000ff7812 */ /* 0x000fc4000780c0ff */
[----:B0-----:R-:W-:Y:S01]  /*1072c0*/  PRMT R2, R3, 0x7773, RZ ;  /* 0x0000777303027816 */ /* 0x001fe200000000ff */
[----:B------:R-:W3:Y:S10]  /*1072d0*/  LDL.LU.64 R20, [R1+0x2438] ;  /* 0x0024380001147983 */ /* 0x000ef40000300a00 */
[----:B--2---:R0:W-:Y:S01]  /*1072e0*/  @P0 STG.E.U8 desc[UR22][R22.64], R2 ;  /* 0x0000000216000986 */ /* 0x0041e2000c101116 */
[----:B------:R-:W-:-:S02]  /*1072f0*/  LOP3.LUT P0, RZ, R0, 0x200000, RZ, 0xc0, !PT ;  /* 0x0020000000ff7812 */ /* 0x000fc4000780c0ff */
[----:B0-----:R-:W-:Y:S01]  /*107300*/  PRMT R2, R16, 0x7770, RZ ;  /* 0x0000777010027816 */ /* 0x001fe200000000ff */
[----:B------:R-:W2:Y:S10]  /*107310*/  LDL.LU.64 R22, [R1+0x2430] ;  /* 0x0024300001167983 */ /* 0x000eb40000300a00 */
[----:B----4-:R0:W-:Y:S04]  /*107320*/  @P0 STG.E.U8 desc[UR22][R26.64], R2 ;  /* 0x000000021a000986 */ /* 0x0101e8000c101116 */
[----:B0-----:R-:W4:Y:S01]  /*107330*/  LDL.LU.64 R26, [R1+0x5a88] ;  /* 0x005a8800011a7983 */ /* 0x001f220000300a00 */
[----:B------:R-:W-:-:S02]  /*107340*/  LOP3.LUT P0, RZ, R0, 0x100000, RZ, 0xc0, !PT ;  /* 0x0010000000ff7812 */ /* 0x000fc4000780c0ff */
[----:B------:R-:W-:-:S11]  /*107350*/  PRMT R2, R16, 0x7771, RZ ;  /* 0x0000777110027816 */ /* 0x000fd600000000ff */
[----:B----4-:R0:W-:Y:S04]  /*107360*/  @P0 STG.E.U8 desc[UR22][R26.64], R2 ;  /* 0x000000021a000986 */ /* 0x0101e8000c101116 */
[----:B0-----:R-:W4:Y:S01]  /*107370*/  LDL.LU.64 R26, [R1+0x5a80] ;  /* 0x005a8000011a7983 */ /* 0x001f220000300a00 */
[----:B------:R-:W-:Y:S02]  /*107380*/  LOP3.LUT P0, RZ, R0, 0x80000, RZ, 0xc0, !PT ;  /* 0x0008000000ff7812 */ /* 0x000fe4000780c0ff */
[----:B------:R-:W-:Y:S02]  /*107390*/  PRMT R2, R16, 0x7772, RZ ;  /* 0x0000777210027816 */ /* 0x000fe400000000ff */
[C---:B------:R-:W-:Y:S02]  /*1073a0*/  LOP3.LUT P1, RZ, R24.reuse, 0x20000000, RZ, 0xc0, !PT ;  /* 0x2000000018ff7812 */ /* 0x040fe4000782c0ff */
[----:B------:R-:W-:-:S02]  /*1073b0*/  LOP3.LUT P2, RZ, R24, 0x40000000, RZ, 0xc0, !PT ;  /* 0x4000000018ff7812 */ /* 0x000fc4000784c0ff */
[----:B------:R-:W-:Y:S02]  /*1073c0*/  LOP3.LUT P3, RZ, R24, 0x80000000, RZ, 0xc0, !PT ;  /* 0x8000000018ff7812 */ /* 0x000fe4000786c0ff */
[C---:B------:R-:W-:Y:S02]  /*1073d0*/  LOP3.LUT P4, RZ, R25.reuse, 0x1, RZ, 0xc0, !PT ;  /* 0x0000000119ff7812 */ /* 0x040fe4000788c0ff */
[C---:B------:R-:W-:Y:S02]  /*1073e0*/  LOP3.LUT P5, RZ, R25.reuse, 0x2, RZ, 0xc0, !PT ;  /* 0x0000000219ff7812 */ /* 0x040fe400078ac0ff */
[----:B------:R-:W-:Y:S01]  /*1073f0*/  LOP3.LUT P6, RZ, R25, 0x4, RZ, 0xc0, !PT ;  /* 0x0000000419ff7812 */ /* 0x000fe200078cc0ff */
[----:B----4-:R0:W-:Y:S01]  /*107400*/  @P0 STG.E.U8 desc[UR22][R26.64], R2 ;  /* 0x000000021a000986 */ /* 0x0101e2000c101116 */
        /* <DEDUP_REMOVED lines=18> */
[----:B---3--:R0:W-:Y:S02]  /*107530*/  @P5 STG.E.U8 desc[UR22][R20.64], R2 ;  /* 0x0000000214005986 */ /* 0x0081e4000c101116 */
[----:B0-----:R-:W-:Y:S02]  /*107540*/  PRMT R2, R11, 0x7773, RZ ;  /* 0x000077730b027816 */ /* 0x001fe400000000ff */
[----:B------:R-:W3:Y:S04]  /*107550*/  LDL.LU.64 R20, [R1+0x2408] ;  /* 0x0024080001147983 */ /* 0x000ee80000300a00 */
[----:B--2---:R0:W-:Y:S04]  /*107560*/  @P6 STG.E.U8 desc[UR22][R22.64], R2 ;  /* 0x0000000216006986 */ /* 0x0041e8000c101116 */
[----:B0-----:R-:W2:Y:S04]  /*107570*/  LDL.LU.64 R22, [R1+0x2400] ;  /* 0x0024000001167983 */ /* 0x001ea80000300a00 */
[----:B------:R-:W4:Y:S04]  /*107580*/  LDL.LU.64 R16, [R1+0x23f8] ;  /* 0x0023f80001107983 */ /* 0x000f280000300a00 */
[----:B------:R-:W3:Y:S01]  /*107590*/  LDL.LU R11, [R1+0x7f8] ;  /* 0x0007f800010b7983 */ /* 0x000ee20000300800 */
[----:B------:R-:W-:-:S02]  /*1075a0*/  LOP3.LUT P3, RZ, R25, 0x8, RZ, 0xc0, !PT ;  /* 0x0000000819ff7812 */ /* 0x000fc4000786c0ff */
[----:B------:R-:W-:Y:S01]  /*1075b0*/  LOP3.LUT P4, RZ, R25, 0x10, RZ, 0xc0, !PT ;  /* 0x0000001019ff7812 */ /* 0x000fe2000788c0ff */
[----:B------:R-:W4:Y:S04]  /*1075c0*/  LDL.LU.64 R18, [R1+0x23f0] ;  /* 0x0023f00001127983 */ /* 0x000f280000300a00 */
[----:B------:R-:W4:Y:S04]  /*1075d0*/  LDL.LU.64 R12, [R1+0x23c8] ;  /* 0x0023c800010c7983 */ /* 0x000f280000300a00 */
[----:B------:R-:W4:Y:S01]  /*1075e0*/  LDL.LU R3, [R1+0x81c] ;  /* 0x00081c0001037983 */ /* 0x000f220000300800 */
[----:B---3--:R-:W-:-:S05]  /*1075f0*/  PRMT R2, R11, 0x7770, RZ ;  /* 0x000077700b027816 */ /* 0x008fca00000000ff */
[----:B------:R0:W-:Y:S02]  /*107600*/  @P3 STG.E.U8 desc[UR22][R20.64], R2 ;  /* 0x0000000214003986 */ /* 0x0001e4000c101116 */
[----:B0-----:R-:W-:Y:S02]  /*107610*/  PRMT R2, R11, 0x7771, RZ ;  /* 0x000077710b027816 */ /* 0x001fe400000000ff */
[----:B------:R-:W3:Y:S04]  /*107620*/  LDL.LU.64 R20, [R1+0x23c0] ;  /* 0x0023c00001147983 */ /* 0x000ee80000300a00 */
[----:B--2---:R0:W-:Y:S04]  /*107630*/  @P4 STG.E.U8 desc[UR22][R22.64], R2 ;  /* 0x0000000216004986 */ /* 0x0041e8000c101116 */
[----:B0-----:R-:W2:Y:S04]  /*107640*/  LDL.LU.64 R22, [R1+0x23b8] ;  /* 0x0023b80001167983 */ /* 0x001ea80000300a00 */
[----:B------:R-:W2:Y:S04]  /*107650*/  LDL.LU R14, [R1+0x7fc] ;  /* 0x0007fc00010e7983 */ /* 0x000ea80000300800 */
        /* <DEDUP_REMOVED lines=29> */
[----:B------:R-:W4:Y:S04]  /*107830*/  LDL.LU.64 R28, [R1+0x2370] ;  /* 0x00237000011c7983 */ /* 0x000f280000300a00 */
[----:B------:R-:W4:Y:S04]  /*107840*/  LDL.LU R15, [R1+0x830] ;  /* 0x00083000010f7983 */ /* 0x000f280000300800 */
[----:B------:R-:W4:Y:S04]  /*107850*/  LDL.LU.64 R4, [R1+0x2348] ;  /* 0x0023480001047983 */ /* 0x000f280000300a00 */
[----:B------:R-:W4:Y:S01]  /*107860*/  LDL.LU.64 R6, [R1+0x2340] ;  /* 0x0023400001067983 */ /* 0x000f220000300a00 */
[----:B------:R-:W-:-:S02]  /*107870*/  @P0 LOP3.LUT R0, R0, 0x4000, RZ, 0xfc, !PT ;  /* 0x0000400000000812 */ /* 0x000fc400078efcff */
[----:B------:R-:W-:Y:S02]  /*107880*/  LOP3.LUT P0, RZ, R25, 0x100, RZ, 0xc0, !PT ;  /* 0x0000010019ff7812 */ /* 0x000fe4000780c0ff */
[----:B------:R-:W-:Y:S01]  /*107890*/  LOP3.LUT R0, R0, 0xffff7fff, RZ, 0xc0, !PT ;  /* 0xffff7fff00007812 */ /* 0x000fe200078ec0ff */
[----:B------:R0:W-:Y:S10]  /*1078a0*/  @P5 STG.E.U8 desc[UR22][R16.64], R2 ;  /* 0x0000000210005986 */ /* 0x0001f4000c101116 */
[----:B------:R-:W-:-:S02]  /*1078b0*/  @P0 LOP3.LUT R0, R0, 0x8000, RZ, 0xfc, !PT ;  /* 0x0000800000000812 */ /* 0x000fc400078efcff */
[----:B------:R-:W-:Y:S02]  /*1078c0*/  LOP3.LUT P0, RZ, R25, 0x80, RZ, 0xc0, !PT ;  /* 0x0000008019ff7812 */ /* 0x000fe4000780c0ff */
[----:B0-----:R-:W-:Y:S01]  /*1078d0*/  PRMT R2, R11, 0x7773, RZ ;  /* 0x000077730b027816 */ /* 0x001fe200000000ff */
[----:B------:R-:W4:Y:S04]  /*1078e0*/  LDL.LU.64 R16, [R1+0x2338] ;  /* 0x0023380001107983 */ /* 0x000f280000300a00 */
[----:B------:R0:W-:Y:S02]  /*1078f0*/  @P6 STG.E.U8 desc[UR22][R18.64], R2 ;  /* 0x0000000212006986 */ /* 0x0001e4000c101116 */
[----:B0-----:R-:W-:Y:S02]  /*107900*/  PRMT R2, R3, 0x7770, RZ ;  /* 0x0000777003027816 */ /* 0x001fe400000000ff */
[----:B------:R-:W4:Y:S04]  /*107910*/  LDL.LU.64 R18, [R1+0x2330] ;  /* 0x0023300001127983 */ /* 0x000f280000300a00 */
[----:B------:R-:W4:Y:S04]  /*107920*/  LDL.LU R11, [R1+0x800] ;  /* 0x00080000010b7983 */ /* 0x000f280000300800 */
        /* <DEDUP_REMOVED lines=26> */
[----:B----4-:R0:W-:Y:S04]  /*107ad0*/  @P0 STG.E.U8 desc[UR22][R8.64], R2 ;  /* 0x0000000208000986 */ /* 0x0101e8000c101116 */
[----:B0-----:R-:W4:Y:S01]  /*107ae0*/  LDL.LU R9, [R1+0x5a68] ;  /* 0x005a680001097983 */ /* 0x001f220000300800 */
[----:B------:R-:W-:-:S02]  /*107af0*/  LOP3.LUT P0, RZ, R0, 0x400, RZ, 0xc0, !PT ;  /* 0x0000040000ff7812 */ /* 0x000fc4000780c0ff */
[----:B------:R-:W-:-:S11]  /*107b00*/  PRMT R2, R14, 0x7772, RZ ;  /* 0x000077720e027816 */ /* 0x000fd600000000ff */
        /* <DEDUP_REMOVED lines=9> */
[C---:B0-----:R-:W-:Y:S02]  /*107ba0*/  PRMT R2, R15.reuse, 0x7772, RZ ;  /* 0x000077720f027816 */ /* 0x041fe400000000ff */
[----:B------:R-:W4:Y:S04]  /*107bb0*/  LDL.LU.64 R6, [R1+0x22f0] ;  /* 0x0022f00001067983 */ /* 0x000f280000300a00 */
[----:B------:R0:W-:Y:S02]  /*107bc0*/  @P2 STG.E.U8 desc[UR22][R16.64], R2 ;  /* 0x0000000210002986 */ /* 0x0001e4000c101116 */
[----:B0-----:R-:W-:-:S05]  /*107bd0*/  PRMT R2, R15, 0x7773, RZ ;  /* 0x000077730f027816 */ /* 0x001fca00000000ff */
[----:B------:R0:W-:Y:S02]  /*107be0*/  @P3 STG.E.U8 desc[UR22][R18.64], R2 ;  /* 0x0000000212003986 */ /* 0x0001e4000c101116 */
[----:B0-----:R-:W-:-:S05]  /*107bf0*/  PRMT R2, R11, 0x7770, RZ ;  /* 0x000077700b027816 */ /* 0x001fca00000000ff */
[----:B------:R0:W-:Y:S02]  /*107c00*/  @P4 STG.E.U8 desc[UR22][R12.64], R2 ;  /* 0x000000020c004986 */ /* 0x0001e4000c101116 */
[----:B0-----:R-:W-:-:S05]  /*107c10*/  PRMT R2, R11, 0x7771, RZ ;  /* 0x000077710b027816 */ /* 0x001fca00000000ff */
[----:B---3--:R0:W-:Y:S02]  /*107c20*/  @P5 STG.E.U8 desc[UR22][R20.64], R2 ;  /* 0x0000000214005986 */ /* 0x0081e4000c101116 */
[----:B0-----:R-:W-:-:S05]  /*107c30*/  PRMT R2, R11, 0x7772, RZ ;  /* 0x000077720b027816 */ /* 0x001fca00000000ff */
[----:B--2---:R0:W-:Y:S04]  /*107c40*/  @P6 STG.E.U8 desc[UR22][R22.64], R2 ;  /* 0x0000000216006986 */ /* 0x0041e8000c101116 */
[----:B0-----:R-:W2:Y:S04]  /*107c50*/  LDL.LU.64 R22, [R1+0x22c8] ;  /* 0x0022c80001167983 */ /* 0x001ea80000300a00 */
[----:B------:R-:W3:Y:S04]  /*107c60*/  LDL.LU.64 R16, [R1+0x22c0] ;  /* 0x0022c00001107983 */ /* 0x000ee80000300a00 */
[----:B------:R-:W3:Y:S04]  /*107c70*/  LDL.LU.64 R14, [R1+0x22b8] ;  /* 0x0022b800010e7983 */ /* 0x000ee80000300a00 */
[----:B------:R-:W2:Y:S01]  /*107c80*/  LDL.LU R19, [R1+0x834] ;  /* 0x0008340001137983 */ /* 0x000ea20000300800 */
[----:B------:R-:W-:-:S02]  /*107c90*/  LOP3.LUT R0, R0, 0xfffffffe, RZ, 0xc0, !PT ;  /* 0xfffffffe00007812 */ /* 0x000fc400078ec0ff */
[C---:B------:R-:W-:Y:S02]  /*107ca0*/  LOP3.LUT P3, RZ, R25.reuse, 0x400000, RZ, 0xc0, !PT ;  /* 0x0040000019ff7812 */ /* 0x040fe4000786c0ff */
[----:B------:R-:W-:Y:S02]  /*107cb0*/  LOP3.LUT P4, RZ, R25, 0x800000, RZ, 0xc0, !PT ;  /* 0x0080000019ff7812 */ /* 0x000fe4000788c0ff */
[----:B------:R-:W-:Y:S01]  /*107cc0*/  PRMT R2, R11, 0x7773, RZ ;  /* 0x000077730b027816 */ /* 0x000fe200000000ff */
[----:B------:R-:W3:Y:S04]  /*107cd0*/  LDL.LU.64 R12, [R1+0x22b0] ;  /* 0x0022b000010c7983 */ /* 0x000ee80000300a00 */
[----:B------:R-:W3:Y:S04]  /*107ce0*/  LDL.LU R3, [R1+0x804] ;  /* 0x0008040001037983 */ /* 0x000ee80000300800 */
[----:B------:R-:W-:Y:S04]  /*107cf0*/  STL.64 [R1+0x55f8], R24 ;  /* 0x0055f81801007387 */ /* 0x000fe80000100a00 */
[----:B------:R-:W3:Y:S01]  /*107d00*/  LDL.LU.64 R20, [R1+0x2288] ;  /* 0x0022880001147983 */ /* 0x000ee20000300a00 */
[----:B------:R-:W-:-:S02]  /*107d10*/  LOP3.LUT P5, RZ, R25, 0x1000000, RZ, 0xc0, !PT ;  /* 0x0100000019ff7812 */ /* 0x000fc400078ac0ff */
[----:B------:R-:W-:Y:S02]  /*107d20*/  LOP3.LUT P6, RZ, R25, 0x2000000, RZ, 0xc0, !PT ;  /* 0x0200000019ff7812 */ /* 0x000fe400078cc0ff */
[----:B----4-:R-:W-:-:S13]  /*107d30*/  LOP3.LUT P0, RZ, R9, 0x4, RZ, 0xc0, !PT ;  /* 0x0000000409ff7812 */ /* 0x010fda000780c0ff */
        /* <DEDUP_REMOVED lines=21> */
[----:B------:R2:W-:Y:S10]  /*107e90*/  @P3 STG.E.U8 desc[UR22][R6.64], R2 ;  /* 0x0000000206003986 */ /* 0x0005f4000c101116 */
[----:B------:R-:W-:-:S02]  /*107ea0*/  @P0 LOP3.LUT R0, R0, 0x80, RZ, 0xfc, !PT ;  /* 0x0000008000000812 */ /* 0x000fc400078efcff */
[----:B------:R-:W-:-:S03]  /*107eb0*/  LOP3.LUT P0, RZ, R25, 0x4000000, RZ, 0xc0, !PT ;  /* 0x0400000019ff7812 */ /* 0x000fc6000780c0ff */
[----:B------:R-:W-:Y:S01]  /*107ec0*/  STL [R1+0x4], R0 ;  /* 0x0000040001007387 */ /* 0x000fe20000100800 */
[----:B--2---:R-:W-:-:S05]  /*107ed0*/  PRMT R2, R19, 0x7770, RZ ;  /* 0x0000777013027816 */ /* 0x004fca00000000ff */
[----:B------:R0:W-:Y:S04]  /*107ee0*/  @P4 STG.E.U8 desc[UR22][R22.64], R2 ;  /* 0x0000000216004986 */ /* 0x0001e8000c101116 */
[----:B0-----:R-:W2:Y:S04]  /*107ef0*/  LDL.LU.64 R22, [R1+0x2280] ;  /* 0x0022800001167983 */ /* 0x001ea80000300a00 */
[----:B------:R-:W4:Y:S04]  /*107f00*/  LDL.LU R18, [R1+0x838] ;  /* 0x0008380001127983 */ /* 0x000f280000300800 */
[----:B------:R-:W3:Y:S04]  /*107f10*/  LDL.LU.64 R24, [R1+0x2258] ;  /* 0x0022580001187983 */ /* 0x000ee80000300a00 */
[----:B---3--:R0:W-:Y:S04]  /*107f20*/  STL.64 [R1+0x5a58], R24 ;  /* 0x005a581801007387 */ /* 0x0081e80000100a00 */
[----:B0-----:R-:W3:Y:S01]  /*107f30*/  LDL.LU.64 R24, [R1+0x2270] ;  /* 0x0022700001187983 */ /* 0x001ee20000300a00 */
[----:B------:R-:W-:-:S05]  /*107f40*/  PRMT R2, R19, 0x7771, RZ ;  /* 0x0000777113027816 */ /* 0x000fca00000000ff */
[----:B------:R0:W-:Y:S02]  /*107f50*/  @P5 STG.E.U8 desc[UR22][R16.64], R2 ;  /* 0x0000000210005986 */ /* 0x0001e4000c101116 */
[----:B0-----:R-:W-:-:S05]  /*107f60*/  PRMT R2, R19, 0x7772, RZ ;  /* 0x0000777213027816 */ /* 0x001fca00000000ff */
[----:B------:R0:W-:Y:S02]  /*107f70*/  @P6 STG.E.U8 desc[UR22][R14.64], R2 ;  /* 0x000000020e006986 */ /* 0x0001e4000c101116 */
[----:B0-----:R-:W-:-:S05]  /*107f80*/  PRMT R2, R19, 0x7773, RZ ;  /* 0x0000777313027816 */ /* 0x001fca00000000ff */
[----:B------:R-:W-:Y:S04]  /*107f90*/  @P0 STG.E.U8 desc[UR22][R12.64], R2 ;  /* 0x000000020c000986 */ /* 0x000fe8000c101116 */
[----:B---3--:R0:W-:Y:S04]  /*107fa0*/  STL.64 [R1+0x5a60], R24 ;  /* 0x005a601801007387 */ /* 0x0081e80000100a00 */
[----:B0-----:R-:W3:Y:S01]  /*107fb0*/  LDL.LU.64 R24, [R1+0x2278] ;  /* 0x0022780001187983 */ /* 0x001ee20000300a00 */
[C---:B------:R-:W-:Y:S02]  /*107fc0*/  LOP3.LUT P0, RZ, R0.reuse, 0x80, RZ, 0xc0, !PT ;  /* 0x0000008000ff7812 */ /* 0x040fe4000780c0ff */
[----:B------:R-:W-:Y:S01]  /*107fd0*/  PRMT R2, R3, 0x7770, RZ ;  /* 0x0000777003027816 */ /* 0x000fe200000000ff */
[----:B------:R-:W4:Y:S04]  /*107fe0*/  LDL.LU.64 R26, [R1+0x2250] ;  /* 0x00225000011a7983 */ /* 0x000f280000300a00 */
[----:B------:R-:W4:Y:S04]  /*107ff0*/  LDL.LU.64 R28, [R1+0x2248] ;  /* 0x00224800011c7983 */ /* 0x000f280000300a00 */
[----:B------:R-:W4:Y:S04]  /*108000*/  LDL.LU R11, [R1+0x808] ;  /* 0x00080800010b7983 */ /* 0x000f280000300800 */
[----:B------:R-:W4:Y:S04]  /*108010*/  LDL.LU.64 R4, [R1+0x2240] ;  /* 0x0022400001047983 */ /* 0x000f280000300a00 */
[----:B------:R-:W4:Y:S04]  /*108020*/  LDL.LU.64 R6, [R1+0x2220] ;  /* 0x0022200001067983 */ /* 0x000f280000300a00 */
[----:B------:R-:W4:Y:S04]  /*108030*/  LDL.LU.64 R16, [R1+0x2228] ;  /* 0x0022280001107983 */ /* 0x000f280000300a00 */
[----:B------:R-:W4:Y:S04]  /*108040*/  LDL.LU.64 R14, [R1+0x2238] ;  /* 0x00223800010e7983 */ /* 0x000f280000300a00 */
[----:B------:R-:W4:Y:S04]  /*108050*/  LDL.LU.64 R12, [R1+0x2268] ;  /* 0x00226800010c7983 */ /* 0x000f280000300a00 */
[----:B------:R0:W-:Y:S01]  /*108060*/  @P0 STG.E.U8 desc[UR22][R20.64], R2 ;  /* 0x0000000214000986 */ /* 0x0001e2000c101116 */
        /* <DEDUP_REMOVED lines=15> */
[----:B----4-:R-:W-:Y:S02]  /*108160*/  PRMT R2, R18, 0x7770, RZ ;  /* 0x0000777012027816 */ /* 0x010fe400000000ff */
        /* <DEDUP_REMOVED lines=14> */
[----:B------:R-:W-:Y:S02]  /*108250*/  PRMT R0, R18, 0x7773, RZ ;  /* 0x0000777312007816 */ /* 0x000fe400000000ff */
[----:B0-----:R-:W-:-:S09]  /*108260*/  PRMT R2, R11, 0x7771, RZ ;  /* 0x000077710b027816 */ /* 0x001fd200000000ff */
[----:B------:R0:W-:Y:S02]  /*108270*/  @P0 STG.E.U8 desc[UR22][R4.64], R0 ;  /* 0x0000000004000986 */ /* 0x0001e4000c101116 */
[----:B0-----:R-:W-:-:S05]  /*108280*/  PRMT R0, R11, 0x7770, RZ ;  /* 0x000077700b007816 */ /* 0x001fca00000000ff */
[----:B------:R0:W-:Y:S04]  /*108290*/  @P1 STG.E.U8 desc[UR22][R6.64], R0 ;  /* 0x0000000006001986 */ /* 0x0001e8000c101116 */
[----:B------:R1:W-:Y:S04]  /*1082a0*/  @P2 STG.E.U8 desc[UR22][R16.64], R2 ;  /* 0x0000000210002986 */ /* 0x0003e8000c101116 */
[----:B0-----:R-:W3:Y:S01]  /*1082b0*/  LDL.LU R0, [R1] ;  /* 0x0000000001007983 */ /* 0x001ee20000300800 */
[----:B-1----:R-:W-:-:S03]  /*1082c0*/  PRMT R2, R11, 0x7772, RZ ;  /* 0x000077720b027816 */ /* 0x002fc600000000ff */
[----:B------:R-:W4:Y:S04]  /*1082d0*/  LDL.LU.64 R6, [R1+0x2298] ;  /* 0x0022980001067983 */ /* 0x000f280000300a00 */
[----:B------:R0:W-:Y:S02]  /*1082e0*/  @P3 STG.E.U8 desc[UR22][R14.64], R2 ;  /* 0x000000020e003986 */ /* 0x0001e4000c101116 */
[----:B0-----:R-:W-:-:S05]  /*1082f0*/  PRMT R2, R11, 0x7773, RZ ;  /* 0x000077730b027816 */ /* 0x001fca00000000ff */
[----:B------:R0:W-:Y:S02]  /*108300*/  @P4 STG.E.U8 desc[UR22][R12.64], R2 ;  /* 0x000000020c004986 */ /* 0x0001e4000c101116 */
[----:B0-----:R-:W-:-:S05]  /*108310*/  PRMT R2, R19, 0x7770, RZ ;  /* 0x0000777013027816 */ /* 0x001fca00000000ff */
[----:B------:R0:W-:Y:S02]  /*108320*/  @P5 STG.E.U8 desc[UR22][R20.64], R2 ;  /* 0x0000000214005986 */ /* 0x0001e4000c101116 */
[----:B0-----:R-:W-:Y:S02]  /*108330*/  PRMT R2, R19, 0x7771, RZ ;  /* 0x0000777113027816 */ /* 0x001fe400000000ff */
[----:B------:R-:W3:Y:S04]  /*108340*/  LDL.LU.64 R20, [R1+0x22a8] ;  /* 0x0022a80001147983 */ /* 0x000ee80000300a00 */
[----:B--2---:R0:W-:Y:S04]  /*108350*/  @P6 STG.E.U8 desc[UR22][R22.64], R2 ;  /* 0x0000000216006986 */ /* 0x0041e8000c101116 */
[----:B0-----:R-:W2:Y:S04]  /*108360*/  LDL.LU.64 R22, [R1+0x2290] ;  /* 0x0022900001167983 */ /* 0x001ea80000300a00 */
[----:B------:R-:W2:Y:S04]  /*108370*/  LDL.LU.64 R16, [R1+0x22a0] ;  /* 0x0022a00001107983 */ /* 0x000ea80000300a00 */
[----:B------:R-:W2:Y:S04]  /*108380*/  LDL.LU.64 R14, [R1+0x22d8] ;  /* 0x0022d800010e7983 */ /* 0x000ea80000300a00 */
[----:B------:R-:W2:Y:S01]  /*108390*/  LDL.LU R11, [R1+0x80c] ;  /* 0x00080c00010b7983 */ /* 0x000ea20000300800 */
[----:B------:R-:W-:-:S02]  /*1083a0*/  LOP3.LUT P3, RZ, R9, 0x200, RZ, 0xc0, !PT ;  /* 0x0000020009ff7812 */ /* 0x000fc4000786c0ff */
[----:B------:R-:W-:Y:S02]  /*1083b0*/  LOP3.LUT P4, RZ, R9, 0x400, RZ, 0xc0, !PT ;  /* 0x0000040009ff7812 */ /* 0x000fe4000788c0ff */
[----:B------:R-:W-:Y:S02]  /*1083c0*/  PRMT R2, R19, 0x7772, RZ ;  /* 0x0000777213027816 */ /* 0x000fe400000000ff */
[----:B------:R-:W-:Y:S01]  /*1083d0*/  LOP3.LUT P5, RZ, R9, 0x800, RZ, 0xc0, !PT ;  /* 0x0000080009ff7812 */ /* 0x000fe200078ac0ff */
[----:B------:R-:W2:Y:S04]  /*1083e0*/  LDL.LU.64 R12, [R1+0x22e8] ;  /* 0x0022e800010c7983 */ /* 0x000ea80000300a00 */
[----:B------:R-:W2:Y:S04]  /*1083f0*/  LDL.LU R18, [R1+0x7e0] ;  /* 0x0007e00001127983 */ /* 0x000ea80000300800 */
[----:B----4-:R0:W-:Y:S02]  /*108400*/  @P3 STG.E.U8 desc[UR22][R6.64], R2 ;  /* 0x0000000206003986 */ /* 0x0101e4000c101116 */
[----:B0-----:R-:W-:-:S05]  /*108410*/  PRMT R2, R19, 0x7773, RZ ;  /* 0x0000777313027816 */ /* 0x001fca00000000ff */
[----:B---3--:R0:W-:Y:S04]  /*108420*/  @P4 STG.E.U8 desc[UR22][R20.64], R2 ;  /* 0x0000000214004986 */ /* 0x0081e8000c101116 */
[----:B0-----:R-:W3:Y:S01]  /*108430*/  LDL.LU.64 R20, [R1+0x22d0] ;  /* 0x0022d00001147983 */ /* 0x001ee20000300a00 */
        /* <DEDUP_REMOVED lines=22> */
[----:B--2---:R0:W-:Y:S04]  /*1085a0*/  STL.64 [R1+0x5a50], R22 ;  /* 0x005a501601007387 */ /* 0x0041e80000100a00 */
[----:B0-----:R-:W2:Y:S06]  /*1085b0*/  LDL.LU.64 R22, [R1+0x22e0] ;  /* 0x0022e00001167983 */ /* 0x001eac0000300a00 */
[----:B------:R-:W-:-:S02]  /*1085c0*/  @P0 LOP3.LUT R0, R0, 0x20000000, RZ, 0xfc, !PT ;  /* 0x2000000000000812 */ /* 0x000fc400078efcff */
[C---:B------:R-:W-:Y:S02]  /*1085d0*/  LOP3.LUT P0, RZ, R9.reuse, 0x8000, RZ, 0xc0, !PT ;  /* 0x0000800009ff7812 */ /* 0x040fe4000780c0ff */
[----:B------:R-:W-:Y:S02]  /*1085e0*/  LOP3.LUT P6, RZ, R9, 0x1000, RZ, 0xc0, !PT ;  /* 0x0000100009ff7812 */ /* 0x000fe400078cc0ff */
[----:B------:R-:W-:Y:S02]  /*1085f0*/  PRMT R2, R11, 0x7771, RZ ;  /* 0x000077710b027816 */ /* 0x000fe400000000ff */
[----:B------:R-:W-:Y:S01]  /*108600*/  LOP3.LUT R0, R0, 0xbfffffff, RZ, 0xc0, !PT ;  /* 0xbfffffff00007812 */ /* 0x000fe200078ec0ff */
[----:B------:R-:W4:Y:S04]  /*108610*/  LDL.LU.64 R24, [R1+0x2310] ;  /* 0x0023100001187983 */ /* 0x000f280000300a00 */
[----:B------:R-:W4:Y:S04]  /*108620*/  LDL.LU.64 R26, [R1+0x2320] ;  /* 0x00232000011a7983 */ /* 0x000f280000300a00 */
[----:B------:R-:W4:Y:S04]  /*108630*/  LDL.LU R19, [R1+0x7e4] ;  /* 0x0007e40001137983 */ /* 0x000f280000300800 */
[----:B------:R-:W4:Y:S04]  /*108640*/  LDL.LU.64 R28, [R1+0x2358] ;  /* 0x00235800011c7983 */ /* 0x000f280000300a00 */
        /* <DEDUP_REMOVED lines=9> */
[----:B------:R-:W4:Y:S10]  /*1086e0*/  LDL.LU.64 R16, [R1+0x2360] ;  /* 0x0023600001107983 */ /* 0x000f340000300a00 */
[----:B------:R0:W-:Y:S01]  /*1086f0*/  @P0 STG.E.U8 desc[UR22][R14.64], R2 ;  /* 0x000000020e000986 */ /* 0x0001e2000c101116 */
[----:B------:R-:W-:-:S02]  /*108700*/  LOP3.LUT P0, RZ, R0, 0x80000000, RZ, 0xc0, !PT ;  /* 0x8000000000ff7812 */ /* 0x000fc4000780c0ff */
[----:B0-----:R-:W-:Y:S01]  /*108710*/  PRMT R2, R11, 0x7773, RZ ;  /* 0x000077730b027816 */ /* 0x001fe200000000ff */
[----:B------:R-:W4:Y:S10]  /*108720*/  LDL.LU.64 R14, [R1+0x2398] ;  /* 0x00239800010e7983 */ /* 0x000f340000300a00 */
[----:B------:R0:W-:Y:S01]  /*108730*/  @P0 STG.E.U8 desc[UR22][R12.64], R2 ;  /* 0x000000020c000986 */ /* 0x0001e2000c101116 */
[----:B------:R-:W-:-:S02]  /*108740*/  LOP3.LUT P0, RZ, R0, 0x40000000, RZ, 0xc0, !PT ;  /* 0x4000000000ff7812 */ /* 0x000fc4000780c0ff */
[----:B0-----:R-:W-:Y:S01]  /*108750*/  PRMT R2, R18, 0x7770, RZ ;  /* 0x0000777012027816 */ /* 0x001fe200000000ff */
[----:B------:R-:W4:Y:S04]  /*108760*/  LDL.LU.64 R12, [R1+0x23a8] ;  /* 0x0023a800010c7983 */ /* 0x000f280000300a00 */
[----:B------:R-:W4:Y:S06]  /*108770*/  LDL.LU R11, [R1+0x6f4] ;  /* 0x0006f400010b7983 */ /* 0x000f2c0000300800 */
[----:B---3--:R0:W-:Y:S01]  /*108780*/  @P0 STG.E.U8 desc[UR22][R20.64], R2 ;  /* 0x0000000214000986 */ /* 0x0081e2000c101116 */
[----:B------:R-:W-:-:S02]  /*108790*/  LOP3.LUT P0, RZ, R0, 0x20000000, RZ, 0xc0, !PT ;  /* 0x2000000000ff7812 */ /* 0x000fc4000780c0ff */
[----:B0-----:R-:W-:Y:S01]  /*1087a0*/  PRMT R2, R18, 0x7771, RZ ;  /* 0x0000777112027816 */ /* 0x001fe200000000ff */
[----:B------:R-:W3:Y:S10]  /*1087b0*/  LDL.LU.64 R20, [R1+0x2390] ;  /* 0x0023900001147983 */ /* 0x000ef40000300a00 */
[----:B--2---:R0:W-:Y:S04]  /*1087c0*/  @P0 STG.E.U8 desc[UR22][R22.64], R2 ;  /* 0x0000000216000986 */ /* 0x0041e8000c101116 */
[----:B0-----:R-:W2:Y:S01]  /*1087d0*/  LDL.LU.64 R22, [R1+0x5a50] ;  /* 0x005a500001167983 */ /* 0x001ea20000300a00 */
[----:B------:R-:W-:-:S02]  /*1087e0*/  LOP3.LUT P0, RZ, R0, 0x10000000, RZ, 0xc0, !PT ;  /* 0x1000000000ff7812 */ /* 0x000fc4000780c0ff */
[----:B------:R-:W-:-:S11]  /*1087f0*/  PRMT R2, R18, 0x7772, RZ ;  /* 0x0000777212027816 */ /* 0x000fd600000000ff */
[----:B--2---:R0:W-:Y:S04]  /*108800*/  @P0 STG.E.U8 desc[UR22][R22.64], R2 ;  /* 0x0000000216000986 */ /* 0x0041e8000c101116 */
[----:B0-----:R-:W2:Y:S01]  /*108810*/  LDL.LU.64 R22, [R1+0x5a48] ;  /* 0x005a480001167983 */ /* 0x001ea20000300a00 */
[----:B------:R-:W-:Y:S02]  /*108820*/  LOP3.LUT P0, RZ, R0, 0x8000000, RZ, 0xc0, !PT ;  /* 0x0800000000ff7812 */ /* 0x000fe4000780c0ff */
[----:B------:R-:W-:-:S11]  /*108830*/  PRMT R2, R18, 0x7773, RZ ;  /* 0x0000777312027816 */ /* 0x000fd600000000ff */
[----:B--2---:R0:W-:Y:S04]  /*108840*/  @P0 STG.E.U8 desc[UR22][R22.64], R2 ;  /* 0x0000000216000986 */ /* 0x0041e8000c101116 */
[----:B0-----:R-:W2:Y:S01]  /*108850*/  LDL.LU.64 R22, [R1+0x5a40] ;  /* 0x005a400001167983 */ /* 0x001ea20000300a00 */
[----:B------:R-:W-:Y:S02]  /*108860*/  LOP3.LUT P0, RZ, R0, 0x4000000, RZ, 0xc0, !PT ;  /* 0x0400000000ff7812 */ /* 0x000fe4000780c0ff */
[C---:B------:R-:W-:Y:S02]  /*108870*/  LOP3.LUT P1, RZ, R9.reuse, 0x400000, RZ, 0xc0, !PT ;  /* 0x0040000009ff7812 */ /* 0x040fe4000782c0ff */
[C---:B------:R-:W-:Y:S02]  /*108880*/  LOP3.LUT P2, RZ, R9.reuse, 0x800000, RZ, 0xc0, !PT ;  /* 0x0080000009ff7812 */ /* 0x040fe4000784c0ff */
[----:B------:R-:W-:-:S02]  /*108890*/  LOP3.LUT P3, RZ, R9, 0x1000000, RZ, 0xc0, !PT ;  /* 0x0100000009ff7812 */ /* 0x000fc4000786c0ff */
[C---:B------:R-:W-:Y:S02]  /*1088a0*/  LOP3.LUT P4, RZ, R9.reuse, 0x2000000, RZ, 0xc0, !PT ;  /* 0x0200000009ff7812 */ /* 0x040fe4000788c0ff */
[C---:B------:R-:W-:Y:S02]  /*1088b0*/  LOP3.LUT P5, RZ, R9.reuse, 0x4000000, RZ, 0xc0, !PT ;  /* 0x0400000009ff7812 */ /* 0x040fe400078ac0ff */
[----:B------:R-:W-:Y:S02]  /*1088c0*/  LOP3.LUT P6, RZ, R9, 0x8000000, RZ, 0xc0, !PT ;  /* 0x0800000009ff7812 */ /* 0x000fe400078cc0ff */
[----:B--2---:R-:W-:-:S05]  /*1088d0*/  PRMT R2, R23, 0x7770, RZ ;  /* 0x0000777017027816 */ /* 0x004fca00000000ff */
[----:B----4-:R0:W-:Y:S01]  /*1088e0*/  @P0 STG.E.U8 desc[UR22][R24.64], R2 ;  /* 0x0000000218000986 */ /* 0x0101e2000c101116 */
[----:B------:R-:W-:Y:S02]  /*1088f0*/  LOP3.LUT P0, RZ, R0, 0x2000000, RZ, 0xc0, !PT ;  /* 0x0200000000ff7812 */ /* 0x000fe4000780c0ff */
[----:B0-----:R-:W-:-:S11]  /*108900*/  PRMT R2, R23, 0x7771, RZ ;  /* 0x0000777117027816 */ /* 0x001fd600000000ff */
[----:B------:R0:W-:Y:S01]  /*108910*/  @P0 STG.E.U8 desc[UR22][R26.64], R2 ;  /* 0x000000021a000986 */ /* 0x0001e2000c101116 */
[----:B------:R-:W-:Y:S02]  /*108920*/  LOP3.LUT P0, RZ, R0, 0x1000000, RZ, 0xc0, !PT ;  /* 0x0100000000ff7812 */ /* 0x000fe4000780c0ff */
[----:B0-----:R-:W-:-:S11]  /*108930*/  PRMT R2, R23, 0x7772, RZ ;  /* 0x0000777217027816 */ /* 0x001fd600000000ff */
[----:B------:R0:W-:Y:S02]  /*108940*/  @P0 STG.E.U8 desc[UR22][R28.64], R2 ;  /* 0x000000021c000986 */ /* 0x0001e4000c101116 */
[----:B0-----:R-:W-:Y:S02]  /*108950*/  PRMT R2, R23, 0x7773, RZ ;  /* 0x0000777317027816 */ /* 0x001fe400000000ff */
[----:B------:R-:W2:Y:S04]  /*108960*/  LDL.LU R23, [R1+0x5a38] ;  /* 0x005a380001177983 */ /* 0x000ea80000300800 */
        /* <DEDUP_REMOVED lines=10> */
[----:B---3--:R0:W-:Y:S04]  /*108a10*/  @P6 STG.E.U8 desc[UR22][R20.64], R2 ;  /* 0x0000000214006986 */ /* 0x0081e8000c101116 */
[----:B0-----:R-:W3:Y:S01]  /*108a20*/  LDL.LU.64 R20, [R1+0x23a0] ;  /* 0x0023a00001147983 */ /* 0x001ee20000300a00 */
[----:B------:R-:W-:-:S03]  /*108a30*/  LOP3.LUT P3, RZ, R9, 0x10000000, RZ, 0xc0, !PT ;  /* 0x1000000009ff7812 */ /* 0x000fc6000786c0ff */
[----:B------:R-:W4:Y:S04]  /*108a40*/  LDL.LU.64 R6, [R1+0x23d8] ;  /* 0x0023d80001067983 */ /* 0x000f280000300a00 */
[----:B------:R-:W4:Y:S01]  /*108a50*/  LDL.LU.64 R16, [R1+0x23e8] ;  /* 0x0023e80001107983 */ /* 0x000f220000300a00 */
[----:B------:R-:W-:-:S03]  /*108a60*/  PRMT R3, R11, 0x7771, RZ ;  /* 0x000077710b037816 */ /* 0x000fc600000000ff */
[----:B------:R-:W4:Y:S04]  /*108a70*/  LDL.LU.64 R14, [R1+0x23d0] ;  /* 0x0023d000010e7983 */ /* 0x000f280000300a00 */
[----:B------:R-:W4:Y:S04]  /*108a80*/  LDL.LU.64 R12, [R1+0x23e0] ;  /* 0x0023e000010c7983 */ /* 0x000f280000300a00 */
[----:B------:R-:W4:Y:S04]  /*108a90*/  LDL.LU.64 R18, [R1+0x2418] ;  /* 0x0024180001127983 */ /* 0x000f280000300a00 */
[----:B------:R-:W4:Y:S04]  /*108aa0*/  LDL.LU R2, [R1+0x7e8] ;  /* 0x0007e80001027983 */ /* 0x000f280000300800 */
[----:B------:R-:W-:Y:S01]  /*108ab0*/  STL [R1+0x5a18], R9 ;  /* 0x005a180901007387 */ /* 0x000fe20000100800 */
[----:B------:R-:W-:-:S02]  /*108ac0*/  LOP3.LUT P4, RZ, R9, 0x20000000, RZ, 0xc0, !PT ;  /* 0x2000000009ff7812 */ /* 0x000fc4000788c0ff */
[C---:B------:R-:W-:Y:S02]  /*108ad0*/  LOP3.LUT P5, RZ, R9.reuse, 0x40000000, RZ, 0xc0, !PT ;  /* 0x4000000009ff7812 */ /* 0x040fe400078ac0ff */
[----:B------:R-:W-:Y:S01]  /*108ae0*/  LOP3.LUT P6, RZ, R9, 0x80000000, RZ, 0xc0, !PT ;  /* 0x8000000009ff7812 */ /* 0x000fe200078cc0ff */
[----:B---3--:R0:W-:Y:S04]  /*108af0*/  @P3 STG.E.U8 desc[UR22][R20.64], R3 ;  /* 0x0000000314003986 */ /* 0x0081e8000c101116 */
[----:B0-----:R-:W3:Y:S04]  /*108b00*/  LDL.LU.64 R20, [R1+0x2428] ;  /* 0x0024280001147983 */ /* 0x001ee80000300a00 */
[----:B------:R-:W3:Y:S04]  /*108b10*/  LDL.LU R3, [R1+0x6f8] ;  /* 0x0006f80001037983 */ /* 0x000ee80000300800 */
[----:B------:R-:W4:Y:S01]  /*108b20*/  LDL.LU.64 R8, [R1+0x2420] ;  /* 0x0024200001087983 */ /* 0x000f220000300a00 */
[----:B--2---:R-:W-:-:S02]  /*108b30*/  LOP3.LUT P0, RZ, R23, 0x100, RZ, 0xc0, !PT ;  /* 0x0000010017ff7812 */ /* 0x004fc4000780c0ff */
        /* <DEDUP_REMOVED lines=17> */
[----:B0-----:R-:W2:Y:S06]  /*108c50*/  LDL.LU.64 R8, [R1+0x2410] ;  /* 0x0024100001087983 */ /* 0x001eac0000300a00 */
[----:B------:R-:W-:-:S02]  /*108c60*/  @P0 LOP3.LUT R0, R0, 0x200000, RZ, 0xfc, !PT ;  /* 0x0020000000000812 */ /* 0x000fc400078efcff */
[----:B------:R-:W-:Y:S02]  /*108c70*/  LOP3.LUT P0, RZ, R23, 0x4, RZ, 0xc0, !PT ;  /* 0x0000000417ff7812 */ /* 0x000fe4000780c0ff */
[----:B------:R-:W-:Y:S01]  /*108c80*/  PRMT R4, R11, 0x7772, RZ ;  /* 0x000077720b047816 */ /* 0x000fe200000000ff */
[----:B------:R-:W4:Y:S01]  /*108c90*/  LDL.LU.64 R24, [R1+0x2458] ;  /* 0x0024580001187983 */ /* 0x000f220000300a00 */
[----:B------:R-:W-:-:S03]  /*108ca0*/  LOP3.LUT R0, R0, 0xffbfffff, RZ, 0xc0, !PT ;  /* 0xffbfffff00007812 */ /* 0x000fc600078ec0ff */
[----:B------:R-:W4:Y:S06]  /*108cb0*/  LDL.LU.64 R26, [R1+0x2468] ;  /* 0x00246800011a7983 */ /* 0x000f2c0000300a00 */
[----:B------:R-:W-:Y:S02]  /*108cc0*/  @P0 LOP3.LUT R0, R0, 0x400000, RZ, 0xfc, !PT ;  /* 0x0040000000000812 */ /* 0x000fe400078efcff */
[----:B------:R-:W-:Y:S02]  /*108cd0*/  LOP3.LUT P0, RZ, R23, 0x2, RZ, 0xc0, !PT ;  /* 0x0000000217ff7812 */ /* 0x000fe4000780c0ff */
[----:B------:R-:W-:Y:S01]  /*108ce0*/  LOP3.LUT R0, R0, 0xff7fffff, RZ, 0xc0, !PT ;  /* 0xff7fffff00007812 */ /* 0x000fe200078ec0ff */
[----:B------:R0:W-:Y:S10]  /*108cf0*/  @P4 STG.E.U8 desc[UR22][R6.64], R4 ;  /* 0x0000000406004986 */ /* 0x0001f4000c101116 */
[----:B------:R-:W-:-:S02]  /*108d00*/  @P0 LOP3.LUT R0, R0, 0x800000, RZ, 0xfc, !PT ;  /* 0x0080000000000812 */ /* 0x000fc400078efcff */
[----:B------:R-:W-:Y:S02]  /*108d10*/  LOP3.LUT P0, RZ, R23, 0x1, RZ, 0xc0, !PT ;  /* 0x0000000117ff7812 */ /* 0x000fe4000780c0ff */
[----:B0-----:R-:W-:Y:S02]  /*108d20*/  PRMT R4, R11, 0x7773, RZ ;  /* 0x000077730b047816 */ /* 0x001fe400000000ff */
[C---:B------:R-:W-:Y:S01]  /*108d30*/  PRMT R6, R2.reuse, 0x7771, RZ ;  /* 0x0000777102067816 */ /* 0x040fe200000000ff */
[----:B------:R-:W4:Y:S04]  /*108d40*/  LDL.LU R11, [R1+0x7ec] ;  /* 0x0007ec00010b7983 */ /* 0x000f280000300800 */
[----:B------:R0:W-:Y:S04]  /*108d50*/  @P5 STG.E.U8 desc[UR22][R16.64], R4 ;  /* 0x0000000410005986 */ /* 0x0001e8000c101116 */
[----:B------:R-:W4:Y:S01]  /*108d60*/  LDL.LU.64 R28, [R1+0x2450] ;  /* 0x00245000011c7983 */ /* 0x000f220000300a00 */
[----:B0-----:R-:W-:-:S05]  /*108d70*/  PRMT R4, R2, 0x7770, RZ ;  /* 0x0000777002047816 */ /* 0x001fca00000000ff */
[----:B------:R0:W-:Y:S04]  /*108d80*/  @P6 STG.E.U8 desc[UR22][R14.64], R4 ;  /* 0x000000040e006986 */ /* 0x0001e8000c101116 */
[----:B------:R1:W-:Y:S01]  /*108d90*/  @P0 STG.E.U8 desc[UR22][R12.64], R6 ;  /* 0x000000060c000986 */ /* 0x0003e2000c101116 */
[----:B------:R-:W-:-:S03]  /*108da0*/  LOP3.LUT P0, RZ, R0, 0x800000, RZ, 0xc0, !PT ;  /* 0x0080000000ff7812 */ /* 0x000fc6000780c0ff */
[----:B0-----:R-:W4:Y:S01]  /*108db0*/  LDL.LU.64 R4, [R1+0x2460] ;  /* 0x0024600001047983 */ /* 0x001f220000300a00 */
[----:B-1----:R-:W-:-:S03]  /*108dc0*/  PRMT R12, R2, 0x7772, RZ ;  /* 0x00007772020c7816 */ /* 0x002fc600000000ff */
[----:B------:R-:W4:Y:S01]  /*108dd0*/  LDL.LU.64 R6, [R1+0x2498] ;  /* 0x0024980001067983 */ /* 0x000f220000300a00 */
[----:B------:R-:W-:-:S03]  /*108de0*/  PRMT R2, R2, 0x7773, RZ ;  /* 0x0000777302027816 */ /* 0x000fc600000000ff */
[----:B------:R-:W4:Y:S04]  /*108df0*/  LDL.LU.64 R16, [R1+0x24a8] ;  /* 0x0024a80001107983 */ /* 0x000f280000300a00 */
[----:B------:R0:W-:Y:S01]  /*108e00*/  @P0 STG.E.U8 desc[UR22][R18.64], R12 ;  /* 0x0000000c12000986 */ /* 0x0001e2000c101116 */
[----:B------:R-:W-:-:S03]  /*108e10*/  LOP3.LUT P0, RZ, R0, 0x400000, RZ, 0xc0, !PT ;  /* 0x0040000000ff7812 */ /* 0x000fc6000780c0ff */
[----:B------:R-:W4:Y:S04]  /*108e20*/  LDL.LU.64 R14, [R1+0x2490] ;  /* 0x00249000010e7983 */ /* 0x000f280000300a00 */
[----:B0-----:R-:W4:Y:S06]  /*108e30*/  LDL.LU.64 R18, [R1+0x24a0] ;  /* 0x0024a00001127983 */ /* 0x001f2c0000300a00 */
[----:B---3--:R0:W-:Y:S01]  /*108e40*/  @P0 STG.E.U8 desc[UR22][R20.64], R2 ;  /* 0x0000000214000986 */ /* 0x0081e2000c101116 */
[----:B------:R-:W-:-:S03]  /*108e50*/  LOP3.LUT P0, RZ, R0, 0x200000, RZ, 0xc0, !PT ;  /* 0x0020000000ff7812 */ /* 0x000fc6000780c0ff */
[----:B------:R-:W3:Y:S01]  /*108e60*/  LDL.LU.64 R12, [R1+0x24d8] ;  /* 0x0024d800010c7983 */ /* 0x000ee20000300a00 */
[----:B0-----:R-:W-:-:S03]  /*108e70*/  PRMT R2, R3, 0x7770, RZ ;  /* 0x0000777003027816 */ /* 0x001fc600000000ff */
[----:B------:R-:W3:Y:S06]  /*108e80*/  LDL.LU.64 R20, [R1+0x24e8] ;  /* 0x0024e80001147983 */ /* 0x000eec0000300a00 */
[----:B--2---:R0:W-:Y:S04]  /*108e90*/  @P0 STG.E.U8 desc[UR22][R8.64], R2 ;  /* 0x0000000208000986 */ /* 0x0041e8000c101116 */
[----:B0-----:R-:W2:Y:S01]  /*108ea0*/  LDL.LU.64 R8, [R1+0x5a30] ;  /* 0x005a300001087983 */ /* 0x001ea20000300a00 */
[----:B------:R-:W-:-:S02]  /*108eb0*/  LOP3.LUT P0, RZ, R0, 0x100000, RZ, 0xc0, !PT ;  /* 0x0010000000ff7812 */ /* 0x000fc4000780c0ff */
[----:B------:R-:W-:Y:S02]  /*108ec0*/  PRMT R2, R3, 0x7771, RZ ;  /* 0x0000777103027816 */ /* 0x000fe400000000ff */
[C---:B------:R-:W-:Y:S02]  /*108ed0*/  LOP3.LUT P1, RZ, R23.reuse, 0x200, RZ, 0xc0, !PT ;  /* 0x0000020017ff7812 */ /* 0x040fe4000782c0ff */
[C---:B------:R-:W-:Y:S02]  /*108ee0*/  LOP3.LUT P2, RZ, R23.reuse, 0x400, RZ, 0xc0, !PT ;  /* 0x0000040017ff7812 */ /* 0x040fe4000784c0ff */
[C---:B------:R-:W-:Y:S02]  /*108ef0*/  LOP3.LUT P3, RZ, R23.reuse, 0x800, RZ, 0xc0, !PT ;  /* 0x0000080017ff7812 */ /* 0x040fe4000786c0ff */
[C---:B------:R-:W-:Y:S02]  /*108f00*/  LOP3.LUT P4, RZ, R23.reuse, 0x1000, RZ, 0xc0, !PT ;  /* 0x0000100017ff7812 */ /* 0x040fe4000788c0ff */
[----:B------:R-:W-:-:S02]  /*108f10*/  LOP3.LUT P5, RZ, R23, 0x2000, RZ, 0xc0, !PT ;  /* 0x0000200017ff7812 */ /* 0x000fc400078ac0ff */
[----:B------:R-:W-:Y:S01]  /*108f20*/  LOP3.LUT P6, RZ, R23, 0x4000, RZ, 0xc0, !PT ;  /* 0x0000400017ff7812 */ /* 0x000fe200078cc0ff */
[----:B--2---:R0:W-:Y:S01]  /*108f30*/  @P0 STG.E.U8 desc[UR22][R8.64], R2 ;  /* 0x0000000208000986 */ /* 0x0041e2000c101116 */
[----:B------:R-:W-:Y:S02]  /*108f40*/  LOP3.LUT P0, RZ, R0, 0x80000, RZ, 0xc0, !PT ;  /* 0x0008000000ff7812 */ /* 0x000fe4000780c0ff */
[----:B0-----:R-:W-:-:S11]  /*108f50*/  PRMT R2, R3, 0x7772, RZ ;  /* 0x0000777203027816 */ /* 0x001fd600000000ff */
        /* <DEDUP_REMOVED lines=21> */
[----:B------:R-:W2:Y:S04]  /*1090b0*/  LDL.LU R10, [R1+0x5a28] ;  /* 0x005a2800010a7983 */ /* 0x000ea80000300800 */
[----:B------:R0:W-:Y:S04]  /*1090c0*/  @P6 STG.E.U8 desc[UR22][R20.64], R2 ;  /* 0x0000000214006986 */ /* 0x0001e8000c101116 */
[----:B------:R-:W3:Y:S04]  /*1090d0*/  LDL.LU.64 R12, [R1+0x24d0] ;  /* 0x0024d000010c7983 */ /* 0x000ee80000300a00 */
[----:B0-----:R-:W4:Y:S04]  /*1090e0*/  LDL.LU.64 R20, [R1+0x24e0] ;  /* 0x0024e00001147983 */ /* 0x001f280000300a00 */
[----:B------:R-:W2:Y:S04]  /*1090f0*/  LDL.LU.64 R6, [R1+0x2518] ;  /* 0x0025180001067983 */ /* 0x000ea80000300a00 */
[----:B------:R-:W3:Y:S01]  /*109100*/  LDL.LU R11, [R1+0x7d0] ;  /* 0x0007d000010b7983 */ /* 0x000ee20000300800 */
[----:B------:R-:W-:-:S02]  /*109110*/  LOP3.LUT P3, RZ, R23, 0x8000, RZ, 0xc0, !PT ;  /* 0x0000800017ff7812 */ /* 0x000fc4000786c0ff */
[----:B------:R-:W-:Y:S01]  /*109120*/  LOP3.LUT P4, RZ, R23, 0x10000, RZ, 0xc0, !PT ;  /* 0x0001000017ff7812 */ /* 0x000fe2000788c0ff */
[----:B------:R-:W2:Y:S04]  /*109130*/  LDL.LU.64 R16, [R1+0x2528] ;  /* 0x0025280001107983 */ /* 0x000ea80000300a00 */
[----:B------:R-:W2:Y:S04]  /*109140*/  LDL.LU.64 R14, [R1+0x2510] ;  /* 0x00251000010e7983 */ /* 0x000ea80000300a00 */
[----:B------:R-:W2:Y:S01]  /*109150*/  LDL.LU R3, [R1+0x6e0] ;  /* 0x0006e00001037983 */ /* 0x000ea20000300800 */
[----:B---3--:R-:W-:-:S05]  /*109160*/  PRMT R2, R11, 0x7770, RZ ;  /* 0x000077700b027816 */ /* 0x008fca00000000ff */
[----:B------:R0:W-:Y:S02]  /*109170*/  @P3 STG.E.U8 desc[UR22][R12.64], R2 ;  /* 0x000000020c003986 */ /* 0x0001e4000c101116 */
[----:B0-----:R-:W-:Y:S02]  /*109180*/  PRMT R2, R11, 0x7771, RZ ;  /* 0x000077710b027816 */ /* 0x001fe400000000ff */
[----:B------:R-:W3:Y:S04]  /*109190*/  LDL.LU.64 R12, [R1+0x2520] ;  /* 0x00252000010c7983 */ /* 0x000ee80000300a00 */
[----:B----4-:R0:W-:Y:S04]  /*1091a0*/  @P4 STG.E.U8 desc[UR22][R20.64], R2 ;  /* 0x0000000214004986 */ /* 0x0101e8000c101116 */
[----:B0-----:R-:W4:Y:S04]  /*1091b0*/  LDL.LU.64 R20, [R1+0x2558] ;  /* 0x0025580001147983 */ /* 0x001f280000300a00 */
[----:B------:R-:W2:Y:S01]  /*1091c0*/  LDL.LU.64 R8, [R1+0x2550] ;  /* 0x0025500001087983 */ /* 0x000ea20000300a00 */
        /* <DEDUP_REMOVED lines=21> */
[C---:B------:R-:W-:Y:S02]  /*109320*/  LOP3.LUT P5, RZ, R23.reuse, 0x20000, RZ, 0xc0, !PT ;  /* 0x0002000017ff7812 */ /* 0x040fe400078ac0ff */
[----:B------:R-:W-:Y:S02]  /*109330*/  LOP3.LUT P6, RZ, R23, 0x40000, RZ, 0xc0, !PT ;  /* 0x0004000017ff7812 */ /* 0x000fe400078cc0ff */
[----:B------:R-:W-:Y:S02]  /*109340*/  LOP3.LUT R0, R0, 0xffffbfff, RZ, 0xc0, !PT ;  /* 0xffffbfff00007812 */ /* 0x000fe400078ec0ff */
[----:B------:R-:W-:Y:S01]  /*109350*/  PRMT R2, R11, 0x7772, RZ ;  /* 0x000077720b027816 */ /* 0x000fe200000000ff */
[----:B------:R-:W2:Y:S04]  /*109360*/  LDL.LU R18, [R1+0x7d4] ;  /* 0x0007d40001127983 */ /* 0x000ea80000300800 */
[----:B------:R-:W-:-:S02]  /*109370*/  @P0 LOP3.LUT R0, R0, 0x4000, RZ, 0xfc, !PT ;  /* 0x0000400000000812 */ /* 0x000fc400078efcff */
[----:B------:R-:W-:Y:S02]  /*109380*/  LOP3.LUT P0, RZ, R23, 0x100000, RZ, 0xc0, !PT ;  /* 0x0010000017ff7812 */ /* 0x000fe4000780c0ff */
[----:B------:R-:W-:Y:S01]  /*109390*/  LOP3.LUT R0, R0, 0xffff7fff, RZ, 0xc0, !PT ;  /* 0xffff7fff00007812 */ /* 0x000fe200078ec0ff */
[----:B------:R0:W-:Y:S10]  /*1093a0*/  @P5 STG.E.U8 desc[UR22][R6.64], R2 ;  /* 0x0000000206005986 */ /* 0x0001f4000c101116 */
[----:B------:R-:W-:-:S02]  /*1093b0*/  @P0 LOP3.LUT R0, R0, 0x8000, RZ, 0xfc, !PT ;  /* 0x0000800000000812 */ /* 0x000fc400078efcff */
[----:B------:R-:W-:Y:S02]  /*1093c0*/  LOP3.LUT P0, RZ, R23, 0x80000, RZ, 0xc0, !PT ;  /* 0x0008000017ff7812 */ /* 0x000fe4000780c0ff */
[----:B0-----:R-:W-:-:S05]  /*1093d0*/  PRMT R2, R11, 0x7773, RZ ;  /* 0x000077730b027816 */ /* 0x001fca00000000ff */
[----:B------:R0:W-:Y:S02]  /*1093e0*/  @P6 STG.E.U8 desc[UR22][R16.64], R2 ;  /* 0x0000000210006986 */ /* 0x0001e4000c101116 */
[----:B0-----:R-:W-:-:S05]  /*1093f0*/  PRMT R2, R3, 0x7770, RZ ;  /* 0x0000777003027816 */ /* 0x001fca00000000ff */
[----:B------:R0:W-:Y:S01]  /*109400*/  @P0 STG.E.U8 desc[UR22][R14.64], R2 ;  /* 0x000000020e000986 */ /* 0x0001e2000c101116 */
[----:B------:R-:W-:Y:S02]  /*109410*/  LOP3.LUT P0, RZ, R0, 0x8000, RZ, 0xc0, !PT ;  /* 0x0000800000ff7812 */ /* 0x000fe4000780c0ff */
[----:B0-----:R-:W-:-:S11]  /*109420*/  PRMT R2, R3, 0x7771, RZ ;  /* 0x0000777103027816 */ /* 0x001fd600000000ff */
[----:B---3--:R0:W-:Y:S01]  /*109430*/  @P0 STG.E.U8 desc[UR22][R12.64], R2 ;  /* 0x000000020c000986 */ /* 0x0081e2000c101116 */
[C---:B------:R-:W-:Y:S02]  /*109440*/  LOP3.LUT P0, RZ, R0.reuse, 0x4000, RZ, 0xc0, !PT ;  /* 0x0000400000ff7812 */ /* 0x040fe4000780c0ff */
[C---:B------:R-:W-:Y:S02]  /*109450*/  LOP3.LUT P1, RZ, R23.reuse, 0x10000000, RZ, 0xc0, !PT ;  /* 0x1000000017ff7812 */ /* 0x040fe4000782c0ff */
[C---:B------:R-:W-:Y:S02]  /*109460*/  LOP3.LUT P2, RZ, R23.reuse, 0x20000000, RZ, 0xc0, !PT ;  /* 0x2000000017ff7812 */ /* 0x040fe4000784c0ff */
[C---:B------:R-:W-:Y:S02]  /*109470*/  LOP3.LUT P3, RZ, R23.reuse, 0x40000000, RZ, 0xc0, !PT ;  /* 0x4000000017ff7812 */ /* 0x040fe4000786c0ff */
[----:B------:R-:W-:Y:S02]  /*109480*/  LOP3.LUT P4, RZ, R23, 0x80000000, RZ, 0xc0, !PT ;  /* 0x8000000017ff7812 */ /* 0x000fe4000788c0ff */
[----:B0-----:R-:W-:Y:S01]  /*109490*/  PRMT R2, R3, 0x7772, RZ ;  /* 0x0000777203027816 */ /* 0x001fe200000000ff */
[----:B------:R0:W-:Y:S04]  /*1094a0*/  STL.64 [R1+0x59d8], R22 ;  /* 0x0059d81601007387 */ /* 0x0001e80000100a00 */
[----:B----4-:R1:W-:Y:S01]  /*1094b0*/  @P0 STG.E.U8 desc[UR22][R20.64], R2 ;  /* 0x0000000214000986 */ /* 0x0103e2000c101116 */
[----:B------:R-:W-:-:S03]  /*1094c0*/  LOP3.LUT P0, RZ, R0, 0x2000, RZ, 0xc0, !PT ;  /* 0x0000200000ff7812 */ /* 0x000fc6000780c0ff */
[----:B0-----:R-:W3:Y:S04]  /*1094d0*/  LDL.LU.64 R22, [R1+0x2560] ;  /* 0x0025600001167983 */ /* 0x001ee80000300a00 */
[----:B------:R-:W4:Y:S04]  /*1094e0*/  LDL.LU.64 R24, [R1+0x2598] ;  /* 0x0025980001187983 */ /* 0x000f280000300a00 */
[----:B------:R-:W4:Y:S04]  /*1094f0*/  LDL.LU.64 R26, [R1+0x25a8] ;  /* 0x0025a800011a7983 */ /* 0x000f280000300a00 */
[----:B------:R-:W4:Y:S04]  /*109500*/  LDL.LU R11, [R1+0x6e4] ;  /* 0x0006e400010b7983 */ /* 0x000f280000300800 */
[----:B------:R-:W4:Y:S04]  /*109510*/  LDL.LU.64 R28, [R1+0x2590] ;  /* 0x00259000011c7983 */ /* 0x000f280000300a00 */
[----:B------:R-:W4:Y:S04]  /*109520*/  LDL.LU.64 R4, [R1+0x25a0] ;  /* 0x0025a00001047983 */ /* 0x000f280000300a00 */
[----:B------:R-:W4:Y:S01]  /*109530*/  LDL.LU.64 R6, [R1+0x25d8] ;  /* 0x0025d80001067983 */ /* 0x000f220000300a00 */
[----:B-1----:R-:W-:-:S03]  /*109540*/  PRMT R2, R3, 0x7773, RZ ;  /* 0x0000777303027816 */ /* 0x002fc600000000ff */
[----:B------:R-:W4:Y:S04]  /*109550*/  LDL.LU.64 R16, [R1+0x25e8] ;  /* 0x0025e80001107983 */ /* 0x000f280000300a00 */
[----:B------:R-:W4:Y:S04]  /*109560*/  LDL.LU R19, [R1+0x7d8] ;  /* 0x0007d80001137983 */ /* 0x000f280000300800 */
[----:B------:R-:W4:Y:S04]  /*109570*/  LDL.LU.64 R14, [R1+0x25d0] ;  /* 0x0025d000010e7983 */ /* 0x000f280000300a00 */
[----:B------:R-:W4:Y:S04]  /*109580*/  LDL.LU.64 R12, [R1+0x25e0] ;  /* 0x0025e000010c7983 */ /* 0x000f280000300a00 */
[----:B------:R-:W4:Y:S04]  /*109590*/  LDL.LU.64 R20, [R1+0x2618] ;  /* 0x0026180001147983 */ /* 0x000f280000300a00 */
[----:B--2---:R0:W-:Y:S04]  /*1095a0*/  @P0 STG.E.U8 desc[UR22][R8.64], R2 ;  /* 0x0000000208000986 */ /* 0x0041e8000c101116 */
[----:B0-----:R-:W2:Y:S01]  /*1095b0*/  LDL.LU.64 R8, [R1+0x5a20] ;  /* 0x005a200001087983 */ /* 0x001ea20000300a00 */
[----:B------:R-:W-:-:S02]  /*1095c0*/  LOP3.LUT P0, RZ, R0, 0x1000, RZ, 0xc0, !PT ;  /* 0x0000100000ff7812 */ /* 0x000fc4000780c0ff */
[----:B------:R-:W-:Y:S02]  /*1095d0*/  PRMT R2, R18, 0x7770, RZ ;  /* 0x0000777012027816 */ /* 0x000fe400000000ff */
[C---:B------:R-:W-:Y:S02]  /*1095e0*/  LOP3.LUT P5, RZ, R10.reuse, 0x1, RZ, 0xc0, !PT ;  /* 0x000000010aff7812 */ /* 0x040fe400078ac0ff */
[----:B------:R-:W-:-:S07]  /*1095f0*/  LOP3.LUT P6, RZ, R10, 0x2, RZ, 0xc0, !PT ;  /* 0x000000020aff7812 */ /* 0x000fce00078cc0ff */
[----:B--2---:R0:W-:Y:S01]  /*109600*/  @P0 STG.E.U8 desc[UR22][R8.64], R2 ;  /* 0x0000000208000986 */ /* 0x0041e2000c101116 */
[----:B------:R-:W-:Y:S02]  /*109610*/  LOP3.LUT P0, RZ, R0, 0x800, RZ, 0xc0, !PT ;  /* 0x0000080000ff7812 */ /* 0x000fe4000780c0ff */
[----:B0-----:R-:W-:Y:S01]  /*109620*/  PRMT R2, R18, 0x7771, RZ ;  /* 0x0000777112027816 */ /* 0x001fe200000000ff */
[----:B------:R-:W2:Y:S10]  /*109630*/  LDL.LU R9, [R1+0x5a18] ;  /* 0x005a180001097983 */ /* 0x000eb40000300800 */
[----:B---3--:R0:W-:Y:S01]  /*109640*/  @P0 STG.E.U8 desc[UR22][R22.64], R2 ;  /* 0x0000000216000986 */ /* 0x0081e2000c101116 */
[----:B------:R-:W-:-:S02]  /*109650*/  LOP3.LUT P0, RZ, R0, 0x400, RZ, 0xc0, !PT ;  /* 0x0000040000ff7812 */ /* 0x000fc4000780c0ff */
[----:B0-----:R-:W-:-:S11]  /*109660*/  PRMT R2, R18, 0x7772, RZ ;  /* 0x0000777212027816 */ /* 0x001fd600000000ff */
[----:B----4-:R0:W-:Y:S01]  /*109670*/  @P0 STG.E.U8 desc[UR22][R24.64], R2 ;  /* 0x0000000218000986 */ /* 0x0101e2000c101116 */
        /* <DEDUP_REMOVED lines=16> */
[----:B0-----:R-:W-:Y:S02]  /*109780*/  PRMT R2, R19, 0x7772, RZ ;  /* 0x0000777213027816 */ /* 0x001fe400000000ff */
[----:B------:R-:W3:Y:S04]  /*109790*/  LDL.LU.64 R12, [R1+0x2628] ;  /* 0x00262800010c7983 */ /* 0x000ee80000300a00 */
[----:B------:R0:W-:Y:S04]  /*1097a0*/  @P6 STG.E.U8 desc[UR22][R20.64], R2 ;  /* 0x0000000214006986 */ /* 0x0001e8000c101116 */
[----:B0-----:R-:W4:Y:S04]  /*1097b0*/  LDL.LU.64 R20, [R1+0x2610] ;  /* 0x0026100001147983 */ /* 0x001f280000300a00 */
[----:B------:R-:W2:Y:S04]  /*1097c0*/  LDL.LU.64 R4, [R1+0x2620] ;  /* 0x0026200001047983 */ /* 0x000ea80000300a00 */
[----:B------:R-:W2:Y:S04]  /*1097d0*/  LDL.LU.64 R6, [R1+0x2658] ;  /* 0x0026580001067983 */ /* 0x000ea80000300a00 */
[----:B------:R-:W4:Y:S01]  /*1097e0*/  LDL.LU R11, [R1+0x6e8] ;  /* 0x0006e800010b7983 */ /* 0x000f220000300800 */
[----:B------:R-:W-:-:S02]  /*1097f0*/  LOP3.LUT P0, RZ, R10, 0x4000, RZ, 0xc0, !PT ;  /* 0x000040000aff7812 */ /* 0x000fc4000780c0ff */
[----:B------:R-:W-:Y:S02]  /*109800*/  LOP3.LUT R0, R0, 0xfffffffe, RZ, 0xc0, !PT ;  /* 0xfffffffe00007812 */ /* 0x000fe400078ec0ff */
[C---:B------:R-:W-:Y:S02]  /*109810*/  LOP3.LUT P3, RZ, R10.reuse, 0x4, RZ, 0xc0, !PT ;  /* 0x000000040aff7812 */ /* 0x040fe4000786c0ff */
[----:B------:R-:W-:Y:S02]  /*109820*/  LOP3.LUT P4, RZ, R10, 0x8, RZ, 0xc0, !PT ;  /* 0x000000080aff7812 */ /* 0x000fe4000788c0ff */
[----:B------:R-:W-:Y:S01]  /*109830*/  PRMT R2, R19, 0x7773, RZ ;  /* 0x0000777313027816 */ /* 0x000fe200000000ff */
[----:B------:R-:W2:Y:S04]  /*109840*/  LDL.LU.64 R14, [R1+0x2678] ;  /* 0x00267800010e7983 */ /* 0x000ea80000300a00 */
[----:B------:R-:W2:Y:S04]  /*109850*/  LDL.LU R8, [R1+0x7dc] ;  /* 0x0007dc0001087983 */ /* 0x000ea80000300800 */
[----:B------:R-:W2:Y:S01]  /*109860*/  LDL.LU.64 R18, [R1+0x2650] ;  /* 0x0026500001127983 */ /* 0x000ea20000300a00 */
[----:B------:R-:W-:-:S02]  /*109870*/  @P0 LOP3.LUT R0, R0, 0x1, RZ, 0xfc, !PT ;  /* 0x0000000100000812 */ /* 0x000fc400078efcff */
        /* <DEDUP_REMOVED lines=20> */
[----:B------:R-:W-:Y:S01]  /*1099c0*/  @P0 LOP3.LUT R0, R0, 0x80, RZ, 0xfc, !PT ;  /* 0x0000008000000812 */ /* 0x000fe200078efcff */
[----:B---3--:R0:W-:Y:S04]  /*1099d0*/  @P3 STG.E.U8 desc[UR22][R12.64], R2 ;  /* 0x000000020c003986 */ /* 0x0081e8000c101116 */
[----:B0-----:R-:W3:Y:S04]  /*1099e0*/  LDL.LU.64 R12, [R1+0x2670] ;  /* 0x00267000010c7983 */ /* 0x001ee80000300a00 */
[----:B------:R-:W-:Y:S01]  /*1099f0*/  STL [R1], R0 ;  /* 0x0000000001007387 */ /* 0x000fe20000100800 */
[----:B----4-:R-:W-:-:S05]  /*109a00*/  PRMT R2, R11, 0x7770, RZ ;  /* 0x000077700b027816 */ /* 0x010fca00000000ff */
[----:B------:R0:W-:Y:S04]  /*109a10*/  @P4 STG.E.U8 desc[UR22][R20.64], R2 ;  /* 0x0000000214004986 */ /* 0x0001e8000c101116 */
[----:B0-----:R-:W4:Y:S01]  /*109a20*/  LDL.LU.64 R20, [R1+0x26c8] ;  /* 0x0026c80001147983 */ /* 0x001f220000300a00 */
[C---:B------:R-:W-:Y:S02]  /*109a30*/  LOP3.LUT P5, RZ, R10.reuse, 0x10, RZ, 0xc0, !PT ;  /* 0x000000100aff7812 */ /* 0x040fe400078ac0ff */
[C---:B------:R-:W-:Y:S02]  /*109a40*/  LOP3.LUT P6, RZ, R10.reuse, 0x20, RZ, 0xc0, !PT ;  /* 0x000000200aff7812 */ /* 0x040fe400078cc0ff */
[----:B------:R-:W-:Y:S02]  /*109a50*/  PRMT R2, R11, 0x7771, RZ ;  /* 0x000077710b027816 */ /* 0x000fe400000000ff */
[----:B------:R-:W-:-:S07]  /*109a60*/  LOP3.LUT P0, RZ, R10, 0x40, RZ, 0xc0, !PT ;  /* 0x000000400aff7812 */ /* 0x000fce000780c0ff */
[----:B--2---:R0:W-:Y:S02]  /*109a70*/  @P5 STG.E.U8 desc[UR22][R4.64], R2 ;  /* 0x0000000204005986 */ /* 0x0041e4000c101116 */
[----:B0-----:R-:W-:-:S05]  /*109a80*/  PRMT R2, R11, 0x7772, RZ ;  /* 0x000077720b027816 */ /* 0x001fca00000000ff */
[----:B------:R0:W-:Y:S02]  /*109a90*/  @P6 STG.E.U8 desc[UR22][R6.64], R2 ;  /* 0x0000000206006986 */ /* 0x0001e4000c101116 */
[----:B0-----:R-:W-:Y:S02]  /*109aa0*/  PRMT R2, R11, 0x7773, RZ ;  /* 0x000077730b027816 */ /* 0x001fe400000000ff */
[----:B----4-:R0:W-:Y:S04]  /*109ab0*/  STL.64 [R1+0x5a10], R20 ;  /* 0x005a101401007387 */ /* 0x0101e80000100a00 */
[----:B0-----:R-:W2:Y:S04]  /*109ac0*/  LDL.LU.64 R20, [R1+0x2698] ;  /* 0x0026980001147983 */ /* 0x001ea80000300a00 */
[----:B------:R0:W-:Y:S01]  /*109ad0*/  @P0 STG.E.U8 desc[UR22][R14.64], R2 ;  /* 0x000000020e000986 */ /* 0x0001e2000c101116 */
[----:B------:R-:W-:-:S02]  /*109ae0*/  LOP3.LUT P0, RZ, R0, 0x80, RZ, 0xc0, !PT ;  /* 0x0000008000ff7812 */ /* 0x000fc4000780c0ff */
[----:B------:R-:W-:Y:S01]  /*109af0*/  PRMT R11, R8, 0x7770, RZ ;  /* 0x00007770080b7816 */ /* 0x000fe200000000ff */
[----:B------:R-:W4:Y:S04]  /*109b00*/  LDL.LU R17, [R1+0x6ec] ;  /* 0x0006ec0001117983 */ /* 0x000f280000300800 */
[----:B------:R-:W4:Y:S04]  /*109b10*/  LDL.LU.64 R22, [R1+0x2690] ;  /* 0x0026900001167983 */ /* 0x000f280000300a00 */
[----:B------:R-:W4:Y:S04]  /*109b20*/  LDL.LU.64 R24, [R1+0x26c0] ;  /* 0x0026c00001187983 */ /* 0x000f280000300a00 */
[----:B------:R-:W4:Y:S04]  /*109b30*/  LDL.LU.64 R26, [R1+0x26d8] ;  /* 0x0026d800011a7983 */ /* 0x000f280000300a00 */
[----:B------:R-:W4:Y:S04]  /*109b40*/  LDL.LU.64 R28, [R1+0x2708] ;  /* 0x00270800011c7983 */ /* 0x000f280000300a00 */
[----:B0-----:R-:W4:Y:S04]  /*109b50*/  LDL.LU.64 R2, [R1+0x26d0] ;  /* 0x0026d00001027983 */ /* 0x001f280000300a00 */
        /* <DEDUP_REMOVED lines=8> */
[----:B---3--:R0:W-:Y:S01]  /*109be0*/  @P0 STG.E.U8 desc[UR22][R12.64], R11 ;  /* 0x0000000b0c000986 */ /* 0x0081e2000c101116 */
[----:B------:R-:W-:Y:S02]  /*109bf0*/  LOP3.LUT P0, RZ, R0, 0x20, RZ, 0xc0, !PT ;  /* 0x0000002000ff7812 */ /* 0x000fe4000780c0ff */
[----:B0-----:R-:W-:Y:S01]  /*109c00*/  PRMT R11, R8, 0x7772, RZ ;  /* 0x00007772080b7816 */ /* 0x001fe200000000ff */
[----:B------:R-:W3:Y:S10]  /*109c10*/  LDL.LU.64 R12, [R1+0x2740] ;  /* 0x00274000010c7983 */ /* 0x000ef40000300a00 */
[----:B--2---:R0:W-:Y:S04]  /*109c20*/  @P0 STG.E.U8 desc[UR22][R20.64], R11 ;  /* 0x0000000b14000986 */ /* 0x0041e8000c101116 */
[----:B0-----:R-:W2:Y:S01]  /*109c30*/  LDL.LU.64 R20, [R1+0x5a10] ;  /* 0x005a100001147983 */ /* 0x001ea20000300a00 */
[----:B------:R-:W-:-:S02]  /*109c40*/  LOP3.LUT P0, RZ, R0, 0x10, RZ, 0xc0, !PT ;  /* 0x0000001000ff7812 */ /* 0x000fc4000780c0ff */
[----:B------:R-:W-:Y:S01]  /*109c50*/  PRMT R8, R8, 0x7773, RZ ;  /* 0x0000777308087816 */ /* 0x000fe200000000ff */
[----:B------:R-:W3:Y:S01]  /*109c60*/  LDL.LU R11, [R1+0x5a08] ;  /* 0x005a0800010b7983 */ /* 0x000ee20000300800 */
[----:B------:R-:W-:-:S09]  /*109c70*/  LOP3.LUT P1, RZ, R10, 0x8000, RZ, 0xc0, !PT ;  /* 0x000080000aff7812 */ /* 0x000fd2000782c0ff */
[----:B--2---:R0:W-:Y:S04]  /*109c80*/  @P0 STG.E.U8 desc[UR22][R20.64], R8 ;  /* 0x0000000814000986 */ /* 0x0041e8000c101116 */
[----:B0-----:R-:W2:Y:S01]  /*109c90*/  LDL.LU.64 R20, [R1+0x5a00] ;  /* 0x005a000001147983 */ /* 0x001ea20000300a00 */
[----:B------:R-:W-:Y:S02]  /*109ca0*/  LOP3.LUT P0, RZ, R0, 0x8, RZ, 0xc0, !PT ;  /* 0x0000000800ff7812 */ /* 0x000fe4000780c0ff */
[----:B----4-:R-:W-:-:S11]  /*109cb0*/  PRMT R8, R17, 0x7770, RZ ;  /* 0x0000777011087816 */ /* 0x010fd600000000ff */
[----:B------:R0:W-:Y:S01]  /*109cc0*/  @P0 STG.E.U8 desc[UR22][R22.64], R8 ;  /* 0x0000000816000986 */ /* 0x0001e2000c101116 */
[----:B------:R-:W-:Y:S02]  /*109cd0*/  LOP3.LUT P0, RZ, R0, 0x4, RZ, 0xc0, !PT ;  /* 0x0000000400ff7812 */ /* 0x000fe4000780c0ff */
[----:B0-----:R-:W-:-:S11]  /*109ce0*/  PRMT R8, R17, 0x7771, RZ ;  /* 0x0000777111087816 */ /* 0x001fd600000000ff */
[----:B------:R0:W-:Y:S01]  /*109cf0*/  @P0 STG.E.U8 desc[UR22][R24.64], R8 ;  /* 0x0000000818000986 */ /* 0x0001e2000c101116 */
[----:B------:R-:W-:Y:S02]  /*109d00*/  LOP3.LUT P0, RZ, R0, 0x2, RZ, 0xc0, !PT ;  /* 0x0000000200ff7812 */ /* 0x000fe4000780c0ff */
[----:B0-----:R-:W-:-:S11]  /*109d10*/  PRMT R8, R17, 0x7772, RZ ;  /* 0x0000777211087816 */ /* 0x001fd600000000ff */
[----:B------:R-:W-:Y:S01]  /*109d20*/  @P0 STG.E.U8 desc[UR22][R26.64], R8 ;  /* 0x000000081a000986 */ /* 0x000fe2000c101116 */
[----:B------:R-:W-:Y:S02]  /*109d30*/  LOP3.LUT P0, RZ, R0, 0x1, RZ, 0xc0, !PT ;  /* 0x0000000100ff7812 */ /* 0x000fe4000780c0ff */
[----:B------:R-:W-:Y:S02]  /*109d40*/  PRMT R0, R17, 0x7773, RZ ;  /* 0x0000777311007816 */ /* 0x000fe400000000ff */
[C---:B------:R-:W-:Y:S02]  /*109d50*/  LOP3.LUT P2, RZ, R10.reuse, 0x10000, RZ, 0xc0, !PT ;  /* 0x000100000aff7812 */ /* 0x040fe4000784c0ff */
[----:B------:R-:W-:-:S07]  /*109d60*/  LOP3.LUT P3, RZ, R10, 0x20000, RZ, 0xc0, !PT ;  /* 0x000200000aff7812 */ /* 0x000fce000786c0ff */
[----:B------:R2:W-:Y:S01]  /*109d70*/  @P0 STG.E.U8 desc[UR22][R28.64], R0 ;  /* 0x000000001c000986 */ /* 0x0005e2000c101116 */
[C---:B------:R-:W-:Y:S02]  /*109d80*/  LOP3.LUT P4, RZ, R10.reuse, 0x40000, RZ, 0xc0, !PT ;  /* 0x000400000aff7812 */ /* 0x040fe4000788c0ff */
[C---:B------:R-:W-:Y:S02]  /*109d90*/  LOP3.LUT P5, RZ, R10.reuse, 0x80000, RZ, 0xc0, !PT ;  /* 0x000800000aff7812 */ /* 0x040fe400078ac0ff */
[----:B------:R-:W-:Y:S02]  /*109da0*/  LOP3.LUT P6, RZ, R10, 0x100000, RZ, 0xc0, !PT ;  /* 0x001000000aff7812 */ /* 0x000fe400078cc0ff */
[----:B--2---:R-:W-:-:S05]  /*109db0*/  PRMT R0, R21, 0x7770, RZ ;  /* 0x0000777015007816 */ /* 0x004fca00000000ff */
[----:B------:R0:W-:Y:S02]  /*109dc0*/  @P1 STG.E.U8 desc[UR22][R2.64], R0 ;  /* 0x0000000002001986 */ /* 0x0001e4000c101116 */
[----:B0-----:R-:W-:-:S05]  /*109dd0*/  PRMT R0, R21, 0x7771, RZ ;  /* 0x0000777115007816 */ /* 0x001fca00000000ff */
[----:B------:R0:W-:Y:S02]  /*109de0*/  @P2 STG.E.U8 desc[UR22][R4.64], R0 ;  /* 0x0000000004002986 */ /* 0x0001e4000c101116 */
[----:B0-----:R-:W-:-:S05]  /*109df0*/  PRMT R0, R21, 0x7772, RZ ;  /* 0x0000777215007816 */ /* 0x001fca00000000ff */
[----:B------:R0:W-:Y:S02]  /*109e00*/  @P3 STG.E.U8 desc[UR22][R6.64], R0 ;  /* 0x0000000006003986 */ /* 0x0001e4000c101116 */
[----:B0-----:R-:W-:Y:S02]  /*109e10*/  PRMT R0, R21, 0x7773, RZ ;  /* 0x0000777315007816 */ /* 0x001fe400000000ff */
[----:B------:R-:W2:Y:S04]  /*109e20*/  LDL.LU R21, [R1+0x59f8] ;  /* 0x0059f80001157983 */ /* 0x000ea80000300800 */
[----:B------:R0:W-:Y:S02]  /*109e30*/  @P4 STG.E.U8 desc[UR22][R14.64], R0 ;  /* 0x000000000e004986 */ /* 0x0001e4000c101116 */
[----:B0-----:R-:W-:-:S05]  /*109e40*/  PRMT R0, R16, 0x7770, RZ ;  /* 0x0000777010007816 */ /* 0x001fca00000000ff */
[----:B------:R0:W-:Y:S02]  /*109e50*/  @P5 STG.E.U8 desc[UR22][R18.64], R0 ;  /* 0x0000000012005986 */ /* 0x0001e4000c101116 */
[----:B0-----:R-:W-:Y:S02]  /*109e60*/  PRMT R0, R16, 0x7771, RZ ;  /* 0x0000777110007816 */ /* 0x001fe400000000ff */
[----:B------:R-:W4:Y:S04]  /*109e70*/  LDL.LU.64 R18, [R1+0x2778] ;  /* 0x0027780001127983 */ /* 0x000f280000300a00 */
[----:B---3--:R0:W-:Y:S04]  /*109e80*/  @P6 STG.E.U8 desc[UR22][R12.64], R0 ;  /* 0x000000000c006986 */ /* 0x0081e8000c101116 */
[----:B0-----:R-:W3:Y:S01]  /*109e90*/  LDL.LU.64 R12, [R1+0x2788] ;  /* 0x00278800010c7983 */ /* 0x001ee20000300a00 */
[----:B------:R-:W-:-:S02]  /*109ea0*/  LOP3.LUT R9, R9, 0xfeffffff, RZ, 0xc0, !PT ;  /* 0xfeffffff09097812 */ /* 0x000fc400078ec0ff */
[C---:B------:R-:W-:Y:S02]  /*109eb0*/  LOP3.LUT P3, RZ, R10.reuse, 0x200000, RZ, 0xc0, !PT ;  /* 0x002000000aff7812 */ /* 0x040fe4000786c0ff */
[----:B------:R-:W-:Y:S02]  /*109ec0*/  LOP3.LUT P4, RZ, R10, 0x400000, RZ, 0xc0, !PT ;  /* 0x004000000aff7812 */ /* 0x000fe4000788c0ff */
[----:B------:R-:W-:Y:S01]  /*109ed0*/  PRMT R0, R16, 0x7772, RZ ;  /* 0x0000777210007816 */ /* 0x000fe200000000ff */
[----:B------:R-:W3:Y:S04]  /*109ee0*/  LDL.LU.64 R14, [R1+0x2770] ;  /* 0x00277000010e7983 */ /* 0x000ee80000300a00 */
[----:B------:R-:W3:Y:S04]  /*109ef0*/  LDL.LU.64 R2, [R1+0x2780] ;  /* 0x0027800001027983 */ /* 0x000ee80000300a00 */
[----:B------:R-:W3:Y:S04]  /*109f00*/  LDL.LU.64 R6, [R1+0x27b8] ;  /* 0x0027b80001067983 */ /* 0x000ee80000300a00 */
[----:B------:R-:W3:Y:S04]  /*109f10*/  LDL.LU R17, [R1+0x6d4] ;  /* 0x0006d40001117983 */ /* 0x000ee80000300800 */
[----:B------:R-:W-:Y:S04]  /*109f20*/  STL [R1+0x59b0], R10 ;  /* 0x0059b00a01007387 */ /* 0x000fe80000100800 */
[----:B------:R-:W-:Y:S01]  /*109f30*/  STL [R1+0x59c4], R11 ;  /* 0x0059c40b01007387 */ /* 0x000fe20000100800 */
[----:B------:R-:W-:-:S02]  /*109f40*/  LOP3.LUT P5, RZ, R10, 0x800000, RZ, 0xc0, !PT ;  /* 0x008000000aff7812 */ /* 0x000fc400078ac0ff */
[----:B------:R-:W-:Y:S02]  /*109f50*/  LOP3.LUT P6, RZ, R10, 0x1000000, RZ, 0xc0, !PT ;  /* 0x010000000aff7812 */ /* 0x000fe400078cc0ff */
[----:B--2---:R-:W-:-:S13]  /*109f60*/  LOP3.LUT P0, RZ, R21, 0x2, RZ, 0xc0, !PT ;  /* 0x0000000215ff7812 */ /* 0x004fda000780c0ff */
        /* <DEDUP_REMOVED lines=18> */
[----:B----4-:R0:W-:Y:S10]  /*10a090*/  @P3 STG.E.U8 desc[UR22][R18.64], R0 ;  /* 0x0000000012003986 */ /* 0x0101f4000c101116 */
[----:B------:R-:W-:-:S02]  /*10a0a0*/  @P0 LOP3.LUT R9, R9, 0x40000000, RZ, 0xfc, !PT ;  /* 0x4000000009090812 */ /* 0x000fc400078efcff */
[----:B------:R-:W-:Y:S02]  /*10a0b0*/  LOP3.LUT P0, RZ, R10, 0x4000000, RZ, 0xc0, !PT ;  /* 0x040000000aff7812 */ /* 0x000fe4000780c0ff */
[----:B0-----:R-:W-:Y:S02]  /*10a0c0*/  PRMT R0, R16, 0x7773, RZ ;  /* 0x0000777310007816 */ /* 0x001fe400000000ff */
[----:B------:R-:W-:Y:S01]  /*10a0d0*/  LOP3.LUT R9, R9, 0x7fffffff, RZ, 0xc0, !PT ;  /* 0x7fffffff09097812 */ /* 0x000fe200078ec0ff */
[----:B------:R-:W2:Y:S04]  /*10a0e0*/  LDL.LU.64 R18, [R1+0x27c8] ;  /* 0x0027c80001127983 */ /* 0x000ea80000300a00 */
[----:B------:R-:W4:Y:S04]  /*10a0f0*/  LDL.LU R4, [R1+0x6b4] ;  /* 0x0006b40001047983 */ /* 0x000f280000300800 */
[----:B---3--:R0:W-:Y:S01]  /*10a100*/  @P4 STG.E.U8 desc[UR22][R12.64], R0 ;  /* 0x000000000c004986 */ /* 0x0081e2000c101116 */
[----:B------:R-:W-:-:S02]  /*10a110*/  @P0 LOP3.LUT R9, R9, 0x80000000, RZ, 0xfc, !PT ;  /* 0x8000000009090812 */ /* 0x000fc400078efcff */
[----:B------:R-:W-:Y:S01]  /*10a120*/  LOP3.LUT P0, RZ, R10, 0x2000000, RZ, 0xc0, !PT ;  /* 0x020000000aff7812 */ /* 0x000fe2000780c0ff */
[----:B0-----:R-:W3:Y:S04]  /*10a130*/  LDL.LU.64 R12, [R1+0x27b0] ;  /* 0x0027b000010c7983 */ /* 0x001ee80000300a00 */
[----:B------:R-:W2:Y:S04]  /*10a140*/  LDL.LU.64 R10, [R1+0x2808] ;  /* 0x00280800010a7983 */ /* 0x000ea80000300a00 */
[----:B--2---:R0:W-:Y:S04]  /*10a150*/  STL.64 [R1+0x59e8], R10 ;  /* 0x0059e80a01007387 */ /* 0x0041e80000100a00 */
[----:B0-----:R-:W2:Y:S01]  /*10a160*/  LDL.LU.64 R10, [R1+0x27f8] ;  /* 0x0027f800010a7983 */ /* 0x001ea20000300a00 */
[----:B------:R-:W-:-:S05]  /*10a170*/  PRMT R0, R17, 0x7770, RZ ;  /* 0x0000777011007816 */ /* 0x000fca00000000ff */
[----:B------:R0:W-:Y:S02]  /*10a180*/  @P5 STG.E.U8 desc[UR22][R14.64], R0 ;  /* 0x000000000e005986 */ /* 0x0001e4000c101116 */
[----:B0-----:R-:W-:-:S05]  /*10a190*/  PRMT R0, R17, 0x7771, RZ ;  /* 0x0000777111007816 */ /* 0x001fca00000000ff */
[----:B------:R0:W-:Y:S02]  /*10a1a0*/  @P6 STG.E.U8 desc[UR22][R2.64], R0 ;  /* 0x0000000002006986 */ /* 0x0001e4000c101116 */
[----:B0-----:R-:W-:-:S05]  /*10a1b0*/  PRMT R0, R17, 0x7772, RZ ;  /* 0x0000777211007816 */ /* 0x001fca00000000ff */
[----:B------:R-:W-:Y:S04]  /*10a1c0*/  @P0 STG.E.U8 desc[UR22][R6.64], R0 ;  /* 0x0000000006000986 */ /* 0x000fe8000c101116 */
[----:B--2---:R0:W-:Y:S04]  /*10a1d0*/  STL.64 [R1+0x59f0], R10 ;  /* 0x0059f00a01007387 */ /* 0x0041e80000100a00 */
[----:B0-----:R-:W2:Y:S01]  /*10a1e0*/  LDL.LU.64 R10, [R1+0x27c0] ;  /* 0x0027c000010a7983 */ /* 0x001ea20000300a00 */
[----:B------:R-:W-:Y:S02]  /*10a1f0*/  LOP3.LUT P0, RZ, R9, 0x80000000, RZ, 0xc0, !PT ;  /* 0x8000000009ff7812 */ /* 0x000fe4000780c0ff */
[----:B------:R-:W-:Y:S01]  /*10a200*/  PRMT R0, R17, 0x7773, RZ ;  /* 0x0000777311007816 */ /* 0x000fe200000000ff */
[----:B------:R-:W2:Y:S04]  /*10a210*/  LDL.LU R14, [R1+0x6d8] ;  /* 0x0006d800010e7983 */ /* 0x000ea80000300800 */
[----:B------:R-:W2:Y:S04]  /*10a220*/  LDL.LU.64 R22, [R1+0x27f0] ;  /* 0x0027f00001167983 */ /* 0x000ea80000300a00 */
[----:B------:R-:W2:Y:S04]  /*10a230*/  LDL.LU.64 R24, [R1+0x2800] ;  /* 0x0028000001187983 */ /* 0x000ea80000300a00 */
[----:B------:R-:W2:Y:S04]  /*10a240*/  LDL.LU R15, [R1+0x6b8] ;  /* 0x0006b800010f7983 */ /* 0x000ea80000300800 */
[----:B------:R-:W2:Y:S04]  /*10a250*/  LDL.LU.64 R26, [R1+0x2838] ;  /* 0x00283800011a7983 */ /* 0x000ea80000300a00 */
[----:B------:R-:W2:Y:S04]  /*10a260*/  LDL.LU.64 R28, [R1+0x2848] ;  /* 0x00284800011c7983 */ /* 0x000ea80000300a00 */
[----:B------:R-:W2:Y:S04]  /*10a270*/  LDL.LU.64 R2, [R1+0x2830] ;  /* 0x0028300001027983 */ /* 0x000ea80000300a00 */
[----:B------:R-:W2:Y:S04]  /*10a280*/  LDL.LU.64 R6, [R1+0x2840] ;  /* 0x0028400001067983 */ /* 0x000ea80000300a00 */
[----:B------:R-:W2:Y:S04]  /*10a290*/  LDL.LU.64 R16, [R1+0x2878] ;  /* 0x0028780001107983 */ /* 0x000ea80000300a00 */
[----:B------:R4:W-:Y:S01]  /*10a2a0*/  @P0 STG.E.U8 desc[UR22][R18.64], R0 ;  /* 0x0000000012000986 */ /* 0x0009e2000c101116 */
[----:B------:R-:W-:-:S02]  /*10a2b0*/  LOP3.LUT P0, RZ, R9, 0x40000000, RZ, 0xc0, !PT ;  /* 0x4000000009ff7812 */ /* 0x000fc4000780c0ff */
[----:B----4-:R-:W-:Y:S01]  /*10a2c0*/  PRMT R0, R4, 0x7770, RZ ;  /* 0x0000777004007816 */ /* 0x010fe200000000ff */
        /* <DEDUP_REMOVED lines=20> */
[----:B--2---:R0:W-:Y:S01]  /*10a410*/  @P0 STG.E.U8 desc[UR22][R10.64], R0 ;  /* 0x000000000a000986 */ /* 0x0041e2000c101116 */
        /* <DEDUP_REMOVED lines=19> */
[----:B0-----:R-:W-:-:S05]  /*10a550*/  PRMT R0, R5, 0x7770, RZ ;  /* 0x0000777005007816 */ /* 0x001fca00000000ff */
[----:B---3--:R0:W-:Y:S04]  /*10a560*/  @P6 STG.E.U8 desc[UR22][R12.64], R0 ;  /* 0x000000000c006986 */ /* 0x0081e8000c101116 */
[----:B0-----:R-:W2:Y:S01]  /*10a570*/  LDL.LU.64 R12, [R1+0x2880] ;  /* 0x00288000010c7983 */ /* 0x001ea20000300a00 */
[----:B------:R-:W-:-:S03]  /*10a580*/  LOP3.LUT P3, RZ, R21, 0x100, RZ, 0xc0, !PT ;  /* 0x0000010015ff7812 */ /* 0x000fc6000786c0ff */
[----:B------:R-:W3:Y:S01]  /*10a590*/  LDL.LU.64 R28, [R1+0x28b8] ;  /* 0x0028b800011c7983 */ /* 0x000ee20000300a00 */
[----:B------:R-:W-:-:S03]  /*10a5a0*/  PRMT R2, R5, 0x7771, RZ ;  /* 0x0000777105027816 */ /* 0x000fc600000000ff */
[----:B------:R-:W4:Y:S04]  /*10a5b0*/  LDL.LU.64 R6, [R1+0x28c8] ;  /* 0x0028c80001067983 */ /* 0x000f280000300a00 */
[----:B------:R-:W4:Y:S04]  /*10a5c0*/  LDL.LU.64 R16, [R1+0x28b0] ;  /* 0x0028b00001107983 */ /* 0x000f280000300a00 */
[----:B------:R-:W4:Y:S04]  /*10a5d0*/  LDL.LU.64 R14, [R1+0x28c0] ;  /* 0x0028c000010e7983 */ /* 0x000f280000300a00 */
[----:B------:R-:W4:Y:S04]  /*10a5e0*/  LDL.LU.64 R18, [R1+0x28f8] ;  /* 0x0028f80001127983 */ /* 0x000f280000300a00 */
[----:B------:R-:W3:Y:S04]  /*10a5f0*/  LDL.LU R0, [R1+0x6bc] ;  /* 0x0006bc0001007983 */ /* 0x000ee80000300800 */
[----:B--2---:R0:W-:Y:S04]  /*10a600*/  @P3 STG.E.U8 desc[UR22][R12.64], R2 ;  /* 0x000000020c003986 */ /* 0x0041e8000c101116 */
[----:B0-----:R-:W2:Y:S04]  /*10a610*/  LDL.LU.64 R12, [R1+0x2908] ;  /* 0x00290800010c7983 */ /* 0x001ea80000300a00 */
[----:B------:R-:W2:Y:S04]  /*10a620*/  LDL.LU R4, [R1+0x6c0] ;  /* 0x0006c00001047983 */ /* 0x000ea80000300800 */
[----:B------:R-:W4:Y:S01]  /*10a630*/  LDL.LU.64 R22, [R1+0x2900] ;  /* 0x0029000001167983 */ /* 0x000f220000300a00 */
        /* <DEDUP_REMOVED lines=24> */
[----:B------:R-:W-:Y:S02]  /*10a7c0*/  PRMT R2, R5, 0x7772, RZ ;  /* 0x0000777205027816 */ /* 0x000fe400000000ff */
[----:B------:R-:W-:-:S02]  /*10a7d0*/  LOP3.LUT P6, RZ, R21, 0x800, RZ, 0xc0, !PT ;  /* 0x0000080015ff7812 */ /* 0x000fc400078cc0ff */
[----:B---3--:R-:W-:Y:S01]  /*10a7e0*/  PRMT R8, R0, 0x7772, RZ ;  /* 0x0000777200087816 */ /* 0x008fe200000000ff */
[----:B------:R-:W3:Y:S04]  /*10a7f0*/  LDL.LU.64 R10, [R1+0x2938] ;  /* 0x00293800010a7983 */ /* 0x000ee80000300a00 */
[----:B------:R-:W3:Y:S01]  /*10a800*/  LDL.LU.64 R24, [R1+0x2948] ;  /* 0x0029480001187983 */ /* 0x000ee20000300a00 */
[----:B------:R-:W-:Y:S02]  /*10a810*/  @P0 LOP3.LUT R9, R9, 0x400000, RZ, 0xfc, !PT ;  /* 0x0040000009090812 */ /* 0x000fe400078efcff */
[----:B------:R-:W-:Y:S01]  /*10a820*/  LOP3.LUT P0, RZ, R21, 0x2000, RZ, 0xc0, !PT ;  /* 0x0000200015ff7812 */ /* 0x000fe2000780c0ff */
[----:B------:R0:W-:Y:S01]  /*10a830*/  @P4 STG.E.U8 desc[UR22][R28.64], R2 ;  /* 0x000000021c004986 */ /* 0x0001e2000c101116 */
[----:B------:R-:W-:-:S02]  /*10a840*/  LOP3.LUT R9, R9, 0xff7fffff, RZ, 0xc0, !PT ;  /* 0xff7fffff09097812 */ /* 0x000fc400078ec0ff */
[----:B0-----:R-:W-:-:S09]  /*10a850*/  PRMT R2, R5, 0x7773, RZ ;  /* 0x0000777305027816 */ /* 0x001fd200000000ff */
[----:B------:R-:W-:Y:S02]  /*10a860*/  @P0 LOP3.LUT R9, R9, 0x800000, RZ, 0xfc, !PT ;  /* 0x0080000009090812 */ /* 0x000fe400078efcff */
[----:B------:R-:W-:Y:S01]  /*10a870*/  LOP3.LUT P0, RZ, R21, 0x1000, RZ, 0xc0, !PT ;  /* 0x0000100015ff7812 */ /* 0x000fe2000780c0ff */
[----:B------:R-:W3:Y:S04]  /*10a880*/  LDL.LU R5, [R1+0x6a0] ;  /* 0x0006a00001057983 */ /* 0x000ee80000300800 */
[----:B------:R0:W-:Y:S04]  /*10a890*/  @P5 STG.E.U8 desc[UR22][R6.64], R2 ;  /* 0x0000000206005986 */ /* 0x0001e8000c101116 */
[----:B------:R-:W3:Y:S04]  /*10a8a0*/  LDL.LU.64 R26, [R1+0x2930] ;  /* 0x00293000011a7983 */ /* 0x000ee80000300a00 */
[----:B------:R-:W3:Y:S01]  /*10a8b0*/  LDL.LU.64 R28, [R1+0x2940] ;  /* 0x00294000011c7983 */ /* 0x000ee20000300a00 */
[----:B0-----:R-:W-:-:S05]  /*10a8c0*/  PRMT R2, R0, 0x7770, RZ ;  /* 0x0000777000027816 */ /* 0x001fca00000000ff */
[----:B------:R0:W-:Y:S02]  /*10a8d0*/  @P6 STG.E.U8 desc[UR22][R16.64], R2 ;  /* 0x0000000210006986 */ /* 0x0001e4000c101116 */
[----:B0-----:R-:W-:-:S05]  /*10a8e0*/  PRMT R2, R0, 0x7771, RZ ;  /* 0x0000777100027816 */ /* 0x001fca00000000ff */
[----:B------:R0:W-:Y:S01]  /*10a8f0*/  @P0 STG.E.U8 desc[UR22][R14.64], R2 ;  /* 0x000000020e000986 */ /* 0x0001e2000c101116 */
[C---:B------:R-:W-:Y:S02]  /*10a900*/  LOP3.LUT P0, RZ, R9.reuse, 0x800000, RZ, 0xc0, !PT ;  /* 0x0080000009ff7812 */ /* 0x040fe4000780c0ff */
[----:B------:R-:W-:Y:S01]  /*10a910*/  PRMT R0, R0, 0x7773, RZ ;  /* 0x0000777300007816 */ /* 0x000fe200000000ff */
[----:B0-----:R-:W3:Y:S10]  /*10a920*/  LDL.LU.64 R2, [R1+0x2958] ;  /* 0x0029580001027983 */ /* 0x001ef40000300a00 */
[----:B------:R0:W-:Y:S01]  /*10a930*/  @P0 STG.E.U8 desc[UR22][R18.64], R8 ;  /* 0x0000000812000986 */ /* 0x0001e2000c101116 */
[----:B------:R-:W-:-:S03]  /*10a940*/  LOP3.LUT P0, RZ, R9, 0x400000, RZ, 0xc0, !PT ;  /* 0x0040000009ff7812 */ /* 0x000fc6000780c0ff */
[----:B------:R-:W3:Y:S04]  /*10a950*/  LDL.LU.64 R6, [R1+0x2968] ;  /* 0x0029680001067983 */ /* 0x000ee80000300a00 */
[----:B------:R-:W3:Y:S04]  /*10a960*/  LDL.LU.64 R16, [R1+0x2950] ;  /* 0x0029500001107983 */ /* 0x000ee80000300a00 */
[----:B------:R-:W3:Y:S04]  /*10a970*/  LDL.LU.64 R14, [R1+0x2960] ;  /* 0x00296000010e7983 */ /* 0x000ee80000300a00 */
[----:B0-----:R-:W3:Y:S04]  /*10a980*/  LDL.LU.64 R18, [R1+0x2978] ;  /* 0x0029780001127983 */ /* 0x001ee80000300a00 */
[----:B--2---:R0:W-:Y:S01]  /*10a990*/  @P0 STG.E.U8 desc[UR22][R12.64], R0 ;  /* 0x000000000c000986 */ /* 0x0041e2000c101116 */
[----:B------:R-:W-:-:S02]  /*10a9a0*/  LOP3.LUT P0, RZ, R9, 0x200000, RZ, 0xc0, !PT ;  /* 0x0020000009ff7812 */ /* 0x000fc4000780c0ff */
[----:B0-----:R-:W-:Y:S01]  /*10a9b0*/  PRMT R0, R4, 0x7770, RZ ;  /* 0x0000777004007816 */ /* 0x001fe200000000ff */
[----:B------:R-:W2:Y:S10]  /*10a9c0*/  LDL.LU.64 R12, [R1+0x2988] ;  /* 0x00298800010c7983 */ /* 0x000eb40000300a00 */
[----:B----4-:R0:W-:Y:S04]  /*10a9d0*/  @P0 STG.E.U8 desc[UR22][R22.64], R0 ;  /* 0x0000000016000986 */ /* 0x0101e8000c101116 */
[----:B0-----:R-:W4:Y:S01]  /*10a9e0*/  LDL.LU.64 R22, [R1+0x59e0] ;  /* 0x0059e00001167983 */ /* 0x001f220000300a00 */
[----:B------:R-:W-:-:S02]  /*10a9f0*/  LOP3.LUT P0, RZ, R9, 0x100000, RZ, 0xc0, !PT ;  /* 0x0010000009ff7812 */ /* 0x000fc4000780c0ff */
[----:B------:R-:W-:Y:S02]  /*10aa00*/  PRMT R0, R4, 0x7771, RZ ;  /* 0x0000777104007816 */ /* 0x000fe400000000ff */
[C---:B------:R-:W-:Y:S02]  /*10aa10*/  LOP3.LUT P1, RZ, R21.reuse, 0x200000, RZ, 0xc0, !PT ;  /* 0x0020000015ff7812 */ /* 0x040fe4000782c0ff */
[C---:B------:R-:W-:Y:S02]  /*10aa20*/  LOP3.LUT P2, RZ, R21.reuse, 0x400000, RZ, 0xc0, !PT ;  /* 0x0040000015ff7812 */ /* 0x040fe4000784c0ff */
[----:B------:R-:W-:-:S05]  /*10aa30*/  LOP3.LUT P3, RZ, R21, 0x800000, RZ, 0xc0, !PT ;  /* 0x0080000015ff7812 */ /* 0x000fca000786c0ff */
[----:B----4-:R0:W-:Y:S04]  /*10aa40*/  @P0 STG.E.U8 desc[UR22][R22.64], R0 ;  /* 0x0000000016000986 */ /* 0x0101e8000c101116 */
[----:B0-----:R-:W4:Y:S01]  /*10aa50*/  LDL.LU.64 R22, [R1+0x59d8] ;  /* 0x0059d80001167983 */ /* 0x001f220000300a00 */
[----:B------:R-:W-:Y:S02]  /*10aa60*/  LOP3.LUT P0, RZ, R9, 0x80000, RZ, 0xc0, !PT ;  /* 0x0008000009ff7812 */ /* 0x000fe4000780c0ff */
[----:B------:R-:W-:-:S11]  /*10aa70*/  PRMT R0, R4, 0x7772, RZ ;  /* 0x0000777204007816 */ /* 0x000fd600000000ff */
        /* <DEDUP_REMOVED lines=9> */
[----:B------:R0:W-:Y:S01]  /*10ab10*/  @P0 STG.E.U8 desc[UR22][R28.64], R0 ;  /* 0x000000001c000986 */ /* 0x0001e2000c101116 */
[----:B------:R-:W-:Y:S02]  /*10ab20*/  LOP3.LUT P4, RZ, R21, 0x1000000, RZ, 0xc0, !PT ;  /* 0x0100000015ff7812 */ /* 0x000fe4000788c0ff */
[----:B0-----:R-:W-:-:S05]  /*10ab30*/  PRMT R0, R5, 0x7772, RZ ;  /* 0x0000777205007816 */ /* 0x001fca00000000ff */
[----:B------:R0:W-:Y:S01]  /*10ab40*/  @P1 STG.E.U8 desc[UR22][R2.64], R0 ;  /* 0x0000000002001986 */ /* 0x0001e2000c101116 */
[----:B------:R-:W-:Y:S02]  /*10ab50*/  LOP3.LUT P5, RZ, R21, 0x2000000, RZ, 0xc0, !PT ;  /* 0x0200000015ff7812 */ /* 0x000fe400078ac0ff */
[----:B0-----:R-:W-:-:S05]  /*10ab60*/  PRMT R0, R5, 0x7773, RZ ;  /* 0x0000777305007816 */ /* 0x001fca00000000ff */
[----:B------:R4:W-:Y:S01]  /*10ab70*/  @P2 STG.E.U8 desc[UR22][R6.64], R0 ;  /* 0x0000000006002986 */ /* 0x0009e2000c101116 */
[----:B------:R-:W-:Y:S02]  /*10ab80*/  LOP3.LUT P6, RZ, R21, 0x4000000, RZ, 0xc0, !PT ;  /* 0x0400000015ff7812 */ /* 0x000fe400078cc0ff */
[----:B----4-:R-:W-:-:S05]  /*10ab90*/  PRMT R0, R22, 0x7770, RZ ;  /* 0x0000777016007816 */ /* 0x010fca00000000ff */
[----:B------:R0:W-:Y:S02]  /*10aba0*/  @P3 STG.E.U8 desc[UR22][R16.64], R0 ;  /* 0x0000000010003986 */ /* 0x0001e4000c101116 */
[----:B0-----:R-:W-:-:S05]  /*10abb0*/  PRMT R0, R22, 0x7771, RZ ;  /* 0x0000777116007816 */ /* 0x001fca00000000ff */
[----:B------:R0:W-:Y:S02]  /*10abc0*/  @P4 STG.E.U8 desc[UR22][R14.64], R0 ;  /* 0x000000000e004986 */ /* 0x0001e4000c101116 */
[----:B0-----:R-:W-:-:S05]  /*10abd0*/  PRMT R0, R22, 0x7772, RZ ;  /* 0x0000777216007816 */ /* 0x001fca00000000ff */
[----:B------:R0:W-:Y:S02]  /*10abe0*/  @P5 STG.E.U8 desc[UR22][R18.64], R0 ;  /* 0x0000000012005986 */ /* 0x0001e4000c101116 */
[----:B0-----:R-:W-:Y:S02]  /*10abf0*/  PRMT R0, R22, 0x7773, RZ ;  /* 0x0000777316007816 */ /* 0x001fe400000000ff */
[----:B------:R-:W3:Y:S04]  /*10ac00*/  LDL.LU R22, [R1+0x59d0] ;  /* 0x0059d00001167983 */ /* 0x000ee80000300800 */
[----:B--2---:R0:W-:Y:S04]  /*10ac10*/  @P6 STG.E.U8 desc[UR22][R12.64], R0 ;  /* 0x000000000c006986 */ /* 0x0041e8000c101116 */
[----:B0-----:R-:W2:Y:S04]  /*10ac20*/  LDL.LU.64 R12, [R1+0x2970] ;  /* 0x00297000010c7983 */ /* 0x001ea80000300a00 */
[----:B------:R-:W4:Y:S04]  /*10ac30*/  LDL.LU.64 R26, [R1+0x2980] ;  /* 0x00298000011a7983 */ /* 0x000f280000300a00 */
[----:B------:R-:W4:Y:S04]  /*10ac40*/  LDL.LU.64 R28, [R1+0x2998] ;  /* 0x00299800011c7983 */ /* 0x000f280000300a00 */
[----:B------:R-:W3:Y:S01]  /*10ac50*/  LDL.LU R5, [R1+0x6a4] ;  /* 0x0006a40001057983 */ /* 0x000ee20000300800 */
[----:B------:R-:W-:-:S03]  /*10ac60*/  LOP3.LUT P3, RZ, R21, 0x8000000, RZ, 0xc0, !PT ;  /* 0x0800000015ff7812 */ /* 0x000fc6000786c0ff */
[----:B------:R-:W4:Y:S04]  /*10ac70*/  LDL.LU.64 R16, [R1+0x29a8] ;  /* 0x0029a80001107983 */ /* 0x000f280000300a00 */
[----:B------:R-:W4:Y:S04]  /*10ac80*/  LDL.LU.64 R14, [R1+0x2990] ;  /* 0x00299000010e7983 */ /* 0x000f280000300a00 */
[----:B------:R-:W4:Y:S04]  /*10ac90*/  LDL.LU.64 R18, [R1+0x29a0] ;  /* 0x0029a00001127983 */ /* 0x000f280000300a00 */
[----:B------:R-:W4:Y:S04]  /*10aca0*/  LDL.LU R0, [R1+0x6c8] ;  /* 0x0006c80001007983 */ /* 0x000f280000300800 */
[----:B------:R-:W-:Y:S04]  /*10acb0*/  STL [R1+0x56b8], R21 ;  /* 0x0056b81501007387 */ /* 0x000fe80000100800 */
[----:B------:R-:W-:Y:S01]  /*10acc0*/  STL [R1+0x59a4], R20 ;  /* 0x0059a41401007387 */ /* 0x000fe20000100800 */
[----:B---3--:R-:W-:-:S05]  /*10acd0*/  PRMT R2, R5, 0x7770, RZ ;  /* 0x0000777005027816 */ /* 0x008fca00000000ff */
[----:B--2---:R0:W-:Y:S04]  /*10ace0*/  @P3 STG.E.U8 desc[UR22][R12.64], R2 ;  /* 0x000000020c003986 */ /* 0x0041e8000c101116 */
[----:B0-----:R-:W2:Y:S04]  /*10acf0*/  LDL.LU.64 R12, [R1+0x29b8] ;  /* 0x0029b800010c7983 */ /* 0x001ea80000300a00 */
[----:B------:R-:W3:Y:S04]  /*10ad00*/  LDL.LU R6, [R1+0x6a8] ;  /* 0x0006a80001067983 */ /* 0x000ee80000300800 */
        /* <DEDUP_REMOVED lines=21> */
[----:B------:R-:W-:Y:S02]  /*10ae60*/  LOP3.LUT P0, RZ, R22, 0x2, RZ, 0xc0, !PT ;  /* 0x0000000216ff7812 */ /* 0x000fe4000780c0ff */
[----:B------:R-:W-:Y:S02]  /*10ae70*/  LOP3.LUT P4, RZ, R21, 0x10000000, RZ, 0xc0, !PT ;  /* 0x1000000015ff7812 */ /* 0x000fe4000788c0ff */
[----:B------:R-:W-:Y:S02]  /*10ae80*/  LOP3.LUT R9, R9, 0xffffbfff, RZ, 0xc0, !PT ;  /* 0xffffbfff09097812 */ /* 0x000fe400078ec0ff */
[----:B------:R-:W-:Y:S02]  /*10ae90*/  LOP3.LUT P5, RZ, R21, 0x20000000, RZ, 0xc0, !PT ;  /* 0x2000000015ff7812 */ /* 0x000fe400078ac0ff */
[----:B------:R-:W-:-:S05]  /*10aea0*/  PRMT R2, R5, 0x7771, RZ ;  /* 0x0000777105027816 */ /* 0x000fca00000000ff */
[----:B------:R-:W-:Y:S02]  /*10aeb0*/  @P0 LOP3.LUT R9, R9, 0x4000, RZ, 0xfc, !PT ;  /* 0x0000400009090812 */ /* 0x000fe400078efcff */
[----:B------:R-:W-:Y:S02]  /*10aec0*/  LOP3.LUT P0, RZ, R22, 0x1, RZ, 0xc0, !PT ;  /* 0x0000000116ff7812 */ /* 0x000fe4000780c0ff */
[----:B------:R-:W-:Y:S01]  /*10aed0*/  LOP3.LUT P6, RZ, R21, 0x40000000, RZ, 0xc0, !PT ;  /* 0x4000000015ff7812 */ /* 0x000fe200078cc0ff */
[----:B------:R0:W-:Y:S01]  /*10aee0*/  @P4 STG.E.U8 desc[UR22][R26.64], R2 ;  /* 0x000000021a004986 */ /* 0x0001e2000c101116 */
[----:B------:R-:W-:Y:S02]  /*10aef0*/  LOP3.LUT R9, R9, 0xffff7fff, RZ, 0xc0, !PT ;  /* 0xffff7fff09097812 */ /* 0x000fe400078ec0ff */
[----:B0-----:R-:W-:-:S07]  /*10af00*/  PRMT R2, R5, 0x7772, RZ ;  /* 0x0000777205027816 */ /* 0x001fce00000000ff */
[----:B------:R-:W-:Y:S02]  /*10af10*/  @P0 LOP3.LUT R9, R9, 0x8000, RZ, 0xfc, !PT ;  /* 0x0000800009090812 */ /* 0x000fe400078efcff */
[----:B------:R-:W-:Y:S02]  /*10af20*/  LOP3.LUT P0, RZ, R21, 0x80000000, RZ, 0xc0, !PT ;  /* 0x8000000015ff7812 */ /* 0x000fe4000780c0ff */
[----:B------:R-:W-:Y:S01]  /*10af30*/  PRMT R8, R0, 0x7771, RZ ;  /* 0x0000777100087816 */ /* 0x000fe200000000ff */
[----:B------:R-:W3:Y:S04]  /*10af40*/  LDL.LU.64 R20, [R1+0x29c0] ;  /* 0x0029c00001147983 */ /* 0x000ee80000300a00 */
[----:B------:R0:W-:Y:S04]  /*10af50*/  @P5 STG.E.U8 desc[UR22][R28.64], R2 ;  /* 0x000000021c005986 */ /* 0x0001e8000c101116 */
[----:B------:R-:W3:Y:S04]  /*10af60*/  LDL.LU.64 R24, [R1+0x29d8] ;  /* 0x0029d80001187983 */ /* 0x000ee80000300a00 */
[----:B------:R-:W3:Y:S04]  /*10af70*/  LDL.LU R7, [R1+0x6cc] ;  /* 0x0006cc0001077983 */ /* 0x000ee80000300800 */
[----:B------:R-:W3:Y:S01]  /*10af80*/  LDL.LU.64 R26, [R1+0x29e8] ;  /* 0x0029e800011a7983 */ /* 0x000ee20000300a00 */
[----:B0-----:R-:W-:-:S03]  /*10af90*/  PRMT R2, R5, 0x7773, RZ ;  /* 0x0000777305027816 */ /* 0x001fc600000000ff */
[----:B------:R-:W3:Y:S04]  /*10afa0*/  LDL.LU.64 R28, [R1+0x29d0] ;  /* 0x0029d000011c7983 */ /* 0x000ee80000300a00 */
[----:B------:R0:W-:Y:S02]  /*10afb0*/  @P6 STG.E.U8 desc[UR22][R16.64], R2 ;  /* 0x0000000210006986 */ /* 0x0001e4000c101116 */
[----:B0-----:R-:W-:-:S05]  /*10afc0*/  PRMT R2, R0, 0x7770, RZ ;  /* 0x0000777000027816 */ /* 0x001fca00000000ff */
[----:B------:R0:W-:Y:S01]  /*10afd0*/  @P0 STG.E.U8 desc[UR22][R14.64], R2 ;  /* 0x000000020e000986 */ /* 0x0001e2000c101116 */
[----:B------:R-:W-:-:S03]  /*10afe0*/  LOP3.LUT P0, RZ, R9, 0x8000, RZ, 0xc0, !PT ;  /* 0x0000800009ff7812 */ /* 0x000fc6000780c0ff */
[----:B0-----:R-:W3:Y:S10]  /*10aff0*/  LDL.LU.64 R2, [R1+0x29e0] ;  /* 0x0029e00001027983 */ /* 0x001ef40000300a00 */
[----:B------:R0:W-:Y:S01]  /*10b000*/  @P0 STG.E.U8 desc[UR22][R18.64], R8 ;  /* 0x0000000812000986 */ /* 0x0001e2000c101116 */
[----:B------:R-:W-:-:S03]  /*10b010*/  LOP3.LUT P0, RZ, R9, 0x4000, RZ, 0xc0, !PT ;  /* 0x0000400009ff7812 */ /* 0x000fc6000780c0ff */
[----:B------:R-:W3:Y:S04]  /*10b020*/  LDL.LU.64 R4, [R1+0x29f8] ;  /* 0x0029f80001047983 */ /* 0x000ee80000300a00 */
[----:B------:R-:W3:Y:S04]  /*10b030*/  LDL.LU.64 R16, [R1+0x2a08] ;  /* 0x002a080001107983 */ /* 0x000ee80000300a00 */
[----:B------:R-:W3:Y:S01]  /*10b040*/  LDL.LU.64 R14, [R1+0x29f0] ;  /* 0x0029f000010e7983 */ /* 0x000ee20000300a00 */
[----:B0-----:R-:W-:-:S03]  /*10b050*/  PRMT R8, R0, 0x7772, RZ ;  /* 0x0000777200087816 */ /* 0x001fc600000000ff */
[----:B------:R-:W3:Y:S04]  /*10b060*/  LDL.LU.64 R18, [R1+0x2a00] ;  /* 0x002a000001127983 */ /* 0x000ee80000300a00 */
[----:B--2---:R0:W-:Y:S01]  /*10b070*/  @P0 STG.E.U8 desc[UR22][R12.64], R8 ;  /* 0x000000080c000986 */ /* 0x0041e2000c101116 */
[C---:B------:R-:W-:Y:S02]  /*10b080*/  LOP3.LUT P0, RZ, R9.reuse, 0x2000, RZ, 0xc0, !PT ;  /* 0x0000200009ff7812 */ /* 0x040fe4000780c0ff */
[----:B------:R-:W-:Y:S01]  /*10b090*/  PRMT R0, R0, 0x7773, RZ ;  /* 0x0000777300007816 */ /* 0x000fe200000000ff */
[----:B0-----:R-:W2:Y:S10]  /*10b0a0*/  LDL.LU.64 R12, [R1+0x2a18] ;  /* 0x002a1800010c7983 */ /* 0x001eb40000300a00 */
[----:B----4-:R0:W-:Y:S04]  /*10b0b0*/  @P0 STG.E.U8 desc[UR22][R10.64], R0 ;  /* 0x000000000a000986 */ /* 0x0101e8000c101116 */
[----:B0-----:R-:W4:Y:S01]  /*10b0c0*/  LDL.LU.64 R10, [R1+0x59c8] ;  /* 0x0059c800010a7983 */ /* 0x001f220000300a00 */
[----:B------:R-:W-:-:S02]  /*10b0d0*/  LOP3.LUT P0, RZ, R9, 0x1000, RZ, 0xc0, !PT ;  /* 0x0000100009ff7812 */ /* 0x000fc4000780c0ff */
[----:B---3--:R-:W-:Y:S02]  /*10b0e0*/  PRMT R0, R6, 0x7770, RZ ;  /* 0x0000777006007816 */ /* 0x008fe400000000ff */
[C---:B------:R-:W-:Y:S02]  /*10b0f0*/  LOP3.LUT P1, RZ, R22.reuse, 0x100, RZ, 0xc0, !PT ;  /* 0x0000010016ff7812 */ /* 0x040fe4000782c0ff */
[C---:B------:R-:W-:Y:S02]  /*10b100*/  LOP3.LUT P2, RZ, R22.reuse, 0x200, RZ, 0xc0, !PT ;  /* 0x0000020016ff7812 */ /* 0x040fe4000784c0ff */
[C---:B------:R-:W-:Y:S02]  /*10b110*/  LOP3.LUT P3, RZ, R22.reuse, 0x400, RZ, 0xc0, !PT ;  /* 0x0000040016ff7812 */ /* 0x040fe4000786c0ff */
[----:B------:R-:W-:-:S03]  /*10b120*/  LOP3.LUT P4, RZ, R22, 0x800, RZ, 0xc0, !PT ;  /* 0x0000080016ff7812 */ /* 0x000fc6000788c0ff */
[----:B----4-:R0:W-:Y:S04]  /*10b130*/  @P0 STG.E.U8 desc[UR22][R10.64], R0 ;  /* 0x000000000a000986 */ /* 0x0101e8000c101116 */
[----:B0-----:R-:W3:Y:S01]  /*10b140*/  LDL.LU R11, [R1+0x59c4] ;  /* 0x0059c400010b7983 */ /* 0x001ee20000300800 */
[----:B------:R-:W-:Y:S02]  /*10b150*/  LOP3.LUT P0, RZ, R9, 0x800, RZ, 0xc0, !PT ;  /* 0x0000080009ff7812 */ /* 0x000fe4000780c0ff */
[----:B------:R-:W-:-:S11]  /*10b160*/  PRMT R0, R6, 0x7771, RZ ;  /* 0x0000777106007816 */ /* 0x000fd600000000ff */
        /* <DEDUP_REMOVED lines=11> */
[----:B------:R0:W-:Y:S01]  /*10b220*/  @P1 STG.E.U8 desc[UR22][R2.64], R0 ;  /* 0x0000000002001986 */ /* 0x0001e2000c101116 */
[----:B------:R-:W-:Y:S02]  /*10b230*/  LOP3.LUT P5, RZ, R22, 0x1000, RZ, 0xc0, !PT ;  /* 0x0000100016ff7812 */ /* 0x000fe400078ac0ff */
[----:B0-----:R-:W-:-:S05]  /*10b240*/  PRMT R0, R7, 0x7772, RZ ;  /* 0x0000777207007816 */ /* 0x001fca00000000ff */
[----:B------:R0:W-:Y:S01]  /*10b250*/  @P2 STG.E.U8 desc[UR22][R4.64], R0 ;  /* 0x0000000004002986 */ /* 0x0001e2000c101116 */
[----:B------:R-:W-:Y:S02]  /*10b260*/  LOP3.LUT P6, RZ, R22, 0x2000, RZ, 0xc0, !PT ;  /* 0x0000200016ff7812 */ /* 0x000fe400078cc0ff */
[----:B0-----:R-:W-:-:S05]  /*10b270*/  PRMT R0, R7, 0x7773, RZ ;  /* 0x0000777307007816 */ /* 0x001fca00000000ff */
[----:B------:R3:W-:Y:S02]  /*10b280*/  @P3 STG.E.U8 desc[UR22][R16.64], R0 ;  /* 0x0000000010003986 */ /* 0x0007e4000c101116 */
[----:B---3--:R-:W-:-:S05]  /*10b290*/  PRMT R0, R11, 0x7770, RZ ;  /* 0x000077700b007816 */ /* 0x008fca00000000ff */
[----:B------:R0:W-:Y:S02]  /*10b2a0*/  @P4 STG.E.U8 desc[UR22][R14.64], R0 ;  /* 0x000000000e004986 */ /* 0x0001e4000c101116 */
[C---:B0-----:R-:W-:Y:S02]  /*10b2b0*/  PRMT R0, R11.reuse, 0x7771, RZ ;  /* 0x000077710b007816 */ /* 0x041fe400000000ff */
[----:B------:R-:W3:Y:S04]  /*10b2c0*/  LDL.LU.64 R14, [R1+0x2a28] ;  /* 0x002a2800010e7983 */ /* 0x000ee80000300a00 */
[----:B------:R0:W-:Y:S02]  /*10b2d0*/  @P5 STG.E.U8 desc[UR22][R18.64], R0 ;  /* 0x0000000012005986 */ /* 0x0001e4000c101116 */
[----:B0-----:R-:W-:-:S02]  /*10b2e0*/  PRMT R0, R11, 0x7772, RZ ;  /* 0x000077720b007816 */ /* 0x001fc400000000ff */
[----:B------:R-:W4:Y:S04]  /*10b2f0*/  LDL.LU.64 R18, [R1+0x2a10] ;  /* 0x002a100001127983 */ /* 0x000f280000300a00 */
[----:B------:R-:W4:Y:S04]  /*10b300*/  LDL.LU.64 R4, [R1+0x2a20] ;  /* 0x002a200001047983 */ /* 0x000f280000300a00 */
[----:B------:R-:W4:Y:S04]  /*10b310*/  LDL.LU.64 R6, [R1+0x2a38] ;  /* 0x002a380001067983 */ /* 0x000f280000300a00 */
[----:B--2---:R0:W-:Y:S04]  /*10b320*/  @P6 STG.E.U8 desc[UR22][R12.64], R0 ;  /* 0x000000000c006986 */ /* 0x0041e8000c101116 */
[----:B0-----:R-:W2:Y:S01]  /*10b330*/  LDL.LU R13, [R1+0x690] ;  /* 0x00069000010d7983 */ /* 0x001ea20000300800 */
[----:B------:R-:W-:-:S02]  /*10b340*/  LOP3.LUT P3, RZ, R22, 0x4000, RZ, 0xc0, !PT ;  /* 0x0000400016ff7812 */ /* 0x000fc4000786c0ff */
[----:B------:R-:W-:Y:S02]  /*10b350*/  LOP3.LUT P4, RZ, R22, 0x8000, RZ, 0xc0, !PT ;  /* 0x0000800016ff7812 */ /* 0x000fe4000788c0ff */
[----:B------:R-:W-:Y:S01]  /*10b360*/  PRMT R0, R11, 0x7773, RZ ;  /* 0x000077730b007816 */ /* 0x000fe200000000ff */
[----:B------:R-:W4:Y:S04]  /*10b370*/  LDL.LU.64 R16, [R1+0x2a48] ;  /* 0x002a480001107983 */ /* 0x000f280000300a00 */
[----:B------:R-:W4:Y:S04]  /*10b380*/  LDL.LU R8, [R1+0x670] ;  /* 0x0006700001087983 */ /* 0x000f280000300800 */
[----:B------:R-:W4:Y:S04]  /*10b390*/  LDL.LU R11, [R1+0x59c0] ;  /* 0x0059c000010b7983 */ /* 0x000f280000300800 */
[----:B---3--:R0:W-:Y:S04]  /*10b3a0*/  @P3 STG.E.U8 desc[UR22][R14.64], R0 ;  /* 0x000000000e003986 */ /* 0x0081e8000c101116 */
[----:B0-----:R-:W3:Y:S01]  /*10b3b0*/  LDL.LU.64 R14, [R1+0x2a30] ;  /* 0x002a3000010e7983 */ /* 0x001ee20000300a00 */
[----:B--2---:R-:W-:-:S05]  /*10b3c0*/  PRMT R0, R13, 0x7770, RZ ;  /* 0x000077700d007816 */ /* 0x004fca00000000ff */
[----:B----4-:R0:W-:Y:S04]  /*10b3d0*/  @P4 STG.E.U8 desc[UR22][R18.64], R0 ;  /* 0x0000000012004986 */ /* 0x0101e8000c101116 */
[----:B0-----:R-:W2:Y:S04]  /*10b3e0*/  LDL.LU.64 R18, [R1+0x2a40] ;  /* 0x002a400001127983 */ /* 0x001ea80000300a00 */
[----:B------:R-:W4:Y:S04]  /*10b3f0*/  LDL.LU R0, [R1+0x694] ;  /* 0x0006940001007983 */ /* 0x000f280000300800 */
[----:B------:R-:W3:Y:S01]  /*10b400*/  LDL.LU.64 R20, [R1+0x2a50] ;  /* 0x002a500001147983 */ /* 0x000ee20000300a00 */
        /* <DEDUP_REMOVED lines=20> */
[C---:B------:R-:W-:Y:S02]  /*10b550*/  LOP3.LUT P0, RZ, R22.reuse, 0x100000, RZ, 0xc0, !PT ;  /* 0x0010000016ff7812 */ /* 0x040fe4000780c0ff */
[----:B------:R-:W-:Y:S02]  /*10b560*/  LOP3.LUT R9, R9, 0xffffffbf, RZ, 0xc0, !PT ;  /* 0xffffffbf09097812 */ /* 0x000fe400078ec0ff */
[----:B------:R-:W-:-:S09]  /*10b570*/  LOP3.LUT P5, RZ, R22, 0x10000, RZ, 0xc0, !PT ;  /* 0x0001000016ff7812 */ /* 0x000fd200078ac0ff */
[----:B------:R-:W-:Y:S02]  /*10b580*/  @P0 LOP3.LUT R9, R9, 0x40, RZ, 0xfc, !PT ;  /* 0x0000004009090812 */ /* 0x000fe400078efcff */
[C---:B------:R-:W-:Y:S02]  /*10b590*/  LOP3.LUT P0, RZ, R22.reuse, 0x80000, RZ, 0xc0, !PT ;  /* 0x0008000016ff7812 */ /* 0x040fe4000780c0ff */
[----:B------:R-:W-:Y:S02]  /*10b5a0*/  LOP3.LUT P6, RZ, R22, 0x20000, RZ, 0xc0, !PT ;  /* 0x0002000016ff7812 */ /* 0x000fe400078cc0ff */
[----:B------:R-:W-:Y:S02]  /*10b5b0*/  PRMT R2, R13, 0x7771, RZ ;  /* 0x000077710d027816 */ /* 0x000fe400000000ff */
[----:B------:R-:W-:-:S03]  /*10b5c0*/  LOP3.LUT R9, R9, 0xffffff7f, RZ, 0xc0, !PT ;  /* 0xffffff7f09097812 */ /* 0x000fc600078ec0ff */
[----:B------:R0:W-:Y:S04]  /*10b5d0*/  @P5 STG.E.U8 desc[UR22][R4.64], R2 ;  /* 0x0000000204005986 */ /* 0x0001e8000c101116 */
[----:B------:R-:W-:Y:S02]  /*10b5e0*/  @P0 LOP3.LUT R9, R9, 0x80, RZ, 0xfc, !PT ;  /* 0x0000008009090812 */ /* 0x000fe400078efcff */
[----:B------:R-:W-:Y:S02]  /*10b5f0*/  LOP3.LUT P0, RZ, R22, 0x40000, RZ, 0xc0, !PT ;  /* 0x0004000016ff7812 */ /* 0x000fe4000780c0ff */
[----:B0-----:R-:W-:-:S05]  /*10b600*/  PRMT R2, R13, 0x7772, RZ ;  /* 0x000077720d027816 */ /* 0x001fca00000000ff */
[----:B------:R0:W-:Y:S02]  /*10b610*/  @P6 STG.E.U8 desc[UR22][R6.64], R2 ;  /* 0x0000000206006986 */ /* 0x0001e4000c101116 */
[----:B0-----:R-:W-:-:S05]  /*10b620*/  PRMT R2, R13, 0x7773, RZ ;  /* 0x000077730d027816 */ /* 0x001fca00000000ff */
[----:B------:R-:W-:Y:S01]  /*10b630*/  @P0 STG.E.U8 desc[UR22][R16.64], R2 ;  /* 0x0000000210000986 */ /* 0x000fe2000c101116 */
[----:B------:R-:W-:Y:S02]  /*10b640*/  LOP3.LUT P0, RZ, R9, 0x80, RZ, 0xc0, !PT ;  /* 0x0000008009ff7812 */ /* 0x000fe4000780c0ff */
[----:B------:R-:W-:-:S11]  /*10b650*/  PRMT R10, R8, 0x7770, RZ ;  /* 0x00007770080a7816 */ /* 0x000fd600000000ff */
[----:B------:R0:W-:Y:S01]  /*10b660*/  @P0 STG.E.U8 desc[UR22][R14.64], R10 ;  /* 0x0000000a0e000986 */ /* 0x0001e2000c101116 */
[----:B------:R-:W-:Y:S02]  /*10b670*/  LOP3.LUT P0, RZ, R9, 0x40, RZ, 0xc0, !PT ;  /* 0x0000004009ff7812 */ /* 0x000fe4000780c0ff */
[C---:B------:R-:W-:Y:S02]  /*10b680*/  LOP3.LUT P1, RZ, R22.reuse, 0x8000000, RZ, 0xc0, !PT ;  /* 0x0800000016ff7812 */ /* 0x040fe4000782c0ff */
[C---:B------:R-:W-:Y:S02]  /*10b690*/  LOP3.LUT P2, RZ, R22.reuse, 0x10000000, RZ, 0xc0, !PT ;  /* 0x1000000016ff7812 */ /* 0x040fe4000784c0ff */
[C---:B------:R-:W-:Y:S02]  /*10b6a0*/  LOP3.LUT P3, RZ, R22.reuse, 0x20000000, RZ, 0xc0, !PT ;  /* 0x2000000016ff7812 */ /* 0x040fe4000786c0ff */
[C---:B------:R-:W-:Y:S02]  /*10b6b0*/  LOP3.LUT P4, RZ, R22.reuse, 0x40000000, RZ, 0xc0, !PT ;  /* 0x4000000016ff7812 */ /* 0x040fe4000788c0ff */
[----:B------:R-:W-:Y:S01]  /*10b6c0*/  LOP3.LUT P5, RZ, R22, 0x80000000, RZ, 0xc0, !PT ;  /* 0x8000000016ff7812 */ /* 0x000fe200078ac0ff */
[----:B------:R1:W-:Y:S01]  /*10b6d0*/  STL.64 [R1+0x5678], R22 ;  /* 0x0056781601007387 */ /* 0x0003e20000100a00 */
[----:B0-----:R-:W-:-:S05]  /*10b6e0*/  PRMT R10, R8, 0x7771, RZ ;  /* 0x00007771080a7816 */ /* 0x001fca00000000ff */
[----:B--2---:R0:W-:Y:S04]  /*10b6f0*/  @P0 STG.E.U8 desc[UR22][R18.64], R10 ;  /* 0x0000000a12000986 */ /* 0x0041e8000c101116 */
[----:B-1----:R-:W2:Y:S01]  /*10b700*/  LDL.LU.64 R22, [R1+0x2a68] ;  /* 0x002a680001167983 */ /* 0x002ea20000300a00 */
[----:B------:R-:W-:-:S03]  /*10b710*/  LOP3.LUT P0, RZ, R9, 0x20, RZ, 0xc0, !PT ;  /* 0x0000002009ff7812 */ /* 0x000fc6000780c0ff */
[----:B------:R-:W4:Y:S04]  /*10b720*/  LDL.LU.64 R24, [R1+0x2a60] ;  /* 0x002a600001187983 */ /* 0x000f280000300a00 */
[----:B------:R-:W4:Y:S04]  /*10b730*/  LDL.LU.64 R26, [R1+0x2a78] ;  /* 0x002a7800011a7983 */ /* 0x000f280000300a00 */
[----:B------:R-:W4:Y:S04]  /*10b740*/  LDL.LU R12, [R1+0x674] ;  /* 0x00067400010c7983 */ /* 0x000f280000300800 */
[----:B------:R-:W4:Y:S04]  /*10b750*/  LDL.LU.64 R28, [R1+0x2a88] ;  /* 0x002a8800011c7983 */ /* 0x000f280000300a00 */
[----:B------:R-:W4:Y:S04]  /*10b760*/  LDL.LU.64 R2, [R1+0x2a70] ;  /* 0x002a700001027983 */ /* 0x000f280000300a00 */
[----:B------:R-:W4:Y:S04]  /*10b770*/  LDL.LU.64 R4, [R1+0x2a80] ;  /* 0x002a800001047983 */ /* 0x000f280000300a00 */
[----:B------:R-:W4:Y:S04]  /*10b780*/  LDL.LU.64 R6, [R1+0x2a98] ;  /* 0x002a980001067983 */ /* 0x000f280000300a00 */
[----:B------:R-:W4:Y:S04]  /*10b790*/  LDL.LU R13, [R1+0x698] ;  /* 0x00069800010d7983 */ /* 0x000f280000300800 */
[----:B------:R-:W4:Y:S01]  /*10b7a0*/  LDL.LU.64 R16, [R1+0x2aa8] ;  /* 0x002aa80001107983 */ /* 0x000f220000300a00 */
[----:B0-----:R-:W-:-:S03]  /*10b7b0*/  PRMT R10, R8, 0x7772, RZ ;  /* 0x00007772080a7816 */ /* 0x001fc600000000ff */
[----:B------:R-:W4:Y:S04]  /*10b7c0*/  LDL.LU.64 R14, [R1+0x2a90] ;  /* 0x002a9000010e7983 */ /* 0x000f280000300a00 */
[----:B------:R-:W4:Y:S04]  /*10b7d0*/  LDL.LU.64 R18, [R1+0x2aa0] ;  /* 0x002aa00001127983 */ /* 0x000f280000300a00 */
[----:B---3--:R0:W-:Y:S04]  /*10b7e0*/  @P0 STG.E.U8 desc[UR22][R20.64], R10 ;  /* 0x0000000a14000986 */ /* 0x0081e8000c101116 */
[----:B0-----:R-:W3:Y:S01]  /*10b7f0*/  LDL.LU.64 R20, [R1+0x59b8] ;  /* 0x0059b80001147983 */ /* 0x001ee20000300a00 */
[----:B------:R-:W-:-:S02]  /*10b800*/  LOP3.LUT P0, RZ, R9, 0x10, RZ, 0xc0, !PT ;  /* 0x0000001009ff7812 */ /* 0x000fc4000780c0ff */
[----:B------:R-:W-:Y:S01]  /*10b810*/  PRMT R8, R8, 0x7773, RZ ;  /* 0x0000777308087816 */ /* 0x000fe200000000ff */
[----:B------:R-:W3:Y:S10]  /*10b820*/  LDL.LU R10, [R1+0x59b0] ;  /* 0x0059b000010a7983 */ /* 0x000ef40000300800 */
[----:B--2---:R4:W-:Y:S01]  /*10b830*/  @P0 STG.E.U8 desc[UR22][R22.64], R8 ;  /* 0x0000000816000986 */ /* 0x0049e2000c101116 */
[----:B------:R-:W-:-:S02]  /*10b840*/  LOP3.LUT P0, RZ, R9, 0x8, RZ, 0xc0, !PT ;  /* 0x0000000809ff7812 */ /* 0x000fc4000780c0ff */
[----:B----4-:R-:W-:-:S11]  /*10b850*/  PRMT R8, R0, 0x7770, RZ ;  /* 0x0000777000087816 */ /* 0x010fd600000000ff */
[----:B---3--:R0:W-:Y:S01]  /*10b860*/  @P0 STG.E.U8 desc[UR22][R20.64], R8 ;  /* 0x0000000814000986 */ /* 0x0081e2000c101116 */
[----:B------:R-:W-:Y:S02]  /*10b870*/  LOP3.LUT P0, RZ, R9, 0x4, RZ, 0xc0, !PT ;  /* 0x0000000409ff7812 */ /* 0x000fe4000780c0ff */
[----:B0-----:R-:W-:-:S11]  /*10b880*/  PRMT R8, R0, 0x7771, RZ ;  /* 0x0000777100087816 */ /* 0x001fd600000000ff */
[----:B------:R0:W-:Y:S01]  /*10b890*/  @P0 STG.E.U8 desc[UR22][R24.64], R8 ;  /* 0x0000000818000986 */ /* 0x0001e2000c101116 */
[----:B------:R-:W-:Y:S02]  /*10b8a0*/  LOP3.LUT P0, RZ, R9, 0x2, RZ, 0xc0, !PT ;  /* 0x0000000209ff7812 */ /* 0x000fe4000780c0ff */
[----:B0-----:R-:W-:-:S11]  /*10b8b0*/  PRMT R8, R0, 0x7772, RZ ;  /* 0x0000777200087816 */ /* 0x001fd600000000ff */
[----:B------:R-:W-:Y:S01]  /*10b8c0*/  @P0 STG.E.U8 desc[UR22][R26.64], R8 ;  /* 0x000000081a000986 */ /* 0x000fe2000c101116 */
[----:B------:R-:W-:Y:S02]  /*10b8d0*/  LOP3.LUT P0, RZ, R9, 0x1, RZ, 0xc0, !PT ;  /* 0x0000000109ff7812 */ /* 0x000fe4000780c0ff */
[----:B------:R-:W-:-:S11]  /*10b8e0*/  PRMT R9, R0, 0x7773, RZ ;  /* 0x0000777300097816 */ /* 0x000fd600000000ff */
[----:B------:R0:W-:Y:S04]  /*10b8f0*/  @P0 STG.E.U8 desc[UR22][R28.64], R9 ;  /* 0x000000091c000986 */ /* 0x0001e8000c101116 */
[----:B0-----:R-:W2:Y:S01]  /*10b900*/  LDL.LU.64 R28, [R1+0x2ab8] ;  /* 0x002ab800011c7983 */ /* 0x001ea20000300a00 */
[----:B------:R-:W-:-:S05]  /*10b910*/  PRMT R9, R12, 0x7770, RZ ;  /* 0x000077700c097816 */ /* 0x000fca00000000ff */
[----:B------:R0:W-:Y:S02]  /*10b920*/  @P1 STG.E.U8 desc[UR22][R2.64], R9 ;  /* 0x0000000902001986 */ /* 0x0001e4000c101116 */
[----:B0-----:R-:W-:-:S05]  /*10b930*/  PRMT R9, R12, 0x7771, RZ ;  /* 0x000077710c097816 */ /* 0x001fca00000000ff */
[----:B------:R0:W-:Y:S01]  /*10b940*/  @P2 STG.E.U8 desc[UR22][R4.64], R9 ;  /* 0x0000000904002986 */ /* 0x0001e2000c101116 */
[C---:B------:R-:W-:Y:S02]  /*10b950*/  LOP3.LUT P6, RZ, R11.reuse, 0x1, RZ, 0xc0, !PT ;  /* 0x000000010bff7812 */ /* 0x040fe400078cc0ff */
[----:B0-----:R-:W-:Y:S01]  /*10b960*/  PRMT R9, R12, 0x7772, RZ ;  /* 0x000077720c097816 */ /* 0x001fe200000000ff */
[----:B------:R-:W3:Y:S04]  /*10b970*/  LDL.LU.64 R4, [R1+0x2ac8] ;  /* 0x002ac80001047983 */ /* 0x000ee80000300a00 */
[----:B------:R-:W4:Y:S04]  /*10b980*/  LDL.LU.64 R2, [R1+0x2ab0] ;  /* 0x002ab00001027983 */ /* 0x000f280000300a00 */
[----:B------:R0:W-:Y:S01]  /*10b990*/  @P3 STG.E.U8 desc[UR22][R6.64], R9 ;  /* 0x0000000906003986 */ /* 0x0001e2000c101116 */
[----:B------:R-:W-:-:S02]  /*10b9a0*/  LOP3.LUT P3, RZ, R11, 0x2, RZ, 0xc0, !PT ;  /* 0x000000020bff7812 */ /* 0x000fc4000786c0ff */
[----:B0-----:R-:W-:Y:S01]  /*10b9b0*/  PRMT R9, R12, 0x7773, RZ ;  /* 0x000077730c097816 */ /* 0x001fe200000000ff */
[----:B------:R-:W4:Y:S04]  /*10b9c0*/  LDL.LU.64 R6, [R1+0x2ac0] ;  /* 0x002ac00001067983 */ /* 0x000f280000300a00 */
[----:B------:R0:W-:Y:S02]  /*10b9d0*/  @P4 STG.E.U8 desc[UR22][R16.64], R9 ;  /* 0x0000000910004986 */ /* 0x0001e4000c101116 */
[C---:B0-----:R-:W-:Y:S02]  /*10b9e0*/  PRMT R9, R13.reuse, 0x7770, RZ ;  /* 0x000077700d097816 */ /* 0x041fe400000000ff */
[----:B------:R-:W4:Y:S04]  /*10b9f0*/  LDL.LU.64 R16, [R1+0x2ad8] ;  /* 0x002ad80001107983 */ /* 0x000f280000300a00 */
[----:B------:R0:W-:Y:S02]  /*10ba00*/  @P5 STG.E.U8 desc[UR22][R14.64], R9 ;  /* 0x000000090e005986 */ /* 0x0001e4000c101116 */
[----:B0-----:R-:W-:-:S02]  /*10ba10*/  PRMT R9, R13, 0x7771, RZ ;  /* 0x000077710d097816 */ /* 0x001fc400000000ff */
[----:B------:R-:W4:Y:S04]  /*10ba20*/  LDL.LU R15, [R1+0x678] ;  /* 0x00067800010f7983 */ /* 0x000f280000300800 */
[----:B------:R0:W-:Y:S02]  /*10ba30*/  @P6 STG.E.U8 desc[UR22][R18.64], R9 ;  /* 0x0000000912006986 */ /* 0x0001e4000c101116 */
[C---:B0-----:R-:W-:Y:S02]  /*10ba40*/  PRMT R9, R13.reuse, 0x7772, RZ ;  /* 0x000077720d097816 */ /* 0x041fe400000000ff */
[----:B------:R-:W4:Y:S04]  /*10ba50*/  LDL.LU.64 R18, [R1+0x2ae8] ;  /* 0x002ae80001127983 */ /* 0x000f280000300a00 */
[----:B------:R-:W4:Y:S04]  /*10ba60*/  LDL.LU R0, [R1+0x69c] ;  /* 0x00069c0001007983 */ /* 0x000f280000300800 */
[----:B--2---:R0:W-:Y:S02]  /*10ba70*/  @P3 STG.E.U8 desc[UR22][R28.64], R9 ;  /* 0x000000091c003986 */ /* 0x0041e4000c101116 */
[----:B0-----:R-:W-:-:S02]  /*10ba80*/  PRMT R9, R13, 0x7773, RZ ;  /* 0x000077730d097816 */ /* 0x001fc400000000ff */
[----:B------:R-:W2:Y:S04]  /*10ba90*/  LDL.LU.64 R12, [R1+0x2ad0] ;  /* 0x002ad000010c7983 */ /* 0x000ea80000300a00 */
[----:B------:R-:W3:Y:S01]  /*10baa0*/  LDL.LU.64 R20, [R1+0x2af8] ;  /* 0x002af80001147983 */ /* 0x000ee20000300a00 */
        /* <DEDUP_REMOVED lines=21> */
[C---:B------:R-:W-:Y:S02]  /*10bc00*/  LOP3.LUT P4, RZ, R11.reuse, 0x4, RZ, 0xc0, !PT ;  /* 0x000000040bff7812 */ /* 0x040fe4000788c0ff */
[----:B------:R-:W-:Y:S02]  /*10bc10*/  LOP3.LUT R10, R10, 0xbfffffff, RZ, 0xc0, !PT ;  /* 0xbfffffff0a0a7812 */ /* 0x000fe400078ec0ff */
[----:B------:R-:W-:-:S07]  /*10bc20*/  LOP3.LUT P5, RZ, R11, 0x8, RZ, 0xc0, !PT ;  /* 0x000000080bff7812 */ /* 0x000fce00078ac0ff */
[----:B------:R-:W-:Y:S02]  /*10bc30*/  @P0 LOP3.LUT R10, R10, 0x40000000, RZ, 0xfc, !PT ;  /* 0x400000000a0a0812 */ /* 0x000fe400078efcff */
[C---:B------:R-:W-:Y:S02]  /*10bc40*/  LOP3.LUT P0, RZ, R11.reuse, 0x40, RZ, 0xc0, !PT ;  /* 0x000000400bff7812 */ /* 0x040fe4000780c0ff */
[----:B------:R-:W-:Y:S01]  /*10bc50*/  LOP3.LUT P6, RZ, R11, 0x10, RZ, 0xc0, !PT ;  /* 0x000000100bff7812 */ /* 0x000fe200078cc0ff */
[----:B------:R4:W-:Y:S01]  /*10bc60*/  @P4 STG.E.U8 desc[UR22][R4.64], R9 ;  /* 0x0000000904004986 */ /* 0x0009e2000c101116 */
[----:B------:R-:W-:Y:S02]  /*10bc70*/  LOP3.LUT R10, R10, 0x7fffffff, RZ, 0xc0, !PT ;  /* 0x7fffffff0a0a7812 */ /* 0x000fe400078ec0ff */
[----:B----4-:R-:W-:-:S07]  /*10bc80*/  PRMT R9, R15, 0x7770, RZ ;  /* 0x000077700f097816 */ /* 0x010fce00000000ff */
[----:B------:R-:W-:Y:S02]  /*10bc90*/  @P0 LOP3.LUT R10, R10, 0x80000000, RZ, 0xfc, !PT ;  /* 0x800000000a0a0812 */ /* 0x000fe400078efcff */
[----:B------:R-:W-:Y:S01]  /*10bca0*/  LOP3.LUT P0, RZ, R11, 0x20, RZ, 0xc0, !PT ;  /* 0x000000200bff7812 */ /* 0x000fe2000780c0ff */
[----:B------:R-:W4:Y:S04]  /*10bcb0*/  LDL.LU R4, [R1+0x67c] ;  /* 0x00067c0001047983 */ /* 0x000f280000300800 */
[----:B------:R0:W-:Y:S04]  /*10bcc0*/  @P5 STG.E.U8 desc[UR22][R2.64], R9 ;  /* 0x0000000902005986 */ /* 0x0001e8000c101116 */
[----:B------:R-:W4:Y:S04]  /*10bcd0*/  LDL.LU.64 R22, [R1+0x2b08] ;  /* 0x002b080001167983 */ /* 0x000f280000300a00 */
[----:B------:R-:W4:Y:S04]  /*10bce0*/  LDL.LU.64 R24, [R1+0x2af0] ;  /* 0x002af00001187983 */ /* 0x000f280000300a00 */
[----:B------:R-:W4:Y:S04]  /*10bcf0*/  LDL.LU.64 R26, [R1+0x2b00] ;  /* 0x002b0000011a7983 */ /* 0x000f280000300a00 */
[----:B------:R-:W4:Y:S01]  /*10bd00*/  LDL.LU.64 R28, [R1+0x2b18] ;  /* 0x002b1800011c7983 */ /* 0x000f220000300a00 */
[----:B0-----:R-:W-:-:S03]  /*10bd10*/  PRMT R9, R15, 0x7771, RZ ;  /* 0x000077710f097816 */ /* 0x001fc600000000ff */
[----:B------:R-:W4:Y:S04]  /*10bd20*/  LDL.LU.64 R2, [R1+0x2b28] ;  /* 0x002b280001027983 */ /* 0x000f280000300a00 */
[----:B------:R0:W-:Y:S02]  /*10bd30*/  @P6 STG.E.U8 desc[UR22][R6.64], R9 ;  /* 0x0000000906006986 */ /* 0x0001e4000c101116 */
[----:B0-----:R-:W-:Y:S02]  /*10bd40*/  PRMT R9, R15, 0x7772, RZ ;  /* 0x000077720f097816 */ /* 0x001fe400000000ff */
[----:B------:R-:W4:Y:S04]  /*10bd50*/  LDL.LU.64 R6, [R1+0x2b10] ;  /* 0x002b100001067983 */ /* 0x000f280000300a00 */
[----:B------:R0:W-:Y:S01]  /*10bd60*/  @P0 STG.E.U8 desc[UR22][R16.64], R9 ;  /* 0x0000000910000986 */ /* 0x0001e2000c101116 */
[----:B------:R-:W-:-:S02]  /*10bd70*/  LOP3.LUT P0, RZ, R10, 0x80000000, RZ, 0xc0, !PT ;  /* 0x800000000aff7812 */ /* 0x000fc4000780c0ff */
[----:B0-----:R-:W-:Y:S01]  /*10bd80*/  PRMT R9, R15, 0x7773, RZ ;  /* 0x000077730f097816 */ /* 0x001fe200000000ff */
[----:B------:R-:W4:Y:S04]  /*10bd90*/  LDL.LU.64 R16, [R1+0x2b20] ;  /* 0x002b200001107983 */ /* 0x000f280000300a00 */
[----:B------:R-:W4:Y:S06]  /*10bda0*/  LDL.LU.64 R14, [R1+0x2b38] ;  /* 0x002b3800010e7983 */ /* 0x000f2c0000300a00 */
        /* <DEDUP_REMOVED lines=12> */
[----:B------:R-:W-:Y:S02]  /*10be70*/  PRMT R9, R0, 0x7772, RZ ;  /* 0x0000777200097816 */ /* 0x000fe400000000ff */
[C---:B------:R-:W-:Y:S02]  /*10be80*/  LOP3.LUT P1, RZ, R11.reuse, 0x4000, RZ, 0xc0, !PT ;  /* 0x000040000bff7812 */ /* 0x040fe4000782c0ff */
[----:B------:R-:W-:-:S07]  /*10be90*/  LOP3.LUT P2, RZ, R11, 0x8000, RZ, 0xc0, !PT ;  /* 0x000080000bff7812 */ /* 0x000fce000784c0ff */
[----:B---3--:R0:W-:Y:S04]  /*10bea0*/  @P0 STG.E.U8 desc[UR22][R20.64], R9 ;  /* 0x0000000914000986 */ /* 0x0081e8000c101116 */
[----:B0-----:R-:W3:Y:S01]  /*10beb0*/  LDL.LU R20, [R1+0x59a4] ;  /* 0x0059a40001147983 */ /* 0x001ee20000300800 */
[----:B------:R-:W-:Y:S02]  /*10bec0*/  LOP3.LUT P0, RZ, R10, 0x8000000, RZ, 0xc0, !PT ;  /* 0x080000000aff7812 */ /* 0x000fe4000780c0ff */
[----:B------:R-:W-:-:S11]  /*10bed0*/  PRMT R9, R0, 0x7773, RZ ;  /* 0x0000777300097816 */ /* 0x000fd600000000ff */
        /* <DEDUP_REMOVED lines=8> */
[----:B------:R-:W-:Y:S02]  /*10bf60*/  LOP3.LUT P3, RZ, R11, 0x10000, RZ, 0xc0, !PT ;  /* 0x000100000bff7812 */ /* 0x000fe4000786c0ff */
[----:B0-----:R-:W-:-:S09]  /*10bf70*/  PRMT R9, R4, 0x7772, RZ ;  /* 0x0000777204097816 */ /* 0x001fd200000000ff */
[----:B------:R0:W-:Y:S01]  /*10bf80*/  @P0 STG.E.U8 desc[UR22][R28.64], R9 ;  /* 0x000000091c000986 */ /* 0x0001e2000c101116 */
[----:B------:R-:W-:Y:S02]  /*10bf90*/  LOP3.LUT P4, RZ, R11, 0x20000, RZ, 0xc0, !PT ;  /* 0x000200000bff7812 */ /* 0x000fe4000788c0ff */
[----:B0-----:R-:W-:-:S05]  /*10bfa0*/  PRMT R9, R4, 0x7773, RZ ;  /* 0x0000777304097816 */ /* 0x001fca00000000ff */
[----:B------:R3:W-:Y:S01]  /*10bfb0*/  @P1 STG.E.U8 desc[UR22][R2.64], R9 ;  /* 0x0000000902001986 */ /* 0x0007e2000c101116 */
[C---:B------:R-:W-:Y:S02]  /*10bfc0*/  LOP3.LUT P5, RZ, R11.reuse, 0x40000, RZ, 0xc0, !PT ;  /* 0x000400000bff7812 */ /* 0x040fe400078ac0ff */
[----:B------:R-:W-:Y:S02]  /*10bfd0*/  LOP3.LUT P6, RZ, R11, 0x80000, RZ, 0xc0, !PT ;  /* 0x000800000bff7812 */ /* 0x000fe400078cc0ff */
[----:B---3--:R-:W-:-:S05]  /*10bfe0*/  PRMT R9, R20, 0x7770, RZ ;  /* 0x0000777014097816 */ /* 0x008fca00000000ff */
[----:B------:R0:W-:Y:S02]  /*10bff0*/  @P2 STG.E.U8 desc[UR22][R6.64], R9 ;  /* 0x0000000906002986 */ /* 0x0001e4000c101116 */
[----:B0-----:R-:W-:-:S05]  /*10c000*/  PRMT R9, R20, 0x7771, RZ ;  /* 0x0000777114097816 */ /* 0x001fca00000000ff */
[----:B------:R0:W-:Y:S02]  /*10c010*/  @P3 STG.E.U8 desc[UR22][R16.64], R9 ;  /* 0x0000000910003986 */ /* 0x0001e4000c101116 */
[----:B0-----:R-:W-:-:S05]  /*10c020*/  PRMT R9, R20, 0x7772, RZ ;  /* 0x0000777214097816 */ /* 0x001fca00000000ff */
[----:B------:R0:W-:Y:S02]  /*10c030*/  @P4 STG.E.U8 desc[UR22][R14.64], R9 ;  /* 0x000000090e004986 */ /* 0x0001e4000c101116 */
[----:B0-----:R-:W-:Y:S02]  /*10c040*/  PRMT R9, R20, 0x7773, RZ ;  /* 0x0000777314097816 */ /* 0x001fe400000000ff */
[----:B------:R-:W3:Y:S04]  /*10c050*/  LDL.LU R20, [R1+0x59a0] ;  /* 0x0059a00001147983 */ /* 0x000ee80000300800 */
[----:B------:R0:W-:Y:S04]  /*10c060*/  @P5 STG.E.U8 desc[UR22][R18.64], R9 ;  /* 0x0000000912005986 */ /* 0x0001e8000c101116 */
[----:B------:R-:W4:Y:S01]  /*10c070*/  LDL.LU.64 R14, [R1+0x2b40] ;  /* 0x002b4000010e7983 */ /* 0x000f220000300a00 */
[----:B0-----:R-:W-:-:S05]  /*10c080*/  PRMT R9, R5, 0x7770, RZ ;  /* 0x0000777005097816 */ /* 0x001fca00000000ff */
[----:B--2---:R0:W-:Y:S04]  /*10c090*/  @P6 STG.E.U8 desc[UR22][R12.64], R9 ;  /* 0x000000090c006986 */ /* 0x0041e8000c101116 */
[----:B0-----:R-:W2:Y:S01]  /*10c0a0*/  LDL.LU.64 R12, [R1+0x2b58] ;  /* 0x002b5800010c7983 */ /* 0x001ea20000300a00 */
[C---:B------:R-:W-:Y:S02]  /*10c0b0*/  LOP3.LUT P3, RZ, R11.reuse, 0x100000, RZ, 0xc0, !PT ;  /* 0x001000000bff7812 */ /* 0x040fe4000786c0ff */
[----:B------:R-:W-:Y:S02]  /*10c0c0*/  LOP3.LUT P4, RZ, R11, 0x200000, RZ, 0xc0, !PT ;  /* 0x002000000bff7812 */ /* 0x000fe4000788c0ff */
[C---:B------:R-:W-:Y:S01]  /*10c0d0*/  PRMT R9, R5.reuse, 0x7771, RZ ;  /* 0x0000777105097816 */ /* 0x040fe200000000ff */
[----:B------:R-:W3:Y:S04]  /*10c0e0*/  LDL.LU.64 R18, [R1+0x2b68] ;  /* 0x002b680001127983 */ /* 0x000ee80000300a00 */
[----:B------:R-:W3:Y:S04]  /*10c0f0*/  LDL.LU.64 R6, [R1+0x2b50] ;  /* 0x002b500001067983 */ /* 0x000ee80000300a00 */
[----:B------:R-:W3:Y:S04]  /*10c100*/  LDL.LU.64 R16, [R1+0x2b60] ;  /* 0x002b600001107983 */ /* 0x000ee80000300a00 */
[----:B------:R-:W3:Y:S04]  /*10c110*/  LDL.LU R8, [R1+0x684] ;  /* 0x0006840001087983 */ /* 0x000ee80000300800 */
[----:B----4-:R0:W-:Y:S02]  /*10c120*/  @P3 STG.E.U8 desc[UR22][R14.64], R9 ;  /* 0x000000090e003986 */ /* 0x0101e4000c101116 */
[----:B0-----:R-:W-:-:S02]  /*10c130*/  PRMT R9, R5, 0x7772, RZ ;  /* 0x0000777205097816 */ /* 0x001fc400000000ff */
        /* <DEDUP_REMOVED lines=29> */
[----:B------:R-:W-:Y:S02]  /*10c310*/  LOP3.LUT P6, RZ, R11, 0x800000, RZ, 0xc0, !PT ;  /* 0x008000000bff7812 */ /* 0x000fe400078cc0ff */
[----:B------:R-:W-:Y:S02]  /*10c320*/  LOP3.LUT R10, R10, 0xffbfffff, RZ, 0xc0, !PT ;  /* 0xffbfffff0a0a7812 */ /* 0x000fe400078ec0ff */
[----:B------:R-:W-:Y:S01]  /*10c330*/  PRMT R9, R5, 0x7773, RZ ;  /* 0x0000777305097816 */ /* 0x000fe200000000ff */
[----:B------:R-:W3:Y:S04]  /*10c340*/  LDL.LU.64 R24, [R1+0x2ba8] ;  /* 0x002ba80001187983 */ /* 0x000ee80000300a00 */
[----:B------:R-:W-:-:S02]  /*10c350*/  @P0 LOP3.LUT R10, R10, 0x400000, RZ, 0xfc, !PT ;  /* 0x004000000a0a0812 */ /* 0x000fc400078efcff */
[----:B------:R-:W-:Y:S02]  /*10c360*/  LOP3.LUT P0, RZ, R11, 0x2000000, RZ, 0xc0, !PT ;  /* 0x020000000bff7812 */ /* 0x000fe4000780c0ff */
[----:B------:R-:W-:Y:S01]  /*10c370*/  LOP3.LUT R10, R10, 0xff7fffff, RZ, 0xc0, !PT ;  /* 0xff7fffff0a0a7812 */ /* 0x000fe200078ec0ff */
[----:B------:R0:W-:Y:S10]  /*10c380*/  @P5 STG.E.U8 desc[UR22][R18.64], R9 ;  /* 0x0000000912005986 */ /* 0x0001f4000c101116 */
[----:B------:R-:W-:-:S02]  /*10c390*/  @P0 LOP3.LUT R10, R10, 0x800000, RZ, 0xfc, !PT ;  /* 0x008000000a0a0812 */ /* 0x000fc400078efcff */
        /* <DEDUP_REMOVED lines=8> */
[----:B------:R-:W3:Y:S01]  /*10c420*/  LDL.LU.64 R4, [R1+0x2bc8] ;  /* 0x002bc80001047983 */ /* 0x000ee20000300a00 */
[----:B0-----:R-:W-:-:S03]  /*10c430*/  PRMT R9, R8, 0x7771, RZ ;  /* 0x0000777108097816 */ /* 0x001fc600000000ff */
[----:B------:R-:W3:Y:S04]  /*10c440*/  LDL.LU.64 R6, [R1+0x2bb0] ;  /* 0x002bb00001067983 */ /* 0x000ee80000300a00 */
[----:B------:R0:W-:Y:S01]  /*10c450*/  @P0 STG.E.U8 desc[UR22][R16.64], R9 ;  /* 0x0000000910000986 */ /* 0x0001e2000c101116 */
[----:B------:R-:W-:Y:S02]  /*10c460*/  LOP3.LUT P0, RZ, R10, 0x800000, RZ, 0xc0, !PT ;  /* 0x008000000aff7812 */ /* 0x000fe4000780c0ff */
[----:B0-----:R-:W-:Y:S01]  /*10c470*/  PRMT R9, R8, 0x7772, RZ ;  /* 0x0000777208097816 */ /* 0x001fe200000000ff */
[----:B------:R-:W3:Y:S10]  /*10c480*/  LDL.LU.64 R16, [R1+0x2bc0] ;  /* 0x002bc00001107983 */ /* 0x000ef40000300a00 */
[----:B----4-:R0:W-:Y:S01]  /*10c490*/  @P0 STG.E.U8 desc[UR22][R14.64], R9 ;  /* 0x000000090e000986 */ /* 0x0101e2000c101116 */
[----:B------:R-:W-:-:S02]  /*10c4a0*/  LOP3.LUT P0, RZ, R10, 0x400000, RZ, 0xc0, !PT ;  /* 0x004000000aff7812 */ /* 0x000fc4000780c0ff */
[----:B0-----:R-:W-:Y:S01]  /*10c4b0*/  PRMT R9, R8, 0x7773, RZ ;  /* 0x0000777308097816 */ /* 0x001fe200000000ff */
[----:B------:R-:W4:Y:S10]  /*10c4c0*/  LDL.LU.64 R14, [R1+0x2bd8] ;  /* 0x002bd800010e7983 */ /* 0x000f340000300a00 */
        /* <DEDUP_REMOVED lines=41> */
[----:B------:R-:W2:Y:S04]  /*10c760*/  LDL.LU.64 R2, [R1+0x2be0] ;  /* 0x002be00001027983 */ /* 0x000ea80000300a00 */
[----:B0-----:R-:W4:Y:S04]  /*10c770*/  LDL.LU.64 R12, [R1+0x2bf8] ;  /* 0x002bf800010c7983 */ /* 0x001f280000300a00 */
[----:B------:R-:W3:Y:S01]  /*10c780*/  LDL.LU R5, [R1+0x68c] ;  /* 0x00068c0001057983 */ /* 0x000ee20000300800 */
[----:B------:R-:W-:-:S02]  /*10c790*/  LOP3.LUT P3, RZ, R20, 0x80, RZ, 0xc0, !PT ;  /* 0x0000008014ff7812 */ /* 0x000fc4000786c0ff */
[C---:B------:R-:W-:Y:S02]  /*10c7a0*/  LOP3.LUT P4, RZ, R20.reuse, 0x100, RZ, 0xc0, !PT ;  /* 0x0000010014ff7812 */ /* 0x040fe4000788c0ff */
[----:B------:R-:W-:Y:S01]  /*10c7b0*/  LOP3.LUT P5, RZ, R20, 0x200, RZ, 0xc0, !PT ;  /* 0x0000020014ff7812 */ /* 0x000fe200078ac0ff */
[----:B------:R-:W4:Y:S04]  /*10c7c0*/  LDL.LU.64 R6, [R1+0x2c08] ;  /* 0x002c080001067983 */ /* 0x000f280000300a00 */
[----:B------:R-:W4:Y:S04]  /*10c7d0*/  LDL.LU.64 R16, [R1+0x2bf0] ;  /* 0x002bf00001107983 */ /* 0x000f280000300a00 */
[----:B------:R-:W4:Y:S04]  /*10c7e0*/  LDL.LU R0, [R1+0x66c] ;  /* 0x00066c0001007983 */ /* 0x000f280000300800 */
[----:B------:R-:W4:Y:S01]  /*10c7f0*/  LDL.LU.64 R14, [R1+0x2c00] ;  /* 0x002c0000010e7983 */ /* 0x000f220000300a00 */
[----:B---3--:R-:W-:-:S05]  /*10c800*/  PRMT R9, R5, 0x7770, RZ ;  /* 0x0000777005097816 */ /* 0x008fca00000000ff */
[----:B------:R0:W-:Y:S02]  /*10c810*/  @P3 STG.E.U8 desc[UR22][R18.64], R9 ;  /* 0x0000000912003986 */ /* 0x0001e4000c101116 */
[C---:B0-----:R-:W-:Y:S02]  /*10c820*/  PRMT R9, R5.reuse, 0x7771, RZ ;  /* 0x0000777105097816 */ /* 0x041fe400000000ff */
[----:B------:R-:W3:Y:S04]  /*10c830*/  LDL.LU.64 R18, [R1+0x2c18] ;  /* 0x002c180001127983 */ /* 0x000ee80000300a00 */
[----:B------:R-:W3:Y:S04]  /*10c840*/  LDL.LU R4, [R1+0x650] ;  /* 0x0006500001047983 */ /* 0x000ee80000300800 */
[----:B--2---:R0:W-:Y:S02]  /*10c850*/  @P4 STG.E.U8 desc[UR22][R2.64], R9 ;  /* 0x0000000902004986 */ /* 0x0041e4000c101116 */
[----:B0-----:R-:W-:-:S05]  /*10c860*/  PRMT R9, R5, 0x7772, RZ ;  /* 0x0000777205097816 */ /* 0x001fca00000000ff */
[----:B----4-:R0:W-:Y:S04]  /*10c870*/  @P5 STG.E.U8 desc[UR22][R12.64], R9 ;  /* 0x000000090c005986 */ /* 0x0101e8000c101116 */
        /* <DEDUP_REMOVED lines=40> */
[----:B------:R-:W4:Y:S06]  /*10cb00*/  LDL.LU R5, [R1+0x654] ;  /* 0x0006540001057983 */ /* 0x000f2c0000300800 */
[----:B------:R0:W-:Y:S01]  /*10cb10*/  @P0 STG.E.U8 desc[UR22][R16.64], R9 ;  /* 0x0000000910000986 */ /* 0x0001e2000c101116 */
[----:B------:R-:W-:-:S02]  /*10cb20*/  LOP3.LUT P0, RZ, R10, 0x8000, RZ, 0xc0, !PT ;  /* 0x000080000aff7812 */ /* 0x000fc4000780c0ff */
[----:B0-----:R-:W-:Y:S01]  /*10cb30*/  PRMT R9, R0, 0x7771, RZ ;  /* 0x0000777100097816 */ /* 0x001fe200000000ff */
[----:B------:R-:W4:Y:S10]  /*10cb40*/  LDL.LU.64 R16, [R1+0x2c50] ;  /* 0x002c500001107983 */ /* 0x000f340000300a00 */
        /* <DEDUP_REMOVED lines=19> */
[----:B------:R-:W-:-:S11]  /*10cc80*/  PRMT R9, R4, 0x7772, RZ ;  /* 0x0000777204097816 */ /* 0x000fd600000000ff */
[----:B----4-:R0:W-:Y:S01]  /*10cc90*/  @P0 STG.E.U8 desc[UR22][R22.64], R9 ;  /* 0x0000000916000986 */ /* 0x0101e2000c101116 */
[----:B------:R-:W-:Y:S02]  /*10cca0*/  LOP3.LUT P0, RZ, R10, 0x200, RZ, 0xc0, !PT ;  /* 0x000002000aff7812 */ /* 0x000fe4000780c0ff */
[----:B0-----:R-:W-:-:S11]  /*10ccb0*/  PRMT R9, R4, 0x7773, RZ ;  /* 0x0000777304097816 */ /* 0x001fd600000000ff */
[----:B------:R2:W-:Y:S01]  /*10ccc0*/  @P0 STG.E.U8 desc[UR22][R24.64], R9 ;  /* 0x0000000918000986 */ /* 0x0005e2000c101116 */
[----:B------:R-:W-:Y:S02]  /*10ccd0*/  LOP3.LUT P0, RZ, R10, 0x100, RZ, 0xc0, !PT ;  /* 0x000001000aff7812 */ /* 0x000fe4000780c0ff */
[C---:B------:R-:W-:Y:S02]  /*10cce0*/  LOP3.LUT P1, RZ, R20.reuse, 0x100000, RZ, 0xc0, !PT ;  /* 0x0010000014ff7812 */ /* 0x040fe4000782c0ff */
[C---:B------:R-:W-:Y:S02]  /*10ccf0*/  LOP3.LUT P2, RZ, R20.reuse, 0x200000, RZ, 0xc0, !PT ;  /* 0x0020000014ff7812 */ /* 0x040fe4000784c0ff */
[C---:B------:R-:W-:Y:S02]  /*10cd00*/  LOP3.LUT P3, RZ, R20.reuse, 0x400000, RZ, 0xc0, !PT ;  /* 0x0040000014ff7812 */ /* 0x040fe4000786c0ff */
[C---:B------:R-:W-:Y:S02]  /*10cd10*/  LOP3.LUT P4, RZ, R20.reuse, 0x800000, RZ, 0xc0, !PT ;  /* 0x0080000014ff7812 */ /* 0x040fe4000788c0ff */
[----:B------:R-:W-:-:S02]  /*10cd20*/  LOP3.LUT P5, RZ, R20, 0x1000000, RZ, 0xc0, !PT ;  /* 0x0100000014ff7812 */ /* 0x000fc400078ac0ff */
        /* <DEDUP_REMOVED lines=12> */
[C---:B0-----:R-:W-:Y:S02]  /*10cdf0*/  PRMT R9, R5.reuse, 0x7771, RZ ;  /* 0x0000777105097816 */ /* 0x041fe400000000ff */
[----:B------:R-:W4:Y:S04]  /*10ce00*/  LDL.LU.64 R16, [R1+0x2c88] ;  /* 0x002c880001107983 */ /* 0x000f280000300a00 */
[----:B------:R0:W-:Y:S02]  /*10ce10*/  @P5 STG.E.U8 desc[UR22][R14.64], R9 ;  /* 0x000000090e005986 */ /* 0x0001e4000c101116 */
[----:B0-----:R-:W-:-:S02]  /*10ce20*/  PRMT R9, R5, 0x7772, RZ ;  /* 0x0000777205097816 */ /* 0x001fc400000000ff */
[----:B------:R-:W2:Y:S04]  /*10ce30*/  LDL.LU.64 R14, [R1+0x2c70] ;  /* 0x002c7000010e7983 */ /* 0x000ea80000300a00 */
[----:B---3--:R0:W-:Y:S04]  /*10ce40*/  @P6 STG.E.U8 desc[UR22][R18.64], R9 ;  /* 0x0000000912006986 */ /* 0x0081e8000c101116 */
[----:B0-----:R-:W3:Y:S04]  /*10ce50*/  LDL.LU.64 R18, [R1+0x2c80] ;  /* 0x002c800001127983 */ /* 0x001ee80000300a00 */
[----:B------:R-:W3:Y:S04]  /*10ce60*/  LDL.LU.64 R2, [R1+0x2c98] ;  /* 0x002c980001027983 */ /* 0x000ee80000300a00 */
[----:B------:R-:W2:Y:S01]  /*10ce70*/  LDL.LU R4, [R1+0x634] ;  /* 0x0006340001047983 */ /* 0x000ea20000300800 */
[----:B------:R-:W-:-:S02]  /*10ce80*/  LOP3.LUT P3, RZ, R20, 0x4000000, RZ, 0xc0, !PT ;  /* 0x0400000014ff7812 */ /* 0x000fc4000786c0ff */
[C---:B------:R-:W-:Y:S02]  /*10ce90*/  LOP3.LUT P4, RZ, R20.reuse, 0x8000000, RZ, 0xc0, !PT ;  /* 0x0800000014ff7812 */ /* 0x040fe4000788c0ff */
[----:B------:R-:W-:Y:S02]  /*10cea0*/  PRMT R9, R5, 0x7773, RZ ;  /* 0x0000777305097816 */ /* 0x000fe400000000ff */
[----:B------:R-:W-:Y:S01]  /*10ceb0*/  LOP3.LUT P5, RZ, R20, 0x10000000, RZ, 0xc0, !PT ;  /* 0x1000000014ff7812 */ /* 0x000fe200078ac0ff */
[----:B------:R-:W3:Y:S04]  /*10cec0*/  LDL.LU.64 R6, [R1+0x2ca8] ;  /* 0x002ca80001067983 */ /* 0x000ee80000300a00 */
[----:B------:R-:W3:Y:S04]  /*10ced0*/  LDL.LU R8, [R1+0x658] ;  /* 0x0006580001087983 */ /* 0x000ee80000300800 */
[----:B------:R-:W-:Y:S04]  /*10cee0*/  STL [R1+0x56e0], R20 ;  /* 0x0056e01401007387 */ /* 0x000fe80000100800 */
[----:B----4-:R0:W-:Y:S04]  /*10cef0*/  @P3 STG.E.U8 desc[UR22][R16.64], R9 ;  /* 0x0000000910003986 */ /* 0x0101e8000c101116 */
[----:B0-----:R-:W4:Y:S01]  /*10cf00*/  LDL.LU.64 R16, [R1+0x2c90] ;  /* 0x002c900001107983 */ /* 0x001f220000300a00 */
[----:B--2---:R-:W-:-:S05]  /*10cf10*/  PRMT R9, R4, 0x7770, RZ ;  /* 0x0000777004097816 */ /* 0x004fca00000000ff */
[----:B------:R0:W-:Y:S02]  /*10cf20*/  @P4 STG.E.U8 desc[UR22][R14.64], R9 ;  /* 0x000000090e004986 */ /* 0x0001e4000c101116 */
[----:B0-----:R-:W-:Y:S02]  /*10cf30*/  PRMT R9, R4, 0x7771, RZ ;  /* 0x0000777104097816 */ /* 0x001fe400000000ff */
[----:B------:R-:W2:Y:S04]  /*10cf40*/  LDL.LU.64 R14, [R1+0x2ca0] ;  /* 0x002ca000010e7983 */ /* 0x000ea80000300a00 */
[----:B------:R-:W2:Y:S04]  /*10cf50*/  LDL.LU R0, [R1+0x638] ;  /* 0x0006380001007983 */ /* 0x000ea80000300800 */
[----:B---3--:R0:W-:Y:S04]  /*10cf60*/  @P5 STG.E.U8 desc[UR22][R18.64], R9 ;  /* 0x0000000912005986 */ /* 0x0081e8000c101116 */
[----:B0-----:R-:W3:Y:S04]  /*10cf70*/  LDL.LU.64 R18, [R1+0x2cb0] ;  /* 0x002cb00001127983 */ /* 0x001ee80000300a00 */
        /* <DEDUP_REMOVED lines=27> */
[----:B------:R-:W-:Y:S02]  /*10d130*/  LOP3.LUT R10, R10, 0xffffff7f, RZ, 0xc0, !PT ;  /* 0xffffff7f0a0a7812 */ /* 0x000fe400078ec0ff */
[----:B------:R-:W-:-:S09]  /*10d140*/  PRMT R9, R4, 0x7772, RZ ;  /* 0x0000777204097816 */ /* 0x000fd200000000ff */
[----:B------:R-:W-:Y:S02]  /*10d150*/  @P0 LOP3.LUT R10, R10, 0x80, RZ, 0xfc, !PT ;  /* 0x000000800a0a0812 */ /* 0x000fe400078efcff */
[----:B------:R-:W-:Y:S01]  /*10d160*/  LOP3.LUT P0, RZ, R20, 0x40000000, RZ, 0xc0, !PT ;  /* 0x4000000014ff7812 */ /* 0x000fe2000780c0ff */
[----:B------:R0:W-:Y:S04]  /*10d170*/  @P6 STG.E.U8 desc[UR22][R2.64], R9 ;  /* 0x0000000902006986 */ /* 0x0001e8000c101116 */
[----:B------:R-:W3:Y:S04]  /*10d180*/  LDL.LU.64 R20, [R1+0x2cc0] ;  /* 0x002cc00001147983 */ /* 0x000ee80000300a00 */
[----:B------:R-:W3:Y:S04]  /*10d190*/  LDL.LU.64 R22, [R1+0x2cd8] ;  /* 0x002cd80001167983 */ /* 0x000ee80000300a00 */
[----:B------:R-:W3:Y:S04]  /*10d1a0*/  LDL.LU R5, [R1+0x65c] ;  /* 0x00065c0001057983 */ /* 0x000ee80000300800 */
[----:B------:R-:W3:Y:S04]  /*10d1b0*/  LDL.LU.64 R24, [R1+0x2ce8] ;  /* 0x002ce80001187983 */ /* 0x000ee80000300a00 */
[----:B------:R-:W3:Y:S04]  /*10d1c0*/  LDL.LU.64 R26, [R1+0x2cd0] ;  /* 0x002cd000011a7983 */ /* 0x000ee80000300a00 */
[----:B------:R-:W3:Y:S01]  /*10d1d0*/  LDL.LU.64 R28, [R1+0x2ce0] ;  /* 0x002ce000011c7983 */ /* 0x000ee20000300a00 */
[----:B0-----:R-:W-:-:S03]  /*10d1e0*/  PRMT R9, R4, 0x7773, RZ ;  /* 0x0000777304097816 */ /* 0x001fc600000000ff */
[----:B------:R-:W3:Y:S04]  /*10d1f0*/  LDL.LU.64 R2, [R1+0x2cf8] ;  /* 0x002cf80001027983 */ /* 0x000ee80000300a00 */
[----:B------:R-:W3:Y:S04]  /*10d200*/  LDL.LU R4, [R1+0x63c] ;  /* 0x00063c0001047983 */ /* 0x000ee80000300800 */
        /* <DEDUP_REMOVED lines=28> */
[----:B0-----:R-:W-:Y:S01]  /*10d3d0*/  PRMT R9, R0, 0x7771, RZ ;  /* 0x0000777100097816 */ /* 0x001fe200000000ff */
[----:B------:R-:W3:Y:S10]  /*10d3e0*/  LDL.LU.64 R18, [R1+0x5958] ;  /* 0x0059580001127983 */ /* 0x000ef40000300a00 */
[----:B------:R0:W-:Y:S01]  /*10d3f0*/  @P0 STG.E.U8 desc[UR22][R20.64], R9 ;  /* 0x0000000914000986 */ /* 0x0001e2000c101116 */
[----:B------:R-:W-:-:S02]  /*10d400*/  LOP3.LUT P0, RZ, R10, 0x2, RZ, 0xc0, !PT ;  /* 0x000000020aff7812 */ /* 0x000fc4000780c0ff */
        /* <DEDUP_REMOVED lines=16> */
[----:B------:R-:W4:Y:S04]  /*10d510*/  LDL.LU.64 R16, [R1+0x2d18] ;  /* 0x002d180001107983 */ /* 0x000f280000300a00 */
[----:B--2---:R0:W-:Y:S04]  /*10d520*/  @P6 STG.E.U8 desc[UR22][R14.64], R9 ;  /* 0x000000090e006986 */ /* 0x0041e8000c101116 */
[----:B0-----:R-:W2:Y:S04]  /*10d530*/  LDL.LU.64 R14, [R1+0x2d28] ;  /* 0x002d2800010e7983 */ /* 0x001ea80000300a00 */
[----:B------:R-:W3:Y:S04]  /*10d540*/  LDL.LU.64 R6, [R1+0x2d10] ;  /* 0x002d100001067983 */ /* 0x000ee80000300a00 */
[----:B------:R-:W3:Y:S04]  /*10d550*/  LDL.LU.64 R28, [R1+0x2d20] ;  /* 0x002d2000011c7983 */ /* 0x000ee80000300a00 */
[----:B------:R-:W3:Y:S04]  /*10d560*/  LDL.LU.64 R2, [R1+0x2d38] ;  /* 0x002d380001027983 */ /* 0x000ee80000300a00 */
[----:B------:R-:W3:Y:S01]  /*10d570*/  LDL.LU R5, [R1+0x640] ;  /* 0x0006400001057983 */ /* 0x000ee20000300800 */
[----:B------:R-:W-:-:S02]  /*10d580*/  LOP3.LUT P3, RZ, R12, 0x2000, RZ, 0xc0, !PT ;  /* 0x000020000cff7812 */ /* 0x000fc4000786c0ff */
[----:B------:R-:W-:Y:S02]  /*10d590*/  LOP3.LUT P4, RZ, R12, 0x4000, RZ, 0xc0, !PT ;  /* 0x000040000cff7812 */ /* 0x000fe4000788c0ff */
[----:B------:R-:W-:Y:S02]  /*10d5a0*/  PRMT R9, R4, 0x7772, RZ ;  /* 0x0000777204097816 */ /* 0x000fe400000000ff */
[----:B------:R-:W-:-:S07]  /*10d5b0*/  LOP3.LUT P5, RZ, R12, 0x8000, RZ, 0xc0, !PT ;  /* 0x000080000cff7812 */ /* 0x000fce00078ac0ff */
[----:B----4-:R0:W-:Y:S02]  /*10d5c0*/  @P3 STG.E.U8 desc[UR22][R16.64], R9 ;  /* 0x0000000910003986 */ /* 0x0101e4000c101116 */
[----:B0-----:R-:W-:Y:S02]  /*10d5d0*/  PRMT R9, R4, 0x7773, RZ ;  /* 0x0000777304097816 */ /* 0x001fe400000000ff */
[----:B------:R-:W4:Y:S04]  /*10d5e0*/  LDL.LU.64 R16, [R1+0x2d48] ;  /* 0x002d480001107983 */ /* 0x000f280000300a00 */
[----:B--2---:R3:W-:Y:S02]  /*10d5f0*/  @P4 STG.E.U8 desc[UR22][R14.64], R9 ;  /* 0x000000090e004986 */ /* 0x0047e4000c101116 */
[----:B---3--:R-:W-:-:S02]  /*10d600*/  PRMT R9, R5, 0x7770, RZ ;  /* 0x0000777005097816 */ /* 0x008fc400000000ff */
[----:B------:R-:W2:Y:S04]  /*10d610*/  LDL.LU.64 R14, [R1+0x2d30] ;  /* 0x002d3000010e7983 */ /* 0x000ea80000300a00 */
[----:B------:R0:W-:Y:S04]  /*10d620*/  @P5 STG.E.U8 desc[UR22][R6.64], R9 ;  /* 0x0000000906005986 */ /* 0x0001e8000c101116 */
[----:B0-----:R-:W3:Y:S04]  /*10d630*/  LDL.LU R6, [R1+0x644] ;  /* 0x0006440001067983 */ /* 0x001ee80000300800 */
        /* <DEDUP_REMOVED lines=24> */
[----:B------:R-:W-:Y:S02]  /*10d7c0*/  LOP3.LUT P6, RZ, R12, 0x10000, RZ, 0xc0, !PT ;  /* 0x000100000cff7812 */ /* 0x000fe400078cc0ff */
[----:B------:R-:W-:Y:S02]  /*10d7d0*/  PRMT R9, R5, 0x7771, RZ ;  /* 0x0000777105097816 */ /* 0x000fe400000000ff */
[----:B------:R-:W-:Y:S01]  /*10d7e0*/  LOP3.LUT R11, R11, 0xbfffffff, RZ, 0xc0, !PT ;  /* 0xbfffffff0b0b7812 */ /* 0x000fe200078ec0ff */
[----:B------:R-:W3:Y:S04]  /*10d7f0*/  LDL.LU.64 R22, [R1+0x2d60] ;  /* 0x002d600001167983 */ /* 0x000ee80000300a00 */
[----:B------:R-:W3:Y:S02]  /*10d800*/  LDL.LU R7, [R1+0x624] ;  /* 0x0006240001077983 */ /* 0x000ee40000300800 */
[----:B------:R-:W-:-:S02]  /*10d810*/  @P0 LOP3.LUT R11, R11, 0x40000000, RZ, 0xfc, !PT ;  /* 0x400000000b0b0812 */ /* 0x000fc400078efcff */
[----:B------:R-:W-:Y:S02]  /*10d820*/  LOP3.LUT P0, RZ, R12, 0x40000, RZ, 0xc0, !PT ;  /* 0x000400000cff7812 */ /* 0x000fe4000780c0ff */
[----:B------:R-:W-:Y:S01]  /*10d830*/  LOP3.LUT R11, R11, 0x7fffffff, RZ, 0xc0, !PT ;  /* 0x7fffffff0b0b7812 */ /* 0x000fe200078ec0ff */
[----:B------:R0:W-:Y:S10]  /*10d840*/  @P6 STG.E.U8 desc[UR22][R28.64], R9 ;  /* 0x000000091c006986 */ /* 0x0001f4000c101116 */
[----:B------:R-:W-:-:S02]  /*10d850*/  @P0 LOP3.LUT R11, R11, 0x80000000, RZ, 0xfc, !PT ;  /* 0x800000000b0b0812 */ /* 0x000fc400078efcff */
        /* <DEDUP_REMOVED lines=9> */
[----:B--2---:R0:W-:Y:S01]  /*10d8f0*/  @P0 STG.E.U8 desc[UR22][R14.64], R9 ;  /* 0x000000090e000986 */ /* 0x0041e2000c101116 */
[----:B------:R-:W-:Y:S02]  /*10d900*/  LOP3.LUT P0, RZ, R11, 0x20000000, RZ, 0xc0, !PT ;  /* 0x200000000bff7812 */ /* 0x000fe4000780c0ff */
[C---:B------:R-:W-:Y:S02]  /*10d910*/  LOP3.LUT P2, RZ, R12.reuse, 0x8000000, RZ, 0xc0, !PT ;  /* 0x080000000cff7812 */ /* 0x040fe4000784c0ff */
[C---:B------:R-:W-:Y:S02]  /*10d920*/  LOP3.LUT P3, RZ, R12.reuse, 0x10000000, RZ, 0xc0, !PT ;  /* 0x100000000cff7812 */ /* 0x040fe4000786c0ff */
[C---:B------:R-:W-:Y:S02]  /*10d930*/  LOP3.LUT P4, RZ, R12.reuse, 0x20000000, RZ, 0xc0, !PT ;  /* 0x200000000cff7812 */ /* 0x040fe4000788c0ff */
[C---:B------:R-:W-:Y:S02]  /*10d940*/  LOP3.LUT P5, RZ, R12.reuse, 0x40000000, RZ, 0xc0, !PT ;  /* 0x400000000cff7812 */ /* 0x040fe400078ac0ff */
[----:B------:R-:W-:Y:S01]  /*10d950*/  LOP3.LUT P6, RZ, R12, 0x80000000, RZ, 0xc0, !PT ;  /* 0x800000000cff7812 */ /* 0x000fe200078cc0ff */
[----:B------:R1:W-:Y:S01]  /*10d960*/  STL.64 [R1+0x5930], R12 ;  /* 0x0059300c01007387 */ /* 0x0003e20000100a00 */
[----:B0-----:R-:W-:-:S03]  /*10d970*/  PRMT R9, R19, 0x7771, RZ ;  /* 0x0000777113097816 */ /* 0x001fc600000000ff */
[----:B-1----:R-:W2:Y:S04]  /*10d980*/  LDL.LU.64 R12, [R1+0x2d68] ;  /* 0x002d6800010c7983 */ /* 0x002ea80000300a00 */
[----:B------:R-:W3:Y:S04]  /*10d990*/  LDL.LU.64 R24, [R1+0x2d78] ;  /* 0x002d780001187983 */ /* 0x000ee80000300a00 */
[----:B------:R-:W3:Y:S04]  /*10d9a0*/  LDL.LU.64 R26, [R1+0x2d88] ;  /* 0x002d8800011a7983 */ /* 0x000ee80000300a00 */
[----:B------:R-:W3:Y:S04]  /*10d9b0*/  LDL.LU.64 R28, [R1+0x2d70] ;  /* 0x002d7000011c7983 */ /* 0x000ee80000300a00 */
[----:B------:R-:W3:Y:S04]  /*10d9c0*/  LDL.LU.64 R2, [R1+0x2d80] ;  /* 0x002d800001027983 */ /* 0x000ee80000300a00 */
[----:B------:R-:W3:Y:S04]  /*10d9d0*/  LDL.LU.64 R4, [R1+0x2d98] ;  /* 0x002d980001047983 */ /* 0x000ee80000300a00 */
[----:B------:R-:W3:Y:S04]  /*10d9e0*/  LDL.LU.64 R16, [R1+0x2da8] ;  /* 0x002da80001107983 */ /* 0x000ee80000300a00 */
[----:B------:R-:W3:Y:S04]  /*10d9f0*/  LDL.LU R0, [R1+0x648] ;  /* 0x0006480001007983 */ /* 0x000ee80000300800 */
[----:B------:R-:W3:Y:S04]  /*10da00*/  LDL.LU.64 R14, [R1+0x2d90] ;  /* 0x002d9000010e7983 */ /* 0x000ee80000300a00 */
        /* <DEDUP_REMOVED lines=8> */
[----:B------:R-:W4:Y:S09]  /*10da90*/  LDL.LU R19, [R1+0x5940] ;  /* 0x0059400001137983 */ /* 0x000f320000300800 */
[----:B--2---:R3:W-:Y:S01]  /*10daa0*/  @P0 STG.E.U8 desc[UR22][R12.64], R9 ;  /* 0x000000090c000986 */ /* 0x0047e2000c101116 */
[----:B------:R-:W-:-:S02]  /*10dab0*/  LOP3.LUT P0, RZ, R11, 0x4000000, RZ, 0xc0, !PT ;  /* 0x040000000bff7812 */ /* 0x000fc4000780c0ff */
[----:B---3--:R-:W-:-:S11]  /*10dac0*/  PRMT R9, R6, 0x7770, RZ ;  /* 0x0000777006097816 */ /* 0x008fd600000000ff */
        /* <DEDUP_REMOVED lines=18> */
[----:B------:R0:W-:Y:S04]  /*10dbf0*/  @P6 STG.E.U8 desc[UR22][R14.64], R9 ;  /* 0x000000090e006986 */ /* 0x0001e8000c101116 */
        /* <DEDUP_REMOVED lines=8> */
[----:B------:R-:W4:Y:S04]  /*10dc80*/  LDL.LU R10, [R1+0x628] ;  /* 0x00062800010a7983 */ /* 0x000f280000300800 */
[----:B--2---:R0:W-:Y:S04]  /*10dc90*/  @P3 STG.E.U8 desc[UR22][R14.64], R9 ;  /* 0x000000090e003986 */ /* 0x0041e8000c101116 */
[----:B0-----:R-:W2:Y:S04]  /*10dca0*/  LDL.LU.64 R14, [R1+0x2de8] ;  /* 0x002de800010e7983 */ /* 0x001ea80000300a00 */
[----:B------:R-:W2:Y:S04]  /*10dcb0*/  LDL.LU R8, [R1+0x64c] ;  /* 0x00064c0001087983 */ /* 0x000ea80000300800 */
        /* <DEDUP_REMOVED lines=25> */
[----:B------:R-:W-:Y:S02]  /*10de50*/  PRMT R9, R0, 0x7772, RZ ;  /* 0x0000777200097816 */ /* 0x000fe400000000ff */
[----:B------:R-:W-:Y:S01]  /*10de60*/  LOP3.LUT P6, RZ, R19, 0x8, RZ, 0xc0, !PT ;  /* 0x0000000813ff7812 */ /* 0x000fe200078cc0ff */
[----:B------:R-:W3:Y:S04]  /*10de70*/  LDL.LU.64 R20, [R1+0x2df8] ;  /* 0x002df80001147983 */ /* 0x000ee80000300a00 */
[----:B------:R-:W3:Y:S01]  /*10de80*/  LDL.LU.64 R22, [R1+0x2e08] ;  /* 0x002e080001167983 */ /* 0x000ee20000300a00 */
[----:B------:R-:W-:-:S02]  /*10de90*/  @P0 LOP3.LUT R11, R11, 0x400000, RZ, 0xfc, !PT ;  /* 0x004000000b0b0812 */ /* 0x000fc400078efcff */
[----:B------:R-:W-:Y:S01]  /*10dea0*/  LOP3.LUT P0, RZ, R19, 0x20, RZ, 0xc0, !PT ;  /* 0x0000002013ff7812 */ /* 0x000fe2000780c0ff */
[----:B------:R0:W-:Y:S01]  /*10deb0*/  @P4 STG.E.U8 desc[UR22][R28.64], R9 ;  /* 0x000000091c004986 */ /* 0x0001e2000c101116 */
[----:B------:R-:W-:Y:S02]  /*10dec0*/  LOP3.LUT R11, R11, 0xff7fffff, RZ, 0xc0, !PT ;  /* 0xff7fffff0b0b7812 */ /* 0x000fe400078ec0ff */
[----:B0-----:R-:W-:-:S09]  /*10ded0*/  PRMT R9, R0, 0x7773, RZ ;  /* 0x0000777300097816 */ /* 0x001fd200000000ff */
[----:B------:R-:W-:Y:S02]  /*10dee0*/  @P0 LOP3.LUT R11, R11, 0x800000, RZ, 0xfc, !PT ;  /* 0x008000000b0b0812 */ /* 0x000fe400078efcff */
[----:B------:R-:W-:Y:S01]  /*10def0*/  LOP3.LUT P0, RZ, R19, 0x10, RZ, 0xc0, !PT ;  /* 0x0000001013ff7812 */ /* 0x000fe2000780c0ff */
[----:B------:R-:W3:Y:S04]  /*10df00*/  LDL.LU R0, [R1+0x62c] ;  /* 0x00062c0001007983 */ /* 0x000ee80000300800 */
[----:B----4-:R0:W-:Y:S04]  /*10df10*/  @P5 STG.E.U8 desc[UR22][R2.64], R9 ;  /* 0x0000000902005986 */ /* 0x0101e8000c101116 */
        /* <DEDUP_REMOVED lines=25> */
[C---:B------:R-:W-:Y:S02]  /*10e0b0*/  LOP3.LUT P2, RZ, R19.reuse, 0x4000, RZ, 0xc0, !PT ;  /* 0x0000400013ff7812 */ /* 0x040fe4000784c0ff */
[----:B------:R-:W-:-:S05]  /*10e0c0*/  LOP3.LUT P3, RZ, R19, 0x8000, RZ, 0xc0, !PT ;  /* 0x0000800013ff7812 */ /* 0x000fca000786c0ff */
[----:B---3--:R0:W-:Y:S04]  /*10e0d0*/  @P0 STG.E.U8 desc[UR22][R12.64], R9 ;  /* 0x000000090c000986 */ /* 0x0081e8000c101116 */
[----:B0-----:R-:W3:Y:S01]  /*10e0e0*/  LDL.LU.64 R12, [R1+0x5930] ;  /* 0x00593000010c7983 */ /* 0x001ee20000300a00 */
        /* <DEDUP_REMOVED lines=8> */
[----:B----4-:R0:W-:Y:S01]  /*10e170*/  @P0 STG.E.U8 desc[UR22][R24.64], R9 ;  /* 0x0000000918000986 */ /* 0x0101e2000c101116 */
        /* <DEDUP_REMOVED lines=19> */
[----:B------:R-:W2:Y:S04]  /*10e2b0*/  LDL.LU.64 R16, [R1+0x2e30] ;  /* 0x002e300001107983 */ /* 0x000ea80000300a00 */
[----:B0-----:R-:W4:Y:S04]  /*10e2c0*/  LDL.LU.64 R14, [R1+0x2e40] ;  /* 0x002e4000010e7983 */ /* 0x001f280000300a00 */
[----:B------:R-:W3:Y:S04]  /*10e2d0*/  LDL.LU.64 R28, [R1+0x2e58] ;  /* 0x002e5800011c7983 */ /* 0x000ee80000300a00 */
[----:B------:R-:W2:Y:S01]  /*10e2e0*/  LDL.LU R3, [R1+0x5f0] ;  /* 0x0005f00001037983 */ /* 0x000ea20000300800 */
[----:B------:R-:W-:-:S02]  /*10e2f0*/  LOP3.LUT P0, RZ, R19, 0x80000000, RZ, 0xc0, !PT ;  /* 0x8000000013ff7812 */ /* 0x000fc4000780c0ff */
[----:B------:R-:W-:Y:S02]  /*10e300*/  LOP3.LUT R11, R11, 0xfffffeff, RZ, 0xc0, !PT ;  /* 0xfffffeff0b0b7812 */ /* 0x000fe400078ec0ff */
[C---:B------:R-:W-:Y:S02]  /*10e310*/  LOP3.LUT P3, RZ, R19.reuse, 0x80000, RZ, 0xc0, !PT ;  /* 0x0008000013ff7812 */ /* 0x040fe4000786c0ff */
[----:B------:R-:W-:Y:S01]  /*10e320*/  LOP3.LUT P4, RZ, R19, 0x100000, RZ, 0xc0, !PT ;  /* 0x0010000013ff7812 */ /* 0x000fe2000788c0ff */
[----:B------:R-:W3:Y:S04]  /*10e330*/  LDL.LU.64 R6, [R1+0x2e68] ;  /* 0x002e680001067983 */ /* 0x000ee80000300a00 */
[----:B------:R-:W3:Y:S04]  /*10e340*/  LDL.LU.64 R4, [R1+0x2e50] ;  /* 0x002e500001047983 */ /* 0x000ee80000300a00 */
[----:B------:R-:W3:Y:S01]  /*10e350*/  LDL.LU R8, [R1+0x614] ;  /* 0x0006140001087983 */ /* 0x000ee20000300800 */
        /* <DEDUP_REMOVED lines=20> */
[----:B------:R-:W-:Y:S01]  /*10e4a0*/  STL [R1+0x5720], R19 ;  /* 0x0057201301007387 */ /* 0x000fe20000100800 */
[----:B------:R-:W-:-:S03]  /*10e4b0*/  LOP3.LUT R11, R11, 0xffff7fff, RZ, 0xc0, !PT ;  /* 0xffff7fff0b0b7812 */ /* 0x000fc600078ec0ff */
[----:B------:R-:W-:Y:S01]  /*10e4c0*/  STL [R1+0x58d4], R18 ;  /* 0x0058d41201007387 */ /* 0x000fe20000100800 */
[C---:B------:R-:W-:Y:S02]  /*10e4d0*/  LOP3.LUT P5, RZ, R19.reuse, 0x200000, RZ, 0xc0, !PT ;  /* 0x0020000013ff7812 */ /* 0x040fe400078ac0ff */
[----:B------:R-:W-:-:S05]  /*10e4e0*/  LOP3.LUT P6, RZ, R19, 0x400000, RZ, 0xc0, !PT ;  /* 0x0040000013ff7812 */ /* 0x000fca00078cc0ff */
[----:B------:R-:W-:Y:S02]  /*10e4f0*/  @P0 LOP3.LUT R11, R11, 0x8000, RZ, 0xfc, !PT ;  /* 0x000080000b0b0812 */ /* 0x000fe400078efcff */
[----:B------:R-:W-:Y:S02]  /*10e500*/  LOP3.LUT P0, RZ, R19, 0x800000, RZ, 0xc0, !PT ;  /* 0x0080000013ff7812 */ /* 0x000fe4000780c0ff */
[----:B--2---:R-:W-:-:S05]  /*10e510*/  PRMT R9, R3, 0x7770, RZ ;  /* 0x0000777003097816 */ /* 0x004fca00000000ff */
[----:B------:R0:W-:Y:S02]  /*10e520*/  @P3 STG.E.U8 desc[UR22][R16.64], R9 ;  /* 0x0000000910003986 */ /* 0x0001e4000c101116 */
[C---:B0-----:R-:W-:Y:S02]  /*10e530*/  PRMT R9, R3.reuse, 0x7771, RZ ;  /* 0x0000777103097816 */ /* 0x041fe400000000ff */
[----:B------:R-:W2:Y:S04]  /*10e540*/  LDL.LU.64 R16, [R1+0x2e60] ;  /* 0x002e600001107983 */ /* 0x000ea80000300a00 */
[----:B----4-:R0:W-:Y:S04]  /*10e550*/  @P4 STG.E.U8 desc[UR22][R14.64], R9 ;  /* 0x000000090e004986 */ /* 0x0101e8000c101116 */
[----:B0-----:R-:W4:Y:S04]  /*10e560*/  LDL.LU.64 R14, [R1+0x2e78] ;  /* 0x002e7800010e7983 */ /* 0x001f280000300a00 */
        /* <DEDUP_REMOVED lines=14> */
[----:B------:R-:W3:Y:S04]  /*10e650*/  LDL.LU.64 R20, [R1+0x2e98] ;  /* 0x002e980001147983 */ /* 0x000ee80000300a00 */
[----:B------:R-:W3:Y:S04]  /*10e660*/  LDL.LU.64 R22, [R1+0x2ea8] ;  /* 0x002ea80001167983 */ /* 0x000ee80000300a00 */
[----:B------:R-:W3:Y:S04]  /*10e670*/  LDL.LU R6, [R1+0x618] ;  /* 0x0006180001067983 */ /* 0x000ee80000300800 */
[----:B------:R-:W3:Y:S04]  /*10e680*/  LDL.LU.64 R24, [R1+0x2e90] ;  /* 0x002e900001187983 */ /* 0x000ee80000300a00 */
[----:B------:R-:W3:Y:S04]  /*10e690*/  LDL.LU.64 R26, [R1+0x2ea0] ;  /* 0x002ea000011a7983 */ /* 0x000ee80000300a00 */
[----:B------:R-:W3:Y:S04]  /*10e6a0*/  LDL.LU.64 R28, [R1+0x2eb8] ;  /* 0x002eb800011c7983 */ /* 0x000ee80000300a00 */
[----:B------:R-:W3:Y:S04]  /*10e6b0*/  LDL.LU.64 R2, [R1+0x2ec8] ;  /* 0x002ec80001027983 */ /* 0x000ee80000300a00 */
[----:B------:R-:W3:Y:S04]  /*10e6c0*/  LDL.LU R7, [R1+0x5f8] ;  /* 0x0005f80001077983 */ /* 0x000ee80000300800 */
[----:B------:R-:W3:Y:S04]  /*10e6d0*/  LDL.LU.64 R4, [R1+0x2eb0] ;  /* 0x002eb00001047983 */ /* 0x000ee80000300a00 */
[----:B--2---:R0:W-:Y:S01]  /*10e6e0*/  @P0 STG.E.U8 desc[UR22][R16.64], R9 ;  /* 0x0000000910000986 */ /* 0x0041e2000c101116 */
[----:B------:R-:W-:-:S02]  /*10e6f0*/  LOP3.LUT P0, RZ, R11, 0x4000, RZ, 0xc0, !PT ;  /* 0x000040000bff7812 */ /* 0x000fc4000780c0ff */
[----:B0-----:R-:W-:Y:S01]  /*10e700*/  PRMT R9, R8, 0x7772, RZ ;  /* 0x0000777208097816 */ /* 0x001fe200000000ff */
[----:B------:R-:W2:Y:S10]  /*10e710*/  LDL.LU.64 R16, [R1+0x2ec0] ;  /* 0x002ec00001107983 */ /* 0x000eb40000300a00 */
[----:B----4-:R0:W-:Y:S01]  /*10e720*/  @P0 STG.E.U8 desc[UR22][R14.64], R9 ;  /* 0x000000090e000986 */ /* 0x0101e2000c101116 */
[----:B------:R-:W-:-:S02]  /*10e730*/  LOP3.LUT P0, RZ, R11, 0x2000, RZ, 0xc0, !PT ;  /* 0x000020000bff7812 */ /* 0x000fc4000780c0ff */
[----:B0-----:R-:W-:Y:S01]  /*10e740*/  PRMT R9, R8, 0x7773, RZ ;  /* 0x0000777308097816 */ /* 0x001fe200000000ff */
[----:B------:R-:W4:Y:S10]  /*10e750*/  LDL.LU.64 R14, [R1+0x2ed8] ;  /* 0x002ed800010e7983 */ /* 0x000f340000300a00 */
        /* <DEDUP_REMOVED lines=32> */
[C---:B0-----:R-:W-:Y:S02]  /*10e960*/  PRMT R9, R7.reuse, 0x7771, RZ ;  /* 0x0000777107097816 */ /* 0x041fe400000000ff */
[----:B------:R-:W3:Y:S04]  /*10e970*/  LDL.LU.64 R4, [R1+0x2ee8] ;  /* 0x002ee80001047983 */ /* 0x000ee80000300a00 */
[----:B--2---:R0:W-:Y:S02]  /*10e980*/  @P5 STG.E.U8 desc[UR22][R16.64], R9 ;  /* 0x0000000910005986 */ /* 0x0041e4000c101116 */
[----:B0-----:R-:W-:-:S05]  /*10e990*/  PRMT R9, R7, 0x7772, RZ ;  /* 0x0000777207097816 */ /* 0x001fca00000000ff */
[----:B----4-:R0:W-:Y:S04]  /*10e9a0*/  @P6 STG.E.U8 desc[UR22][R14.64], R9 ;  /* 0x000000090e006986 */ /* 0x0101e8000c101116 */
[----:B0-----:R-:W2:Y:S04]  /*10e9b0*/  LDL.LU.64 R14, [R1+0x2ed0] ;  /* 0x002ed000010e7983 */ /* 0x001ea80000300a00 */
[----:B------:R-:W4:Y:S04]  /*10e9c0*/  LDL.LU.64 R16, [R1+0x2ee0] ;  /* 0x002ee00001107983 */ /* 0x000f280000300a00 */
[----:B------:R-:W4:Y:S04]  /*10e9d0*/  LDL.LU.64 R28, [R1+0x2ef8] ;  /* 0x002ef800011c7983 */ /* 0x000f280000300a00 */
[----:B------:R-:W2:Y:S01]  /*10e9e0*/  LDL.LU R6, [R1+0x61c] ;  /* 0x00061c0001067983 */ /* 0x000ea20000300800 */
[----:B------:R-:W-:-:S02]  /*10e9f0*/  LOP3.LUT P3, RZ, R13, 0x40, RZ, 0xc0, !PT ;  /* 0x000000400dff7812 */ /* 0x000fc4000786c0ff */
[----:B------:R-:W-:Y:S02]  /*10ea00*/  LOP3.LUT P4, RZ, R13, 0x80, RZ, 0xc0, !PT ;  /* 0x000000800dff7812 */ /* 0x000fe4000788c0ff */
[----:B------:R-:W-:Y:S02]  /*10ea10*/  PRMT R9, R7, 0x7773, RZ ;  /* 0x0000777307097816 */ /* 0x000fe400000000ff */
[----:B------:R-:W-:Y:S01]  /*10ea20*/  LOP3.LUT P5, RZ, R13, 0x100, RZ, 0xc0, !PT ;  /* 0x000001000dff7812 */ /* 0x000fe200078ac0ff */
[----:B------:R-:W4:Y:S04]  /*10ea30*/  LDL.LU.64 R2, [R1+0x2f08] ;  /* 0x002f080001027983 */ /* 0x000f280000300a00 */
[----:B------:R-:W4:Y:S04]  /*10ea40*/  LDL.LU R0, [R1+0x5fc] ;  /* 0x0005fc0001007983 */ /* 0x000f280000300800 */
[----:B---3--:R0:W-:Y:S04]  /*10ea50*/  @P3 STG.E.U8 desc[UR22][R4.64], R9 ;  /* 0x0000000904003986 */ /* 0x0081e8000c101116 */
[----:B0-----:R-:W3:Y:S01]  /*10ea60*/  LDL.LU.64 R4, [R1+0x2ef0] ;  /* 0x002ef00001047983 */ /* 0x001ee20000300a00 */
[----:B--2---:R-:W-:-:S05]  /*10ea70*/  PRMT R9, R6, 0x7770, RZ ;  /* 0x0000777006097816 */ /* 0x004fca00000000ff */
[----:B------:R0:W-:Y:S02]  /*10ea80*/  @P4 STG.E.U8 desc[UR22][R14.64], R9 ;  /* 0x000000090e004986 */ /* 0x0001e4000c101116 */
[----:B0-----:R-:W-:Y:S02]  /*10ea90*/  PRMT R9, R6, 0x7771, RZ ;  /* 0x0000777106097816 */ /* 0x001fe400000000ff */
[----:B------:R-:W2:Y:S04]  /*10eaa0*/  LDL.LU.64 R14, [R1+0x2f00] ;  /* 0x002f0000010e7983 */ /* 0x000ea80000300a00 */
[----:B------:R-:W2:Y:S04]  /*10eab0*/  LDL.LU R7, [R1+0x600] ;  /* 0x0006000001077983 */ /* 0x000ea80000300800 */
[----:B----4-:R0:W-:Y:S04]  /*10eac0*/  @P5 STG.E.U8 desc[UR22][R16.64], R9 ;  /* 0x0000000910005986 */ /* 0x0101e8000c101116 */
        /* <DEDUP_REMOVED lines=61> */
[----:B------:R-:W-:-:S09]  /*10eea0*/  LOP3.LUT P1, RZ, R13, 0x80000, RZ, 0xc0, !PT ;  /* 0x000800000dff7812 */ /* 0x000fd2000782c0ff */
[----:B----4-:R0:W-:Y:S04]  /*10eeb0*/  @P0 STG.E.U8 desc[UR22][R16.64], R9 ;  /* 0x0000000910000986 */ /* 0x0101e8000c101116 */
[----:B0-----:R-:W4:Y:S01]  /*10eec0*/  LDL.LU.64 R16, [R1+0x5900] ;  /* 0x0059000001107983 */ /* 0x001f220000300a00 */
[----:B------:R-:W-:Y:S02]  /*10eed0*/  LOP3.LUT P0, RZ, R11, 0x4, RZ, 0xc0, !PT ;  /* 0x000000040bff7812 */ /* 0x000fe4000780c0ff */
[----:B------:R-:W-:-:S11]  /*10eee0*/  PRMT R9, R7, 0x7771, RZ ;  /* 0x0000777107097816 */ /* 0x000fd600000000ff */
        /* <DEDUP_REMOVED lines=8> */
[C---:B------:R-:W-:Y:S02]  /*10ef70*/  LOP3.LUT P3, RZ, R13.reuse, 0x200000, RZ, 0xc0, !PT ;  /* 0x002000000dff7812 */ /* 0x040fe4000786c0ff */
[C---:B------:R-:W-:Y:S02]  /*10ef80*/  LOP3.LUT P4, RZ, R13.reuse, 0x400000, RZ, 0xc0, !PT ;  /* 0x004000000dff7812 */ /* 0x040fe4000788c0ff */
[C---:B------:R-:W-:Y:S02]  /*10ef90*/  LOP3.LUT P5, RZ, R13.reuse, 0x800000, RZ, 0xc0, !PT ;  /* 0x008000000dff7812 */ /* 0x040fe400078ac0ff */
        /* <DEDUP_REMOVED lines=8> */
[----:B------:R-:W4:Y:S04]  /*10f020*/  LDL.LU R17, [R1+0x58f8] ;  /* 0x0058f80001117983 */ /* 0x000f280000300800 */
[----:B------:R0:W-:Y:S02]  /*10f030*/  @P4 STG.E.U8 desc[UR22][R2.64], R9 ;  /* 0x0000000902004986 */ /* 0x0001e4000c101116 */
[----:B0-----:R-:W-:-:S05]  /*10f040*/  PRMT R9, R6, 0x7770, RZ ;  /* 0x0000777006097816 */ /* 0x001fca00000000ff */
[----:B---3--:R0:W-:Y:S02]  /*10f050*/  @P5 STG.E.U8 desc[UR22][R4.64], R9 ;  /* 0x0000000904005986 */ /* 0x0081e4000c101116 */
        /* <DEDUP_REMOVED lines=45> */
[----:B------:R-:W4:Y:S04]  /*10f330*/  LDL.LU R0, [R1+0x5e8] ;  /* 0x0005e80001007983 */ /* 0x000f280000300800 */
        /* <DEDUP_REMOVED lines=23> */
[----:B------:R-:W3:Y:S04]  /*10f4b0*/  LDL.LU.64 R4, [R1+0x3008] ;  /* 0x0030080001047983 */ /* 0x000ee80000300a00 */
[----:B------:R-:W3:Y:S06]  /*10f4c0*/  LDL.LU R7, [R1+0x5ec] ;  /* 0x0005ec0001077983 */ /* 0x000eec0000300800 */
        /* <DEDUP_REMOVED lines=40> */
[----:B0-----:R-:W2:Y:S01]  /*10f750*/  LDL.LU.64 R14, [R1+0x3000] ;  /* 0x00300000010e7983 */ /* 0x001ea20000300a00 */
[----:B------:R-:W-:-:S03]  /*10f760*/  LOP3.LUT P3, RZ, R17, 0x1000, RZ, 0xc0, !PT ;  /* 0x0000100011ff7812 */ /* 0x000fc6000786c0ff */
[----:B------:R-:W3:Y:S01]  /*10f770*/  LDL.LU.64 R24, [R1+0x3018] ;  /* 0x0030180001187983 */ /* 0x000ee20000300a00 */
[----:B------:R-:W-:-:S03]  /*10f780*/  PRMT R9, R7, 0x7771, RZ ;  /* 0x0000777107097816 */ /* 0x000fc600000000ff */
[----:B------:R-:W4:Y:S04]  /*10f790*/  LDL.LU.64 R26, [R1+0x3028] ;  /* 0x00302800011a7983 */ /* 0x000f280000300a00 */
[----:B------:R-:W4:Y:S04]  /*10f7a0*/  LDL.LU.64 R28, [R1+0x3010] ;  /* 0x00301000011c7983 */ /* 0x000f280000300a00 */
[----:B------:R-:W4:Y:S04]  /*10f7b0*/  LDL.LU.64 R2, [R1+0x3020] ;  /* 0x0030200001027983 */ /* 0x000f280000300a00 */
[----:B------:R-:W4:Y:S04]  /*10f7c0*/  LDL.LU R0, [R1+0x5d0] ;  /* 0x0005d00001007983 */ /* 0x000f280000300800 */
[----:B------:R-:W4:Y:S04]  /*10f7d0*/  LDL.LU.64 R4, [R1+0x3038] ;  /* 0x0030380001047983 */ /* 0x000f280000300a00 */
[----:B--2---:R0:W-:Y:S04]  /*10f7e0*/  @P3 STG.E.U8 desc[UR22][R14.64], R9 ;  /* 0x000000090e003986 */ /* 0x0041e8000c101116 */
[----:B0-----:R-:W2:Y:S04]  /*10f7f0*/  LDL.LU.64 R14, [R1+0x3048] ;  /* 0x00304800010e7983 */ /* 0x001ea80000300a00 */
[----:B------:R-:W2:Y:S04]  /*10f800*/  LDL.LU R6, [R1+0x5b0] ;  /* 0x0005b00001067983 */ /* 0x000ea80000300800 */
        /* <DEDUP_REMOVED lines=66> */
[----:B------:R-:W-:-:S11]  /*10fc30*/  PRMT R9, R6, 0x7772, RZ ;  /* 0x0000777206097816 */ /* 0x000fd600000000ff */
[----:B---3--:R0:W-:Y:S04]  /*10fc40*/  @P0 STG.E.U8 desc[UR22][R18.64], R9 ;  /* 0x0000000912000986 */ /* 0x0081e8000c101116 */
[----:B0-----:R-:W3:Y:S01]  /*10fc50*/  LDL.LU R18, [R1+0x58d4] ;  /* 0x0058d40001127983 */ /* 0x001ee20000300800 */
        /* <DEDUP_REMOVED lines=10> */
[----:B---3--:R-:W-:-:S05]  /*10fd00*/  PRMT R9, R18, 0x7770, RZ ;  /* 0x0000777012097816 */ /* 0x008fca00000000ff */
[----:B------:R0:W-:Y:S01]  /*10fd10*/  @P0 STG.E.U8 desc[UR22][R20.64], R9 ;  /* 0x0000000914000986 */ /* 0x0001e2000c101116 */
[----:B------:R-:W-:Y:S02]  /*10fd20*/  LOP3.LUT P0, RZ, R12, 0x10000, RZ, 0xc0, !PT ;  /* 0x000100000cff7812 */ /* 0x000fe4000780c0ff */
[----:B0-----:R-:W-:-:S11]  /*10fd30*/  PRMT R9, R18, 0x7771, RZ ;  /* 0x0000777112097816 */ /* 0x001fd600000000ff */
[----:B------:R0:W-:Y:S02]  /*10fd40*/  @P0 STG.E.U8 desc[UR22][R22.64], R9 ;  /* 0x0000000916000986 */ /* 0x0001e4000c101116 */
[----:B0-----:R-:W-:-:S05]  /*10fd50*/  PRMT R9, R18, 0x7772, RZ ;  /* 0x0000777212097816 */ /* 0x001fca00000000ff */
[----:B----4-:R0:W-:Y:S02]  /*10fd60*/  @P1 STG.E.U8 desc[UR22][R24.64], R9 ;  /* 0x0000000918001986 */ /* 0x0101e4000c101116 */
[----:B0-----:R-:W-:Y:S02]  /*10fd70*/  PRMT R9, R18, 0x7773, RZ ;  /* 0x0000777312097816 */ /* 0x001fe400000000ff */
[----:B------:R-:W3:Y:S04]  /*10fd80*/  LDL.LU R18, [R1+0x58d0] ;  /* 0x0058d00001127983 */ /* 0x000ee80000300800 */
[----:B------:R0:W-:Y:S02]  /*10fd90*/  @P2 STG.E.U8 desc[UR22][R26.64], R9 ;  /* 0x000000091a002986 */ /* 0x0001e4000c101116 */
[----:B0-----:R-:W-:-:S05]  /*10fda0*/  PRMT R9, R7, 0x7770, RZ ;  /* 0x0000777007097816 */ /* 0x001fca00000000ff */
[----:B------:R0:W-:Y:S02]  /*10fdb0*/  @P3 STG.E.U8 desc[UR22][R28.64], R9 ;  /* 0x000000091c003986 */ /* 0x0001e4000c101116 */
[----:B0-----:R-:W-:-:S05]  /*10fdc0*/  PRMT R9, R7, 0x7771, RZ ;  /* 0x0000777107097816 */ /* 0x001fca00000000ff */
[----:B------:R0:W-:Y:S04]  /*10fdd0*/  @P4 STG.E.U8 desc[UR22][R2.64], R9 ;  /* 0x0000000902004986 */ /* 0x0001e8000c101116 */
[----:B------:R-:W-:Y:S04]  /*10fde0*/  STL [R1+0x578c], R17 ;  /* 0x00578c1101007387 */ /* 0x000fe80000100800 */
[----:B------:R-:W-:Y:S01]  /*10fdf0*/  STL [R1+0x588c], R16 ;  /* 0x00588c1001007387 */ /* 0x000fe20000100800 */
[----:B0-----:R-:W-:-:S05]  /*10fe00*/  PRMT R9, R7, 0x7772, RZ ;  /* 0x0000777207097816 */ /* 0x001fca00000000ff */
[----:B------:R0:W-:Y:S02]  /*10fe10*/  @P5 STG.E.U8 desc[UR22][R4.64], R9 ;  /* 0x0000000904005986 */ /* 0x0001e4000c101116 */
[----:B0-----:R-:W-:Y:S02]  /*10fe20*/  PRMT R9, R7, 0x7773, RZ ;  /* 0x0000777307097816 */ /* 0x001fe400000000ff */
[----:B------:R-:W4:Y:S04]  /*10fe30*/  LDL.LU.64 R6, [R1+0x3090] ;  /* 0x0030900001067983 */ /* 0x000f280000300a00 */
[----:B--2---:R0:W-:Y:S04]  /*10fe40*/  @P6 STG.E.U8 desc[UR22][R14.64], R9 ;  /* 0x000000090e006986 */ /* 0x0041e8000c101116 */
[----:B------:R-:W2:Y:S04]  /*10fe50*/  LDL.LU.64 R24, [R1+0x30a0] ;  /* 0x0030a00001187983 */ /* 0x000ea80000300a00 */
[----:B0-----:R-:W2:Y:S04]  /*10fe60*/  LDL.LU.64 R14, [R1+0x30b8] ;  /* 0x0030b800010e7983 */ /* 0x001ea80000300a00 */
[----:B------:R-:W4:Y:S01]  /*10fe70*/  LDL.LU R29, [R1+0x5d8] ;  /* 0x0005d800011d7983 */ /* 0x000f220000300800 */
[----:B------:R-:W-:-:S03]  /*10fe80*/  LOP3.LUT P3, RZ, R17, 0x80000000, RZ, 0xc0, !PT ;  /* 0x8000000011ff7812 */ /* 0x000fc6000786c0ff */
[----:B------:R-:W2:Y:S04]  /*10fe90*/  LDL.LU.64 R26, [R1+0x30c8] ;  /* 0x0030c800011a7983 */ /* 0x000ea80000300a00 */
[----:B------:R-:W2:Y:S04]  /*10fea0*/  LDL.LU.64 R2, [R1+0x30b0] ;  /* 0x0030b00001027983 */ /* 0x000ea80000300a00 */
[----:B------:R-:W2:Y:S04]  /*10feb0*/  LDL.LU R28, [R1+0x5b8] ;  /* 0x0005b800011c7983 */ /* 0x000ea80000300800 */
[----:B------:R-:W2:Y:S01]  /*10fec0*/  LDL.LU.64 R4, [R1+0x30c0] ;  /* 0x0030c00001047983 */ /* 0x000ea20000300a00 */
[----:B---3--:R-:W-:-:S02]  /*10fed0*/  LOP3.LUT P4, RZ, R18, 0x1, RZ, 0xc0, !PT ;  /* 0x0000000112ff7812 */ /* 0x008fc4000788c0ff */
[----:B------:R-:W-:Y:S02]  /*10fee0*/  LOP3.LUT P5, RZ, R18, 0x2, RZ, 0xc0, !PT ;  /* 0x0000000212ff7812 */ /* 0x000fe400078ac0ff */
[----:B----4-:R-:W-:-:S05]  /*10fef0*/  PRMT R9, R29, 0x7770, RZ ;  /* 0x000077701d097816 */ /* 0x010fca00000000ff */
[----:B------:R0:W-:Y:S02]  /*10ff00*/  @P3 STG.E.U8 desc[UR22][R6.64], R9 ;  /* 0x0000000906003986 */ /* 0x0001e4000c101116 */
[C---:B0-----:R-:W-:Y:S02]  /*10ff10*/  PRMT R9, R29.reuse, 0x7771, RZ ;  /* 0x000077711d097816 */ /* 0x041fe400000000ff */
[----:B------:R-:W3:Y:S04]  /*10ff20*/  LDL.LU.64 R6, [R1+0x30d8] ;  /* 0x0030d80001067983 */ /* 0x000ee80000300a00 */
[----:B------:R-:W4:Y:S04]  /*10ff30*/  LDL.LU R0, [R1+0x5dc] ;  /* 0x0005dc0001007983 */ /* 0x000f280000300800 */
[----:B--2---:R0:W-:Y:S02]  /*10ff40*/  @P4 STG.E.U8 desc[UR22][R24.64], R9 ;  /* 0x0000000918004986 */ /* 0x0041e4000c101116 */
[----:B0-----:R-:W-:-:S05]  /*10ff50*/  PRMT R9, R29, 0x7772, RZ ;  /* 0x000077721d097816 */ /* 0x001fca00000000ff */
        /* <DEDUP_REMOVED lines=57> */
[----:B----4-:R-:W-:-:S11]  /*1102f0*/  PRMT R9, R0, 0x7770, RZ ;  /* 0x0000777000097816 */ /* 0x010fd600000000ff */
        /* <DEDUP_REMOVED lines=8> */
[----:B------:R0:W-:Y:S01]  /*110380*/  @P0 STG.E.U8 desc[UR22][R16.64], R9 ;  /* 0x0000000910000986 */ /* 0x0001e2000c101116 */
        /* <DEDUP_REMOVED lines=10> */
[----:B------:R-:W-:Y:S02]  /*110430*/  LOP3.LUT R12, R12, 0xfffffffe, RZ, 0xc0, !PT ;  /* 0xfffffffe0c0c7812 */ /* 0x000fe400078ec0ff */
        /* <DEDUP_REMOVED lines=13> */
[----:B0-----:R-:W-:Y:S02]  /*110510*/  PRMT R9, R29, 0x7772, RZ ;  /* 0x000077721d097816 */ /* 0x001fe400000000ff */
[----:B------:R-:W4:Y:S04]  /*110520*/  LDL.LU.64 R4, [R1+0x3148] ;  /* 0x0031480001047983 */ /* 0x000f280000300a00 */
[----:B---3--:R0:W-:Y:S04]  /*110530*/  @P6 STG.E.U8 desc[UR22][R6.64], R9 ;  /* 0x0000000906006986 */ /* 0x0081e8000c101116 */
[----:B0-----:R-:W3:Y:S04]  /*110540*/  LDL.LU.64 R6, [R1+0x3130] ;  /* 0x0031300001067983 */ /* 0x001ee80000300a00 */
[----:B------:R-:W2:Y:S04]  /*110550*/  LDL.LU.64 R24, [R1+0x3140] ;  /* 0x0031400001187983 */ /* 0x000ea80000300a00 */
[----:B------:R-:W2:Y:S04]  /*110560*/  LDL.LU.64 R26, [R1+0x3158] ;  /* 0x00315800011a7983 */ /* 0x000ea80000300a00 */
[----:B------:R-:W3:Y:S01]  /*110570*/  LDL.LU R0, [R1+0x5a0] ;  /* 0x0005a00001007983 */ /* 0x000ee20000300800 */
[----:B------:R-:W-:-:S02]  /*110580*/  LOP3.LUT P0, RZ, R18, 0x40000000, RZ, 0xc0, !PT ;  /* 0x4000000012ff7812 */ /* 0x000fc4000780c0ff */
[C---:B------:R-:W-:Y:S02]  /*110590*/  LOP3.LUT P3, RZ, R18.reuse, 0x40000, RZ, 0xc0, !PT ;  /* 0x0004000012ff7812 */ /* 0x040fe4000786c0ff */
[----:B------:R-:W-:Y:S02]  /*1105a0*/  LOP3.LUT P4, RZ, R18, 0x80000, RZ, 0xc0, !PT ;  /* 0x0008000012ff7812 */ /* 0x000fe4000788c0ff */
[----:B------:R-:W-:Y:S01]  /*1105b0*/  PRMT R9, R29, 0x7773, RZ ;  /* 0x000077731d097816 */ /* 0x000fe200000000ff */
[----:B------:R-:W2:Y:S04]  /*1105c0*/  LDL.LU.64 R2, [R1+0x3168] ;  /* 0x0031680001027983 */ /* 0x000ea80000300a00 */
[----:B------:R-:W2:Y:S02]  /*1105d0*/  LDL.LU R8, [R1+0x5c4] ;  /* 0x0005c40001087983 */ /* 0x000ea40000300800 */
        /* <DEDUP_REMOVED lines=20> */
[----:B------:R-:W-:Y:S02]  /*110720*/  LOP3.LUT R12, R12, 0xffffff7f, RZ, 0xc0, !PT ;  /* 0xffffff7f0c0c7812 */ /* 0x000fe400078ec0ff */
[C---:B------:R-:W-:Y:S02]  /*110730*/  LOP3.LUT P5, RZ, R18.reuse, 0x100000, RZ, 0xc0, !PT ;  /* 0x0010000012ff7812 */ /* 0x040fe400078ac0ff */
[C---:B------:R-:W-:Y:S02]  /*110740*/  LOP3.LUT P6, RZ, R18.reuse, 0x200000, RZ, 0xc0, !PT ;  /* 0x0020000012ff7812 */ /* 0x040fe400078cc0ff */
[----:B------:R-:W-:-:S05]  /*110750*/  LOP3.LUT P1, RZ, R18, 0x80000000, RZ, 0xc0, !PT ;  /* 0x8000000012ff7812 */ /* 0x000fca000782c0ff */
[----:B------:R-:W-:Y:S02]  /*110760*/  @P0 LOP3.LUT R12, R12, 0x80, RZ, 0xfc, !PT ;  /* 0x000000800c0c0812 */ /* 0x000fe400078efcff */
[----:B------:R-:W-:Y:S01]  /*110770*/  LOP3.LUT P0, RZ, R18, 0x400000, RZ, 0xc0, !PT ;  /* 0x0040000012ff7812 */ /* 0x000fe2000780c0ff */
[----:B----4-:R0:W-:Y:S04]  /*110780*/  @P3 STG.E.U8 desc[UR22][R4.64], R9 ;  /* 0x0000000904003986 */ /* 0x0101e8000c101116 */
[----:B0-----:R-:W4:Y:S04]  /*110790*/  LDL.LU.64 R4, [R1+0x3150] ;  /* 0x0031500001047983 */ /* 0x001f280000300a00 */
[----:B------:R-:W-:Y:S01]  /*1107a0*/  STL [R1+0x5750], R18 ;  /* 0x0057501201007387 */ /* 0x000fe20000100800 */
[----:B---3--:R-:W-:-:S05]  /*1107b0*/  PRMT R9, R0, 0x7770, RZ ;  /* 0x0000777000097816 */ /* 0x008fca00000000ff */
[----:B------:R0:W-:Y:S04]  /*1107c0*/  @P4 STG.E.U8 desc[UR22][R6.64], R9 ;  /* 0x0000000906004986 */ /* 0x0001e8000c101116 */
[----:B0-----:R-:W3:Y:S04]  /*1107d0*/  LDL.LU.64 R6, [R1+0x3160] ;  /* 0x0031600001067983 */ /* 0x001ee80000300a00 */
[----:B------:R-:W3:Y:S04]  /*1107e0*/  LDL.LU R28, [R1+0x5a4] ;  /* 0x0005a400011c7983 */ /* 0x000ee80000300800 */
        /* <DEDUP_REMOVED lines=13> */
[----:B------:R-:W2:Y:S04]  /*1108c0*/  LDL.LU.64 R16, [R1+0x3180] ;  /* 0x0031800001107983 */ /* 0x000ea80000300a00 */
[----:B------:R-:W2:Y:S04]  /*1108d0*/  LDL.LU.64 R10, [R1+0x3198] ;  /* 0x00319800010a7983 */ /* 0x000ea80000300a00 */
[----:B------:R-:W2:Y:S04]  /*1108e0*/  LDL.LU R29, [R1+0x5c8] ;  /* 0x0005c800011d7983 */ /* 0x000ea80000300800 */
[----:B------:R-:W2:Y:S04]  /*1108f0*/  LDL.LU.64 R20, [R1+0x31a8] ;  /* 0x0031a80001147983 */ /* 0x000ea80000300a00 */
[----:B------:R-:W2:Y:S04]  /*110900*/  LDL.LU.64 R22, [R1+0x3190] ;  /* 0x0031900001167983 */ /* 0x000ea80000300a00 */
[----:B------:R-:W2:Y:S04]  /*110910*/  LDL.LU.64 R24, [R1+0x31a0] ;  /* 0x0031a00001187983 */ /* 0x000ea80000300a00 */
[----:B------:R-:W2:Y:S04]  /*110920*/  LDL.LU.64 R26, [R1+0x31b8] ;  /* 0x0031b800011a7983 */ /* 0x000ea80000300a00 */
[----:B------:R-:W2:Y:S04]  /*110930*/  LDL.LU R0, [R1+0x5a8] ;  /* 0x0005a80001007983 */ /* 0x000ea80000300800 */
[----:B------:R-:W2:Y:S04]  /*110940*/  LDL.LU.64 R2, [R1+0x31c8] ;  /* 0x0031c80001027983 */ /* 0x000ea80000300a00 */
[----:B----4-:R0:W-:Y:S01]  /*110950*/  @P0 STG.E.U8 desc[UR22][R4.64], R9 ;  /* 0x0000000904000986 */ /* 0x0101e2000c101116 */
        /* <DEDUP_REMOVED lines=33> */
[----:B------:R-:W2:Y:S04]  /*110b70*/  LDL.LU.64 R22, [R1+0x31d8] ;  /* 0x0031d80001167983 */ /* 0x000ea80000300a00 */
        /* <DEDUP_REMOVED lines=9> */
[----:B0-----:R-:W3:Y:S01]  /*110c10*/  LDL.LU.64 R6, [R1+0x31e8] ;  /* 0x0031e80001067983 */ /* 0x001ee20000300a00 */
[C---:B------:R-:W-:Y:S02]  /*110c20*/  LOP3.LUT P3, RZ, R14.reuse, 0x20, RZ, 0xc0, !PT ;  /* 0x000000200eff7812 */ /* 0x040fe4000786c0ff */
[----:B------:R-:W-:Y:S02]  /*110c30*/  LOP3.LUT P4, RZ, R14, 0x40, RZ, 0xc0, !PT ;  /* 0x000000400eff7812 */ /* 0x000fe4000788c0ff */
[C---:B------:R-:W-:Y:S01]  /*110c40*/  PRMT R9, R0.reuse, 0x7772, RZ ;  /* 0x0000777200097816 */ /* 0x040fe200000000ff */
[----:B------:R-:W4:Y:S04]  /*110c50*/  LDL.LU.64 R24, [R1+0x31d0] ;  /* 0x0031d00001187983 */ /* 0x000f280000300a00 */
[----:B------:R-:W4:Y:S04]  /*110c60*/  LDL.LU.64 R26, [R1+0x31e0] ;  /* 0x0031e000011a7983 */ /* 0x000f280000300a00 */
[----:B------:R-:W4:Y:S04]  /*110c70*/  LDL.LU.64 R28, [R1+0x31f8] ;  /* 0x0031f800011c7983 */ /* 0x000f280000300a00 */
[----:B------:R-:W4:Y:S04]  /*110c80*/  LDL.LU R3, [R1+0x5cc] ;  /* 0x0005cc0001037983 */ /* 0x000f280000300800 */
[----:B------:R-:W4:Y:S04]  /*110c90*/  LDL.LU.64 R4, [R1+0x3208] ;  /* 0x0032080001047983 */ /* 0x000f280000300a00 */
[----:B------:R-:W4:Y:S04]  /*110ca0*/  LDL.LU R8, [R1+0x5ac] ;  /* 0x0005ac0001087983 */ /* 0x000f280000300800 */
[----:B--2---:R0:W-:Y:S02]  /*110cb0*/  @P3 STG.E.U8 desc[UR22][R22.64], R9 ;  /* 0x0000000916003986 */ /* 0x0041e4000c101116 */
[----:B0-----:R-:W-:-:S05]  /*110cc0*/  PRMT R9, R0, 0x7773, RZ ;  /* 0x0000777300097816 */ /* 0x001fca00000000ff */
[----:B---3--:R0:W-:Y:S04]  /*110cd0*/  @P4 STG.E.U8 desc[UR22][R6.64], R9 ;  /* 0x0000000906004986 */ /* 0x0081e8000c101116 */
[----:B0-----:R-:W2:Y:S04]  /*110ce0*/  LDL.LU.64 R6, [R1+0x31f0] ;  /* 0x0031f00001067983 */ /* 0x001ea80000300a00 */
[----:B------:R-:W3:Y:S04]  /*110cf0*/  LDL.LU R0, [R1+0x590] ;  /* 0x0005900001007983 */ /* 0x000ee80000300800 */
        /* <DEDUP_REMOVED lines=28> */
[----:B------:R-:W3:Y:S04]  /*110ec0*/  LDL.LU.64 R18, [R1+0x3210] ;  /* 0x0032100001127983 */ /* 0x000ee80000300a00 */
[----:B------:R-:W3:Y:S04]  /*110ed0*/  LDL.LU.64 R10, [R1+0x3220] ;  /* 0x00322000010a7983 */ /* 0x000ee80000300a00 */
[----:B------:R-:W3:Y:S04]  /*110ee0*/  LDL.LU.64 R20, [R1+0x3238] ;  /* 0x0032380001147983 */ /* 0x000ee80000300a00 */
[----:B------:R-:W3:Y:S01]  /*110ef0*/  LDL.LU.64 R22, [R1+0x3248] ;  /* 0x0032480001167983 */ /* 0x000ee20000300a00 */
        /* <DEDUP_REMOVED lines=8> */
[----:B0-----:R-:W-:Y:S02]  /*110f80*/  PRMT R9, R3, 0x7772, RZ ;  /* 0x0000777203097816 */ /* 0x001fe400000000ff */
[----:B------:R-:W3:Y:S04]  /*110f90*/  LDL.LU.64 R26, [R1+0x3230] ;  /* 0x00323000011a7983 */ /* 0x000ee80000300a00 */
[----:B------:R0:W-:Y:S01]  /*110fa0*/  @P0 STG.E.U8 desc[UR22][R28.64], R9 ;  /* 0x000000091c000986 */ /* 0x0001e2000c101116 */
[----:B------:R-:W-:Y:S02]  /*110fb0*/  LOP3.LUT P0, RZ, R13, 0x80000000, RZ, 0xc0, !PT ;  /* 0x800000000dff7812 */ /* 0x000fe4000780c0ff */
[----:B0-----:R-:W-:Y:S01]  /*110fc0*/  PRMT R9, R3, 0x7773, RZ ;  /* 0x0000777303097816 */ /* 0x001fe200000000ff */
[----:B------:R-:W3:Y:S04]  /*110fd0*/  LDL.LU.64 R28, [R1+0x3240] ;  /* 0x00324000011c7983 */ /* 0x000ee80000300a00 */
[----:B------:R-:W3:Y:S06]  /*110fe0*/  LDL.LU.64 R2, [R1+0x3258] ;  /* 0x0032580001027983 */ /* 0x000eec0000300a00 */
[----:B------:R0:W-:Y:S01]  /*110ff0*/  @P0 STG.E.U8 desc[UR22][R4.64], R9 ;  /* 0x0000000904000986 */ /* 0x0001e2000c101116 */
        /* <DEDUP_REMOVED lines=17> */
[----:B------:R-:W-:-:S07]  /*111110*/  LOP3.LUT P2, RZ, R14, 0x80000, RZ, 0xc0, !PT ;  /* 0x000800000eff7812 */ /* 0x000fce000784c0ff */
[----:B----4-:R0:W-:Y:S04]  /*111120*/  @P0 STG.E.U8 desc[UR22][R16.64], R9 ;  /* 0x0000000910000986 */ /* 0x0101e8000c101116 */
[----:B0-----:R-:W4:Y:S01]  /*111130*/  LDL.LU R16, [R1+0x588c] ;  /* 0x00588c0001107983 */ /* 0x001f220000300800 */
[----:B------:R-:W-:Y:S02]  /*111140*/  LOP3.LUT P0, RZ, R13, 0x4000000, RZ, 0xc0, !PT ;  /* 0x040000000dff7812 */ /* 0x000fe4000780c0ff */
[----:B---3--:R-:W-:-:S11]  /*111150*/  PRMT R9, R0, 0x7770, RZ ;  /* 0x0000777000097816 */ /* 0x008fd600000000ff */
        /* <DEDUP_REMOVED lines=26> */
[----:B------:R-:W-:Y:S02]  /*111300*/  LOP3.LUT R13, R13, 0xfffeffff, RZ, 0xc0, !PT ;  /* 0xfffeffff0d0d7812 */ /* 0x000fe400078ec0ff */
[C---:B------:R-:W-:Y:S02]  /*111310*/  LOP3.LUT P3, RZ, R14.reuse, 0x1000000, RZ, 0xc0, !PT ;  /* 0x010000000eff7812 */ /* 0x040fe4000786c0ff */
[C---:B------:R-:W-:Y:S02]  /*111320*/  LOP3.LUT P4, RZ, R14.reuse, 0x2000000, RZ, 0xc0, !PT ;  /* 0x020000000eff7812 */ /* 0x040fe4000788c0ff */
[----:B------:R-:W-:Y:S01]  /*111330*/  PRMT R9, R25, 0x7771, RZ ;  /* 0x0000777119097816 */ /* 0x000fe200000000ff */
[----:B------:R-:W2:Y:S04]  /*111340*/  LDL.LU.64 R4, [R1+0x3288] ;  /* 0x0032880001047983 */ /* 0x000ea80000300a00 */
[----:B------:R-:W2:Y:S04]  /*111350*/  LDL.LU.64 R26, [R1+0x3270] ;  /* 0x00327000011a7983 */ /* 0x000ea80000300a00 */
[----:B------:R-:W2:Y:S04]  /*111360*/  LDL.LU.64 R28, [R1+0x3280] ;  /* 0x00328000011c7983 */ /* 0x000ea80000300a00 */
[----:B------:R-:W2:Y:S04]  /*111370*/  LDL.LU R8, [R1+0x574] ;  /* 0x0005740001087983 */ /* 0x000ea80000300800 */
[----:B------:R-:W-:Y:S01]  /*111380*/  STL.64 [R1+0x5860], R14 ;  /* 0x0058600e01007387 */ /* 0x000fe20000100a00 */
[----:B------:R-:W-:-:S02]  /*111390*/  LOP3.LUT P5, RZ, R14, 0x4000000, RZ, 0xc0, !PT ;  /* 0x040000000eff7812 */ /* 0x000fc400078ac0ff */
[----:B------:R-:W-:Y:S02]  /*1113a0*/  LOP3.LUT P6, RZ, R14, 0x8000000, RZ, 0xc0, !PT ;  /* 0x080000000eff7812 */ /* 0x000fe400078cc0ff */
[----:B---3--:R-:W-:-:S13]  /*1113b0*/  LOP3.LUT P0, RZ, R16, 0x10, RZ, 0xc0, !PT ;  /* 0x0000001010ff7812 */ /* 0x008fda000780c0ff */
        /* <DEDUP_REMOVED lines=23> */
[----:B------:R-:W3:Y:S04]  /*111530*/  LDL.LU.64 R2, [R1+0x3298] ;  /* 0x0032980001027983 */ /* 0x000ee80000300a00 */
[----:B------:R-:W4:Y:S04]  /*111540*/  LDL.LU R0, [R1+0x598] ;  /* 0x0005980001007983 */ /* 0x000f280000300800 */
[----:B--2---:R0:W-:Y:S01]  /*111550*/  @P4 STG.E.U8 desc[UR22][R6.64], R9 ;  /* 0x0000000906004986 */ /* 0x0041e2000c101116 */
[----:B------:R-:W-:-:S02]  /*111560*/  @P0 LOP3.LUT R13, R13, 0x800000, RZ, 0xfc, !PT ;  /* 0x008000000d0d0812 */ /* 0x000fc400078efcff */
[----:B------:R-:W-:Y:S01]  /*111570*/  LOP3.LUT P0, RZ, R14, 0x10000000, RZ, 0xc0, !PT ;  /* 0x100000000eff7812 */ /* 0x000fe2000780c0ff */
[----:B0-----:R-:W2:Y:S04]  /*111580*/  LDL.LU.64 R6, [R1+0x32a8] ;  /* 0x0032a80001067983 */ /* 0x001ea80000300a00 */
        /* <DEDUP_REMOVED lines=14> */
[----:B------:R-:W3:Y:S04]  /*111670*/  LDL.LU R4, [R1+0x578] ;  /* 0x0005780001047983 */ /* 0x000ee80000300800 */
[----:B------:R-:W3:Y:S04]  /*111680*/  LDL.LU.64 R10, [R1+0x32b0] ;  /* 0x0032b000010a7983 */ /* 0x000ee80000300a00 */
[----:B------:R-:W3:Y:S04]  /*111690*/  LDL.LU.64 R20, [R1+0x32c0] ;  /* 0x0032c00001147983 */ /* 0x000ee80000300a00 */
[----:B------:R-:W3:Y:S04]  /*1116a0*/  LDL.LU R5, [R1+0x59c] ;  /* 0x00059c0001057983 */ /* 0x000ee80000300800 */
[----:B------:R-:W3:Y:S04]  /*1116b0*/  LDL.LU.64 R22, [R1+0x32d8] ;  /* 0x0032d80001167983 */ /* 0x000ee80000300a00 */
[----:B------:R-:W3:Y:S04]  /*1116c0*/  LDL.LU.64 R24, [R1+0x32e8] ;  /* 0x0032e80001187983 */ /* 0x000ee80000300a00 */
[----:B------:R-:W3:Y:S04]  /*1116d0*/  LDL.LU.64 R26, [R1+0x32d0] ;  /* 0x0032d000011a7983 */ /* 0x000ee80000300a00 */
[----:B------:R-:W3:Y:S04]  /*1116e0*/  LDL.LU.64 R28, [R1+0x32e0] ;  /* 0x0032e000011c7983 */ /* 0x000ee80000300a00 */
[----:B------:R0:W-:Y:S01]  /*1116f0*/  @P0 STG.E.U8 desc[UR22][R2.64], R9 ;  /* 0x0000000902000986 */ /* 0x0001e2000c101116 */
[----:B------:R-:W-:-:S02]  /*111700*/  LOP3.LUT P0, RZ, R13, 0x400000, RZ, 0xc0, !PT ;  /* 0x004000000dff7812 */ /* 0x000fc4000780c0ff */
[----:B0-----:R-:W-:Y:S01]  /*111710*/  PRMT R9, R8, 0x7773, RZ ;  /* 0x0000777308097816 */ /* 0x001fe200000000ff */
[----:B------:R-:W3:Y:S10]  /*111720*/  LDL.LU.64 R2, [R1+0x32f8] ;  /* 0x0032f80001027983 */ /* 0x000ef40000300a00 */
[----:B--2---:R4:W-:Y:S01]  /*111730*/  @P0 STG.E.U8 desc[UR22][R6.64], R9 ;  /* 0x0000000906000986 */ /* 0x0049e2000c101116 */
[----:B------:R-:W-:-:S02]  /*111740*/  LOP3.LUT P0, RZ, R13, 0x200000, RZ, 0xc0, !PT ;  /* 0x002000000dff7812 */ /* 0x000fc4000780c0ff */
[----:B----4-:R-:W-:Y:S01]  /*111750*/  PRMT R9, R0, 0x7770, RZ ;  /* 0x0000777000097816 */ /* 0x010fe200000000ff */
        /* <DEDUP_REMOVED lines=37> */
[----:B------:R-:W4:Y:S04]  /*1119b0*/  LDL.LU.64 R22, [R1+0x3300] ;  /* 0x0033000001167983 */ /* 0x000f280000300a00 */
[----:B--2---:R0:W-:Y:S04]  /*1119c0*/  @P6 STG.E.U8 desc[UR22][R6.64], R9 ;  /* 0x0000000906006986 */ /* 0x0041e8000c101116 */
[----:B------:R-:W2:Y:S04]  /*1119d0*/  LDL.LU.64 R24, [R1+0x3318] ;  /* 0x0033180001187983 */ /* 0x000ea80000300a00 */
[----:B0-----:R-:W3:Y:S01]  /*1119e0*/  LDL.LU R6, [R1+0x57c] ;  /* 0x00057c0001067983 */ /* 0x001ee20000300800 */
[----:B------:R-:W-:-:S03]  /*1119f0*/  LOP3.LUT P3, RZ, R16, 0x800, RZ, 0xc0, !PT ;  /* 0x0000080010ff7812 */ /* 0x000fc6000786c0ff */
[----:B------:R-:W2:Y:S04]  /*111a00*/  LDL.LU.64 R26, [R1+0x3328] ;  /* 0x00332800011a7983 */ /* 0x000ea80000300a00 */
[----:B------:R-:W2:Y:S04]  /*111a10*/  LDL.LU.64 R28, [R1+0x3310] ;  /* 0x00331000011c7983 */ /* 0x000ea80000300a00 */
[----:B------:R-:W2:Y:S04]  /*111a20*/  LDL.LU R0, [R1+0x580] ;  /* 0x0005800001007983 */ /* 0x000ea80000300800 */
[----:B------:R-:W2:Y:S01]  /*111a30*/  LDL.LU.64 R2, [R1+0x3320] ;  /* 0x0033200001027983 */ /* 0x000ea20000300a00 */
[----:B---3--:R-:W-:-:S05]  /*111a40*/  PRMT R9, R6, 0x7770, RZ ;  /* 0x0000777006097816 */ /* 0x008fca00000000ff */
[----:B------:R0:W-:Y:S04]  /*111a50*/  @P3 STG.E.U8 desc[UR22][R4.64], R9 ;  /* 0x0000000904003986 */ /* 0x0001e8000c101116 */
[----:B0-----:R-:W3:Y:S04]  /*111a60*/  LDL.LU.64 R4, [R1+0x3338] ;  /* 0x0033380001047983 */ /* 0x001ee80000300a00 */
        /* <DEDUP_REMOVED lines=29> */
[----:B------:R-:W-:Y:S01]  /*111c40*/  LOP3.LUT P6, RZ, R16, 0x4000, RZ, 0xc0, !PT ;  /* 0x0000400010ff7812 */ /* 0x000fe200078cc0ff */
[----:B------:R-:W4:Y:S04]  /*111c50*/  LDL.LU.64 R18, [R1+0x3358] ;  /* 0x0033580001127983 */ /* 0x000f280000300a00 */
[----:B------:R-:W4:Y:S04]  /*111c60*/  LDL.LU.64 R10, [R1+0x3368] ;  /* 0x00336800010a7983 */ /* 0x000f280000300a00 */
[----:B------:R-:W4:Y:S01]  /*111c70*/  LDL.LU.64 R20, [R1+0x3350] ;  /* 0x0033500001147983 */ /* 0x000f220000300a00 */
[----:B------:R-:W-:-:S02]  /*111c80*/  @P0 LOP3.LUT R13, R13, 0x4000, RZ, 0xfc, !PT ;  /* 0x000040000d0d0812 */ /* 0x000fc400078efcff */
[----:B------:R-:W-:Y:S01]  /*111c90*/  LOP3.LUT P0, RZ, R16, 0x10000, RZ, 0xc0, !PT ;  /* 0x0001000010ff7812 */ /* 0x000fe2000780c0ff */
[----:B------:R0:W-:Y:S01]  /*111ca0*/  @P4 STG.E.U8 desc[UR22][R22.64], R9 ;  /* 0x0000000916004986 */ /* 0x0001e2000c101116 */
[----:B------:R-:W-:Y:S02]  /*111cb0*/  LOP3.LUT R13, R13, 0xffff7fff, RZ, 0xc0, !PT ;  /* 0xffff7fff0d0d7812 */ /* 0x000fe400078ec0ff */
[----:B0-----:R-:W-:-:S09]  /*111cc0*/  PRMT R9, R6, 0x7772, RZ ;  /* 0x0000777206097816 */ /* 0x001fd200000000ff */
[----:B------:R-:W-:Y:S02]  /*111cd0*/  @P0 LOP3.LUT R13, R13, 0x8000, RZ, 0xfc, !PT ;  /* 0x000080000d0d0812 */ /* 0x000fe400078efcff */
[----:B------:R-:W-:Y:S01]  /*111ce0*/  LOP3.LUT P0, RZ, R16, 0x8000, RZ, 0xc0, !PT ;  /* 0x0000800010ff7812 */ /* 0x000fe2000780c0ff */
[----:B------:R-:W4:Y:S04]  /*111cf0*/  LDL.LU.64 R22, [R1+0x3360] ;  /* 0x0033600001167983 */ /* 0x000f280000300a00 */
[----:B--2---:R0:W-:Y:S02]  /*111d00*/  @P5 STG.E.U8 desc[UR22][R24.64], R9 ;  /* 0x0000000918005986 */ /* 0x0041e4000c101116 */
[----:B0-----:R-:W-:Y:S02]  /*111d10*/  PRMT R9, R6, 0x7773, RZ ;  /* 0x0000777306097816 */ /* 0x001fe400000000ff */
[----:B------:R-:W2:Y:S04]  /*111d20*/  LDL.LU.64 R24, [R1+0x3378] ;  /* 0x0033780001187983 */ /* 0x000ea80000300a00 */
[----:B------:R0:W-:Y:S02]  /*111d30*/  @P6 STG.E.U8 desc[UR22][R26.64], R9 ;  /* 0x000000091a006986 */ /* 0x0001e4000c101116 */
[----:B0-----:R-:W-:-:S02]  /*111d40*/  PRMT R9, R0, 0x7770, RZ ;  /* 0x0000777000097816 */ /* 0x001fc400000000ff */
[----:B------:R-:W2:Y:S04]  /*111d50*/  LDL.LU.64 R26, [R1+0x3388] ;  /* 0x00338800011a7983 */ /* 0x000ea80000300a00 */
[----:B------:R-:W2:Y:S04]  /*111d60*/  LDL.LU R6, [R1+0x564] ;  /* 0x0005640001067983 */ /* 0x000ea80000300800 */
[----:B------:R0:W-:Y:S01]  /*111d70*/  @P0 STG.E.U8 desc[UR22][R28.64], R9 ;  /* 0x000000091c000986 */ /* 0x0001e2000c101116 */
[C---:B------:R-:W-:Y:S02]  /*111d80*/  LOP3.LUT P0, RZ, R13.reuse, 0x8000, RZ, 0xc0, !PT ;  /* 0x000080000dff7812 */ /* 0x040fe4000780c0ff */
[----:B0-----:R-:W-:Y:S01]  /*111d90*/  PRMT R9, R0, 0x7771, RZ ;  /* 0x0000777100097816 */ /* 0x001fe200000000ff */
[----:B------:R-:W2:Y:S10]  /*111da0*/  LDL.LU.64 R28, [R1+0x3370] ;  /* 0x00337000011c7983 */ /* 0x000eb40000300a00 */
[----:B------:R0:W-:Y:S01]  /*111db0*/  @P0 STG.E.U8 desc[UR22][R2.64], R9 ;  /* 0x0000000902000986 */ /* 0x0001e2000c101116 */
[----:B------:R-:W-:-:S02]  /*111dc0*/  LOP3.LUT P0, RZ, R13, 0x4000, RZ, 0xc0, !PT ;  /* 0x000040000dff7812 */ /* 0x000fc4000780c0ff */
[----:B0-----:R-:W-:Y:S01]  /*111dd0*/  PRMT R9, R0, 0x7772, RZ ;  /* 0x0000777200097816 */ /* 0x001fe200000000ff */
[----:B------:R-:W2:Y:S10]  /*111de0*/  LDL.LU.64 R2, [R1+0x3380] ;  /* 0x0033800001027983 */ /* 0x000eb40000300a00 */
[----:B---3--:R0:W-:Y:S01]  /*111df0*/  @P0 STG.E.U8 desc[UR22][R4.64], R9 ;  /* 0x0000000904000986 */ /* 0x0081e2000c101116 */
[----:B------:R-:W-:-:S02]  /*111e00*/  LOP3.LUT P0, RZ, R13, 0x2000, RZ, 0xc0, !PT ;  /* 0x000020000dff7812 */ /* 0x000fc4000780c0ff */
[----:B0-----:R-:W-:Y:S01]  /*111e10*/  PRMT R9, R0, 0x7773, RZ ;  /* 0x0000777300097816 */ /* 0x001fe200000000ff */
[----:B------:R-:W3:Y:S10]  /*111e20*/  LDL.LU.64 R4, [R1+0x3398] ;  /* 0x0033980001047983 */ /* 0x000ef40000300a00 */
[----:B----4-:R0:W-:Y:S04]  /*111e30*/  @P0 STG.E.U8 desc[UR22][R14.64], R9 ;  /* 0x000000090e000986 */ /* 0x0101e8000c101116 */
[----:B0-----:R-:W4:Y:S01]  /*111e40*/  LDL.LU.64 R14, [R1+0x5870] ;  /* 0x00587000010e7983 */ /* 0x001f220000300a00 */
[----:B------:R-:W-:-:S02]  /*111e50*/  LOP3.LUT P0, RZ, R13, 0x1000, RZ, 0xc0, !PT ;  /* 0x000010000dff7812 */ /* 0x000fc4000780c0ff */
[----:B------:R-:W-:-:S11]  /*111e60*/  PRMT R9, R7, 0x7770, RZ ;  /* 0x0000777007097816 */ /* 0x000fd600000000ff */
[----:B----4-:R0:W-:Y:S04]  /*111e70*/  @P0 STG.E.U8 desc[UR22][R14.64], R9 ;  /* 0x000000090e000986 */ /* 0x0101e8000c101116 */
[----:B0-----:R-:W4:Y:S01]  /*111e80*/  LDL.LU.64 R14, [R1+0x5868] ;  /* 0x00586800010e7983 */ /* 0x001f220000300a00 */
[----:B------:R-:W-:Y:S02]  /*111e90*/  LOP3.LUT P0, RZ, R13, 0x800, RZ, 0xc0, !PT ;  /* 0x000008000dff7812 */ /* 0x000fe4000780c0ff */
[----:B------:R-:W-:-:S11]  /*111ea0*/  PRMT R9, R7, 0x7771, RZ ;  /* 0x0000777107097816 */ /* 0x000fd600000000ff */
        /* <DEDUP_REMOVED lines=15> */
[----:B----4-:R-:W-:-:S05]  /*111fa0*/  PRMT R9, R15, 0x7770, RZ ;  /* 0x000077700f097816 */ /* 0x010fca00000000ff */
[----:B------:R0:W-:Y:S02]  /*111fb0*/  @P0 STG.E.U8 desc[UR22][R20.64], R9 ;  /* 0x0000000914000986 */ /* 0x0001e4000c101116 */
[----:B0-----:R-:W-:-:S05]  /*111fc0*/  PRMT R9, R15, 0x7771, RZ ;  /* 0x000077710f097816 */ /* 0x001fca00000000ff */
[----:B------:R0:W-:Y:S02]  /*111fd0*/  @P1 STG.E.U8 desc[UR22][R22.64], R9 ;  /* 0x0000000916001986 */ /* 0x0001e4000c101116 */
[----:B0-----:R-:W-:-:S05]  /*111fe0*/  PRMT R9, R15, 0x7772, RZ ;  /* 0x000077720f097816 */ /* 0x001fca00000000ff */
[----:B--2---:R0:W-:Y:S02]  /*111ff0*/  @P2 STG.E.U8 desc[UR22][R24.64], R9 ;  /* 0x0000000918002986 */ /* 0x0041e4000c101116 */
        /* <DEDUP_REMOVED lines=11> */
[----:B------:R-:W3:Y:S04]  /*1120b0*/  LDL.LU.64 R28, [R1+0x33a0] ;  /* 0x0033a000011c7983 */ /* 0x000ee80000300a00 */
[----:B------:R-:W3:Y:S04]  /*1120c0*/  LDL.LU.64 R24, [R1+0x33b8] ;  /* 0x0033b80001187983 */ /* 0x000ee80000300a00 */
[----:B------:R-:W3:Y:S01]  /*1120d0*/  LDL.LU R7, [R1+0x588] ;  /* 0x0005880001077983 */ /* 0x000ee20000300800 */
[----:B------:R-:W-:-:S02]  /*1120e0*/  LOP3.LUT P3, RZ, R16, 0x40000000, RZ, 0xc0, !PT ;  /* 0x4000000010ff7812 */ /* 0x000fc4000786c0ff */
[----:B------:R-:W-:Y:S02]  /*1120f0*/  LOP3.LUT P4, RZ, R16, 0x80000000, RZ, 0xc0, !PT ;  /* 0x8000000010ff7812 */ /* 0x000fe4000788c0ff */
[----:B------:R-:W-:Y:S01]  /*112100*/  PRMT R9, R6, 0x7773, RZ ;  /* 0x0000777306097816 */ /* 0x000fe200000000ff */
[----:B------:R-:W3:Y:S04]  /*112110*/  LDL.LU.64 R26, [R1+0x33c8] ;  /* 0x0033c800011a7983 */ /* 0x000ee80000300a00 */
[----:B------:R-:W3:Y:S04]  /*112120*/  LDL.LU R0, [R1+0x568] ;  /* 0x0005680001007983 */ /* 0x000ee80000300800 */
[----:B------:R-:W-:Y:S01]  /*112130*/  STL [R1+0x57c0], R16 ;  /* 0x0057c01001007387 */ /* 0x000fe20000100800 */
[----:B--2---:R-:W-:-:S03]  /*112140*/  LOP3.LUT P5, RZ, R15, 0x1, RZ, 0xc0, !PT ;  /* 0x000000010fff7812 */ /* 0x004fc600078ac0ff */
[----:B----4-:R0:W-:Y:S04]  /*112150*/  @P3 STG.E.U8 desc[UR22][R2.64], R9 ;  /* 0x0000000902003986 */ /* 0x0101e8000c101116 */
[----:B0-----:R-:W2:Y:S01]  /*112160*/  LDL.LU.64 R2, [R1+0x33b0] ;  /* 0x0033b00001027983 */ /* 0x001ea20000300a00 */
[----:B---3--:R-:W-:-:S05]  /*112170*/  PRMT R9, R7, 0x7770, RZ ;  /* 0x0000777007097816 */ /* 0x008fca00000000ff */
[----:B------:R0:W-:Y:S02]  /*112180*/  @P4 STG.E.U8 desc[UR22][R4.64], R9 ;  /* 0x0000000904004986 */ /* 0x0001e4000c101116 */
[----:B0-----:R-:W-:Y:S02]  /*112190*/  PRMT R9, R7, 0x7771, RZ ;  /* 0x0000777107097816 */ /* 0x001fe400000000ff */
[----:B------:R-:W3:Y:S04]  /*1121a0*/  LDL.LU.64 R4, [R1+0x33c0] ;  /* 0x0033c00001047983 */ /* 0x000ee80000300a00 */
[----:B------:R-:W4:Y:S04]  /*1121b0*/  LDL.LU R6, [R1+0x58c] ;  /* 0x00058c0001067983 */ /* 0x000f280000300800 */
        /* <DEDUP_REMOVED lines=61> */
[----:B----4-:R-:W-:Y:S02]  /*112590*/  PRMT R9, R6, 0x7770, RZ ;  /* 0x0000777006097816 */ /* 0x010fe400000000ff */
[----:B------:R-:W-:-:S09]  /*1125a0*/  LOP3.LUT P1, RZ, R15, 0x800, RZ, 0xc0, !PT ;  /* 0x000008000fff7812 */ /* 0x000fd2000782c0ff */
        /* <DEDUP_REMOVED lines=31> */
[----:B------:R-:W-:-:S02]  /*1127a0*/  LOP3.LUT P3, RZ, R15, 0x20000, RZ, 0xc0, !PT ;  /* 0x000200000fff7812 */ /* 0x000fc4000786c0ff */
[----:B------:R-:W-:Y:S02]  /*1127b0*/  LOP3.LUT P4, RZ, R15, 0x40000, RZ, 0xc0, !PT ;  /* 0x000400000fff7812 */ /* 0x000fe4000788c0ff */
[C---:B------:R-:W-:Y:S01]  /*1127c0*/  PRMT R9, R7.reuse, 0x7772, RZ ;  /* 0x0000777207097816 */ /* 0x040fe200000000ff */
[----:B------:R-:W2:Y:S04]  /*1127d0*/  LDL.LU.64 R22, [R1+0x3430] ;  /* 0x0034300001167983 */ /* 0x000ea80000300a00 */
[----:B------:R-:W2:Y:S04]  /*1127e0*/  LDL.LU.64 R24, [R1+0x3440] ;  /* 0x0034400001187983 */ /* 0x000ea80000300a00 */
[----:B------:R-:W2:Y:S04]  /*1127f0*/  LDL.LU.64 R26, [R1+0x3458] ;  /* 0x00345800011a7983 */ /* 0x000ea80000300a00 */
[----:B------:R-:W2:Y:S04]  /*112800*/  LDL.LU R6, [R1+0x530] ;  /* 0x0005300001067983 */ /* 0x000ea80000300800 */
[----:B----4-:R0:W-:Y:S02]  /*112810*/  @P3 STG.E.U8 desc[UR22][R2.64], R9 ;  /* 0x0000000902003986 */ /* 0x0101e4000c101116 */
[----:B0-----:R-:W-:-:S02]  /*112820*/  PRMT R9, R7, 0x7773, RZ ;  /* 0x0000777307097816 */ /* 0x001fc400000000ff */
[----:B------:R-:W4:Y:S04]  /*112830*/  LDL.LU.64 R2, [R1+0x3468] ;  /* 0x0034680001027983 */ /* 0x000f280000300a00 */
[----:B------:R-:W4:Y:S04]  /*112840*/  LDL.LU R8, [R1+0x554] ;  /* 0x0005540001087983 */ /* 0x000f280000300800 */
[----:B------:R-:W-:Y:S04]  /*112850*/  STL [R1+0x5810], R15 ;  /* 0x0058100f01007387 */ /* 0x000fe80000100800 */
[----:B---3--:R0:W-:Y:S04]  /*112860*/  @P4 STG.E.U8 desc[UR22][R4.64], R9 ;  /* 0x0000000904004986 */ /* 0x0081e8000c101116 */
[----:B0-----:R-:W3:Y:S04]  /*112870*/  LDL.LU.64 R4, [R1+0x3450] ;  /* 0x0034500001047983 */ /* 0x001ee80000300a00 */
[----:B------:R-:W2:Y:S04]  /*112880*/  LDL.LU.64 R12, [R1+0x3488] ;  /* 0x00348800010c7983 */ /* 0x000ea80000300a00 */
        /* <DEDUP_REMOVED lines=28> */
[----:B------:R-:W2:Y:S04]  /*112a50*/  LDL.LU.64 R16, [R1+0x3470] ;  /* 0x0034700001107983 */ /* 0x000ea80000300a00 */
[----:B------:R-:W2:Y:S04]  /*112a60*/  LDL.LU.64 R18, [R1+0x3480] ;  /* 0x0034800001127983 */ /* 0x000ea80000300a00 */
[----:B------:R-:W2:Y:S04]  /*112a70*/  LDL.LU R7, [R1+0x558] ;  /* 0x0005580001077983 */ /* 0x000ea80000300800 */
[----:B------:R-:W2:Y:S04]  /*112a80*/  LDL.LU.64 R10, [R1+0x3498] ;  /* 0x00349800010a7983 */ /* 0x000ea80000300a00 */
[----:B------:R-:W2:Y:S01]  /*112a90*/  LDL.LU.64 R20, [R1+0x34b0] ;  /* 0x0034b00001147983 */ /* 0x000ea20000300a00 */
[----:B------:R-:W-:-:S02]  /*112aa0*/  @P0 LOP3.LUT R14, R14, 0x40000000, RZ, 0xfc, !PT ;  /* 0x400000000e0e0812 */ /* 0x000fc400078efcff */
[----:B------:R-:W-:Y:S02]  /*112ab0*/  LOP3.LUT P0, RZ, R15, 0x400000, RZ, 0xc0, !PT ;  /* 0x004000000fff7812 */ /* 0x000fe4000780c0ff */
[----:B------:R-:W-:Y:S01]  /*112ac0*/  LOP3.LUT R14, R14, 0x7fffffff, RZ, 0xc0, !PT ;  /* 0x7fffffff0e0e7812 */ /* 0x000fe200078ec0ff */
[----:B------:R0:W-:Y:S10]  /*112ad0*/  @P5 STG.E.U8 desc[UR22][R22.64], R9 ;  /* 0x0000000916005986 */ /* 0x0001f4000c101116 */
[----:B------:R-:W-:-:S02]  /*112ae0*/  @P0 LOP3.LUT R14, R14, 0x80000000, RZ, 0xfc, !PT ;  /* 0x800000000e0e0812 */ /* 0x000fc400078efcff */
[----:B------:R-:W-:Y:S02]  /*112af0*/  LOP3.LUT P0, RZ, R15, 0x200000, RZ, 0xc0, !PT ;  /* 0x002000000fff7812 */ /* 0x000fe4000780c0ff */
[C---:B0-----:R-:W-:Y:S01]  /*112b00*/  PRMT R9, R6.reuse, 0x7771, RZ ;  /* 0x0000777106097816 */ /* 0x041fe200000000ff */
[----:B------:R-:W2:Y:S04]  /*112b10*/  LDL.LU.64 R22, [R1+0x3490] ;  /* 0x0034900001167983 */ /* 0x000ea80000300a00 */
[----:B------:R0:W-:Y:S02]  /*112b20*/  @P6 STG.E.U8 desc[UR22][R24.64], R9 ;  /* 0x0000000918006986 */ /* 0x0001e4000c101116 */
[----:B0-----:R-:W-:Y:S02]  /*112b30*/  PRMT R9, R6, 0x7772, RZ ;  /* 0x0000777206097816 */ /* 0x001fe400000000ff */
[----:B------:R-:W2:Y:S04]  /*112b40*/  LDL.LU.64 R24, [R1+0x34a8] ;  /* 0x0034a80001187983 */ /* 0x000ea80000300a00 */
[----:B------:R0:W-:Y:S01]  /*112b50*/  @P0 STG.E.U8 desc[UR22][R26.64], R9 ;  /* 0x000000091a000986 */ /* 0x0001e2000c101116 */
[----:B------:R-:W-:-:S02]  /*112b60*/  LOP3.LUT P0, RZ, R14, 0x80000000, RZ, 0xc0, !PT ;  /* 0x800000000eff7812 */ /* 0x000fc4000780c0ff */
[----:B0-----:R-:W-:Y:S01]  /*112b70*/  PRMT R9, R6, 0x7773, RZ ;  /* 0x0000777306097816 */ /* 0x001fe200000000ff */
[----:B------:R-:W2:Y:S10]  /*112b80*/  LDL.LU.64 R26, [R1+0x34c0] ;  /* 0x0034c000011a7983 */ /* 0x000eb40000300a00 */
[----:B----4-:R0:W-:Y:S01]  /*112b90*/  @P0 STG.E.U8 desc[UR22][R2.64], R9 ;  /* 0x0000000902000986 */ /* 0x0101e2000c101116 */
        /* <DEDUP_REMOVED lines=43> */
[----:B------:R-:W2:Y:S04]  /*112e50*/  LDL.LU.64 R2, [R1+0x34c8] ;  /* 0x0034c80001027983 */ /* 0x000ea80000300a00 */
[----:B---3--:R0:W-:Y:S04]  /*112e60*/  @P6 STG.E.U8 desc[UR22][R4.64], R9 ;  /* 0x0000000904006986 */ /* 0x0081e8000c101116 */
[----:B0-----:R-:W3:Y:S01]  /*112e70*/  LDL.LU.64 R4, [R1+0x34e8] ;  /* 0x0034e80001047983 */ /* 0x001ee20000300a00 */
[----:B------:R-:W-:-:S02]  /*112e80*/  LOP3.LUT P3, RZ, R29, 0x10, RZ, 0xc0, !PT ;  /* 0x000000101dff7812 */ /* 0x000fc4000786c0ff */
[----:B------:R-:W-:Y:S02]  /*112e90*/  LOP3.LUT P4, RZ, R29, 0x20, RZ, 0xc0, !PT ;  /* 0x000000201dff7812 */ /* 0x000fe4000788c0ff */
[C---:B------:R-:W-:Y:S01]  /*112ea0*/  PRMT R9, R6.reuse, 0x7771, RZ ;  /* 0x0000777106097816 */ /* 0x040fe200000000ff */
[----:B------:R-:W4:Y:S04]  /*112eb0*/  LDL.LU.64 R22, [R1+0x3500] ;  /* 0x0035000001167983 */ /* 0x000f280000300a00 */
[----:B------:R-:W4:Y:S04]  /*112ec0*/  LDL.LU.64 R24, [R1+0x34e0] ;  /* 0x0034e00001187983 */ /* 0x000f280000300a00 */
[----:B------:R-:W4:Y:S04]  /*112ed0*/  LDL.LU.64 R26, [R1+0x34f8] ;  /* 0x0034f800011a7983 */ /* 0x000f280000300a00 */
[----:B------:R-:W4:Y:S04]  /*112ee0*/  LDL.LU R7, [R1+0x55c] ;  /* 0x00055c0001077983 */ /* 0x000f280000300800 */
[----:B--2---:R0:W-:Y:S02]  /*112ef0*/  @P3 STG.E.U8 desc[UR22][R2.64], R9 ;  /* 0x0000000902003986 */ /* 0x0041e4000c101116 */
[----:B0-----:R-:W-:-:S02]  /*112f00*/  PRMT R9, R6, 0x7772, RZ ;  /* 0x0000777206097816 */ /* 0x001fc400000000ff */
[----:B------:R-:W2:Y:S04]  /*112f10*/  LDL.LU.64 R2, [R1+0x3510] ;  /* 0x0035100001027983 */ /* 0x000ea80000300a00 */
[----:B------:R-:W2:Y:S04]  /*112f20*/  LDL.LU R8, [R1+0x53c] ;  /* 0x00053c0001087983 */ /* 0x000ea80000300800 */
[----:B---3--:R0:W-:Y:S04]  /*112f30*/  @P4 STG.E.U8 desc[UR22][R4.64], R9 ;  /* 0x0000000904004986 */ /* 0x0081e8000c101116 */
[----:B0-----:R-:W3:Y:S04]  /*112f40*/  LDL.LU.64 R4, [R1+0x3530] ;  /* 0x0035300001047983 */ /* 0x001ee80000300a00 */
        /* <DEDUP_REMOVED lines=41> */
[----:B------:R-:W4:Y:S04]  /*1131e0*/  LDL.LU R6, [R1+0x520] ;  /* 0x0005200001067983 */ /* 0x000f280000300800 */
[----:B------:R0:W-:Y:S02]  /*1131f0*/  @P6 STG.E.U8 desc[UR22][R24.64], R9 ;  /* 0x0000000918006986 */ /* 0x0001e4000c101116 */
[----:B0-----:R-:W-:-:S02]  /*113200*/  PRMT R9, R7, 0x7771, RZ ;  /* 0x0000777107097816 */ /* 0x001fc400000000ff */
[----:B------:R-:W4:Y:S04]  /*113210*/  LDL.LU.64 R24, [R1+0x3560] ;  /* 0x0035600001187983 */ /* 0x000f280000300a00 */
[----:B------:R0:W-:Y:S01]  /*113220*/  @P0 STG.E.U8 desc[UR22][R26.64], R9 ;  /* 0x000000091a000986 */ /* 0x0001e2000c101116 */
[C---:B------:R-:W-:Y:S02]  /*113230*/  LOP3.LUT P0, RZ, R14.reuse, 0x800000, RZ, 0xc0, !PT ;  /* 0x008000000eff7812 */ /* 0x040fe4000780c0ff */
[----:B0-----:R-:W-:Y:S01]  /*113240*/  PRMT R9, R7, 0x7772, RZ ;  /* 0x0000777207097816 */ /* 0x001fe200000000ff */
[----:B------:R-:W4:Y:S10]  /*113250*/  LDL.LU.64 R26, [R1+0x3578] ;  /* 0x00357800011a7983 */ /* 0x000f340000300a00 */
[----:B--2---:R0:W-:Y:S01]  /*113260*/  @P0 STG.E.U8 desc[UR22][R2.64], R9 ;  /* 0x0000000902000986 */ /* 0x0041e2000c101116 */
        /* <DEDUP_REMOVED lines=10> */
[----:B------:R-:W-:Y:S01]  /*113310*/  PRMT R9, R8, 0x7771, RZ ;  /* 0x0000777108097816 */ /* 0x000fe200000000ff */
[----:B------:R-:W3:Y:S10]  /*113320*/  LDL.LU R7, [R1+0xc] ;  /* 0x00000c0001077983 */ /* 0x000ef40000300800 */
[----:B----4-:R0:W-:Y:S04]  /*113330*/  @P0 STG.E.U8 desc[UR22][R12.64], R9 ;  /* 0x000000090c000986 */ /* 0x0101e8000c101116 */
[----:B0-----:R-:W4:Y:S01]  /*113340*/  LDL.LU.64 R12, [R1+0x5818] ;  /* 0x00581800010c7983 */ /* 0x001f220000300a00 */
        /* <DEDUP_REMOVED lines=27> */
[----:B--2---:R0:W-:Y:S02]  /*113500*/  @P5 STG.E.U8 desc[UR22][R2.64], R9 ;  /* 0x0000000902005986 */ /* 0x0041e4000c101116 */
[----:B0-----:R-:W-:Y:S02]  /*113510*/  PRMT R9, R6, 0x7773, RZ ;  /* 0x0000777306097816 */ /* 0x001fe400000000ff */
[----:B------:R-:W2:Y:S04]  /*113520*/  LDL.LU.64 R2, [R1+0x3588] ;  /* 0x0035880001027983 */ /* 0x000ea80000300a00 */
[----:B---3--:R0:W-:Y:S04]  /*113530*/  @P6 STG.E.U8 desc[UR22][R4.64], R9 ;  /* 0x0000000904006986 */ /* 0x0081e8000c101116 */
[----:B0-----:R-:W3:Y:S04]  /*113540*/  LDL.LU.64 R4, [R1+0x35a8] ;  /* 0x0035a80001047983 */ /* 0x001ee80000300a00 */
[----:B------:R-:W4:Y:S04]  /*113550*/  LDL.LU.64 R22, [R1+0x35c0] ;  /* 0x0035c00001167983 */ /* 0x000f280000300a00 */
[----:B------:R-:W2:Y:S01]  /*113560*/  LDL.LU R6, [R1+0x544] ;  /* 0x0005440001067983 */ /* 0x000ea20000300800 */
[----:B------:R-:W-:-:S02]  /*113570*/  LOP3.LUT P0, RZ, R7, 0x8, RZ, 0xc0, !PT ;  /* 0x0000000807ff7812 */ /* 0x000fc4000780c0ff */
[----:B------:R-:W-:Y:S02]  /*113580*/  LOP3.LUT R14, R14, 0xfffffeff, RZ, 0xc0, !PT ;  /* 0xfffffeff0e0e7812 */ /* 0x000fe400078ec0ff */
[C---:B------:R-:W-:Y:S02]  /*113590*/  LOP3.LUT P3, RZ, R29.reuse, 0x800000, RZ, 0xc0, !PT ;  /* 0x008000001dff7812 */ /* 0x040fe4000786c0ff */
[----:B------:R-:W-:Y:S01]  /*1135a0*/  LOP3.LUT P4, RZ, R29, 0x1000000, RZ, 0xc0, !PT ;  /* 0x010000001dff7812 */ /* 0x000fe2000788c0ff */
[----:B------:R-:W4:Y:S04]  /*1135b0*/  LDL.LU.64 R24, [R1+0x35d0] ;  /* 0x0035d00001187983 */ /* 0x000f280000300a00 */
[----:B------:R-:W4:Y:S04]  /*1135c0*/  LDL.LU.64 R26, [R1+0x35b8] ;  /* 0x0035b800011a7983 */ /* 0x000f280000300a00 */
[----:B------:R-:W4:Y:S01]  /*1135d0*/  LDL.LU R15, [R1+0x524] ;  /* 0x00052400010f7983 */ /* 0x000f220000300800 */
        /* <DEDUP_REMOVED lines=19> */
[C---:B------:R-:W-:Y:S02]  /*113710*/  LOP3.LUT P0, RZ, R29.reuse, 0x10000000, RZ, 0xc0, !PT ;  /* 0x100000001dff7812 */ /* 0x040fe4000780c0ff */
[----:B------:R-:W-:Y:S01]  /*113720*/  LOP3.LUT R14, R14, 0xffff7fff, RZ, 0xc0, !PT ;  /* 0xffff7fff0e0e7812 */ /* 0x000fe200078ec0ff */
[----:B------:R-:W-:Y:S01]  /*113730*/  STL.64 [R1+0x54e8], R28 ;  /* 0x0054e81c01007387 */ /* 0x000fe20000100a00 */
[C---:B------:R-:W-:Y:S02]  /*113740*/  LOP3.LUT P5, RZ, R29.reuse, 0x2000000, RZ, 0xc0, !PT ;  /* 0x020000001dff7812 */ /* 0x040fe400078ac0ff */
[----:B------:R-:W-:-:S07]  /*113750*/  LOP3.LUT P6, RZ, R29, 0x4000000, RZ, 0xc0, !PT ;  /* 0x040000001dff7812 */ /* 0x000fce00078cc0ff */
[----:B------:R-:W-:Y:S02]  /*113760*/  @P0 LOP3.LUT R14, R14, 0x8000, RZ, 0xfc, !PT ;  /* 0x000080000e0e0812 */ /* 0x000fe400078efcff */
[----:B------:R-:W-:Y:S02]  /*113770*/  LOP3.LUT P0, RZ, R29, 0x8000000, RZ, 0xc0, !PT ;  /* 0x080000001dff7812 */ /* 0x000fe4000780c0ff */
[----:B--2---:R-:W-:-:S05]  /*113780*/  PRMT R9, R6, 0x7770, RZ ;  /* 0x0000777006097816 */ /* 0x004fca00000000ff */
[----:B------:R0:W-:Y:S02]  /*113790*/  @P3 STG.E.U8 desc[UR22][R2.64], R9 ;  /* 0x0000000902003986 */ /* 0x0001e4000c101116 */
[C---:B0-----:R-:W-:Y:S02]  /*1137a0*/  PRMT R9, R6.reuse, 0x7771, RZ ;  /* 0x0000777106097816 */ /* 0x041fe400000000ff */
[----:B------:R-:W2:Y:S04]  /*1137b0*/  LDL.LU.64 R2, [R1+0x35c8] ;  /* 0x0035c80001027983 */ /* 0x000ea80000300a00 */
[----:B---3--:R0:W-:Y:S04]  /*1137c0*/  @P4 STG.E.U8 desc[UR22][R4.64], R9 ;  /* 0x0000000904004986 */ /* 0x0081e8000c101116 */
[----:B0-----:R-:W3:Y:S04]  /*1137d0*/  LDL.LU.64 R4, [R1+0x35e8] ;  /* 0x0035e80001047983 */ /* 0x001ee80000300a00 */
[----:B------:R-:W2:Y:S01]  /*1137e0*/  LDL.LU.64 R28, [R1+0x35e0] ;  /* 0x0035e000011c7983 */ /* 0x000ea20000300a00 */
[----:B------:R-:W-:-:S05]  /*1137f0*/  PRMT R9, R6, 0x7772, RZ ;  /* 0x0000777206097816 */ /* 0x000fca00000000ff */
[----:B----4-:R0:W-:Y:S02]  /*113800*/  @P5 STG.E.U8 desc[UR22][R22.64], R9 ;  /* 0x0000000916005986 */ /* 0x0101e4000c101116 */
[----:B0-----:R-:W-:-:S05]  /*113810*/  PRMT R9, R6, 0x7773, RZ ;  /* 0x0000777306097816 */ /* 0x001fca00000000ff */
[----:B------:R0:W-:Y:S02]  /*113820*/  @P6 STG.E.U8 desc[UR22][R24.64], R9 ;  /* 0x0000000918006986 */ /* 0x0001e4000c101116 */
[----:B0-----:R-:W-:-:S05]  /*113830*/  PRMT R9, R15, 0x7770, RZ ;  /* 0x000077700f097816 */ /* 0x001fca00000000ff */
[----:B------:R-:W-:Y:S04]  /*113840*/  @P0 STG.E.U8 desc[UR22][R26.64], R9 ;  /* 0x000000091a000986 */ /* 0x000fe8000c101116 */
[----:B--2---:R0:W-:Y:S04]  /*113850*/  STL.64 [R1+0x5808], R28 ;  /* 0x0058081c01007387 */ /* 0x0041e80000100a00 */
[----:B0-----:R-:W2:Y:S01]  /*113860*/  LDL.LU.64 R28, [R1+0x3600] ;  /* 0x00360000011c7983 */ /* 0x001ea20000300a00 */
[C---:B------:R-:W-:Y:S02]  /*113870*/  LOP3.LUT P0, RZ, R14.reuse, 0x8000, RZ, 0xc0, !PT ;  /* 0x000080000eff7812 */ /* 0x040fe4000780c0ff */
[----:B------:R-:W-:Y:S01]  /*113880*/  PRMT R9, R15, 0x7771, RZ ;  /* 0x000077710f097816 */ /* 0x000fe200000000ff */
[----:B------:R-:W4:Y:S04]  /*113890*/  LDL.LU R8, [R1+0x548] ;  /* 0x0005480001087983 */ /* 0x000f280000300800 */
[----:B------:R-:W4:Y:S04]  /*1138a0*/  LDL.LU.64 R12, [R1+0x35f8] ;  /* 0x0035f800010c7983 */ /* 0x000f280000300a00 */
        /* <DEDUP_REMOVED lines=8> */
[----:B------:R0:W-:Y:S01]  /*113930*/  @P0 STG.E.U8 desc[UR22][R2.64], R9 ;  /* 0x0000000902000986 */ /* 0x0001e2000c101116 */
[----:B------:R-:W-:-:S03]  /*113940*/  LOP3.LUT P0, RZ, R14, 0x4000, RZ, 0xc0, !PT ;  /* 0x000040000eff7812 */ /* 0x000fc6000780c0ff */
[----:B------:R-:W4:Y:S01]  /*113950*/  LDL.LU.64 R26, [R1+0x3638] ;  /* 0x00363800011a7983 */ /* 0x000f220000300a00 */
[----:B0-----:R-:W-:-:S03]  /*113960*/  PRMT R9, R15, 0x7772, RZ ;  /* 0x000077720f097816 */ /* 0x001fc600000000ff */
[----:B------:R-:W4:Y:S06]  /*113970*/  LDL.LU.64 R2, [R1+0x3648] ;  /* 0x0036480001027983 */ /* 0x000f2c0000300a00 */
[----:B---3--:R0:W-:Y:S01]  /*113980*/  @P0 STG.E.U8 desc[UR22][R4.64], R9 ;  /* 0x0000000904000986 */ /* 0x0081e2000c101116 */
[C---:B------:R-:W-:Y:S02]  /*113990*/  LOP3.LUT P0, RZ, R14.reuse, 0x2000, RZ, 0xc0, !PT ;  /* 0x000020000eff7812 */ /* 0x040fe4000780c0ff */
[----:B0-----:R-:W-:Y:S01]  /*1139a0*/  PRMT R9, R15, 0x7773, RZ ;  /* 0x000077730f097816 */ /* 0x001fe200000000ff */
[----:B------:R-:W3:Y:S04]  /*1139b0*/  LDL.LU.64 R4, [R1+0x3668] ;  /* 0x0036680001047983 */ /* 0x000ee80000300a00 */
[----:B------:R-:W3:Y:S06]  /*1139c0*/  LDL.LU R15, [R1+0x5810] ;  /* 0x00581000010f7983 */ /* 0x000eec0000300800 */
[----:B--2---:R0:W-:Y:S04]  /*1139d0*/  @P0 STG.E.U8 desc[UR22][R28.64], R9 ;  /* 0x000000091c000986 */ /* 0x0041e8000c101116 */
[----:B0-----:R-:W2:Y:S01]  /*1139e0*/  LDL.LU.64 R28, [R1+0x5808] ;  /* 0x00580800011c7983 */ /* 0x001ea20000300a00 */
[----:B------:R-:W-:-:S02]  /*1139f0*/  LOP3.LUT P0, RZ, R14, 0x1000, RZ, 0xc0, !PT ;  /* 0x000010000eff7812 */ /* 0x000fc4000780c0ff */
[----:B----4-:R-:W-:Y:S02]  /*113a00*/  PRMT R9, R8, 0x7770, RZ ;  /* 0x0000777008097816 */ /* 0x010fe400000000ff */
        /* <DEDUP_REMOVED lines=32> */
[----:B0-----:R-:W3:Y:S04]  /*113c10*/  LDL.LU.64 R4, [R1+0x3660] ;  /* 0x0036600001047983 */ /* 0x001ee80000300a00 */
[----:B------:R-:W4:Y:S04]  /*113c20*/  LDL.LU.64 R20, [R1+0x3678] ;  /* 0x0036780001147983 */ /* 0x000f280000300a00 */
[----:B------:R-:W4:Y:S04]  /*113c30*/  LDL.LU.64 R24, [R1+0x3690] ;  /* 0x0036900001187983 */ /* 0x000f280000300a00 */
[----:B------:R-:W3:Y:S01]  /*113c40*/  LDL.LU R6, [R1+0x52c] ;  /* 0x00052c0001067983 */ /* 0x000ee20000300800 */
[----:B------:R-:W-:-:S02]  /*113c50*/  LOP3.LUT P3, RZ, R7, 0x400, RZ, 0xc0, !PT ;  /* 0x0000040007ff7812 */ /* 0x000fc4000786c0ff */
[----:B------:R-:W-:Y:S02]  /*113c60*/  LOP3.LUT P4, RZ, R7, 0x800, RZ, 0xc0, !PT ;  /* 0x0000080007ff7812 */ /* 0x000fe4000788c0ff */
[----:B------:R-:W-:Y:S01]  /*113c70*/  PRMT R9, R0, 0x7773, RZ ;  /* 0x0000777300097816 */ /* 0x000fe200000000ff */
[----:B------:R-:W4:Y:S04]  /*113c80*/  LDL.LU.64 R26, [R1+0x36b0] ;  /* 0x0036b000011a7983 */ /* 0x000f280000300a00 */
[----:B------:R-:W4:Y:S04]  /*113c90*/  LDL.LU.64 R2, [R1+0x3688] ;  /* 0x0036880001027983 */ /* 0x000f280000300a00 */
[----:B------:R-:W4:Y:S04]  /*113ca0*/  LDL.LU R22, [R1+0x510] ;  /* 0x0005100001167983 */ /* 0x000f280000300800 */
[----:B--2---:R3:W-:Y:S02]  /*113cb0*/  @P3 STG.E.U8 desc[UR22][R10.64], R9 ;  /* 0x000000090a003986 */ /* 0x0047e4000c101116 */
[----:B---3--:R-:W-:-:S05]  /*113cc0*/  PRMT R9, R6, 0x7770, RZ ;  /* 0x0000777006097816 */ /* 0x008fca00000000ff */
[----:B------:R0:W-:Y:S04]  /*113cd0*/  @P4 STG.E.U8 desc[UR22][R4.64], R9 ;  /* 0x0000000904004986 */ /* 0x0001e8000c101116 */
        /* <DEDUP_REMOVED lines=41> */
[----:B------:R-:W3:Y:S04]  /*113f70*/  LDL.LU R6, [R1+0x514] ;  /* 0x0005140001067983 */ /* 0x000ee80000300800 */
[----:B------:R0:W-:Y:S01]  /*113f80*/  @P0 STG.E.U8 desc[UR22][R26.64], R9 ;  /* 0x000000091a000986 */ /* 0x0001e2000c101116 */
[----:B------:R-:W-:-:S03]  /*113f90*/  LOP3.LUT P0, RZ, R14, 0x80, RZ, 0xc0, !PT ;  /* 0x000000800eff7812 */ /* 0x000fc6000780c0ff */
[----:B------:R-:W3:Y:S04]  /*113fa0*/  LDL.LU.64 R18, [R1+0x3700] ;  /* 0x0037000001127983 */ /* 0x000ee80000300a00 */
[----:B------:R-:W3:Y:S04]  /*113fb0*/  LDL.LU.64 R10, [R1+0x36e0] ;  /* 0x0036e000010a7983 */ /* 0x000ee80000300a00 */
[----:B------:R-:W3:Y:S04]  /*113fc0*/  LDL.LU.64 R20, [R1+0x36f8] ;  /* 0x0036f80001147983 */ /* 0x000ee80000300a00 */
[----:B------:R-:W3:Y:S01]  /*113fd0*/  LDL.LU.64 R24, [R1+0x3710] ;  /* 0x0037100001187983 */ /* 0x000ee20000300a00 */
[----:B0-----:R-:W-:-:S03]  /*113fe0*/  PRMT R9, R22, 0x7770, RZ ;  /* 0x0000777016097816 */ /* 0x001fc600000000ff */
[----:B------:R-:W3:Y:S04]  /*113ff0*/  LDL.LU.64 R26, [R1+0x3730] ;  /* 0x00373000011a7983 */ /* 0x000ee80000300a00 */
[----:B------:R0:W-:Y:S01]  /*114000*/  @P0 STG.E.U8 desc[UR22][R2.64], R9 ;  /* 0x0000000902000986 */ /* 0x0001e2000c101116 */
[----:B------:R-:W-:Y:S02]  /*114010*/  LOP3.LUT P0, RZ, R14, 0x40, RZ, 0xc0, !PT ;  /* 0x000000400eff7812 */ /* 0x000fe4000780c0ff */
        /* <DEDUP_REMOVED lines=10> */
[----:B------:R-:W-:Y:S01]  /*1140c0*/  PRMT R9, R22, 0x7773, RZ ;  /* 0x0000777316097816 */ /* 0x000fe200000000ff */
        /* <DEDUP_REMOVED lines=30> */
[----:B------:R0:W-:Y:S01]  /*1142b0*/  @P5 STG.E.U8 desc[UR22][R2.64], R9 ;  /* 0x0000000902005986 */ /* 0x0001e2000c101116 */
[----:B------:R-:W-:Y:S02]  /*1142c0*/  LOP3.LUT P3, RZ, R7, 0x20000000, RZ, 0xc0, !PT ;  /* 0x2000000007ff7812 */ /* 0x000fe4000786c0ff */
[----:B0-----:R-:W-:-:S05]  /*1142d0*/  PRMT R9, R0, 0x7771, RZ ;  /* 0x0000777100097816 */ /* 0x001fca00000000ff */
[----:B--2---:R0:W-:Y:S01]  /*1142e0*/  @P6 STG.E.U8 desc[UR22][R4.64], R9 ;  /* 0x0000000904006986 */ /* 0x0041e2000c101116 */
[C---:B------:R-:W-:Y:S02]  /*1142f0*/  LOP3.LUT P4, RZ, R7.reuse, 0x40000000, RZ, 0xc0, !PT ;  /* 0x4000000007ff7812 */ /* 0x040fe4000788c0ff */
[----:B------:R-:W-:Y:S01]  /*114300*/  LOP3.LUT P5, RZ, R7, 0x80000000, RZ, 0xc0, !PT ;  /* 0x8000000007ff7812 */ /* 0x000fe200078ac0ff */
[----:B0-----:R-:W2:Y:S04]  /*114310*/  LDL.LU.64 R4, [R1+0x3740] ;  /* 0x0037400001047983 */ /* 0x001ea80000300a00 */
[----:B------:R-:W3:Y:S01]  /*114320*/  LDL.LU.64 R6, [R1+0x3758] ;  /* 0x0037580001067983 */ /* 0x000ee20000300a00 */
[----:B------:R-:W-:-:S03]  /*114330*/  PRMT R9, R0, 0x7772, RZ ;  /* 0x0000777200097816 */ /* 0x000fc600000000ff */
        /* <DEDUP_REMOVED lines=37> */
[----:B------:R-:W4:Y:S04]  /*114590*/  LDL.LU R8, [R1+0x51c] ;  /* 0x00051c0001087983 */ /* 0x000f280000300800 */
[----:B------:R0:W-:Y:S04]  /*1145a0*/  @P5 STG.E.U8 desc[UR22][R20.64], R9 ;  /* 0x0000000914005986 */ /* 0x0001e8000c101116 */
[----:B------:R-:W4:Y:S04]  /*1145b0*/  LDL.LU.64 R12, [R1+0x3798] ;  /* 0x00379800010c7983 */ /* 0x000f280000300a00 */
[----:B------:R-:W4:Y:S04]  /*1145c0*/  LDL.LU.64 R16, [R1+0x37a8] ;  /* 0x0037a80001107983 */ /* 0x000f280000300a00 */
[----:B------:R-:W4:Y:S04]  /*1145d0*/  LDL.LU R0, [R1+0x4fc] ;  /* 0x0004fc0001007983 */ /* 0x000f280000300800 */
[----:B------:R-:W4:Y:S04]  /*1145e0*/  LDL.LU.64 R18, [R1+0x37c0] ;  /* 0x0037c00001127983 */ /* 0x000f280000300a00 */
[----:B------:R-:W4:Y:S01]  /*1145f0*/  LDL.LU.64 R10, [R1+0x37e0] ;  /* 0x0037e000010a7983 */ /* 0x000f220000300a00 */
[----:B------:R-:W-:-:S02]  /*114600*/  @P0 LOP3.LUT R15, R15, 0x40000000, RZ, 0xfc, !PT ;  /* 0x400000000f0f0812 */ /* 0x000fc400078efcff */
[----:B------:R-:W-:Y:S02]  /*114610*/  LOP3.LUT P0, RZ, R23, 0x4, RZ, 0xc0, !PT ;  /* 0x0000000417ff7812 */ /* 0x000fe4000780c0ff */
[----:B------:R-:W-:Y:S02]  /*114620*/  LOP3.LUT R15, R15, 0x7fffffff, RZ, 0xc0, !PT ;  /* 0x7fffffff0f0f7812 */ /* 0x000fe400078ec0ff */
[----:B0-----:R-:W-:-:S09]  /*114630*/  PRMT R9, R3, 0x7771, RZ ;  /* 0x0000777103097816 */ /* 0x001fd200000000ff */
[----:B------:R-:W-:Y:S02]  /*114640*/  @P0 LOP3.LUT R15, R15, 0x80000000, RZ, 0xfc, !PT ;  /* 0x800000000f0f0812 */ /* 0x000fe400078efcff */
[----:B------:R-:W-:Y:S01]  /*114650*/  LOP3.LUT P0, RZ, R23, 0x2, RZ, 0xc0, !PT ;  /* 0x0000000217ff7812 */ /* 0x000fe2000780c0ff */
[----:B------:R0:W-:Y:S02]  /*114660*/  @P6 STG.E.U8 desc[UR22][R24.64], R9 ;  /* 0x0000000918006986 */ /* 0x0001e4000c101116 */
[----:B0-----:R-:W-:Y:S02]  /*114670*/  PRMT R9, R3, 0x7772, RZ ;  /* 0x0000777203097816 */ /* 0x001fe400000000ff */
[----:B------:R-:W4:Y:S08]  /*114680*/  LDL.LU.64 R24, [R1+0x37b8] ;  /* 0x0037b80001187983 */ /* 0x000f300000300a00 */
[----:B------:R0:W-:Y:S01]  /*114690*/  @P0 STG.E.U8 desc[UR22][R26.64], R9 ;  /* 0x000000091a000986 */ /* 0x0001e2000c101116 */
[----:B------:R-:W-:-:S02]  /*1146a0*/  LOP3.LUT P0, RZ, R15, 0x80000000, RZ, 0xc0, !PT ;  /* 0x800000000fff7812 */ /* 0x000fc4000780c0ff */
[----:B0-----:R-:W-:Y:S01]  /*1146b0*/  PRMT R9, R3, 0x7773, RZ ;  /* 0x0000777303097816 */ /* 0x001fe200000000ff */
[----:B------:R-:W4:Y:S04]  /*1146c0*/  LDL.LU.64 R26, [R1+0x37d8] ;  /* 0x0037d800011a7983 */ /* 0x000f280000300a00 */
[----:B------:R-:W4:Y:S06]  /*1146d0*/  LDL.LU.64 R2, [R1+0x37f0] ;  /* 0x0037f00001027983 */ /* 0x000f2c0000300a00 */
[----:B--2---:R0:W-:Y:S01]  /*1146e0*/  @P0 STG.E.U8 desc[UR22][R4.64], R9 ;  /* 0x0000000904000986 */ /* 0x0041e2000c101116 */
[----:B------:R-:W-:-:S02]  /*1146f0*/  LOP3.LUT P0, RZ, R15, 0x40000000, RZ, 0xc0, !PT ;  /* 0x400000000fff7812 */ /* 0x000fc4000780c0ff */
[----:B0-----:R-:W-:Y:S01]  /*114700*/  PRMT R9, R22, 0x7770, RZ ;  /* 0x0000777016097816 */ /* 0x001fe200000000ff */
[----:B------:R-:W2:Y:S04]  /*114710*/  LDL.LU.64 R4, [R1+0x3808] ;  /* 0x0038080001047983 */ /* 0x000ea80000300a00 */
[----:B------:R-:W2:Y:S06]  /*114720*/  LDL.LU R21, [R1+0x500] ;  /* 0x0005000001157983 */ /* 0x000eac0000300800 */
        /* <DEDUP_REMOVED lines=38> */
[----:B0-----:R-:W-:-:S05]  /*114990*/  PRMT R9, R21, 0x7770, RZ ;  /* 0x0000777015097816 */ /* 0x001fca00000000ff */
[----:B---3--:R0:W-:Y:S04]  /*1149a0*/  @P6 STG.E.U8 desc[UR22][R6.64], R9 ;  /* 0x0000000906006986 */ /* 0x0081e8000c101116 */
[----:B0-----:R-:W2:Y:S01]  /*1149b0*/  LDL.LU.64 R6, [R1+0x3800] ;  /* 0x0038000001067983 */ /* 0x001ea20000300a00 */
[----:B------:R-:W-:-:S03]  /*1149c0*/  LOP3.LUT P3, RZ, R23, 0x10000, RZ, 0xc0, !PT ;  /* 0x0001000017ff7812 */ /* 0x000fc6000786c0ff */
[----:B------:R-:W3:Y:S04]  /*1149d0*/  LDL.LU.64 R10, [R1+0x3820] ;  /* 0x00382000010a7983 */ /* 0x000ee80000300a00 */
[----:B------:R-:W4:Y:S01]  /*1149e0*/  LDL.LU.64 R4, [R1+0x3830] ;  /* 0x0038300001047983 */ /* 0x000f220000300a00 */
[----:B------:R-:W-:-:S03]  /*1149f0*/  PRMT R9, R21, 0x7771, RZ ;  /* 0x0000777115097816 */ /* 0x000fc600000000ff */
[----:B------:R-:W4:Y:S04]  /*114a00*/  LDL.LU.64 R24, [R1+0x3818] ;  /* 0x0038180001187983 */ /* 0x000f280000300a00 */
[----:B------:R-:W4:Y:S04]  /*114a10*/  LDL.LU.64 R26, [R1+0x3828] ;  /* 0x00382800011a7983 */ /* 0x000f280000300a00 */
[----:B------:R-:W4:Y:S04]  /*114a20*/  LDL.LU R14, [R1+0x4e0] ;  /* 0x0004e000010e7983 */ /* 0x000f280000300800 */
[----:B------:R-:W4:Y:S04]  /*114a30*/  LDL.LU R8, [R1+0xb4] ;  /* 0x0000b40001087983 */ /* 0x000f280000300800 */
[----:B------:R-:W4:Y:S04]  /*114a40*/  LDL.LU.64 R2, [R1+0x3840] ;  /* 0x0038400001027983 */ /* 0x000f280000300a00 */
        /* <DEDUP_REMOVED lines=38> */
[C---:B------:R-:W-:Y:S01]  /*114cb0*/  LOP3.LUT P0, RZ, R23.reuse, 0x100000, RZ, 0xc0, !PT ;  /* 0x0010000017ff7812 */ /* 0x040fe2000780c0ff */
[----:B----4-:R0:W-:Y:S02]  /*114cc0*/  @P5 STG.E.U8 desc[UR22][R4.64], R9 ;  /* 0x0000000904005986 */ /* 0x0101e4000c101116 */
[----:B0-----:R-:W-:Y:S02]  /*114cd0*/  PRMT R9, R14, 0x7770, RZ ;  /* 0x000077700e097816 */ /* 0x001fe400000000ff */
[----:B------:R-:W4:Y:S04]  /*114ce0*/  LDL.LU R4, [R1+0x4e4] ;  /* 0x0004e40001047983 */ /* 0x000f280000300800 */
[----:B------:R-:W4:Y:S04]  /*114cf0*/  LDL.LU.64 R18, [R1+0x3868] ;  /* 0x0038680001127983 */ /* 0x000f280000300a00 */
[----:B------:R-:W4:Y:S04]  /*114d00*/  LDL.LU.64 R10, [R1+0x3880] ;  /* 0x00388000010a7983 */ /* 0x000f280000300a00 */
[----:B------:R-:W4:Y:S04]  /*114d10*/  LDL.LU R5, [R1+0x508] ;  /* 0x0005080001057983 */ /* 0x000f280000300800 */
[----:B------:R0:W-:Y:S01]  /*114d20*/  @P6 STG.E.U8 desc[UR22][R24.64], R9 ;  /* 0x0000000918006986 */ /* 0x0001e2000c101116 */
[----:B------:R-:W-:-:S02]  /*114d30*/  LOP3.LUT P1, RZ, R23, 0x20000000, RZ, 0xc0, !PT ;  /* 0x2000000017ff7812 */ /* 0x000fc4000782c0ff */
[C---:B------:R-:W-:Y:S02]  /*114d40*/  LOP3.LUT P2, RZ, R23.reuse, 0x40000000, RZ, 0xc0, !PT ;  /* 0x4000000017ff7812 */ /* 0x040fe4000784c0ff */
[----:B------:R-:W-:Y:S01]  /*114d50*/  LOP3.LUT P3, RZ, R23, 0x80000000, RZ, 0xc0, !PT ;  /* 0x8000000017ff7812 */ /* 0x000fe2000786c0ff */
[----:B------:R-:W4:Y:S04]  /*114d60*/  LDL.LU.64 R20, [R1+0x38a0] ;  /* 0x0038a00001147983 */ /* 0x000f280000300a00 */
[----:B------:R-:W4:Y:S01]  /*114d70*/  LDL.LU.64 R22, [R1+0x38b0] ;  /* 0x0038b00001167983 */ /* 0x000f220000300a00 */
[----:B0-----:R-:W-:-:S03]  /*114d80*/  PRMT R9, R14, 0x7771, RZ ;  /* 0x000077710e097816 */ /* 0x001fc600000000ff */
[----:B------:R-:W4:Y:S04]  /*114d90*/  LDL.LU.64 R24, [R1+0x3898] ;  /* 0x0038980001187983 */ /* 0x000f280000300a00 */
[----:B------:R0:W-:Y:S01]  /*114da0*/  @P0 STG.E.U8 desc[UR22][R26.64], R9 ;  /* 0x000000091a000986 */ /* 0x0001e2000c101116 */
[C---:B------:R-:W-:Y:S02]  /*114db0*/  LOP3.LUT P0, RZ, R15.reuse, 0x800000, RZ, 0xc0, !PT ;  /* 0x008000000fff7812 */ /* 0x040fe4000780c0ff */
        /* <DEDUP_REMOVED lines=25> */
[----:B----4-:R-:W-:-:S11]  /*114f50*/  PRMT R9, R4, 0x7770, RZ ;  /* 0x0000777004097816 */ /* 0x010fd600000000ff */
        /* <DEDUP_REMOVED lines=17> */
[----:B------:R-:W4:Y:S04]  /*115070*/  LDL.LU.64 R22, [R1+0x38f0] ;  /* 0x0038f00001167983 */ /* 0x000f280000300a00 */
[----:B--2---:R0:W-:Y:S04]  /*115080*/  @P6 STG.E.U8 desc[UR22][R6.64], R9 ;  /* 0x0000000906006986 */ /* 0x0041e8000c101116 */
[----:B0-----:R-:W2:Y:S01]  /*115090*/  LDL.LU R6, [R1+0x4e8] ;  /* 0x0004e80001067983 */ /* 0x001ea20000300800 */
[----:B------:R-:W-:-:S02]  /*1150a0*/  LOP3.LUT P3, RZ, R8, 0x8, RZ, 0xc0, !PT ;  /* 0x0000000808ff7812 */ /* 0x000fc4000786c0ff */
[----:B------:R-:W-:Y:S01]  /*1150b0*/  LOP3.LUT P4, RZ, R8, 0x10, RZ, 0xc0, !PT ;  /* 0x0000001008ff7812 */ /* 0x000fe2000788c0ff */
[----:B------:R-:W4:Y:S04]  /*1150c0*/  LDL.LU.64 R24, [R1+0x3910] ;  /* 0x0039100001187983 */ /* 0x000f280000300a00 */
[----:B------:R-:W4:Y:S04]  /*1150d0*/  LDL.LU.64 R26, [R1+0x38e8] ;  /* 0x0038e800011a7983 */ /* 0x000f280000300a00 */
[----:B------:R-:W4:Y:S01]  /*1150e0*/  LDL.LU R7, [R1+0x50c] ;  /* 0x00050c0001077983 */ /* 0x000f220000300800 */
[----:B--2---:R-:W-:-:S05]  /*1150f0*/  PRMT R9, R6, 0x7770, RZ ;  /* 0x0000777006097816 */ /* 0x004fca00000000ff */
[----:B---3--:R0:W-:Y:S02]  /*115100*/  @P3 STG.E.U8 desc[UR22][R2.64], R9 ;  /* 0x0000000902003986 */ /* 0x0081e4000c101116 */
[----:B0-----:R-:W-:Y:S02]  /*115110*/  PRMT R9, R6, 0x7771, RZ ;  /* 0x0000777106097816 */ /* 0x001fe400000000ff */
[----:B------:R-:W2:Y:S04]  /*115120*/  LDL.LU.64 R2, [R1+0x3908] ;  /* 0x0039080001027983 */ /* 0x000ea80000300a00 */
[----:B----4-:R0:W-:Y:S04]  /*115130*/  @P4 STG.E.U8 desc[UR22][R4.64], R9 ;  /* 0x0000000904004986 */ /* 0x0101e8000c101116 */
[----:B0-----:R-:W3:Y:S04]  /*115140*/  LDL.LU.64 R4, [R1+0x3920] ;  /* 0x0039200001047983 */ /* 0x001ee80000300a00 */
[----:B------:R-:W4:Y:S01]  /*115150*/  LDL.LU R17, [R1+0x4ec] ;  /* 0x0004ec0001117983 */ /* 0x000f220000300800 */
        /* <DEDUP_REMOVED lines=17> */
[----:B----4-:R0:W-:Y:S04]  /*115270*/  STL [R1+0x57d8], R17 ;  /* 0x0057d81101007387 */ /* 0x0101e80000100800 */
[----:B0-----:R-:W4:Y:S04]  /*115280*/  LDL.LU.64 R16, [R1+0x3930] ;  /* 0x0039300001107983 */ /* 0x001f280000300a00 */
[----:B------:R-:W4:Y:S02]  /*115290*/  LDL.LU.64 R28, [R1+0x3928] ;  /* 0x00392800011c7983 */ /* 0x000f240000300a00 */
        /* <DEDUP_REMOVED lines=15> */
[----:B------:R0:W-:Y:S01]  /*115390*/  @P0 STG.E.U8 desc[UR22][R26.64], R9 ;  /* 0x000000091a000986 */ /* 0x0001e2000c101116 */
[----:B------:R-:W-:Y:S02]  /*1153a0*/  LOP3.LUT P0, RZ, R15, 0x8000, RZ, 0xc0, !PT ;  /* 0x000080000fff7812 */ /* 0x000fe4000780c0ff */
[----:B0-----:R-:W-:-:S11]  /*1153b0*/  PRMT R9, R7, 0x7771, RZ ;  /* 0x0000777107097816 */ /* 0x001fd600000000ff */
[----:B--2---:R0:W-:Y:S01]  /*1153c0*/  @P0 STG.E.U8 desc[UR22][R2.64], R9 ;  /* 0x0000000902000986 */ /* 0x0041e2000c101116 */
[----:B------:R-:W-:Y:S02]  /*1153d0*/  LOP3.LUT P0, RZ, R15, 0x4000, RZ, 0xc0, !PT ;  /* 0x000040000fff7812 */ /* 0x000fe4000780c0ff */
[----:B0-----:R-:W-:-:S11]  /*1153e0*/  PRMT R9, R7, 0x7772, RZ ;  /* 0x0000777207097816 */ /* 0x001fd600000000ff */
[----:B---3--:R0:W-:Y:S01]  /*1153f0*/  @P0 STG.E.U8 desc[UR22][R4.64], R9 ;  /* 0x0000000904000986 */ /* 0x0081e2000c101116 */
[----:B------:R-:W-:Y:S02]  /*115400*/  LOP3.LUT P0, RZ, R15, 0x2000, RZ, 0xc0, !PT ;  /* 0x000020000fff7812 */ /* 0x000fe4000780c0ff */
[----:B0-----:R-:W-:Y:S01]  /*115410*/  PRMT R9, R7, 0x7773, RZ ;  /* 0x0000777307097816 */ /* 0x001fe200000000ff */
[----:B----4-:R0:W-:Y:S10]  /*115420*/  STL.64 [R1+0x57d0], R28 ;  /* 0x0057d01c01007387 */ /* 0x0101f40000100a00 */
[----:B------:R1:W-:Y:S04]  /*115430*/  @P0 STG.E.U8 desc[UR22][R16.64], R9 ;  /* 0x0000000910000986 */ /* 0x0003e8000c101116 */
[----:B0-----:R-:W2:Y:S04]  /*115440*/  LDL.LU.64 R28, [R1+0x3918] ;  /* 0x00391800011c7983 */ /* 0x001ea80000300a00 */
[----:B------:R-:W3:Y:S04]  /*115450*/  LDL.LU.64 R12, [R1+0x3948] ;  /* 0x00394800010c7983 */ /* 0x000ee80000300a00 */
[----:B------:R-:W4:Y:S04]  /*115460*/  LDL.LU.64 R18, [R1+0x3960] ;  /* 0x0039600001127983 */ /* 0x000f280000300a00 */
        /* <DEDUP_REMOVED lines=9> */
[----:B-1----:R-:W2:Y:S01]  /*115500*/  LDL.LU R17, [R1+0x57d8] ;  /* 0x0057d80001117983 */ /* 0x002ea20000300800 */
[----:B------:R-:W-:-:S03]  /*115510*/  LOP3.LUT P0, RZ, R15, 0x1000, RZ, 0xc0, !PT ;  /* 0x000010000fff7812 */ /* 0x000fc6000780c0ff */
[----:B------:R-:W4:Y:S01]  /*115520*/  LDL.LU R7, [R1+0xec] ;  /* 0x0000ec0001077983 */ /* 0x000f220000300800 */
[----:B--2---:R-:W-:-:S09]  /*115530*/  PRMT R9, R17, 0x7770, RZ ;  /* 0x0000777011097816 */ /* 0x004fd200000000ff */
[----:B------:R0:W-:Y:S04]  /*115540*/  @P0 STG.E.U8 desc[UR22][R28.64], R9 ;  /* 0x000000091c000986 */ /* 0x0001e8000c101116 */
        /* <DEDUP_REMOVED lines=12> */
[----:B---3--:R0:W-:Y:S01]  /*115610*/  @P0 STG.E.U8 desc[UR22][R12.64], R9 ;  /* 0x000000090c000986 */ /* 0x0081e2000c101116 */
[----:B------:R-:W-:Y:S02]  /*115620*/  LOP3.LUT P0, RZ, R15, 0x200, RZ, 0xc0, !PT ;  /* 0x000002000fff7812 */ /* 0x000fe4000780c0ff */
[----:B0-----:R-:W-:-:S11]  /*115630*/  PRMT R9, R17, 0x7773, RZ ;  /* 0x0000777311097816 */ /* 0x001fd600000000ff */
[----:B----4-:R0:W-:Y:S01]  /*115640*/  @P0 STG.E.U8 desc[UR22][R18.64], R9 ;  /* 0x0000000912000986 */ /* 0x0101e2000c101116 */
        /* <DEDUP_REMOVED lines=24> */
[----:B------:R-:W4:Y:S04]  /*1157d0*/  LDL.LU R14, [R1+0x4b4] ;  /* 0x0004b400010e7983 */ /* 0x000f280000300800 */
[----:B--2---:R0:W-:Y:S04]  /*1157e0*/  @P3 STG.E.U8 desc[UR22][R2.64], R9 ;  /* 0x0000000902003986 */ /* 0x0041e8000c101116 */
[----:B0-----:R-:W2:Y:S01]  /*1157f0*/  LDL.LU.64 R2, [R1+0x39c0] ;  /* 0x0039c00001027983 */ /* 0x001ea20000300a00 */
[----:B---3--:R-:W-:-:S05]  /*115800*/  PRMT R9, R6, 0x7770, RZ ;  /* 0x0000777006097816 */ /* 0x008fca00000000ff */
[----:B------:R0:W-:Y:S04]  /*115810*/  @P4 STG.E.U8 desc[UR22][R4.64], R9 ;  /* 0x0000000904004986 */ /* 0x0001e8000c101116 */
[----:B0-----:R-:W3:Y:S04]  /*115820*/  LDL.LU.64 R4, [R1+0x39d8] ;  /* 0x0039d80001047983 */ /* 0x001ee80000300a00 */
[----:B------:R-:W4:Y:S01]  /*115830*/  LDL.LU.64 R16, [R1+0x3a10] ;  /* 0x003a100001107983 */ /* 0x000f220000300a00 */
        /* <DEDUP_REMOVED lines=31> */
[----:B------:R-:W4:Y:S04]  /*115a30*/  LDL.LU R8, [R1+0x4d8] ;  /* 0x0004d80001087983 */ /* 0x000f280000300800 */
[----:B------:R-:W4:Y:S04]  /*115a40*/  LDL.LU.64 R28, [R1+0x39e8] ;  /* 0x0039e800011c7983 */ /* 0x000f280000300a00 */
[----:B------:R-:W4:Y:S01]  /*115a50*/  LDL.LU.64 R12, [R1+0x3a08] ;  /* 0x003a0800010c7983 */ /* 0x000f220000300a00 */
[----:B0-----:R-:W-:-:S03]  /*115a60*/  PRMT R9, R6, 0x7772, RZ ;  /* 0x0000777206097816 */ /* 0x001fc600000000ff */
[----:B------:R-:W4:Y:S04]  /*115a70*/  LDL.LU.64 R18, [R1+0x3a20] ;  /* 0x003a200001127983 */ /* 0x000f280000300a00 */
[----:B------:R-:W4:Y:S04]  /*115a80*/  LDL.LU R0, [R1+0x4b8] ;  /* 0x0004b80001007983 */ /* 0x000f280000300800 */
[----:B------:R-:W4:Y:S04]  /*115a90*/  LDL.LU.64 R10, [R1+0x3a30] ;  /* 0x003a3000010a7983 */ /* 0x000f280000300a00 */
[----:B------:R-:W4:Y:S04]  /*115aa0*/  LDL.LU.64 R20, [R1+0x3a18] ;  /* 0x003a180001147983 */ /* 0x000f280000300a00 */
[----:B------:R0:W-:Y:S04]  /*115ab0*/  @P6 STG.E.U8 desc[UR22][R24.64], R9 ;  /* 0x0000000918006986 */ /* 0x0001e8000c101116 */
[----:B------:R-:W4:Y:S01]  /*115ac0*/  LDL.LU.64 R22, [R1+0x3a28] ;  /* 0x003a280001167983 */ /* 0x000f220000300a00 */
[----:B0-----:R-:W-:-:S03]  /*115ad0*/  PRMT R9, R6, 0x7773, RZ ;  /* 0x0000777306097816 */ /* 0x001fc600000000ff */
[----:B------:R-:W4:Y:S04]  /*115ae0*/  LDL.LU.64 R24, [R1+0x3a48] ;  /* 0x003a480001187983 */ /* 0x000f280000300a00 */
[----:B------:R-:W4:Y:S04]  /*115af0*/  LDL.LU R6, [R1+0x4dc] ;  /* 0x0004dc0001067983 */ /* 0x000f280000300800 */
        /* <DEDUP_REMOVED lines=23> */
[C---:B------:R-:W-:Y:S02]  /*115c70*/  LOP3.LUT P0, RZ, R15.reuse, 0x8, RZ, 0xc0, !PT ;  /* 0x000000080fff7812 */ /* 0x040fe4000780c0ff */
[----:B0-----:R-:W-:Y:S01]  /*115c80*/  PRMT R9, R8, 0x7770, RZ ;  /* 0x0000777008097816 */ /* 0x001fe200000000ff */
[----:B------:R-:W4:Y:S10]  /*115c90*/  LDL.LU R16, [R1+0x57c0] ;  /* 0x0057c00001107983 */ /* 0x000f340000300800 */
[----:B------:R0:W-:Y:S01]  /*115ca0*/  @P0 STG.E.U8 desc[UR22][R28.64], R9 ;  /* 0x000000091c000986 */ /* 0x0001e2000c101116 */
        /* <DEDUP_REMOVED lines=24> */
[----:B------:R-:W3:Y:S01]  /*115e30*/  LDL.LU.64 R20, [R1+0x3a78] ;  /* 0x003a780001147983 */ /* 0x000ee20000300a00 */
[----:B------:R-:W-:-:S03]  /*115e40*/  PRMT R9, R6, 0x7772, RZ ;  /* 0x0000777206097816 */ /* 0x000fc600000000ff */
[----:B------:R-:W3:Y:S04]  /*115e50*/  LDL.LU.64 R22, [R1+0x3a88] ;  /* 0x003a880001167983 */ /* 0x000ee80000300a00 */
[----:B------:R-:W3:Y:S04]  /*115e60*/  LDL.LU.64 R24, [R1+0x3aa0] ;  /* 0x003aa00001187983 */ /* 0x000ee80000300a00 */
[----:B------:R-:W3:Y:S04]  /*115e70*/  LDL.LU R27, [R1+0x4bc] ;  /* 0x0004bc00011b7983 */ /* 0x000ee80000300800 */
        /* <DEDUP_REMOVED lines=29> */
[C---:B------:R-:W-:Y:S02]  /*116050*/  LOP3.LUT P5, RZ, R7.reuse, 0x800, RZ, 0xc0, !PT ;  /* 0x0000080007ff7812 */ /* 0x040fe400078ac0ff */
[----:B------:R-:W-:Y:S02]  /*116060*/  LOP3.LUT R16, R16, 0xbfffffff, RZ, 0xc0, !PT ;  /* 0xbfffffff10107812 */ /* 0x000fe400078ec0ff */
[----:B------:R-:W-:Y:S02]  /*116070*/  PRMT R9, R6, 0x7773, RZ ;  /* 0x0000777306097816 */ /* 0x000fe400000000ff */
[----:B------:R-:W-:Y:S01]  /*116080*/  LOP3.LUT P6, RZ, R7, 0x1000, RZ, 0xc0, !PT ;  /* 0x0000100007ff7812 */ /* 0x000fe200078cc0ff */
[----:B------:R-:W4:Y:S04]  /*116090*/  LDL.LU R0, [R1+0x4a0] ;  /* 0x0004a00001007983 */ /* 0x000f280000300800 */
[----:B------:R-:W4:Y:S04]  /*1160a0*/  LDL.LU.64 R28, [R1+0x3ac8] ;  /* 0x003ac800011c7983 */ /* 0x000f280000300a00 */
[----:B------:R-:W4:Y:S04]  /*1160b0*/  LDL.LU.64 R12, [R1+0x3ad8] ;  /* 0x003ad800010c7983 */ /* 0x000f280000300a00 */
[----:B------:R-:W4:Y:S04]  /*1160c0*/  LDL.LU.64 R18, [R1+0x3b00] ;  /* 0x003b000001127983 */ /* 0x000f280000300a00 */
[----:B------:R-:W4:Y:S01]  /*1160d0*/  LDL.LU R6, [R1+0x4c4] ;  /* 0x0004c40001067983 */ /* 0x000f220000300800 */
[----:B------:R-:W-:-:S02]  /*1160e0*/  @P0 LOP3.LUT R16, R16, 0x40000000, RZ, 0xfc, !PT ;  /* 0x4000000010100812 */ /* 0x000fc400078efcff */
[----:B------:R-:W-:Y:S01]  /*1160f0*/  LOP3.LUT P0, RZ, R7, 0x4000, RZ, 0xc0, !PT ;  /* 0x0000400007ff7812 */ /* 0x000fe2000780c0ff */
[----:B---3--:R0:W-:Y:S01]  /*116100*/  @P4 STG.E.U8 desc[UR22][R10.64], R9 ;  /* 0x000000090a004986 */ /* 0x0081e2000c101116 */
[----:B------:R-:W-:Y:S02]  /*116110*/  LOP3.LUT R16, R16, 0x7fffffff, RZ, 0xc0, !PT ;  /* 0x7fffffff10107812 */ /* 0x000fe400078ec0ff */
[----:B0-----:R-:W-:-:S09]  /*116120*/  PRMT R9, R27, 0x7770, RZ ;  /* 0x000077701b097816 */ /* 0x001fd200000000ff */
[----:B------:R-:W-:Y:S02]  /*116130*/  @P0 LOP3.LUT R16, R16, 0x80000000, RZ, 0xfc, !PT ;  /* 0x8000000010100812 */ /* 0x000fe400078efcff */
[----:B------:R-:W-:Y:S01]  /*116140*/  LOP3.LUT P0, RZ, R7, 0x2000, RZ, 0xc0, !PT ;  /* 0x0000200007ff7812 */ /* 0x000fe2000780c0ff */
[----:B------:R-:W3:Y:S04]  /*116150*/  LDL.LU.64 R10, [R1+0x3b10] ;  /* 0x003b1000010a7983 */ /* 0x000ee80000300a00 */
[----:B------:R0:W-:Y:S02]  /*116160*/  @P5 STG.E.U8 desc[UR22][R20.64], R9 ;  /* 0x0000000914005986 */ /* 0x0001e4000c101116 */
[C---:B0-----:R-:W-:Y:S02]  /*116170*/  PRMT R9, R27.reuse, 0x7771, RZ ;  /* 0x000077711b097816 */ /* 0x041fe400000000ff */
[----:B------:R-:W3:Y:S04]  /*116180*/  LDL.LU.64 R20, [R1+0x3af8] ;  /* 0x003af80001147983 */ /* 0x000ee80000300a00 */
[----:B------:R0:W-:Y:S02]  /*116190*/  @P6 STG.E.U8 desc[UR22][R22.64], R9 ;  /* 0x0000000916006986 */ /* 0x0001e4000c101116 */
[----:B0-----:R-:W-:-:S02]  /*1161a0*/  PRMT R9, R27, 0x7772, RZ ;  /* 0x000077721b097816 */ /* 0x001fc400000000ff */
[----:B------:R-:W3:Y:S04]  /*1161b0*/  LDL.LU.64 R22, [R1+0x3b08] ;  /* 0x003b080001167983 */ /* 0x000ee80000300a00 */
[----:B------:R0:W-:Y:S01]  /*1161c0*/  @P0 STG.E.U8 desc[UR22][R24.64], R9 ;  /* 0x0000000918000986 */ /* 0x0001e2000c101116 */
[C---:B------:R-:W-:Y:S02]  /*1161d0*/  LOP3.LUT P0, RZ, R16.reuse, 0x80000000, RZ, 0xc0, !PT ;  /* 0x8000000010ff7812 */ /* 0x040fe4000780c0ff */
[----:B0-----:R-:W-:Y:S02]  /*1161e0*/  PRMT R9, R27, 0x7773, RZ ;  /* 0x000077731b097816 */ /* 0x001fe400000000ff */
[----:B------:R-:W3:Y:S09]  /*1161f0*/  LDL.LU.64 R26, [R1+0x3b20] ;  /* 0x003b2000011a7983 */ /* 0x000ef20000300a00 */
[----:B------:R0:W-:Y:S01]  /*116200*/  @P0 STG.E.U8 desc[UR22][R2.64], R9 ;  /* 0x0000000902000986 */ /* 0x0001e2000c101116 */
[----:B------:R-:W-:-:S02]  /*116210*/  LOP3.LUT P0, RZ, R16, 0x40000000, RZ, 0xc0, !PT ;  /* 0x4000000010ff7812 */ /* 0x000fc4000780c0ff */
[----:B0-----:R-:W-:Y:S01]  /*116220*/  PRMT R9, R8, 0x7770, RZ ;  /* 0x0000777008097816 */ /* 0x001fe200000000ff */
[----:B------:R-:W3:Y:S10]  /*116230*/  LDL.LU.64 R2, [R1+0x3b38] ;  /* 0x003b380001027983 */ /* 0x000ef40000300a00 */
[----:B--2---:R0:W-:Y:S01]  /*116240*/  @P0 STG.E.U8 desc[UR22][R4.64], R9 ;  /* 0x0000000904000986 */ /* 0x0041e2000c101116 */
[----:B------:R-:W-:-:S02]  /*116250*/  LOP3.LUT P0, RZ, R16, 0x20000000, RZ, 0xc0, !PT ;  /* 0x2000000010ff7812 */ /* 0x000fc4000780c0ff */
[----:B0-----:R-:W-:Y:S01]  /*116260*/  PRMT R9, R8, 0x7771, RZ ;  /* 0x0000777108097816 */ /* 0x001fe200000000ff */
[----:B------:R-:W2:Y:S04]  /*116270*/  LDL.LU.64 R4, [R1+0x3b18] ;  /* 0x003b180001047983 */ /* 0x000ea80000300a00 */
[----:B------:R-:W2:Y:S06]  /*116280*/  LDL.LU R25, [R1+0x4a4] ;  /* 0x0004a40001197983 */ /* 0x000eac0000300800 */
        /* <DEDUP_REMOVED lines=26> */
[----:B---3--:R0:W-:Y:S02]  /*116430*/  @P1 STG.E.U8 desc[UR22][R10.64], R9 ;  /* 0x000000090a001986 */ /* 0x0081e4000c101116 */
        /* <DEDUP_REMOVED lines=8> */
[C---:B------:R-:W-:Y:S02]  /*1164c0*/  LOP3.LUT P3, RZ, R7.reuse, 0x10000000, RZ, 0xc0, !PT ;  /* 0x1000000007ff7812 */ /* 0x040fe4000786c0ff */
[C---:B------:R-:W-:Y:S02]  /*1164d0*/  LOP3.LUT P4, RZ, R7.reuse, 0x20000000, RZ, 0xc0, !PT ;  /* 0x2000000007ff7812 */ /* 0x040fe4000788c0ff */
[----:B------:R-:W-:Y:S02]  /*1164e0*/  LOP3.LUT P5, RZ, R7, 0x40000000, RZ, 0xc0, !PT ;  /* 0x4000000007ff7812 */ /* 0x000fe400078ac0ff */
[----:B--2---:R-:W-:Y:S01]  /*1164f0*/  PRMT R9, R25, 0x7770, RZ ;  /* 0x0000777019097816 */ /* 0x004fe200000000ff */
[----:B------:R-:W2:Y:S04]  /*116500*/  LDL.LU.64 R2, [R1+0x3b30] ;  /* 0x003b300001027983 */ /* 0x000ea80000300a00 */
[----:B------:R0:W-:Y:S01]  /*116510*/  @P6 STG.E.U8 desc[UR22][R4.64], R9 ;  /* 0x0000000904006986 */ /* 0x0001e2000c101116 */
[----:B------:R-:W-:-:S03]  /*116520*/  LOP3.LUT P6, RZ, R7, 0x80000000, RZ, 0xc0, !PT ;  /* 0x8000000007ff7812 */ /* 0x000fc600078cc0ff */
[----:B------:R-:W3:Y:S01]  /*116530*/  LDL.LU.64 R6, [R1+0x3b50] ;  /* 0x003b500001067983 */ /* 0x000ee20000300a00 */
[----:B0-----:R-:W-:-:S03]  /*116540*/  PRMT R9, R25, 0x7771, RZ ;  /* 0x0000777119097816 */ /* 0x001fc600000000ff */
        /* <DEDUP_REMOVED lines=34> */
[----:B------:R-:W-:Y:S01]  /*116770*/  PRMT R9, R25, 0x7773, RZ ;  /* 0x0000777319097816 */ /* 0x000fe200000000ff */
[----:B------:R-:W4:Y:S01]  /*116780*/  LDL.LU.64 R28, [R1+0x3bb8] ;  /* 0x003bb800011c7983 */ /* 0x000f220000300a00 */
[----:B------:R-:W-:-:S09]  /*116790*/  LOP3.LUT R16, R16, 0xffbfffff, RZ, 0xc0, !PT ;  /* 0xffbfffff10107812 */ /* 0x000fd200078ec0ff */
[----:B------:R-:W-:Y:S02]  /*1167a0*/  @P0 LOP3.LUT R16, R16, 0x400000, RZ, 0xfc, !PT ;  /* 0x0040000010100812 */ /* 0x000fe400078efcff */
[----:B------:R-:W-:Y:S02]  /*1167b0*/  LOP3.LUT P0, RZ, R24, 0x2, RZ, 0xc0, !PT ;  /* 0x0000000218ff7812 */ /* 0x000fe4000780c0ff */
[----:B------:R-:W-:Y:S01]  /*1167c0*/  LOP3.LUT R16, R16, 0xff7fffff, RZ, 0xc0, !PT ;  /* 0xff7fffff10107812 */ /* 0x000fe200078ec0ff */
[----:B------:R0:W-:Y:S10]  /*1167d0*/  @P5 STG.E.U8 desc[UR22][R4.64], R9 ;  /* 0x0000000904005986 */ /* 0x0001f4000c101116 */
[----:B------:R-:W-:-:S02]  /*1167e0*/  @P0 LOP3.LUT R16, R16, 0x800000, RZ, 0xfc, !PT ;  /* 0x0080000010100812 */ /* 0x000fc400078efcff */
[----:B------:R-:W-:Y:S02]  /*1167f0*/  LOP3.LUT P0, RZ, R24, 0x1, RZ, 0xc0, !PT ;  /* 0x0000000118ff7812 */ /* 0x000fe4000780c0ff */
[C---:B0-----:R-:W-:Y:S01]  /*116800*/  PRMT R9, R8.reuse, 0x7770, RZ ;  /* 0x0000777008097816 */ /* 0x041fe200000000ff */
[----:B------:R-:W4:Y:S04]  /*116810*/  LDL.LU R4, [R1+0x4cc] ;  /* 0x0004cc0001047983 */ /* 0x000f280000300800 */
[----:B------:R-:W4:Y:S04]  /*116820*/  LDL.LU.64 R12, [R1+0x3b98] ;  /* 0x003b9800010c7983 */ /* 0x000f280000300a00 */
[----:B------:R-:W4:Y:S04]  /*116830*/  LDL.LU.64 R18, [R1+0x3bb0] ;  /* 0x003bb00001127983 */ /* 0x000f280000300a00 */
[----:B------:R-:W4:Y:S04]  /*116840*/  LDL.LU R5, [R1+0x4ac] ;  /* 0x0004ac0001057983 */ /* 0x000f280000300800 */
[----:B------:R0:W-:Y:S04]  /*116850*/  @P6 STG.E.U8 desc[UR22][R22.64], R9 ;  /* 0x0000000916006986 */ /* 0x0001e8000c101116 */
[----:B------:R-:W4:Y:S04]  /*116860*/  LDL.LU.64 R10, [R1+0x3bd0] ;  /* 0x003bd000010a7983 */ /* 0x000f280000300a00 */
[----:B------:R-:W4:Y:S01]  /*116870*/  LDL.LU.64 R20, [R1+0x3be0] ;  /* 0x003be00001147983 */ /* 0x000f220000300a00 */
[----:B0-----:R-:W-:-:S03]  /*116880*/  PRMT R9, R8, 0x7771, RZ ;  /* 0x0000777108097816 */ /* 0x001fc600000000ff */
[----:B------:R-:W4:Y:S04]  /*116890*/  LDL.LU.64 R22, [R1+0x3bc8] ;  /* 0x003bc80001167983 */ /* 0x000f280000300a00 */
[----:B------:R0:W-:Y:S01]  /*1168a0*/  @P0 STG.E.U8 desc[UR22][R26.64], R9 ;  /* 0x000000091a000986 */ /* 0x0001e2000c101116 */
[----:B------:R-:W-:Y:S02]  /*1168b0*/  LOP3.LUT P0, RZ, R16, 0x800000, RZ, 0xc0, !PT ;  /* 0x0080000010ff7812 */ /* 0x000fe4000780c0ff */
        /* <DEDUP_REMOVED lines=45> */
[----:B------:R-:W4:Y:S04]  /*116b90*/  LDL.LU.64 R4, [R1+0x3c08] ;  /* 0x003c080001047983 */ /* 0x000f280000300a00 */
[----:B------:R-:W4:Y:S04]  /*116ba0*/  LDL.LU.64 R22, [R1+0x3c18] ;  /* 0x003c180001167983 */ /* 0x000f280000300a00 */
[----:B------:R-:W2:Y:S01]  /*116bb0*/  LDL.LU R25, [R1+0x490] ;  /* 0x0004900001197983 */ /* 0x000ea20000300800 */
[----:B------:R-:W-:-:S02]  /*116bc0*/  LOP3.LUT P6, RZ, R24, 0x4000, RZ, 0xc0, !PT ;  /* 0x0000400018ff7812 */ /* 0x000fc400078cc0ff */
[C---:B------:R-:W-:Y:S02]  /*116bd0*/  LOP3.LUT P3, RZ, R24.reuse, 0x8000, RZ, 0xc0, !PT ;  /* 0x0000800018ff7812 */ /* 0x040fe4000786c0ff */
[----:B------:R-:W-:-:S09]  /*116be0*/  LOP3.LUT P4, RZ, R24, 0x10000, RZ, 0xc0, !PT ;  /* 0x0001000018ff7812 */ /* 0x000fd2000788c0ff */
[----:B---3--:R0:W-:Y:S04]  /*116bf0*/  @P6 STG.E.U8 desc[UR22][R6.64], R9 ;  /* 0x0000000906006986 */ /* 0x0081e8000c101116 */
[----:B0-----:R-:W3:Y:S04]  /*116c00*/  LDL.LU.64 R6, [R1+0x3c28] ;  /* 0x003c280001067983 */ /* 0x001ee80000300a00 */
[----:B------:R-:W3:Y:S04]  /*116c10*/  LDL.LU.64 R26, [R1+0x3bc0] ;  /* 0x003bc000011a7983 */ /* 0x000ee80000300a00 */
[----:B------:R-:W3:Y:S04]  /*116c20*/  LDL.LU R17, [R1+0x470] ;  /* 0x0004700001117983 */ /* 0x000ee80000300800 */
[----:B------:R-:W3:Y:S01]  /*116c30*/  LDL.LU R8, [R1+0x2f4] ;  /* 0x0002f40001087983 */ /* 0x000ee20000300800 */
[----:B--2---:R-:W-:-:S05]  /*116c40*/  PRMT R9, R25, 0x7770, RZ ;  /* 0x0000777019097816 */ /* 0x004fca00000000ff */
[----:B------:R0:W-:Y:S02]  /*116c50*/  @P3 STG.E.U8 desc[UR22][R2.64], R9 ;  /* 0x0000000902003986 */ /* 0x0001e4000c101116 */
[----:B0-----:R-:W-:Y:S02]  /*116c60*/  PRMT R9, R25, 0x7771, RZ ;  /* 0x0000777119097816 */ /* 0x001fe400000000ff */
[----:B------:R-:W2:Y:S04]  /*116c70*/  LDL.LU.64 R2, [R1+0x3bf0] ;  /* 0x003bf00001027983 */ /* 0x000ea80000300a00 */
[----:B----4-:R0:W-:Y:S04]  /*116c80*/  @P4 STG.E.U8 desc[UR22][R4.64], R9 ;  /* 0x0000000904004986 */ /* 0x0101e8000c101116 */
[----:B0-----:R-:W4:Y:S04]  /*116c90*/  LDL.LU.64 R4, [R1+0x3c20] ;  /* 0x003c200001047983 */ /* 0x001f280000300a00 */
        /* <DEDUP_REMOVED lines=40> */
[----:B------:R-:W3:Y:S04]  /*116f20*/  LDL.LU.64 R10, [R1+0x3ac0] ;  /* 0x003ac000010a7983 */ /* 0x000ee80000300a00 */
[----:B------:R-:W3:Y:S01]  /*116f30*/  LDL.LU.64 R20, [R1+0x3af0] ;  /* 0x003af00001147983 */ /* 0x000ee20000300a00 */
[----:B------:R-:W-:-:S03]  /*116f40*/  LOP3.LUT P1, RZ, R24, 0x10000000, RZ, 0xc0, !PT ;  /* 0x1000000018ff7812 */ /* 0x000fc6000782c0ff */
[----:B------:R0:W-:Y:S01]  /*116f50*/  @P0 STG.E.U8 desc[UR22][R26.64], R9 ;  /* 0x000000091a000986 */ /* 0x0001e2000c101116 */
[----:B------:R-:W-:Y:S02]  /*116f60*/  LOP3.LUT P0, RZ, R16, 0x8000, RZ, 0xc0, !PT ;  /* 0x0000800010ff7812 */ /* 0x000fe4000780c0ff */
[C---:B------:R-:W-:Y:S02]  /*116f70*/  LOP3.LUT P2, RZ, R24.reuse, 0x20000000, RZ, 0xc0, !PT ;  /* 0x2000000018ff7812 */ /* 0x040fe4000784c0ff */
[C---:B------:R-:W-:Y:S02]  /*116f80*/  LOP3.LUT P3, RZ, R24.reuse, 0x40000000, RZ, 0xc0, !PT ;  /* 0x4000000018ff7812 */ /* 0x040fe4000786c0ff */
[----:B------:R-:W-:Y:S01]  /*116f90*/  LOP3.LUT P4, RZ, R24, 0x80000000, RZ, 0xc0, !PT ;  /* 0x8000000018ff7812 */ /* 0x000fe2000788c0ff */
[----:B------:R-:W3:Y:S04]  /*116fa0*/  LDL.LU.64 R22, [R1+0x3b28] ;  /* 0x003b280001167983 */ /* 0x000ee80000300a00 */
[----:B------:R-:W3:Y:S04]  /*116fb0*/  LDL.LU.64 R24, [R1+0x3b68] ;  /* 0x003b680001187983 */ /* 0x000ee80000300a00 */
[----:B------:R-:W3:Y:S01]  /*116fc0*/  LDL.LU R7, [R1+0x498] ;  /* 0x0004980001077983 */ /* 0x000ee20000300800 */
[----:B0-----:R-:W-:-:S03]  /*116fd0*/  PRMT R9, R17, 0x7771, RZ ;  /* 0x0000777111097816 */ /* 0x001fc600000000ff */
[----:B------:R-:W3:Y:S04]  /*116fe0*/  LDL.LU.64 R26, [R1+0x3a50] ;  /* 0x003a5000011a7983 */ /* 0x000ee80000300a00 */
[----:B--2---:R0:W-:Y:S01]  /*116ff0*/  @P0 STG.E.U8 desc[UR22][R2.64], R9 ;  /* 0x0000000902000986 */ /* 0x0041e2000c101116 */
[C---:B------:R-:W-:Y:S02]  /*117000*/  LOP3.LUT P0, RZ, R16.reuse, 0x4000, RZ, 0xc0, !PT ;  /* 0x0000400010ff7812 */ /* 0x040fe4000780c0ff */
        /* <DEDUP_REMOVED lines=9> */
[----:B------:R-:W-:Y:S02]  /*1170a0*/  PRMT R9, R0, 0x7770, RZ ;  /* 0x0000777000097816 */ /* 0x000fe400000000ff */
[C---:B------:R-:W-:Y:S02]  /*1170b0*/  LOP3.LUT P5, RZ, R8.reuse, 0x1, RZ, 0xc0, !PT ;  /* 0x0000000108ff7812 */ /* 0x040fe400078ac0ff */
[----:B------:R-:W-:-:S07]  /*1170c0*/  LOP3.LUT P6, RZ, R8, 0x2, RZ, 0xc0, !PT ;  /* 0x0000000208ff7812 */ /* 0x000fce00078cc0ff */
        /* <DEDUP_REMOVED lines=16> */
[----:B------:R-:W3:Y:S04]  /*1171d0*/  LDL.LU.64 R20, [R1+0x3ae8] ;  /* 0x003ae80001147983 */ /* 0x000ee80000300a00 */
        /* <DEDUP_REMOVED lines=15> */
[----:B------:R-:W-:Y:S01]  /*1172d0*/  PRMT R9, R7, 0x7773, RZ ;  /* 0x0000777307097816 */ /* 0x000fe200000000ff */
[----:B------:R-:W4:Y:S04]  /*1172e0*/  LDL.LU.64 R26, [R1+0x3a68] ;  /* 0x003a6800011a7983 */ /* 0x000f280000300a00 */
[----:B------:R-:W4:Y:S04]  /*1172f0*/  LDL.LU.64 R2, [R1+0x3950] ;  /* 0x0039500001027983 */ /* 0x000f280000300a00 */
[----:B------:R-:W4:Y:S04]  /*117300*/  LDL.LU R17, [R1+0x49c] ;  /* 0x00049c0001117983 */ /* 0x000f280000300800 */
[----:B---3--:R2:W-:Y:S02]  /*117310*/  @P3 STG.E.U8 desc[UR22][R20.64], R9 ;  /* 0x0000000914003986 */ /* 0x0085e4000c101116 */
[----:B--2---:R-:W-:-:S05]  /*117320*/  PRMT R9, R6, 0x7770, RZ ;  /* 0x0000777006097816 */ /* 0x004fca00000000ff */
[----:B------:R0:W-:Y:S04]  /*117330*/  @P4 STG.E.U8 desc[UR22][R4.64], R9 ;  /* 0x0000000904004986 */ /* 0x0001e8000c101116 */
[----:B0-----:R-:W2:Y:S04]  /*117340*/  LDL.LU.64 R4, [R1+0x3980] ;  /* 0x0039800001047983 */ /* 0x001ea80000300a00 */
[----:B------:R-:W3:Y:S04]  /*117350*/  LDL.LU R19, [R1+0x47c] ;  /* 0x00047c0001137983 */ /* 0x000ee80000300800 */
[----:B---3--:R0:W-:Y:S04]  /*117360*/  STL [R1+0x5788], R19 ;  /* 0x0057881301007387 */ /* 0x0081e80000100800 */
        /* <DEDUP_REMOVED lines=28> */
[----:B------:R-:W3:Y:S04]  /*117530*/  LDL.LU R7, [R1+0x480] ;  /* 0x0004800001077983 */ /* 0x000ee80000300800 */
[----:B------:R-:W3:Y:S04]  /*117540*/  LDL.LU.64 R12, [R1+0x3938] ;  /* 0x00393800010c7983 */ /* 0x000ee80000300a00 */
[----:B------:R-:W3:Y:S04]  /*117550*/  LDL.LU.64 R10, [R1+0x3978] ;  /* 0x00397800010a7983 */ /* 0x000ee80000300a00 */
[----:B------:R-:W3:Y:S01]  /*117560*/  LDL.LU.64 R20, [R1+0x3850] ;  /* 0x0038500001147983 */ /* 0x000ee20000300a00 */
[----:B------:R-:W-:-:S02]  /*117570*/  @P0 LOP3.LUT R16, R16, 0x40, RZ, 0xfc, !PT ;  /* 0x0000004010100812 */ /* 0x000fc400078efcff */
[----:B------:R-:W-:Y:S02]  /*117580*/  LOP3.LUT P0, RZ, R8, 0x80, RZ, 0xc0, !PT ;  /* 0x0000008008ff7812 */ /* 0x000fe4000780c0ff */
[----:B------:R-:W-:Y:S01]  /*117590*/  LOP3.LUT R16, R16, 0xffffff7f, RZ, 0xc0, !PT ;  /* 0xffffff7f10107812 */ /* 0x000fe200078ec0ff */
[----:B----4-:R0:W-:Y:S10]  /*1175a0*/  @P5 STG.E.U8 desc[UR22][R22.64], R9 ;  /* 0x0000000916005986 */ /* 0x0101f4000c101116 */
        /* <DEDUP_REMOVED lines=23> */
[----:B------:R-:W-:Y:S01]  /*117720*/  PRMT R9, R17, 0x7773, RZ ;  /* 0x0000777311097816 */ /* 0x000fe200000000ff */
[----:B------:R-:W2:Y:S04]  /*117730*/  LDL.LU R0, [R1+0x2f8] ;  /* 0x0002f80001007983 */ /* 0x000ea80000300800 */
[----:B------:R-:W2:Y:S06]  /*117740*/  LDL.LU R17, [R1+0x578c] ;  /* 0x00578c0001117983 */ /* 0x000eac0000300800 */
[----:B---3--:R0:W-:Y:S04]  /*117750*/  @P0 STG.E.U8 desc[UR22][R18.64], R9 ;  /* 0x0000000912000986 */ /* 0x0081e8000c101116 */
[----:B0-----:R-:W3:Y:S01]  /*117760*/  LDL.LU R19, [R1+0x5788] ;  /* 0x0057880001137983 */ /* 0x001ee20000300800 */
[----:B------:R-:W-:-:S02]  /*117770*/  LOP3.LUT P0, RZ, R16, 0x8, RZ, 0xc0, !PT ;  /* 0x0000000810ff7812 */ /* 0x000fc4000780c0ff */
[C---:B------:R-:W-:Y:S02]  /*117780*/  LOP3.LUT P1, RZ, R8.reuse, 0x8000, RZ, 0xc0, !PT ;  /* 0x0000800008ff7812 */ /* 0x040fe4000782c0ff */
[C---:B------:R-:W-:Y:S02]  /*117790*/  LOP3.LUT P2, RZ, R8.reuse, 0x10000, RZ, 0xc0, !PT ;  /* 0x0001000008ff7812 */ /* 0x040fe4000784c0ff */
[C---:B------:R-:W-:Y:S02]  /*1177a0*/  LOP3.LUT P3, RZ, R8.reuse, 0x20000, RZ, 0xc0, !PT ;  /* 0x0002000008ff7812 */ /* 0x040fe4000786c0ff */
[C---:B------:R-:W-:Y:S02]  /*1177b0*/  LOP3.LUT P4, RZ, R8.reuse, 0x40000, RZ, 0xc0, !PT ;  /* 0x0004000008ff7812 */ /* 0x040fe4000788c0ff */
[C---:B------:R-:W-:Y:S02]  /*1177c0*/  LOP3.LUT P5, RZ, R8.reuse, 0x80000, RZ, 0xc0, !PT ;  /* 0x0008000008ff7812 */ /* 0x040fe400078ac0ff */
[----:B------:R-:W-:-:S02]  /*1177d0*/  LOP3.LUT P6, RZ, R8, 0x100000, RZ, 0xc0, !PT ;  /* 0x0010000008ff7812 */ /* 0x000fc400078cc0ff */
[----:B---3--:R-:W-:-:S05]  /*1177e0*/  PRMT R9, R19, 0x7770, RZ ;  /* 0x0000777013097816 */ /* 0x008fca00000000ff */
        /* <DEDUP_REMOVED lines=13> */
[----:B----4-:R0:W-:Y:S02]  /*1178c0*/  @P2 STG.E.U8 desc[UR22][R22.64], R9 ;  /* 0x0000000916002986 */ /* 0x0101e4000c101116 */
        /* <DEDUP_REMOVED lines=61> */
[----:B------:R-:W4:Y:S04]  /*117ca0*/  LDL.LU R6, [R1+0x468] ;  /* 0x0004680001067983 */ /* 0x000f280000300800 */
[----:B------:R-:W4:Y:S04]  /*117cb0*/  LDL.LU.64 R10, [R1+0x36d8] ;  /* 0x0036d800010a7983 */ /* 0x000f280000300a00 */
[----:B------:R-:W4:Y:S04]  /*117cc0*/  LDL.LU.64 R20, [R1+0x3718] ;  /* 0x0037180001147983 */ /* 0x000f280000300a00 */
[----:B------:R-:W4:Y:S04]  /*117cd0*/  LDL.LU.64 R22, [R1+0x35f0] ;  /* 0x0035f00001167983 */ /* 0x000f280000300a00 */
[----:B------:R0:W-:Y:S02]  /*117ce0*/  @P6 STG.E.U8 desc[UR22][R24.64], R9 ;  /* 0x0000000918006986 */ /* 0x0001e4000c101116 */
[----:B0-----:R-:W-:-:S02]  /*117cf0*/  PRMT R9, R7, 0x7772, RZ ;  /* 0x0000777207097816 */ /* 0x001fc400000000ff */
[----:B------:R-:W4:Y:S04]  /*117d00*/  LDL.LU.64 R24, [R1+0x3620] ;  /* 0x0036200001187983 */ /* 0x000f280000300a00 */
[----:B------:R0:W-:Y:S01]  /*117d10*/  @P0 STG.E.U8 desc[UR22][R26.64], R9 ;  /* 0x000000091a000986 */ /* 0x0001e2000c101116 */
[----:B------:R-:W-:Y:S02]  /*117d20*/  LOP3.LUT P0, RZ, R17, 0x80000000, RZ, 0xc0, !PT ;  /* 0x8000000011ff7812 */ /* 0x000fe4000780c0ff */
        /* <DEDUP_REMOVED lines=193> */
[----:B------:R-:W-:Y:S02]  /*118940*/  LOP3.LUT R17, R17, 0xffffbfff, RZ, 0xc0, !PT ;  /* 0xffffbfff11117812 */ /* 0x000fe400078ec0ff */
[----:B------:R-:W-:-:S09]  /*118950*/  LOP3.LUT P5, RZ, R0, 0x20000000, RZ, 0xc0, !PT ;  /* 0x2000000000ff7812 */ /* 0x000fd200078ac0ff */
[----:B------:R-:W-:Y:S02]  /*118960*/  @P0 LOP3.LUT R17, R17, 0x4000, RZ, 0xfc, !PT ;  /* 0x0000400011110812 */ /* 0x000fe400078efcff */
[----:B------:R-:W-:Y:S02]  /*118970*/  LOP3.LUT P0, RZ, R6, 0x1, RZ, 0xc0, !PT ;  /* 0x0000000106ff7812 */ /* 0x000fe4000780c0ff */
        /* <DEDUP_REMOVED lines=80> */
[----:B------:R0:W-:Y:S04]  /*118e80*/  @P4 STG.E.U8 desc[UR22][R4.64], R9 ;  /* 0x0000000904004986 */ /* 0x0001e8000c101116 */
[----:B0-----:R-:W2:Y:S04]  /*118e90*/  LDL.LU.64 R4, [R1+0xea8] ;  /* 0x000ea80001047983 */ /* 0x001ea80000300a00 */
        /* <DEDUP_REMOVED lines=25> */
[----:B------:R-:W-:Y:S01]  /*119030*/  PRMT R9, R7, 0x7771, RZ ;  /* 0x0000777107097816 */ /* 0x000fe200000000ff */
[----:B------:R-:W4:Y:S04]  /*119040*/  LDL.LU R8, [R1+0x444] ;  /* 0x0004440001087983 */ /* 0x000f280000300800 */
[----:B------:R-:W4:Y:S04]  /*119050*/  LDL.LU.64 R14, [R1+0xe60] ;  /* 0x000e6000010e7983 */ /* 0x000f280000300a00 */
[----:B------:R-:W4:Y:S01]  /*119060*/  LDL.LU.64 R28, [R1+0xe70] ;  /* 0x000e7000011c7983 */ /* 0x000f220000300a00 */
[----:B------:R-:W-:-:S02]  /*119070*/  LOP3.LUT P1, RZ, R6, 0x8000000, RZ, 0xc0, !PT ;  /* 0x0800000006ff7812 */ /* 0x000fc4000782c0ff */
[C---:B------:R-:W-:Y:S02]  /*119080*/  LOP3.LUT P2, RZ, R6.reuse, 0x10000000, RZ, 0xc0, !PT ;  /* 0x1000000006ff7812 */ /* 0x040fe4000784c0ff */
[C---:B------:R-:W-:Y:S02]  /*119090*/  LOP3.LUT P3, RZ, R6.reuse, 0x20000000, RZ, 0xc0, !PT ;  /* 0x2000000006ff7812 */ /* 0x040fe4000786c0ff */
[C---:B------:R-:W-:Y:S01]  /*1190a0*/  LOP3.LUT P4, RZ, R6.reuse, 0x40000000, RZ, 0xc0, !PT ;  /* 0x4000000006ff7812 */ /* 0x040fe2000788c0ff */
[----:B------:R-:W4:Y:S01]  /*1190b0*/  LDL.LU.64 R12, [R1+0xe80] ;  /* 0x000e8000010c7983 */ /* 0x000f220000300a00 */
[----:B------:R-:W-:Y:S02]  /*1190c0*/  @P0 LOP3.LUT R17, R17, 0x40, RZ, 0xfc, !PT ;  /* 0x0000004011110812 */ /* 0x000fe400078efcff */
        /* <DEDUP_REMOVED lines=12> */
[----:B------:R-:W-:Y:S02]  /*119190*/  LOP3.LUT P0, RZ, R17, 0x40, RZ, 0xc0, !PT ;  /* 0x0000004011ff7812 */ /* 0x000fe4000780c0ff */
[----:B------:R-:W-:Y:S02]  /*1191a0*/  LOP3.LUT P5, RZ, R6, 0x80000000, RZ, 0xc0, !PT ;  /* 0x8000000006ff7812 */ /* 0x000fe400078ac0ff */
[----:B------:R-:W3:Y:S04]  /*1191b0*/  LDL.LU R6, [R1+0x424] ;  /* 0x0004240001067983 */ /* 0x000ee80000300800 */
[----:B------:R-:W3:Y:S04]  /*1191c0*/  LDL.LU.64 R10, [R1+0xea0] ;  /* 0x000ea000010a7983 */ /* 0x000ee80000300a00 */
[----:B------:R-:W3:Y:S04]  /*1191d0*/  LDL.LU.64 R20, [R1+0xe30] ;  /* 0x000e300001147983 */ /* 0x000ee80000300a00 */
[----:B------:R-:W3:Y:S04]  /*1191e0*/  LDL.LU.64 R22, [R1+0xe40] ;  /* 0x000e400001167983 */ /* 0x000ee80000300a00 */
[----:B------:R-:W3:Y:S04]  /*1191f0*/  LDL.LU.64 R24, [R1+0xe58] ;  /* 0x000e580001187983 */ /* 0x000ee80000300a00 */
[----:B------:R-:W3:Y:S04]  /*119200*/  LDL.LU R7, [R1+0x448] ;  /* 0x0004480001077983 */ /* 0x000ee80000300800 */
[----:B------:R-:W3:Y:S01]  /*119210*/  LDL.LU.64 R26, [R1+0xe68] ;  /* 0x000e6800011a7983 */ /* 0x000ee20000300a00 */
[----:B0-----:R-:W-:-:S03]  /*119220*/  PRMT R9, R16, 0x7771, RZ ;  /* 0x0000777110097816 */ /* 0x001fc600000000ff */
[----:B------:R-:W3:Y:S04]  /*119230*/  LDL.LU.64 R2, [R1+0xdf8] ;  /* 0x000df80001027983 */ /* 0x000ee80000300a00 */
[----:B--2---:R0:W-:Y:S01]  /*119240*/  @P0 STG.E.U8 desc[UR22][R4.64], R9 ;  /* 0x0000000904000986 */ /* 0x0041e2000c101116 */
[C---:B------:R-:W-:Y:S02]  /*119250*/  LOP3.LUT P0, RZ, R17.reuse, 0x20, RZ, 0xc0, !PT ;  /* 0x0000002011ff7812 */ /* 0x040fe4000780c0ff */
[----:B0-----:R-:W-:Y:S01]  /*119260*/  PRMT R9, R16, 0x7772, RZ ;  /* 0x0000777210097816 */ /* 0x001fe200000000ff */
[----:B------:R-:W2:Y:S10]  /*119270*/  LDL.LU.64 R4, [R1+0xe08] ;  /* 0x000e080001047983 */ /* 0x000eb40000300a00 */
[----:B----4-:R0:W-:Y:S04]  /*119280*/  @P0 STG.E.U8 desc[UR22][R18.64], R9 ;  /* 0x0000000912000986 */ /* 0x0101e8000c101116 */
[----:B0-----:R-:W4:Y:S01]  /*119290*/  LDL.LU.64 R18, [R1+0x5758] ;  /* 0x0057580001127983 */ /* 0x001f220000300a00 */
[----:B------:R-:W-:-:S02]  /*1192a0*/  LOP3.LUT P0, RZ, R17, 0x10, RZ, 0xc0, !PT ;  /* 0x0000001011ff7812 */ /* 0x000fc4000780c0ff */
[----:B------:R-:W-:-:S11]  /*1192b0*/  PRMT R9, R16, 0x7773, RZ ;  /* 0x0000777310097816 */ /* 0x000fd600000000ff */
        /* <DEDUP_REMOVED lines=13> */
[----:B---3--:R0:W-:Y:S04]  /*119390*/  @P0 STG.E.U8 desc[UR22][R10.64], R9 ;  /* 0x000000090a000986 */ /* 0x0081e8000c101116 */
[----:B0-----:R-:W3:Y:S01]  /*1193a0*/  LDL.LU.64 R10, [R1+0xe28] ;  /* 0x000e2800010a7983 */ /* 0x001ee20000300a00 */
[----:B------:R-:W-:-:S05]  /*1193b0*/  PRMT R9, R6, 0x7770, RZ ;  /* 0x0000777006097816 */ /* 0x000fca00000000ff */
[----:B------:R0:W-:Y:S02]  /*1193c0*/  @P1 STG.E.U8 desc[UR22][R20.64], R9 ;  /* 0x0000000914001986 */ /* 0x0001e4000c101116 */
[----:B0-----:R-:W-:-:S05]  /*1193d0*/  PRMT R9, R6, 0x7771, RZ ;  /* 0x0000777106097816 */ /* 0x001fca00000000ff */
[----:B------:R0:W-:Y:S01]  /*1193e0*/  @P2 STG.E.U8 desc[UR22][R22.64], R9 ;  /* 0x0000000916002986 */ /* 0x0001e2000c101116 */
[----:B------:R-:W-:Y:S02]  /*1193f0*/  LOP3.LUT P6, RZ, R0, 0x1, RZ, 0xc0, !PT ;  /* 0x0000000100ff7812 */ /* 0x000fe400078cc0ff */
[----:B0-----:R-:W-:Y:S01]  /*119400*/  PRMT R9, R6, 0x7772, RZ ;  /* 0x0000777206097816 */ /* 0x001fe200000000ff */
[----:B------:R-:W4:Y:S04]  /*119410*/  LDL.LU.64 R22, [R1+0xe48] ;  /* 0x000e480001167983 */ /* 0x000f280000300a00 */
[----:B------:R0:W-:Y:S01]  /*119420*/  @P3 STG.E.U8 desc[UR22][R24.64], R9 ;  /* 0x0000000918003986 */ /* 0x0001e2000c101116 */
[----:B------:R-:W-:Y:S02]  /*119430*/  LOP3.LUT P3, RZ, R0, 0x2, RZ, 0xc0, !PT ;  /* 0x0000000200ff7812 */ /* 0x000fe4000786c0ff */
[----:B0-----:R-:W-:-:S05]  /*119440*/  PRMT R9, R6, 0x7773, RZ ;  /* 0x0000777306097816 */ /* 0x001fca00000000ff */
[----:B------:R0:W-:Y:S02]  /*119450*/  @P4 STG.E.U8 desc[UR22][R26.64], R9 ;  /* 0x000000091a004986 */ /* 0x0001e4000c101116 */
[----:B0-----:R-:W-:-:S05]  /*119460*/  PRMT R9, R7, 0x7770, RZ ;  /* 0x0000777007097816 */ /* 0x001fca00000000ff */
[----:B------:R0:W-:Y:S02]  /*119470*/  @P5 STG.E.U8 desc[UR22][R2.64], R9 ;  /* 0x0000000902005986 */ /* 0x0001e4000c101116 */
[C---:B0-----:R-:W-:Y:S02]  /*119480*/  PRMT R9, R7.reuse, 0x7771, RZ ;  /* 0x0000777107097816 */ /* 0x041fe400000000ff */
        /* <DEDUP_REMOVED lines=8> */
[----:B---3--:R0:W-:Y:S02]  /*119510*/  @P3 STG.E.U8 desc[UR22][R10.64], R9 ;  /* 0x000000090a003986 */ /* 0x0081e4000c101116 */
[----:B0-----:R-:W-:-:S02]  /*119520*/  PRMT R9, R7, 0x7773, RZ ;  /* 0x0000777307097816 */ /* 0x001fc400000000ff */
[----:B------:R-:W3:Y:S04]  /*119530*/  LDL.LU.64 R6, [R1+0xd98] ;  /* 0x000d980001067983 */ /* 0x000ee80000300a00 */
        /* <DEDUP_REMOVED lines=25> */
[----:B------:R-:W-:Y:S02]  /*1196d0*/  LOP3.LUT R18, R18, 0xbfffffff, RZ, 0xc0, !PT ;  /* 0xbfffffff12127812 */ /* 0x000fe400078ec0ff */
[----:B------:R-:W-:-:S07]  /*1196e0*/  LOP3.LUT P5, RZ, R0, 0x8, RZ, 0xc0, !PT ;  /* 0x0000000800ff7812 */ /* 0x000fce00078ac0ff */
[----:B------:R-:W-:Y:S02]  /*1196f0*/  @P0 LOP3.LUT R18, R18, 0x40000000, RZ, 0xfc, !PT ;  /* 0x4000000012120812 */ /* 0x000fe400078efcff */
[C---:B------:R-:W-:Y:S02]  /*119700*/  LOP3.LUT P0, RZ, R0.reuse, 0x40, RZ, 0xc0, !PT ;  /* 0x0000004000ff7812 */ /* 0x040fe4000780c0ff */
[----:B------:R-:W-:Y:S01]  /*119710*/  LOP3.LUT P6, RZ, R0, 0x10, RZ, 0xc0, !PT ;  /* 0x0000001000ff7812 */ /* 0x000fe200078cc0ff */
[----:B------:R0:W-:Y:S01]  /*119720*/  @P4 STG.E.U8 desc[UR22][R22.64], R9 ;  /* 0x0000000916004986 */ /* 0x0001e2000c101116 */
[----:B------:R-:W-:Y:S02]  /*119730*/  LOP3.LUT R18, R18, 0x7fffffff, RZ, 0xc0, !PT ;  /* 0x7fffffff12127812 */ /* 0x000fe400078ec0ff */
[----:B0-----:R-:W-:-:S07]  /*119740*/  PRMT R9, R8, 0x7770, RZ ;  /* 0x0000777008097816 */ /* 0x001fce00000000ff */
[----:B------:R-:W-:Y:S02]  /*119750*/  @P0 LOP3.LUT R18, R18, 0x80000000, RZ, 0xfc, !PT ;  /* 0x8000000012120812 */ /* 0x000fe400078efcff */
[----:B------:R-:W-:Y:S01]  /*119760*/  LOP3.LUT P0, RZ, R0, 0x20, RZ, 0xc0, !PT ;  /* 0x0000002000ff7812 */ /* 0x000fe2000780c0ff */
[----:B------:R0:W-:Y:S02]  /*119770*/  @P5 STG.E.U8 desc[UR22][R2.64], R9 ;  /* 0x0000000902005986 */ /* 0x0001e4000c101116 */
[C---:B0-----:R-:W-:Y:S02]  /*119780*/  PRMT R9, R8.reuse, 0x7771, RZ ;  /* 0x0000777108097816 */ /* 0x041fe400000000ff */
[----:B------:R-:W4:Y:S04]  /*119790*/  LDL.LU R2, [R1+0x42c] ;  /* 0x00042c0001027983 */ /* 0x000f280000300800 */
[----:B------:R-:W4:Y:S04]  /*1197a0*/  LDL.LU.64 R14, [R1+0xd68] ;  /* 0x000d6800010e7983 */ /* 0x000f280000300a00 */
[----:B------:R-:W4:Y:S04]  /*1197b0*/  LDL.LU.64 R28, [R1+0xd70] ;  /* 0x000d7000011c7983 */ /* 0x000f280000300a00 */
[----:B------:R-:W4:Y:S04]  /*1197c0*/  LDL.LU.64 R12, [R1+0xd90] ;  /* 0x000d9000010c7983 */ /* 0x000f280000300a00 */
[----:B------:R0:W-:Y:S04]  /*1197d0*/  @P6 STG.E.U8 desc[UR22][R24.64], R9 ;  /* 0x0000000918006986 */ /* 0x0001e8000c101116 */
[----:B------:R-:W4:Y:S04]  /*1197e0*/  LDL.LU.64 R10, [R1+0xda0] ;  /* 0x000da000010a7983 */ /* 0x000f280000300a00 */
[----:B------:R-:W4:Y:S04]  /*1197f0*/  LDL.LU R3, [R1+0x410] ;  /* 0x0004100001037983 */ /* 0x000f280000300800 */
        /* <DEDUP_REMOVED lines=14> */
[----:B------:R-:W3:Y:S04]  /*1198e0*/  LDL.LU.64 R6, [R1+0x3ec0] ;  /* 0x003ec00001067983 */ /* 0x000ee80000300a00 */
[----:B------:R-:W3:Y:S06]  /*1198f0*/  LDL.LU R21, [R1+0x3f0] ;  /* 0x0003f00001157983 */ /* 0x000eec0000300800 */
        /* <DEDUP_REMOVED lines=35> */
[----:B---3--:R-:W-:-:S05]  /*119b30*/  PRMT R9, R21, 0x7770, RZ ;  /* 0x0000777015097816 */ /* 0x008fca00000000ff */
[----:B------:R0:W-:Y:S04]  /*119b40*/  @P6 STG.E.U8 desc[UR22][R6.64], R9 ;  /* 0x0000000906006986 */ /* 0x0001e8000c101116 */
[----:B0-----:R-:W2:Y:S01]  /*119b50*/  LDL.LU.64 R6, [R1+0x3ec8] ;  /* 0x003ec80001067983 */ /* 0x001ea20000300a00 */
[----:B------:R-:W-:Y:S02]  /*119b60*/  LOP3.LUT P0, RZ, R8, 0x1, RZ, 0xc0, !PT ;  /* 0x0000000108ff7812 */ /* 0x000fe4000780c0ff */
[----:B------:R-:W-:Y:S02]  /*119b70*/  LOP3.LUT R18, R18, 0xfffeffff, RZ, 0xc0, !PT ;  /* 0xfffeffff12127812 */ /* 0x000fe400078ec0ff */
[----:B------:R-:W-:Y:S01]  /*119b80*/  LOP3.LUT P3, RZ, R0, 0x100000, RZ, 0xc0, !PT ;  /* 0x0010000000ff7812 */ /* 0x000fe2000786c0ff */
[----:B------:R-:W3:Y:S01]  /*119b90*/  LDL.LU.64 R22, [R1+0x3ed0] ;  /* 0x003ed00001167983 */ /* 0x000ee20000300a00 */
[----:B------:R-:W-:-:S03]  /*119ba0*/  PRMT R9, R21, 0x7771, RZ ;  /* 0x0000777115097816 */ /* 0x000fc600000000ff */
[----:B------:R-:W4:Y:S04]  /*119bb0*/  LDL.LU.64 R4, [R1+0x3ed8] ;  /* 0x003ed80001047983 */ /* 0x000f280000300a00 */
[----:B------:R-:W4:Y:S04]  /*119bc0*/  LDL.LU.64 R24, [R1+0x3ee0] ;  /* 0x003ee00001187983 */ /* 0x000f280000300a00 */
[----:B------:R-:W4:Y:S04]  /*119bd0*/  LDL.LU.64 R26, [R1+0x3ee8] ;  /* 0x003ee800011a7983 */ /* 0x000f280000300a00 */
[----:B------:R-:W4:Y:S04]  /*119be0*/  LDL.LU R19, [R1+0x414] ;  /* 0x0004140001137983 */ /* 0x000f280000300800 */
[----:B------:R-:W4:Y:S01]  /*119bf0*/  LDL.LU.64 R2, [R1+0x3ef0] ;  /* 0x003ef00001027983 */ /* 0x000f220000300a00 */
        /* <DEDUP_REMOVED lines=26> */
[----:B--2---:R0:W-:Y:S04]  /*119da0*/  @P3 STG.E.U8 desc[UR22][R6.64], R9 ;  /* 0x0000000906003986 */ /* 0x0041e8000c101116 */
[----:B0-----:R-:W2:Y:S04]  /*119db0*/  LDL.LU.64 R6, [R1+0x3ef8] ;  /* 0x003ef80001067983 */ /* 0x001ea80000300a00 */
[----:B------:R-:W2:Y:S04]  /*119dc0*/  LDL.LU R0, [R1+0x3f4] ;  /* 0x0003f40001007983 */ /* 0x000ea80000300800 */
[----:B------:R-:W2:Y:S01]  /*119dd0*/  LDL.LU.64 R16, [R1+0x3f08] ;  /* 0x003f080001107983 */ /* 0x000ea20000300a00 */
[----:B------:R-:W-:-:S05]  /*119de0*/  PRMT R9, R21, 0x7772, RZ ;  /* 0x0000777215097816 */ /* 0x000fca00000000ff */
[----:B---3--:R0:W-:Y:S02]  /*119df0*/  @P4 STG.E.U8 desc[UR22][R22.64], R9 ;  /* 0x0000000916004986 */ /* 0x0081e4000c101116 */
[----:B0-----:R-:W-:-:S05]  /*119e00*/  PRMT R9, R21, 0x7773, RZ ;  /* 0x0000777315097816 */ /* 0x001fca00000000ff */
[----:B----4-:R0:W-:Y:S02]  /*119e10*/  @P5 STG.E.U8 desc[UR22][R4.64], R9 ;  /* 0x0000000904005986 */ /* 0x0101e4000c101116 */
[----:B0-----:R-:W-:-:S05]  /*119e20*/  PRMT R9, R19, 0x7770, RZ ;  /* 0x0000777013097816 */ /* 0x001fca00000000ff */
[----:B------:R-:W-:Y:S04]  /*119e30*/  @P6 STG.E.U8 desc[UR22][R24.64], R9 ;  /* 0x0000000918006986 */ /* 0x000fe8000c101116 */
[----:B--2---:R0:W-:Y:S04]  /*119e40*/  STL.64 [R1+0x5738], R16 ;  /* 0x0057381001007387 */ /* 0x0041e80000100a00 */
[----:B0-----:R-:W2:Y:S01]  /*119e50*/  LDL.LU.64 R16, [R1+0x3f00] ;  /* 0x003f000001107983 */ /* 0x001ea20000300a00 */
[----:B------:R-:W-:-:S03]  /*119e60*/  PRMT R9, R19, 0x7771, RZ ;  /* 0x0000777113097816 */ /* 0x000fc600000000ff */
[----:B------:R-:W3:Y:S04]  /*119e70*/  LDL.LU.64 R14, [R1+0x3f10] ;  /* 0x003f1000010e7983 */ /* 0x000ee80000300a00 */
[----:B------:R-:W4:Y:S04]  /*119e80*/  LDL.LU.64 R28, [R1+0x3f18] ;  /* 0x003f1800011c7983 */ /* 0x000f280000300a00 */
[----:B------:R-:W4:Y:S04]  /*119e90*/  LDL.LU R4, [R1+0x418] ;  /* 0x0004180001047983 */ /* 0x000f280000300800 */
[----:B------:R0:W-:Y:S01]  /*119ea0*/  @P0 STG.E.U8 desc[UR22][R26.64], R9 ;  /* 0x000000091a000986 */ /* 0x0001e2000c101116 */
[----:B------:R-:W-:-:S03]  /*119eb0*/  LOP3.LUT P0, RZ, R18, 0x800000, RZ, 0xc0, !PT ;  /* 0x0080000012ff7812 */ /* 0x000fc6000780c0ff */
[----:B------:R-:W4:Y:S04]  /*119ec0*/  LDL.LU.64 R12, [R1+0x3f20] ;  /* 0x003f2000010c7983 */ /* 0x000f280000300a00 */
[----:B------:R-:W4:Y:S04]  /*119ed0*/  LDL.LU.64 R10, [R1+0x3f28] ;  /* 0x003f2800010a7983 */ /* 0x000f280000300a00 */
[----:B------:R-:W4:Y:S04]  /*119ee0*/  LDL.LU R5, [R1+0x3f8] ;  /* 0x0003f80001057983 */ /* 0x000f280000300800 */
[----:B------:R-:W4:Y:S04]  /*119ef0*/  LDL.LU.64 R20, [R1+0x3f30] ;  /* 0x003f300001147983 */ /* 0x000f280000300a00 */
        /* <DEDUP_REMOVED lines=37> */
[----:B0-----:R-:W-:Y:S02]  /*11a150*/  PRMT R9, R4, 0x7773, RZ ;  /* 0x0000777304097816 */ /* 0x001fe400000000ff */
        /* <DEDUP_REMOVED lines=10> */
[----:B0-----:R-:W3:Y:S04]  /*11a200*/  LDL.LU.64 R6, [R1+0x3f68] ;  /* 0x003f680001067983 */ /* 0x001ee80000300a00 */
[----:B------:R-:W4:Y:S04]  /*11a210*/  LDL.LU.64 R22, [R1+0x3f70] ;  /* 0x003f700001167983 */ /* 0x000f280000300a00 */
[----:B------:R-:W2:Y:S01]  /*11a220*/  LDL.LU R0, [R1+0x41c] ;  /* 0x00041c0001007983 */ /* 0x000ea20000300800 */
[----:B------:R-:W-:-:S02]  /*11a230*/  LOP3.LUT P3, RZ, R8, 0x80, RZ, 0xc0, !PT ;  /* 0x0000008008ff7812 */ /* 0x000fc4000786c0ff */
[----:B------:R-:W-:Y:S01]  /*11a240*/  LOP3.LUT P4, RZ, R8, 0x100, RZ, 0xc0, !PT ;  /* 0x0000010008ff7812 */ /* 0x000fe2000788c0ff */
[----:B------:R-:W4:Y:S04]  /*11a250*/  LDL.LU.64 R24, [R1+0x3f78] ;  /* 0x003f780001187983 */ /* 0x000f280000300a00 */
[----:B------:R-:W4:Y:S04]  /*11a260*/  LDL.LU.64 R26, [R1+0x3f80] ;  /* 0x003f8000011a7983 */ /* 0x000f280000300a00 */
[----:B------:R-:W4:Y:S04]  /*11a270*/  LDL.LU.64 R4, [R1+0x3f88] ;  /* 0x003f880001047983 */ /* 0x000f280000300a00 */
[----:B------:R-:W4:Y:S01]  /*11a280*/  LDL.LU R3, [R1+0x3fc] ;  /* 0x0003fc0001037983 */ /* 0x000f220000300800 */
[----:B--2---:R-:W-:-:S05]  /*11a290*/  PRMT R9, R0, 0x7770, RZ ;  /* 0x0000777000097816 */ /* 0x004fca00000000ff */
[----:B------:R0:W-:Y:S02]  /*11a2a0*/  @P3 STG.E.U8 desc[UR22][R20.64], R9 ;  /* 0x0000000914003986 */ /* 0x0001e4000c101116 */
[----:B0-----:R-:W-:-:S05]  /*11a2b0*/  PRMT R9, R0, 0x7771, RZ ;  /* 0x0000777100097816 */ /* 0x001fca00000000ff */
[----:B---3--:R0:W-:Y:S04]  /*11a2c0*/  @P4 STG.E.U8 desc[UR22][R6.64], R9 ;  /* 0x0000000906004986 */ /* 0x0081e8000c101116 */
        /* <DEDUP_REMOVED lines=31> */
[----:B------:R-:W3:Y:S04]  /*11a4c0*/  LDL.LU R2, [R1+0x3e0] ;  /* 0x0003e00001027983 */ /* 0x000ee80000300800 */
        /* <DEDUP_REMOVED lines=8> */
[----:B0-----:R-:W-:Y:S01]  /*11a550*/  PRMT R9, R0, 0x7773, RZ ;  /* 0x0000777300097816 */ /* 0x001fe200000000ff */
[----:B------:R-:W3:Y:S04]  /*11a560*/  LDL.LU.64 R22, [R1+0x3fd0] ;  /* 0x003fd00001167983 */ /* 0x000ee80000300a00 */
[----:B------:R-:W3:Y:S04]  /*11a570*/  LDL.LU R0, [R1+0x404] ;  /* 0x0004040001007983 */ /* 0x000ee80000300800 */
[----:B------:R0:W-:Y:S02]  /*11a580*/  @P6 STG.E.U8 desc[UR22][R24.64], R9 ;  /* 0x0000000918006986 */ /* 0x0001e4000c101116 */
[----:B0-----:R-:W-:-:S02]  /*11a590*/  PRMT R9, R3, 0x7770, RZ ;  /* 0x0000777003097816 */ /* 0x001fc400000000ff */
[----:B------:R-:W3:Y:S04]  /*11a5a0*/  LDL.LU.64 R24, [R1+0x3fd8] ;  /* 0x003fd80001187983 */ /* 0x000ee80000300a00 */
[----:B------:R0:W-:Y:S01]  /*11a5b0*/  @P0 STG.E.U8 desc[UR22][R26.64], R9 ;  /* 0x000000091a000986 */ /* 0x0001e2000c101116 */
[C---:B------:R-:W-:Y:S02]  /*11a5c0*/  LOP3.LUT P0, RZ, R18.reuse, 0x8000, RZ, 0xc0, !PT ;  /* 0x0000800012ff7812 */ /* 0x040fe4000780c0ff */
[----:B0-----:R-:W-:Y:S01]  /*11a5d0*/  PRMT R9, R3, 0x7771, RZ ;  /* 0x0000777103097816 */ /* 0x001fe200000000ff */
[----:B------:R-:W3:Y:S10]  /*11a5e0*/  LDL.LU.64 R26, [R1+0x3fe0] ;  /* 0x003fe000011a7983 */ /* 0x000ef40000300a00 */
[----:B------:R0:W-:Y:S01]  /*11a5f0*/  @P0 STG.E.U8 desc[UR22][R4.64], R9 ;  /* 0x0000000904000986 */ /* 0x0001e2000c101116 */
        /* <DEDUP_REMOVED lines=17> */
[----:B------:R-:W3:Y:S04]  /*11a710*/  LDL.LU R3, [R1+0x308] ;  /* 0x0003080001037983 */ /* 0x000ee80000300800 */
        /* <DEDUP_REMOVED lines=24> */
[----:B------:R-:W4:Y:S04]  /*11a8a0*/  LDL.LU.64 R4, [R1+0x3ff8] ;  /* 0x003ff80001047983 */ /* 0x000f280000300a00 */
[----:B--2---:R0:W-:Y:S04]  /*11a8b0*/  @P6 STG.E.U8 desc[UR22][R6.64], R9 ;  /* 0x0000000906006986 */ /* 0x0041e8000c101116 */
[----:B0-----:R-:W2:Y:S04]  /*11a8c0*/  LDL.LU.64 R6, [R1+0x4000] ;  /* 0x0040000001067983 */ /* 0x001ea80000300a00 */
[----:B------:R-:W3:Y:S04]  /*11a8d0*/  LDL.LU.64 R22, [R1+0x4008] ;  /* 0x0040080001167983 */ /* 0x000ee80000300a00 */
[----:B------:R-:W3:Y:S04]  /*11a8e0*/  LDL.LU.64 R24, [R1+0x4010] ;  /* 0x0040100001187983 */ /* 0x000ee80000300a00 */
[----:B------:R-:W2:Y:S01]  /*11a8f0*/  LDL.LU R2, [R1+0x3e4] ;  /* 0x0003e40001027983 */ /* 0x000ea20000300800 */
[----:B------:R-:W-:-:S02]  /*11a900*/  LOP3.LUT P3, RZ, R8, 0x4000000, RZ, 0xc0, !PT ;  /* 0x0400000008ff7812 */ /* 0x000fc4000786c0ff */
[----:B------:R-:W-:Y:S02]  /*11a910*/  LOP3.LUT P4, RZ, R8, 0x8000000, RZ, 0xc0, !PT ;  /* 0x0800000008ff7812 */ /* 0x000fe4000788c0ff */
[----:B------:R-:W-:Y:S01]  /*11a920*/  PRMT R9, R0, 0x7773, RZ ;  /* 0x0000777300097816 */ /* 0x000fe200000000ff */
[----:B------:R-:W3:Y:S04]  /*11a930*/  LDL.LU.64 R26, [R1+0x4018] ;  /* 0x00401800011a7983 */ /* 0x000ee80000300a00 */
[----:B------:R-:W3:Y:S04]  /*11a940*/  LDL.LU R19, [R1+0x408] ;  /* 0x0004080001137983 */ /* 0x000ee80000300800 */
[----:B----4-:R0:W-:Y:S04]  /*11a950*/  @P3 STG.E.U8 desc[UR22][R4.64], R9 ;  /* 0x0000000904003986 */ /* 0x0101e8000c101116 */
[----:B0-----:R-:W4:Y:S01]  /*11a960*/  LDL.LU.64 R4, [R1+0x4020] ;  /* 0x0040200001047983 */ /* 0x001f220000300a00 */
[----:B--2---:R-:W-:-:S05]  /*11a970*/  PRMT R9, R2, 0x7770, RZ ;  /* 0x0000777002097816 */ /* 0x004fca00000000ff */
[----:B------:R0:W-:Y:S04]  /*11a980*/  @P4 STG.E.U8 desc[UR22][R6.64], R9 ;  /* 0x0000000906004986 */ /* 0x0001e8000c101116 */
[----:B0-----:R-:W2:Y:S04]  /*11a990*/  LDL.LU.64 R6, [R1+0x4028] ;  /* 0x0040280001067983 */ /* 0x001ea80000300a00 */
[----:B------:R-:W4:Y:S01]  /*11a9a0*/  LDL.LU.64 R16, [R1+0x4038] ;  /* 0x0040380001107983 */ /* 0x000f220000300a00 */
[----:B---3--:R-:W-:Y:S02]  /*11a9b0*/  LOP3.LUT P0, RZ, R3, 0x40, RZ, 0xc0, !PT ;  /* 0x0000004003ff7812 */ /* 0x008fe4000780c0ff */
        /* <DEDUP_REMOVED lines=17> */
[----:B0-----:R-:W3:Y:S06]  /*11aad0*/  LDL.LU.64 R16, [R1+0x4030] ;  /* 0x0040300001107983 */ /* 0x001eec0000300a00 */
[----:B------:R-:W-:-:S02]  /*11aae0*/  @P0 LOP3.LUT R18, R18, 0x20, RZ, 0xfc, !PT ;  /* 0x0000002012120812 */ /* 0x000fc400078efcff */
[----:B------:R-:W-:Y:S02]  /*11aaf0*/  LOP3.LUT P0, RZ, R3, 0x1, RZ, 0xc0, !PT ;  /* 0x0000000103ff7812 */ /* 0x000fe4000780c0ff */
        /* <DEDUP_REMOVED lines=45> */
[----:B------:R-:W2:Y:S04]  /*11add0*/  LDL.LU R19, [R1+0x5720] ;  /* 0x0057200001137983 */ /* 0x000ea80000300800 */
[----:B---3--:R4:W-:Y:S01]  /*11ade0*/  @P0 STG.E.U8 desc[UR22][R16.64], R9 ;  /* 0x0000000910000986 */ /* 0x0089e2000c101116 */
        /* <DEDUP_REMOVED lines=24> */
[----:B--2---:R0:W-:Y:S04]  /*11af70*/  @P6 STG.E.U8 desc[UR22][R6.64], R9 ;  /* 0x0000000906006986 */ /* 0x0041e8000c101116 */
[----:B0-----:R-:W2:Y:S01]  /*11af80*/  LDL.LU.64 R6, [R1+0x4098] ;  /* 0x0040980001067983 */ /* 0x001ea20000300a00 */
        /* <DEDUP_REMOVED lines=9> */
[----:B---3--:R0:W-:Y:S02]  /*11b020*/  @P3 STG.E.U8 desc[UR22][R20.64], R9 ;  /* 0x0000000914003986 */ /* 0x0081e4000c101116 */
[----:B0-----:R-:W-:-:S05]  /*11b030*/  PRMT R9, R2, 0x7773, RZ ;  /* 0x0000777302097816 */ /* 0x001fca00000000ff */
        /* <DEDUP_REMOVED lines=29> */
[----:B----4-:R-:W-:Y:S01]  /*11b210*/  PRMT R9, R0, 0x7770, RZ ;  /* 0x0000777000097816 */ /* 0x010fe200000000ff */
[----:B------:R-:W4:Y:S04]  /*11b220*/  LDL.LU R2, [R1+0x3d4] ;  /* 0x0003d40001027983 */ /* 0x000f280000300800 */
[----:B------:R-:W4:Y:S04]  /*11b230*/  LDL.LU.64 R14, [R1+0x40e0] ;  /* 0x0040e000010e7983 */ /* 0x000f280000300a00 */
[----:B------:R-:W4:Y:S04]  /*11b240*/  LDL.LU.64 R28, [R1+0x40e8] ;  /* 0x0040e800011c7983 */ /* 0x000f280000300a00 */
[----:B------:R-:W4:Y:S01]  /*11b250*/  LDL.LU.64 R12, [R1+0x40f0] ;  /* 0x0040f000010c7983 */ /* 0x000f220000300a00 */
[----:B------:R-:W-:-:S02]  /*11b260*/  LOP3.LUT P1, RZ, R3, 0x4000000, RZ, 0xc0, !PT ;  /* 0x0400000003ff7812 */ /* 0x000fc4000782c0ff */
[C---:B------:R-:W-:Y:S02]  /*11b270*/  LOP3.LUT P2, RZ, R3.reuse, 0x8000000, RZ, 0xc0, !PT ;  /* 0x0800000003ff7812 */ /* 0x040fe4000784c0ff */
[C---:B------:R-:W-:Y:S02]  /*11b280*/  LOP3.LUT P3, RZ, R3.reuse, 0x10000000, RZ, 0xc0, !PT ;  /* 0x1000000003ff7812 */ /* 0x040fe4000786c0ff */
[----:B------:R-:W-:Y:S02]  /*11b290*/  LOP3.LUT P4, RZ, R3, 0x20000000, RZ, 0xc0, !PT ;  /* 0x2000000003ff7812 */ /* 0x000fe4000788c0ff */
[----:B------:R-:W-:Y:S02]  /*11b2a0*/  @P0 LOP3.LUT R19, R19, 0x40000000, RZ, 0xfc, !PT ;  /* 0x4000000013130812 */ /* 0x000fe400078efcff */
[----:B------:R-:W-:Y:S01]  /*11b2b0*/  LOP3.LUT P0, RZ, R3, 0x40000, RZ, 0xc0, !PT ;  /* 0x0004000003ff7812 */ /* 0x000fe2000780c0ff */
[----:B------:R0:W-:Y:S04]  /*11b2c0*/  @P5 STG.E.U8 desc[UR22][R22.64], R9 ;  /* 0x0000000916005986 */ /* 0x0001e8000c101116 */
[----:B------:R-:W4:Y:S01]  /*11b2d0*/  LDL.LU.64 R10, [R1+0x40f8] ;  /* 0x0040f800010a7983 */ /* 0x000f220000300a00 */
[----:B------:R-:W-:-:S07]  /*11b2e0*/  LOP3.LUT R19, R19, 0x7fffffff, RZ, 0xc0, !PT ;  /* 0x7fffffff13137812 */ /* 0x000fce00078ec0ff */
        /* <DEDUP_REMOVED lines=8> */
[----:B------:R0:W-:Y:S01]  /*11b370*/  @P0 STG.E.U8 desc[UR22][R4.64], R9 ;  /* 0x0000000904000986 */ /* 0x0001e2000c101116 */
[----:B------:R-:W-:Y:S02]  /*11b380*/  LOP3.LUT P0, RZ, R19, 0x40000000, RZ, 0xc0, !PT ;  /* 0x4000000013ff7812 */ /* 0x000fe4000780c0ff */
[----:B0-----:R-:W-:-:S11]  /*11b390*/  PRMT R9, R8, 0x7770, RZ ;  /* 0x0000777008097816 */ /* 0x001fd600000000ff */
[----:B--2---:R0:W-:Y:S01]  /*11b3a0*/  @P0 STG.E.U8 desc[UR22][R6.64], R9 ;  /* 0x0000000906000986 */ /* 0x0041e2000c101116 */
[----:B------:R-:W-:Y:S02]  /*11b3b0*/  LOP3.LUT P0, RZ, R19, 0x20000000, RZ, 0xc0, !PT ;  /* 0x2000000013ff7812 */ /* 0x000fe4000780c0ff */
[C---:B------:R-:W-:Y:S02]  /*11b3c0*/  LOP3.LUT P5, RZ, R3.reuse, 0x40000000, RZ, 0xc0, !PT ;  /* 0x4000000003ff7812 */ /* 0x040fe400078ac0ff */
[----:B------:R-:W-:Y:S02]  /*11b3d0*/  LOP3.LUT P6, RZ, R3, 0x80000000, RZ, 0xc0, !PT ;  /* 0x8000000003ff7812 */ /* 0x000fe400078cc0ff */
[----:B------:R-:W2:Y:S04]  /*11b3e0*/  LDL.LU R3, [R1+0x3a4] ;  /* 0x0003a40001037983 */ /* 0x000ea80000300800 */
[----:B------:R-:W2:Y:S04]  /*11b3f0*/  LDL.LU.64 R22, [R1+0x4100] ;  /* 0x0041000001167983 */ /* 0x000ea80000300a00 */
[----:B------:R-:W2:Y:S04]  /*11b400*/  LDL.LU.64 R24, [R1+0x4108] ;  /* 0x0041080001187983 */ /* 0x000ea80000300a00 */
[----:B------:R-:W2:Y:S04]  /*11b410*/  LDL.LU.64 R26, [R1+0x4110] ;  /* 0x00411000011a7983 */ /* 0x000ea80000300a00 */
[----:B------:R-:W2:Y:S04]  /*11b420*/  LDL.LU.64 R4, [R1+0x4118] ;  /* 0x0041180001047983 */ /* 0x000ea80000300a00 */
[----:B------:R-:W2:Y:S04]  /*11b430*/  LDL.LU R21, [R1+0x3d8] ;  /* 0x0003d80001157983 */ /* 0x000ea80000300800 */
[----:B------:R-:W2:Y:S01]  /*11b440*/  LDL.LU R0, [R1+0x30c] ;  /* 0x00030c0001007983 */ /* 0x000ea20000300800 */
[----:B0-----:R-:W-:-:S03]  /*11b450*/  PRMT R9, R8, 0x7771, RZ ;  /* 0x0000777108097816 */ /* 0x001fc600000000ff */
[----:B------:R-:W2:Y:S04]  /*11b460*/  LDL.LU.64 R6, [R1+0x4120] ;  /* 0x0041200001067983 */ /* 0x000ea80000300a00 */
[----:B---3--:R0:W-:Y:S04]  /*11b470*/  @P0 STG.E.U8 desc[UR22][R16.64], R9 ;  /* 0x0000000910000986 */ /* 0x0081e8000c101116 */
[----:B0-----:R-:W3:Y:S01]  /*11b480*/  LDL.LU.64 R16, [R1+0x5718] ;  /* 0x0057180001107983 */ /* 0x001ee20000300a00 */
[----:B------:R-:W-:Y:S02]  /*11b490*/  LOP3.LUT P0, RZ, R19, 0x10000000, RZ, 0xc0, !PT ;  /* 0x1000000013ff7812 */ /* 0x000fe4000780c0ff */
[----:B------:R-:W-:-:S11]  /*11b4a0*/  PRMT R9, R8, 0x7772, RZ ;  /* 0x0000777208097816 */ /* 0x000fd600000000ff */
[----:B---3--:R0:W-:Y:S04]  /*11b4b0*/  @P0 STG.E.U8 desc[UR22][R16.64], R9 ;  /* 0x0000000910000986 */ /* 0x0081e8000c101116 */
[----:B0-----:R-:W3:Y:S01]  /*11b4c0*/  LDL.LU.64 R16, [R1+0x5710] ;  /* 0x0057100001107983 */ /* 0x001ee20000300a00 */
[----:B------:R-:W-:Y:S02]  /*11b4d0*/  LOP3.LUT P0, RZ, R19, 0x8000000, RZ, 0xc0, !PT ;  /* 0x0800000013ff7812 */ /* 0x000fe4000780c0ff */
[----:B------:R-:W-:-:S11]  /*11b4e0*/  PRMT R9, R8, 0x7773, RZ ;  /* 0x0000777308097816 */ /* 0x000fd600000000ff */
        /* <DEDUP_REMOVED lines=12> */
[----:B--2---:R-:W-:-:S05]  /*11b5b0*/  PRMT R9, R3, 0x7770, RZ ;  /* 0x0000777003097816 */ /* 0x004fca00000000ff */
        /* <DEDUP_REMOVED lines=44> */
[C---:B------:R-:W-:Y:S02]  /*11b880*/  LOP3.LUT P5, RZ, R0.reuse, 0x4, RZ, 0xc0, !PT ;  /* 0x0000000400ff7812 */ /* 0x040fe400078ac0ff */
        /* <DEDUP_REMOVED lines=12> */
[----:B----4-:R0:W-:Y:S02]  /*11b950*/  @P5 STG.E.U8 desc[UR22][R4.64], R9 ;  /* 0x0000000904005986 */ /* 0x0101e4000c101116 */
[C---:B0-----:R-:W-:Y:S02]  /*11b960*/  PRMT R9, R18.reuse, 0x7770, RZ ;  /* 0x0000777012097816 */ /* 0x041fe400000000ff */
        /* <DEDUP_REMOVED lines=29> */
[----:B------:R-:W-:Y:S01]  /*11bb40*/  LOP3.LUT P5, RZ, R0, 0x20000, RZ, 0xc0, !PT ;  /* 0x0002000000ff7812 */ /* 0x000fe200078ac0ff */
[----:B---3--:R0:W-:Y:S01]  /*11bb50*/  @P0 STG.E.U8 desc[UR22][R16.64], R9 ;  /* 0x0000000910000986 */ /* 0x0081e2000c101116 */
[----:B------:R-:W-:-:S02]  /*11bb60*/  LOP3.LUT P0, RZ, R19, 0x80000, RZ, 0xc0, !PT ;  /* 0x0008000013ff7812 */ /* 0x000fc4000780c0ff */
        /* <DEDUP_REMOVED lines=21> */
[----:B------:R0:W-:Y:S02]  /*11bcc0*/  @P5 STG.E.U8 desc[UR22][R2.64], R9 ;  /* 0x0000000902005986 */ /* 0x0001e4000c101116 */
[----:B0-----:R-:W-:-:S02]  /*11bcd0*/  PRMT R9, R5, 0x7773, RZ ;  /* 0x0000777305097816 */ /* 0x001fc400000000ff */
[----:B------:R-:W4:Y:S04]  /*11bce0*/  LDL.LU.64 R4, [R1+0x41c8] ;  /* 0x0041c80001047983 */ /* 0x000f280000300a00 */
[----:B------:R-:W4:Y:S04]  /*11bcf0*/  LDL.LU.64 R22, [R1+0x41d0] ;  /* 0x0041d00001167983 */ /* 0x000f280000300a00 */
[----:B------:R-:W3:Y:S01]  /*11bd00*/  LDL.LU R8, [R1+0x390] ;  /* 0x0003900001087983 */ /* 0x000ee20000300800 */
        /* <DEDUP_REMOVED lines=16> */
[----:B------:R-:W-:Y:S02]  /*11be10*/  LOP3.LUT R19, R19, 0xffffdfff, RZ, 0xc0, !PT ;  /* 0xffffdfff13137812 */ /* 0x000fe400078ec0ff */
[----:B------:R-:W-:-:S09]  /*11be20*/  LOP3.LUT P6, RZ, R0, 0x40000, RZ, 0xc0, !PT ;  /* 0x0004000000ff7812 */ /* 0x000fd200078cc0ff */
[----:B------:R-:W-:Y:S02]  /*11be30*/  @P0 LOP3.LUT R19, R19, 0x2000, RZ, 0xfc, !PT ;  /* 0x0000200013130812 */ /* 0x000fe400078efcff */
[C---:B------:R-:W-:Y:S02]  /*11be40*/  LOP3.LUT P0, RZ, R0.reuse, 0x2000000, RZ, 0xc0, !PT ;  /* 0x0200000000ff7812 */ /* 0x040fe4000780c0ff */
[C---:B------:R-:W-:Y:S02]  /*11be50*/  LOP3.LUT P3, RZ, R0.reuse, 0x80000, RZ, 0xc0, !PT ;  /* 0x0008000000ff7812 */ /* 0x040fe4000786c0ff */
[----:B------:R-:W-:Y:S02]  /*11be60*/  LOP3.LUT R19, R19, 0xffffbfff, RZ, 0xc0, !PT ;  /* 0xffffbfff13137812 */ /* 0x000fe400078ec0ff */
[----:B------:R-:W-:Y:S01]  /*11be70*/  LOP3.LUT P4, RZ, R0, 0x100000, RZ, 0xc0, !PT ;  /* 0x0010000000ff7812 */ /* 0x000fe2000788c0ff */
[----:B--2---:R0:W-:Y:S06]  /*11be80*/  @P6 STG.E.U8 desc[UR22][R6.64], R9 ;  /* 0x0000000906006986 */ /* 0x0041ec000c101116 */
[----:B------:R-:W-:-:S02]  /*11be90*/  @P0 LOP3.LUT R19, R19, 0x4000, RZ, 0xfc, !PT ;  /* 0x0000400013130812 */ /* 0x000fc400078efcff */
[----:B------:R-:W-:Y:S01]  /*11bea0*/  LOP3.LUT P0, RZ, R0, 0x1000000, RZ, 0xc0, !PT ;  /* 0x0100000000ff7812 */ /* 0x000fe2000780c0ff */
[----:B0-----:R-:W2:Y:S01]  /*11beb0*/  LDL.LU.64 R6, [R1+0x41d8] ;  /* 0x0041d80001067983 */ /* 0x001ea20000300a00 */
[----:B------:R-:W-:-:S03]  /*11bec0*/  LOP3.LUT R19, R19, 0xffff7fff, RZ, 0xc0, !PT ;  /* 0xffff7fff13137812 */ /* 0x000fc600078ec0ff */
[----:B------:R-:W2:Y:S04]  /*11bed0*/  LDL.LU.64 R24, [R1+0x41e0] ;  /* 0x0041e00001187983 */ /* 0x000ea80000300a00 */
[----:B------:R-:W2:Y:S04]  /*11bee0*/  LDL.LU R2, [R1+0x3b4] ;  /* 0x0003b40001027983 */ /* 0x000ea80000300800 */
[----:B------:R-:W2:Y:S01]  /*11bef0*/  LDL.LU R3, [R1+0x310] ;  /* 0x0003100001037983 */ /* 0x000ea20000300800 */
[C---:B------:R-:W-:Y:S02]  /*11bf00*/  LOP3.LUT P5, RZ, R0.reuse, 0x200000, RZ, 0xc0, !PT ;  /* 0x0020000000ff7812 */ /* 0x040fe400078ac0ff */
[----:B------:R-:W-:-:S02]  /*11bf10*/  LOP3.LUT P6, RZ, R0, 0x400000, RZ, 0xc0, !PT ;  /* 0x0040000000ff7812 */ /* 0x000fc400078cc0ff */
[----:B------:R-:W-:Y:S02]  /*11bf20*/  @P0 LOP3.LUT R19, R19, 0x8000, RZ, 0xfc, !PT ;  /* 0x0000800013130812 */ /* 0x000fe400078efcff */
[----:B------:R-:W-:Y:S02]  /*11bf30*/  LOP3.LUT P0, RZ, R0, 0x800000, RZ, 0xc0, !PT ;  /* 0x0080000000ff7812 */ /* 0x000fe4000780c0ff */
[----:B---3--:R-:W-:-:S05]  /*11bf40*/  PRMT R9, R8, 0x7770, RZ ;  /* 0x0000777008097816 */ /* 0x008fca00000000ff */
[----:B------:R0:W-:Y:S02]  /*11bf50*/  @P3 STG.E.U8 desc[UR22][R26.64], R9 ;  /* 0x000000091a003986 */ /* 0x0001e4000c101116 */
[C---:B0-----:R-:W-:Y:S02]  /*11bf60*/  PRMT R9, R8.reuse, 0x7771, RZ ;  /* 0x0000777108097816 */ /* 0x041fe400000000ff */
[----:B------:R-:W3:Y:S04]  /*11bf70*/  LDL.LU.64 R26, [R1+0x41e8] ;  /* 0x0041e800011a7983 */ /* 0x000ee80000300a00 */
[----:B----4-:R0:W-:Y:S04]  /*11bf80*/  @P4 STG.E.U8 desc[UR22][R4.64], R9 ;  /* 0x0000000904004986 */ /* 0x0101e8000c101116 */
[----:B0-----:R-:W4:Y:S04]  /*11bf90*/  LDL.LU.64 R4, [R1+0x41f0] ;  /* 0x0041f00001047983 */ /* 0x001f280000300a00 */
[----:B------:R-:W4:Y:S04]  /*11bfa0*/  LDL.LU R0, [R1+0x394] ;  /* 0x0003940001007983 */ /* 0x000f280000300800 */
        /* <DEDUP_REMOVED lines=22> */
[----:B---3--:R0:W-:Y:S01]  /*11c110*/  @P0 STG.E.U8 desc[UR22][R26.64], R9 ;  /* 0x000000091a000986 */ /* 0x0081e2000c101116 */
[----:B------:R-:W-:-:S02]  /*11c120*/  LOP3.LUT P0, RZ, R19, 0x4000, RZ, 0xc0, !PT ;  /* 0x0000400013ff7812 */ /* 0x000fc4000780c0ff */
[----:B0-----:R-:W-:Y:S01]  /*11c130*/  PRMT R9, R2, 0x7772, RZ ;  /* 0x0000777202097816 */ /* 0x001fe200000000ff */
[----:B------:R-:W3:Y:S10]  /*11c140*/  LDL.LU.64 R26, [R1+0x4248] ;  /* 0x00424800011a7983 */ /* 0x000ef40000300a00 */
[----:B----4-:R0:W-:Y:S01]  /*11c150*/  @P0 STG.E.U8 desc[UR22][R4.64], R9 ;  /* 0x0000000904000986 */ /* 0x0101e2000c101116 */
[----:B------:R-:W-:-:S02]  /*11c160*/  LOP3.LUT P0, RZ, R19, 0x2000, RZ, 0xc0, !PT ;  /* 0x0000200013ff7812 */ /* 0x000fc4000780c0ff */
[----:B0-----:R-:W-:Y:S01]  /*11c170*/  PRMT R9, R2, 0x7773, RZ ;  /* 0x0000777302097816 */ /* 0x001fe200000000ff */
[----:B------:R-:W4:Y:S10]  /*11c180*/  LDL.LU.64 R4, [R1+0x4250] ;  /* 0x0042500001047983 */ /* 0x000f340000300a00 */
        /* <DEDUP_REMOVED lines=36> */
[----:B----4-:R0:W-:Y:S04]  /*11c3d0*/  @P6 STG.E.U8 desc[UR22][R4.64], R9 ;  /* 0x0000000904006986 */ /* 0x0101e8000c101116 */
[----:B0-----:R-:W3:Y:S04]  /*11c3e0*/  LDL.LU.64 R4, [R1+0x4260] ;  /* 0x0042600001047983 */ /* 0x001ee80000300a00 */
[----:B------:R-:W4:Y:S04]  /*11c3f0*/  LDL.LU.64 R20, [R1+0x4268] ;  /* 0x0042680001147983 */ /* 0x000f280000300a00 */
[----:B------:R-:W4:Y:S04]  /*11c400*/  LDL.LU.64 R22, [R1+0x4270] ;  /* 0x0042700001167983 */ /* 0x000f280000300a00 */
[----:B------:R-:W3:Y:S01]  /*11c410*/  LDL.LU R7, [R1+0x3bc] ;  /* 0x0003bc0001077983 */ /* 0x000ee20000300800 */
[----:B------:R-:W-:-:S02]  /*11c420*/  LOP3.LUT P3, RZ, R3, 0x40, RZ, 0xc0, !PT ;  /* 0x0000004003ff7812 */ /* 0x000fc4000786c0ff */
[C---:B------:R-:W-:Y:S02]  /*11c430*/  LOP3.LUT P4, RZ, R3.reuse, 0x80, RZ, 0xc0, !PT ;  /* 0x0000008003ff7812 */ /* 0x040fe4000788c0ff */
[----:B------:R-:W-:Y:S02]  /*11c440*/  PRMT R9, R6, 0x7773, RZ ;  /* 0x0000777306097816 */ /* 0x000fe400000000ff */
[----:B------:R-:W-:Y:S01]  /*11c450*/  LOP3.LUT P5, RZ, R3, 0x100, RZ, 0xc0, !PT ;  /* 0x0000010003ff7812 */ /* 0x000fe200078ac0ff */
[----:B------:R-:W4:Y:S04]  /*11c460*/  LDL.LU.64 R24, [R1+0x4278] ;  /* 0x0042780001187983 */ /* 0x000f280000300a00 */
[----:B------:R-:W4:Y:S04]  /*11c470*/  LDL.LU.64 R26, [R1+0x4280] ;  /* 0x00428000011a7983 */ /* 0x000f280000300a00 */
[----:B------:R-:W4:Y:S04]  /*11c480*/  LDL.LU R8, [R1+0x39c] ;  /* 0x00039c0001087983 */ /* 0x000f280000300800 */
[----:B--2---:R3:W-:Y:S02]  /*11c490*/  @P3 STG.E.U8 desc[UR22][R10.64], R9 ;  /* 0x000000090a003986 */ /* 0x0047e4000c101116 */
[----:B---3--:R-:W-:-:S05]  /*11c4a0*/  PRMT R9, R7, 0x7770, RZ ;  /* 0x0000777007097816 */ /* 0x008fca00000000ff */
[----:B------:R0:W-:Y:S02]  /*11c4b0*/  @P4 STG.E.U8 desc[UR22][R4.64], R9 ;  /* 0x0000000904004986 */ /* 0x0001e4000c101116 */
[----:B0-----:R-:W-:Y:S02]  /*11c4c0*/  PRMT R9, R7, 0x7771, RZ ;  /* 0x0000777107097816 */ /* 0x001fe400000000ff */
[----:B------:R-:W2:Y:S04]  /*11c4d0*/  LDL.LU.64 R4, [R1+0x4288] ;  /* 0x0042880001047983 */ /* 0x000ea80000300a00 */
[----:B------:R-:W3:Y:S04]  /*11c4e0*/  LDL.LU R2, [R1+0x380] ;  /* 0x0003800001027983 */ /* 0x000ee80000300800 */
        /* <DEDUP_REMOVED lines=29> */
[----:B------:R-:W3:Y:S02]  /*11c6c0*/  LDL.LU.64 R14, [R1+0x42b0] ;  /* 0x0042b000010e7983 */ /* 0x000ee40000300a00 */
[----:B------:R-:W-:-:S02]  /*11c6d0*/  @P0 LOP3.LUT R19, R19, 0x40, RZ, 0xfc, !PT ;  /* 0x0000004013130812 */ /* 0x000fc400078efcff */
[----:B------:R-:W-:Y:S02]  /*11c6e0*/  LOP3.LUT P0, RZ, R3, 0x800, RZ, 0xc0, !PT ;  /* 0x0000080003ff7812 */ /* 0x000fe4000780c0ff */
[----:B------:R-:W-:Y:S01]  /*11c6f0*/  LOP3.LUT R19, R19, 0xffffff7f, RZ, 0xc0, !PT ;  /* 0xffffff7f13137812 */ /* 0x000fe200078ec0ff */
[----:B------:R0:W-:Y:S10]  /*11c700*/  @P6 STG.E.U8 desc[UR22][R22.64], R9 ;  /* 0x0000000916006986 */ /* 0x0001f4000c101116 */
[----:B------:R-:W-:-:S02]  /*11c710*/  @P0 LOP3.LUT R19, R19, 0x80, RZ, 0xfc, !PT ;  /* 0x0000008013130812 */ /* 0x000fc400078efcff */
[----:B------:R-:W-:Y:S02]  /*11c720*/  LOP3.LUT P0, RZ, R3, 0x400, RZ, 0xc0, !PT ;  /* 0x0000040003ff7812 */ /* 0x000fe4000780c0ff */
[----:B0-----:R-:W-:Y:S02]  /*11c730*/  PRMT R9, R7, 0x7773, RZ ;  /* 0x0000777307097816 */ /* 0x001fe400000000ff */
        /* <DEDUP_REMOVED lines=58> */
[----:B------:R-:W-:Y:S02]  /*11cae0*/  LOP3.LUT P0, RZ, R0, 0x20, RZ, 0xc0, !PT ;  /* 0x0000002000ff7812 */ /* 0x000fe4000780c0ff */
[C---:B------:R-:W-:Y:S02]  /*11caf0*/  LOP3.LUT P3, RZ, R3.reuse, 0x2000000, RZ, 0xc0, !PT ;  /* 0x0200000003ff7812 */ /* 0x040fe4000786c0ff */
[C---:B------:R-:W-:Y:S02]  /*11cb00*/  LOP3.LUT P4, RZ, R3.reuse, 0x4000000, RZ, 0xc0, !PT ;  /* 0x0400000003ff7812 */ /* 0x040fe4000788c0ff */
[----:B------:R-:W-:Y:S01]  /*11cb10*/  PRMT R9, R6, 0x7772, RZ ;  /* 0x0000777206097816 */ /* 0x000fe200000000ff */
[----:B------:R-:W2:Y:S04]  /*11cb20*/  LDL.LU.64 R22, [R1+0x4300] ;  /* 0x0043000001167983 */ /* 0x000ea80000300a00 */
[----:B------:R-:W2:Y:S04]  /*11cb30*/  LDL.LU.64 R24, [R1+0x4308] ;  /* 0x0043080001187983 */ /* 0x000ea80000300a00 */
[----:B------:R-:W2:Y:S04]  /*11cb40*/  LDL.LU.64 R26, [R1+0x4310] ;  /* 0x00431000011a7983 */ /* 0x000ea80000300a00 */
[----:B------:R-:W2:Y:S01]  /*11cb50*/  LDL.LU R7, [R1+0x364] ;  /* 0x0003640001077983 */ /* 0x000ea20000300800 */
[----:B------:R-:W-:-:S02]  /*11cb60*/  LOP3.LUT P5, RZ, R3, 0x8000000, RZ, 0xc0, !PT ;  /* 0x0800000003ff7812 */ /* 0x000fc400078ac0ff */
[----:B------:R-:W-:Y:S02]  /*11cb70*/  LOP3.LUT P6, RZ, R3, 0x10000000, RZ, 0xc0, !PT ;  /* 0x1000000003ff7812 */ /* 0x000fe400078cc0ff */
[----:B---3--:R-:W-:-:S04]  /*11cb80*/  LOP3.LUT R20, R20, 0xfeffffff, RZ, 0xc0, !PT ;  /* 0xfeffffff14147812 */ /* 0x008fc800078ec0ff */
        /* <DEDUP_REMOVED lines=24> */
[----:B------:R-:W3:Y:S04]  /*11cd10*/  LDL.LU.64 R2, [R1+0x4318] ;  /* 0x0043180001027983 */ /* 0x000ee80000300a00 */
[----:B------:R-:W4:Y:S01]  /*11cd20*/  LDL.LU R21, [R1+0x388] ;  /* 0x0003880001157983 */ /* 0x000f220000300800 */
[----:B0-----:R-:W-:-:S05]  /*11cd30*/  PRMT R9, R6, 0x7773, RZ ;  /* 0x0000777306097816 */ /* 0x001fca00000000ff */
[----:B--2---:R0:W-:Y:S04]  /*11cd40*/  @P4 STG.E.U8 desc[UR22][R4.64], R9 ;  /* 0x0000000904004986 */ /* 0x0041e8000c101116 */
[----:B0-----:R-:W2:Y:S04]  /*11cd50*/  LDL.LU.64 R4, [R1+0x4320] ;  /* 0x0043200001047983 */ /* 0x001ea80000300a00 */
[----:B------:R-:W3:Y:S01]  /*11cd60*/  LDL.LU.64 R18, [R1+0x4330] ;  /* 0x0043300001127983 */ /* 0x000ee20000300a00 */
        /* <DEDUP_REMOVED lines=19> */
[----:B------:R-:W3:Y:S04]  /*11cea0*/  LDL.LU.64 R26, [R1+0x4370] ;  /* 0x00437000011a7983 */ /* 0x000ee80000300a00 */
[----:B------:R4:W-:Y:S01]  /*11ceb0*/  @P0 STG.E.U8 desc[UR22][R2.64], R9 ;  /* 0x0000000902000986 */ /* 0x0009e2000c101116 */
[----:B------:R-:W-:-:S02]  /*11cec0*/  LOP3.LUT P0, RZ, R20, 0x40000000, RZ, 0xc0, !PT ;  /* 0x4000000014ff7812 */ /* 0x000fc4000780c0ff */
[----:B----4-:R-:W-:Y:S01]  /*11ced0*/  PRMT R9, R21, 0x7770, RZ ;  /* 0x0000777015097816 */ /* 0x010fe200000000ff */
        /* <DEDUP_REMOVED lines=81> */
[----:B------:R-:W3:Y:S04]  /*11d3f0*/  LDL.LU R8, [R1+0x374] ;  /* 0x0003740001087983 */ /* 0x000ee80000300800 */
        /* <DEDUP_REMOVED lines=10> */
[----:B------:R-:W3:Y:S04]  /*11d4a0*/  LDL.LU.64 R10, [R1+0x43f0] ;  /* 0x0043f000010a7983 */ /* 0x000ee80000300a00 */
[----:B----4-:R0:W-:Y:S02]  /*11d4b0*/  @P5 STG.E.U8 desc[UR22][R22.64], R9 ;  /* 0x0000000916005986 */ /* 0x0101e4000c101116 */
[C---:B0-----:R-:W-:Y:S02]  /*11d4c0*/  PRMT R9, R6.reuse, 0x7770, RZ ;  /* 0x0000777006097816 */ /* 0x041fe400000000ff */
[----:B------:R-:W4:Y:S04]  /*11d4d0*/  LDL.LU.64 R22, [R1+0x43f8] ;  /* 0x0043f80001167983 */ /* 0x000f280000300a00 */
[----:B------:R-:W4:Y:S04]  /*11d4e0*/  LDL.LU R7, [R1+0x354] ;  /* 0x0003540001077983 */ /* 0x000f280000300800 */
[----:B------:R0:W-:Y:S02]  /*11d4f0*/  @P6 STG.E.U8 desc[UR22][R24.64], R9 ;  /* 0x0000000918006986 */ /* 0x0001e4000c101116 */
[----:B0-----:R-:W-:-:S02]  /*11d500*/  PRMT R9, R6, 0x7771, RZ ;  /* 0x0000777106097816 */ /* 0x001fc400000000ff */
[----:B------:R-:W4:Y:S04]  /*11d510*/  LDL.LU.64 R24, [R1+0x4400] ;  /* 0x0044000001187983 */ /* 0x000f280000300a00 */
[----:B------:R0:W-:Y:S01]  /*11d520*/  @P0 STG.E.U8 desc[UR22][R26.64], R9 ;  /* 0x000000091a000986 */ /* 0x0001e2000c101116 */
[----:B------:R-:W-:Y:S02]  /*11d530*/  LOP3.LUT P0, RZ, R20, 0x800000, RZ, 0xc0, !PT ;  /* 0x0080000014ff7812 */ /* 0x000fe4000780c0ff */
        /* <DEDUP_REMOVED lines=9> */
[----:B------:R-:W2:Y:S04]  /*11d5d0*/  LDL.LU.64 R4, [R1+0x4418] ;  /* 0x0044180001047983 */ /* 0x000ea80000300a00 */
[----:B------:R-:W2:Y:S06]  /*11d5e0*/  LDL.LU R6, [R1+0x318] ;  /* 0x0003180001067983 */ /* 0x000eac0000300800 */
        /* <DEDUP_REMOVED lines=86> */
[----:B0-----:R-:W-:Y:S02]  /*11db50*/  PRMT R9, R7, 0x7773, RZ ;  /* 0x0000777307097816 */ /* 0x001fe400000000ff */
[----:B------:R-:W4:Y:S04]  /*11db60*/  LDL.LU R7, [R1+0x35c] ;  /* 0x00035c0001077983 */ /* 0x000f280000300800 */
[----:B------:R0:W-:Y:S04]  /*11db70*/  @P6 STG.E.U8 desc[UR22][R24.64], R9 ;  /* 0x0000000918006986 */ /* 0x0001e8000c101116 */
[----:B------:R-:W4:Y:S04]  /*11db80*/  LDL.LU.64 R12, [R1+0x4480] ;  /* 0x00448000010c7983 */ /* 0x000f280000300a00 */
[----:B------:R-:W4:Y:S04]  /*11db90*/  LDL.LU.64 R10, [R1+0x4488] ;  /* 0x00448800010a7983 */ /* 0x000f280000300a00 */
        /* <DEDUP_REMOVED lines=95> */
[----:B------:R-:W4:Y:S01]  /*11e190*/  LDL.LU.64 R14, [R1+0x4508] ;  /* 0x00450800010e7983 */ /* 0x000f220000300a00 */
[----:B------:R-:W-:-:S03]  /*11e1a0*/  LOP3.LUT P1, RZ, R6, 0x80000000, RZ, 0xc0, !PT ;  /* 0x8000000006ff7812 */ /* 0x000fc6000782c0ff */
[----:B------:R-:W4:Y:S01]  /*11e1b0*/  LDL.LU.64 R28, [R1+0x4510] ;  /* 0x00451000011c7983 */ /* 0x000f220000300a00 */
        /* <DEDUP_REMOVED lines=10> */
[----:B------:R-:W4:Y:S04]  /*11e260*/  LDL.LU.64 R22, [R1+0x4528] ;  /* 0x0045280001167983 */ /* 0x000f280000300a00 */
[----:B------:R0:W-:Y:S02]  /*11e270*/  @P6 STG.E.U8 desc[UR22][R24.64], R9 ;  /* 0x0000000918006986 */ /* 0x0001e4000c101116 */
[----:B0-----:R-:W-:-:S02]  /*11e280*/  PRMT R9, R7, 0x7773, RZ ;  /* 0x0000777307097816 */ /* 0x001fc400000000ff */
        /* <DEDUP_REMOVED lines=18> */
[----:B------:R-:W2:Y:S09]  /*11e3b0*/  LDL.LU R21, [R1+0x56b8] ;  /* 0x0056b80001157983 */ /* 0x000eb20000300800 */
        /* <DEDUP_REMOVED lines=9> */
[----:B------:R0:W-:Y:S04]  /*11e450*/  @P0 STG.E.U8 desc[UR22][R28.64], R9 ;  /* 0x000000091c000986 */ /* 0x0001e8000c101116 */
[----:B0-----:R-:W4:Y:S01]  /*11e460*/  LDL.LU.64 R28, [R1+0x4550] ;  /* 0x00455000011c7983 */ /* 0x001f220000300a00 */
[----:B------:R-:W-:Y:S02]  /*11e470*/  LOP3.LUT P0, RZ, R20, 0x1, RZ, 0xc0, !PT ;  /* 0x0000000114ff7812 */ /* 0x000fe4000780c0ff */
[----:B------:R-:W-:Y:S02]  /*11e480*/  PRMT R9, R8, 0x7773, RZ ;  /* 0x0000777308097816 */ /* 0x000fe400000000ff */
[C---:B------:R-:W-:Y:S02]  /*11e490*/  LOP3.LUT P2, RZ, R0.reuse, 0x1, RZ, 0xc0, !PT ;  /* 0x0000000100ff7812 */ /* 0x040fe4000784c0ff */
[----:B------:R-:W-:-:S07]  /*11e4a0*/  LOP3.LUT P3, RZ, R0, 0x2, RZ, 0xc0, !PT ;  /* 0x0000000200ff7812 */ /* 0x000fce000786c0ff */
[----:B------:R0:W-:Y:S01]  /*11e4b0*/  @P0 STG.E.U8 desc[UR22][R12.64], R9 ;  /* 0x000000090c000986 */ /* 0x0001e2000c101116 */
[----:B------:R-:W-:Y:S02]  /*11e4c0*/  LOP3.LUT P4, RZ, R0, 0x4, RZ, 0xc0, !PT ;  /* 0x0000000400ff7812 */ /* 0x000fe4000788c0ff */
[----:B0-----:R-:W-:-:S05]  /*11e4d0*/  PRMT R9, R6, 0x7770, RZ ;  /* 0x0000777006097816 */ /* 0x001fca00000000ff */
[----:B------:R0:W-:Y:S01]  /*11e4e0*/  @P1 STG.E.U8 desc[UR22][R10.64], R9 ;  /* 0x000000090a001986 */ /* 0x0001e2000c101116 */
[----:B------:R-:W-:Y:S02]  /*11e4f0*/  LOP3.LUT P5, RZ, R0, 0x8, RZ, 0xc0, !PT ;  /* 0x0000000800ff7812 */ /* 0x000fe400078ac0ff */
[----:B0-----:R-:W-:Y:S02]  /*11e500*/  PRMT R9, R6, 0x7771, RZ ;  /* 0x0000777106097816 */ /* 0x001fe400000000ff */
[----:B------:R-:W-:Y:S01]  /*11e510*/  LOP3.LUT P6, RZ, R0, 0x10, RZ, 0xc0, !PT ;  /* 0x0000001000ff7812 */ /* 0x000fe200078cc0ff */
[----:B------:R-:W4:Y:S04]  /*11e520*/  LDL.LU.64 R10, [R1+0x4558] ;  /* 0x00455800010a7983 */ /* 0x000f280000300a00 */
[----:B------:R0:W-:Y:S02]  /*11e530*/  @P2 STG.E.U8 desc[UR22][R22.64], R9 ;  /* 0x0000000916002986 */ /* 0x0001e4000c101116 */
[----:B0-----:R-:W-:-:S02]  /*11e540*/  PRMT R9, R6, 0x7772, RZ ;  /* 0x0000777206097816 */ /* 0x001fc400000000ff */
[----:B------:R-:W4:Y:S04]  /*11e550*/  LDL.LU.64 R22, [R1+0x4560] ;  /* 0x0045600001167983 */ /* 0x000f280000300a00 */
[----:B------:R0:W-:Y:S01]  /*11e560*/  @P3 STG.E.U8 desc[UR22][R24.64], R9 ;  /* 0x0000000918003986 */ /* 0x0001e2000c101116 */
[----:B------:R-:W-:Y:S02]  /*11e570*/  LOP3.LUT P3, RZ, R0, 0x20, RZ, 0xc0, !PT ;  /* 0x0000002000ff7812 */ /* 0x000fe4000786c0ff */
[----:B0-----:R-:W-:Y:S01]  /*11e580*/  PRMT R9, R6, 0x7773, RZ ;  /* 0x0000777306097816 */ /* 0x001fe200000000ff */
[----:B------:R-:W4:Y:S04]  /*11e590*/  LDL.LU.64 R24, [R1+0x4568] ;  /* 0x0045680001187983 */ /* 0x000f280000300a00 */
[----:B------:R0:W-:Y:S02]  /*11e5a0*/  @P4 STG.E.U8 desc[UR22][R26.64], R9 ;  /* 0x000000091a004986 */ /* 0x0001e4000c101116 */
[----:B0-----:R-:W-:-:S02]  /*11e5b0*/  PRMT R9, R7, 0x7770, RZ ;  /* 0x0000777007097816 */ /* 0x001fc400000000ff */
[----:B------:R-:W4:Y:S04]  /*11e5c0*/  LDL.LU.64 R26, [R1+0x4570] ;  /* 0x00457000011a7983 */ /* 0x000f280000300a00 */
[----:B---3--:R0:W-:Y:S02]  /*11e5d0*/  @P5 STG.E.U8 desc[UR22][R2.64], R9 ;  /* 0x0000000902005986 */ /* 0x0081e4000c101116 */
[C---:B0-----:R-:W-:Y:S02]  /*11e5e0*/  PRMT R9, R7.reuse, 0x7771, RZ ;  /* 0x0000777107097816 */ /* 0x041fe400000000ff */
[----:B------:R-:W3:Y:S04]  /*11e5f0*/  LDL.LU R3, [R1+0x34c] ;  /* 0x00034c0001037983 */ /* 0x000ee80000300800 */
[----:B--2---:R0:W-:Y:S02]  /*11e600*/  @P6 STG.E.U8 desc[UR22][R4.64], R9 ;  /* 0x0000000904006986 */ /* 0x0041e4000c101116 */
[----:B0-----:R-:W-:-:S02]  /*11e610*/  PRMT R9, R7, 0x7772, RZ ;  /* 0x0000777207097816 */ /* 0x001fc400000000ff */
[----:B------:R-:W2:Y:S04]  /*11e620*/  LDL.LU.64 R4, [R1+0x4578] ;  /* 0x0045780001047983 */ /* 0x000ea80000300a00 */
[----:B------:R-:W2:Y:S04]  /*11e630*/  LDL.LU R13, [R1+0x32c] ;  /* 0x00032c00010d7983 */ /* 0x000ea80000300800 */
[----:B----4-:R0:W-:Y:S02]  /*11e640*/  @P3 STG.E.U8 desc[UR22][R28.64], R9 ;  /* 0x000000091c003986 */ /* 0x0101e4000c101116 */
[----:B0-----:R-:W-:-:S02]  /*11e650*/  PRMT R9, R7, 0x7773, RZ ;  /* 0x0000777307097816 */ /* 0x001fc400000000ff */
[----:B------:R-:W4:Y:S04]  /*11e660*/  LDL.LU.64 R6, [R1+0x4580] ;  /* 0x0045800001067983 */ /* 0x000f280000300a00 */
        /* <DEDUP_REMOVED lines=27> */
[----:B------:R-:W-:Y:S01]  /*11e820*/  LOP3.LUT P6, RZ, R0, 0x100, RZ, 0xc0, !PT ;  /* 0x0000010000ff7812 */ /* 0x000fe200078cc0ff */
[----:B------:R-:W3:Y:S04]  /*11e830*/  LDL.LU R12, [R1+0x330] ;  /* 0x00033000010c7983 */ /* 0x000ee80000300800 */
[----:B------:R-:W3:Y:S04]  /*11e840*/  LDL.LU.64 R16, [R1+0x45a0] ;  /* 0x0045a00001107983 */ /* 0x000ee80000300a00 */
[----:B------:R-:W3:Y:S04]  /*11e850*/  LDL.LU.64 R14, [R1+0x45a8] ;  /* 0x0045a800010e7983 */ /* 0x000ee80000300a00 */
[----:B------:R-:W3:Y:S04]  /*11e860*/  LDL.LU.64 R28, [R1+0x45b0] ;  /* 0x0045b000011c7983 */ /* 0x000ee80000300a00 */
[----:B------:R-:W3:Y:S01]  /*11e870*/  LDL.LU R8, [R1+0x2e0] ;  /* 0x0002e00001087983 */ /* 0x000ee20000300800 */
        /* <DEDUP_REMOVED lines=15> */
[----:B------:R-:W-:Y:S02]  /*11e970*/  LOP3.LUT P0, RZ, R21, 0x80000000, RZ, 0xc0, !PT ;  /* 0x8000000015ff7812 */ /* 0x000fe4000780c0ff */
[----:B0-----:R-:W-:Y:S01]  /*11e980*/  PRMT R9, R3, 0x7773, RZ ;  /* 0x0000777303097816 */ /* 0x001fe200000000ff */
[----:B------:R-:W3:Y:S04]  /*11e990*/  LDL.LU.64 R26, [R1+0x45d0] ;  /* 0x0045d000011a7983 */ /* 0x000ee80000300a00 */
[----:B------:R-:W3:Y:S06]  /*11e9a0*/  LDL.LU.64 R2, [R1+0x45d8] ;  /* 0x0045d80001027983 */ /* 0x000eec0000300a00 */
[----:B--2---:R0:W-:Y:S01]  /*11e9b0*/  @P0 STG.E.U8 desc[UR22][R4.64], R9 ;  /* 0x0000000904000986 */ /* 0x0041e2000c101116 */
[----:B------:R-:W-:-:S02]  /*11e9c0*/  LOP3.LUT P0, RZ, R21, 0x40000000, RZ, 0xc0, !PT ;  /* 0x4000000015ff7812 */ /* 0x000fc4000780c0ff */
[----:B0-----:R-:W-:-:S11]  /*11e9d0*/  PRMT R9, R13, 0x7770, RZ ;  /* 0x000077700d097816 */ /* 0x001fd600000000ff */
[----:B----4-:R0:W-:Y:S01]  /*11e9e0*/  @P0 STG.E.U8 desc[UR22][R6.64], R9 ;  /* 0x0000000906000986 */ /* 0x0101e2000c101116 */
[----:B------:R-:W-:Y:S02]  /*11e9f0*/  LOP3.LUT P0, RZ, R21, 0x20000000, RZ, 0xc0, !PT ;  /* 0x2000000015ff7812 */ /* 0x000fe4000780c0ff */
[----:B0-----:R-:W-:Y:S01]  /*11ea00*/  PRMT R9, R13, 0x7771, RZ ;  /* 0x000077710d097816 */ /* 0x001fe200000000ff */
[----:B------:R-:W2:Y:S04]  /*11ea10*/  LDL.LU.64 R6, [R1+0x45e0] ;  /* 0x0045e00001067983 */ /* 0x000ea80000300a00 */
[----:B------:R-:W4:Y:S06]  /*11ea20*/  LDL.LU R4, [R1+0x334] ;  /* 0x0003340001047983 */ /* 0x000f2c0000300800 */
[----:B---3--:R0:W-:Y:S04]  /*11ea30*/  @P0 STG.E.U8 desc[UR22][R18.64], R9 ;  /* 0x0000000912000986 */ /* 0x0081e8000c101116 */
[----:B0-----:R-:W3:Y:S01]  /*11ea40*/  LDL.LU.64 R18, [R1+0x56b0] ;  /* 0x0056b00001127983 */ /* 0x001ee20000300a00 */
[----:B------:R-:W-:-:S02]  /*11ea50*/  LOP3.LUT P0, RZ, R21, 0x10000000, RZ, 0xc0, !PT ;  /* 0x1000000015ff7812 */ /* 0x000fc4000780c0ff */
[----:B------:R-:W-:Y:S01]  /*11ea60*/  PRMT R9, R13, 0x7772, RZ ;  /* 0x000077720d097816 */ /* 0x000fe200000000ff */
[----:B------:R-:W2:Y:S10]  /*11ea70*/  LDL.LU R5, [R1+0x2208] ;  /* 0x0022080001057983 */ /* 0x000eb40000300800 */
        /* <DEDUP_REMOVED lines=30> */
[----:B----4-:R-:W-:-:S05]  /*11ec60*/  PRMT R9, R4, 0x7770, RZ ;  /* 0x0000777004097816 */ /* 0x010fca00000000ff */
        /* <DEDUP_REMOVED lines=48> */
[----:B------:R-:W-:Y:S02]  /*11ef70*/  LOP3.LUT P0, RZ, R0, 0x10000000, RZ, 0xc0, !PT ;  /* 0x1000000000ff7812 */ /* 0x000fe4000780c0ff */
[----:B------:R-:W3:Y:S04]  /*11ef80*/  LDL.LU R0, [R1+0x2e8] ;  /* 0x0002e80001007983 */ /* 0x000ee80000300800 */
[----:B----4-:R0:W-:Y:S04]  /*11ef90*/  @P5 STG.E.U8 desc[UR22][R22.64], R9 ;  /* 0x0000000916005986 */ /* 0x0101e8000c101116 */
[----:B------:R-:W4:Y:S04]  /*11efa0*/  LDL.LU.64 R28, [R1+0x4648] ;  /* 0x00464800011c7983 */ /* 0x000f280000300a00 */
[----:B------:R-:W4:Y:S04]  /*11efb0*/  LDL.LU.64 R12, [R1+0x4640] ;  /* 0x00464000010c7983 */ /* 0x000f280000300a00 */
[----:B------:R-:W4:Y:S04]  /*11efc0*/  LDL.LU R4, [R1+0x33c] ;  /* 0x00033c0001047983 */ /* 0x000f280000300800 */
        /* <DEDUP_REMOVED lines=107> */
[----:B------:R0:W-:Y:S02]  /*11f680*/  @P6 STG.E.U8 desc[UR22][R24.64], R9 ;  /* 0x0000000918006986 */ /* 0x0001e4000c101116 */
[----:B0-----:R-:W-:-:S05]  /*11f690*/  PRMT R9, R13, 0x7770, RZ ;  /* 0x000077700d097816 */ /* 0x001fca00000000ff */
[----:B------:R0:W-:Y:S01]  /*11f6a0*/  @P0 STG.E.U8 desc[UR22][R26.64], R9 ;  /* 0x000000091a000986 */ /* 0x0001e2000c101116 */
[----:B------:R-:W-:Y:S02]  /*11f6b0*/  LOP3.LUT P0, RZ, R21, 0x8000, RZ, 0xc0, !PT ;  /* 0x0000800015ff7812 */ /* 0x000fe4000780c0ff */
[----:B0-----:R-:W-:-:S11]  /*11f6c0*/  PRMT R9, R13, 0x7771, RZ ;  /* 0x000077710d097816 */ /* 0x001fd600000000ff */
[----:B---3--:R0:W-:Y:S01]  /*11f6d0*/  @P0 STG.E.U8 desc[UR22][R2.64], R9 ;  /* 0x0000000902000986 */ /* 0x0081e2000c101116 */
[----:B------:R-:W-:-:S03]  /*11f6e0*/  LOP3.LUT P0, RZ, R21, 0x4000, RZ, 0xc0, !PT ;  /* 0x0000400015ff7812 */ /* 0x000fc6000780c0ff */
[----:B------:R-:W-:Y:S04]  /*11f6f0*/  STL [R1+0x54fc], R5 ;  /* 0x0054fc0501007387 */ /* 0x000fe80000100800 */
[----:B------:R-:W3:Y:S04]  /*11f700*/  LDL.LU.64 R28, [R1+0x46e0] ;  /* 0x0046e000011c7983 */ /* 0x000ee80000300a00 */
[----:B------:R-:W3:Y:S04]  /*11f710*/  LDL.LU.64 R10, [R1+0x46e8] ;  /* 0x0046e800010a7983 */ /* 0x000ee80000300a00 */
[----:B------:R-:W3:Y:S04]  /*11f720*/  LDL.LU.64 R22, [R1+0x46f0] ;  /* 0x0046f00001167983 */ /* 0x000ee80000300a00 */
[----:B------:R-:W3:Y:S04]  /*11f730*/  LDL.LU R0, [R1+0x2b4] ;  /* 0x0002b40001007983 */ /* 0x000ee80000300800 */
[----:B------:R-:W3:Y:S04]  /*11f740*/  LDL.LU.64 R24, [R1+0x46f8] ;  /* 0x0046f80001187983 */ /* 0x000ee80000300a00 */
[----:B------:R-:W3:Y:S01]  /*11f750*/  LDL.LU.64 R26, [R1+0x4700] ;  /* 0x00470000011a7983 */ /* 0x000ee20000300a00 */
[----:B0-----:R-:W-:-:S03]  /*11f760*/  PRMT R9, R13, 0x7772, RZ ;  /* 0x000077720d097816 */ /* 0x001fc600000000ff */
[----:B------:R-:W3:Y:S04]  /*11f770*/  LDL.LU.64 R2, [R1+0x4708] ;  /* 0x0047080001027983 */ /* 0x000ee80000300a00 */
[----:B------:R-:W3:Y:S04]  /*11f780*/  LDL.LU R12, [R1+0x21d0] ;  /* 0x0021d000010c7983 */ /* 0x000ee80000300800 */
[----:B--2---:R0:W-:Y:S01]  /*11f790*/  @P0 STG.E.U8 desc[UR22][R6.64], R9 ;  /* 0x0000000906000986 */ /* 0x0041e2000c101116 */
[----:B------:R-:W-:Y:S02]  /*11f7a0*/  LOP3.LUT P0, RZ, R21, 0x2000, RZ, 0xc0, !PT ;  /* 0x0000200015ff7812 */ /* 0x000fe4000780c0ff */
        /* <DEDUP_REMOVED lines=126> */
[C---:B------:R-:W-:Y:S02]  /*11ff90*/  LOP3.LUT P0, RZ, R21.reuse, 0x4, RZ, 0xc0, !PT ;  /* 0x0000000415ff7812 */ /* 0x040fe4000780c0ff */
[----:B0-----:R-:W-:Y:S01]  /*11ffa0*/  PRMT R9, R8, 0x7771, RZ ;  /* 0x0000777108097816 */ /* 0x001fe200000000ff */
[----:B------:R-:W4:Y:S10]  /*11ffb0*/  LDL.LU.64 R22, [R1+0x5678] ;  /* 0x0056780001167983 */ /* 0x000f340000300a00 */
        /* <DEDUP_REMOVED lines=141> */
[----:B------:R-:W2:Y:S04]  /*120890*/  LDL.LU.64 R4, [R1+0x4880] ;  /* 0x0048800001047983 */ /* 0x000ea80000300a00 */
        /* <DEDUP_REMOVED lines=20> */
[----:B------:R-:W-:Y:S01]  /*1209e0*/  LOP3.LUT P4, RZ, R8, 0x80, RZ, 0xc0, !PT ;  /* 0x0000008008ff7812 */ /* 0x000fe2000788c0ff */
[----:B---3--:R0:W-:Y:S04]  /*1209f0*/  STL.64 [R1+0x5660], R20 ;  /* 0x0056601401007387 */ /* 0x0081e80000100a00 */
[----:B0-----:R-:W3:Y:S01]  /*120a00*/  LDL.LU.64 R20, [R1+0x4888] ;  /* 0x0048880001147983 */ /* 0x001ee20000300a00 */
[----:B------:R-:W-:-:S02]  /*120a10*/  LOP3.LUT R22, R22, 0xffbfffff, RZ, 0xc0, !PT ;  /* 0xffbfffff16167812 */ /* 0x000fc400078ec0ff */
[----:B------:R-:W-:Y:S02]  /*120a20*/  LOP3.LUT P5, RZ, R8, 0x100, RZ, 0xc0, !PT ;  /* 0x0000010008ff7812 */ /* 0x000fe400078ac0ff */
[----:B------:R-:W-:Y:S02]  /*120a30*/  PRMT R9, R0, 0x7772, RZ ;  /* 0x0000777200097816 */ /* 0x000fe400000000ff */
[----:B------:R-:W-:Y:S02]  /*120a40*/  LOP3.LUT P6, RZ, R8, 0x200, RZ, 0xc0, !PT ;  /* 0x0000020008ff7812 */ /* 0x000fe400078cc0ff */
[----:B------:R-:W-:Y:S02]  /*120a50*/  @P0 LOP3.LUT R22, R22, 0x400000, RZ, 0xfc, !PT ;  /* 0x0040000016160812 */ /* 0x000fe400078efcff */
[----:B------:R-:W-:Y:S01]  /*120a60*/  LOP3.LUT P0, RZ, R8, 0x800, RZ, 0xc0, !PT ;  /* 0x0000080008ff7812 */ /* 0x000fe2000780c0ff */
[----:B------:R-:W3:Y:S04]  /*120a70*/  LDL.LU R12, [R1+0x290] ;  /* 0x00029000010c7983 */ /* 0x000ee80000300800 */
[----:B------:R0:W-:Y:S01]  /*120a80*/  @P4 STG.E.U8 desc[UR22][R14.64], R9 ;  /* 0x000000090e004986 */ /* 0x0001e2000c101116 */
[----:B------:R-:W-:-:S03]  /*120a90*/  LOP3.LUT R22, R22, 0xff7fffff, RZ, 0xc0, !PT ;  /* 0xff7fffff16167812 */ /* 0x000fc600078ec0ff */
[----:B------:R-:W3:Y:S04]  /*120aa0*/  LDL.LU.64 R18, [R1+0x4898] ;  /* 0x0048980001127983 */ /* 0x000ee80000300a00 */
[----:B------:R-:W3:Y:S01]  /*120ab0*/  LDL.LU.64 R16, [R1+0x48a0] ;  /* 0x0048a00001107983 */ /* 0x000ee20000300a00 */
[----:B0-----:R-:W-:Y:S02]  /*120ac0*/  PRMT R9, R0, 0x7773, RZ ;  /* 0x0000777300097816 */ /* 0x001fe400000000ff */
[----:B------:R-:W-:Y:S02]  /*120ad0*/  @P0 LOP3.LUT R22, R22, 0x800000, RZ, 0xfc, !PT ;  /* 0x0080000016160812 */ /* 0x000fe400078efcff */
[----:B------:R-:W-:Y:S01]  /*120ae0*/  LOP3.LUT P0, RZ, R8, 0x400, RZ, 0xc0, !PT ;  /* 0x0000040008ff7812 */ /* 0x000fe2000780c0ff */
[----:B------:R-:W3:Y:S04]  /*120af0*/  LDL.LU.64 R14, [R1+0x48a8] ;  /* 0x0048a800010e7983 */ /* 0x000ee80000300a00 */
[----:B----4-:R0:W-:Y:S02]  /*120b00*/  @P5 STG.E.U8 desc[UR22][R28.64], R9 ;  /* 0x000000091c005986 */ /* 0x0101e4000c101116 */
[----:B0-----:R-:W-:-:S02]  /*120b10*/  PRMT R9, R3, 0x7770, RZ ;  /* 0x0000777003097816 */ /* 0x001fc400000000ff */
        /* <DEDUP_REMOVED lines=17> */
[----:B------:R-:W2:Y:S10]  /*120c30*/  LDL.LU.64 R6, [R1+0x48e8] ;  /* 0x0048e80001067983 */ /* 0x000eb40000300a00 */
[----:B------:R0:W-:Y:S01]  /*120c40*/  @P0 STG.E.U8 desc[UR22][R4.64], R9 ;  /* 0x0000000904000986 */ /* 0x0001e2000c101116 */
[----:B------:R-:W-:-:S02]  /*120c50*/  LOP3.LUT P0, RZ, R22, 0x100000, RZ, 0xc0, !PT ;  /* 0x0010000016ff7812 */ /* 0x000fc4000780c0ff */
[----:B0-----:R-:W-:Y:S01]  /*120c60*/  PRMT R9, R13, 0x7771, RZ ;  /* 0x000077710d097816 */ /* 0x001fe200000000ff */
        /* <DEDUP_REMOVED lines=89> */
[----:B0-----:R-:W-:-:S11]  /*121200*/  PRMT R9, R5, 0x7772, RZ ;  /* 0x0000777205097816 */ /* 0x001fd600000000ff */
[----:B--2---:R0:W-:Y:S01]  /*121210*/  @P0 STG.E.U8 desc[UR22][R6.64], R9 ;  /* 0x0000000906000986 */ /* 0x0041e2000c101116 */
[C---:B------:R-:W-:Y:S02]  /*121220*/  LOP3.LUT P0, RZ, R22.reuse, 0x2000, RZ, 0xc0, !PT ;  /* 0x0000200016ff7812 */ /* 0x040fe4000780c0ff */
        /* <DEDUP_REMOVED lines=10> */
[----:B------:R-:W4:Y:S04]  /*1212d0*/  LDL.LU.64 R24, [R1+0x4968] ;  /* 0x0049680001187983 */ /* 0x000f280000300a00 */
[----:B------:R-:W4:Y:S04]  /*1212e0*/  LDL.LU R8, [R1+0x29c] ;  /* 0x00029c0001087983 */ /* 0x000f280000300800 */
[----:B------:R-:W4:Y:S04]  /*1212f0*/  LDL.LU.64 R26, [R1+0x4970] ;  /* 0x00497000011a7983 */ /* 0x000f280000300a00 */
[----:B------:R-:W4:Y:S04]  /*121300*/  LDL.LU.64 R2, [R1+0x4978] ;  /* 0x0049780001027983 */ /* 0x000f280000300a00 */
[----:B------:R-:W4:Y:S04]  /*121310*/  LDL.LU.64 R6, [R1+0x4980] ;  /* 0x0049800001067983 */ /* 0x000f280000300a00 */
[----:B-1----:R-:W2:Y:S01]  /*121320*/  LDL.LU R16, [R1+0x5658] ;  /* 0x0056580001107983 */ /* 0x002ea20000300800 */
[----:B------:R-:W-:-:S02]  /*121330*/  LOP3.LUT P0, RZ, R22, 0x1000, RZ, 0xc0, !PT ;  /* 0x0000100016ff7812 */ /* 0x000fc4000780c0ff */
[----:B--2---:R-:W-:-:S11]  /*121340*/  PRMT R9, R16, 0x7770, RZ ;  /* 0x0000777010097816 */ /* 0x004fd600000000ff */
        /* <DEDUP_REMOVED lines=89> */
[----:B------:R-:W3:Y:S04]  /*1218e0*/  LDL.LU.64 R28, [R1+0x49f0] ;  /* 0x0049f000011c7983 */ /* 0x000ee80000300a00 */
[----:B------:R-:W3:Y:S04]  /*1218f0*/  LDL.LU.64 R12, [R1+0x49f8] ;  /* 0x0049f800010c7983 */ /* 0x000ee80000300a00 */
[----:B------:R0:W-:Y:S01]  /*121900*/  @P0 STG.E.U8 desc[UR22][R24.64], R9 ;  /* 0x0000000918000986 */ /* 0x0001e2000c101116 */
[----:B------:R-:W-:-:S03]  /*121910*/  LOP3.LUT P0, RZ, R22, 0x80, RZ, 0xc0, !PT ;  /* 0x0000008016ff7812 */ /* 0x000fc6000780c0ff */
[----:B------:R-:W3:Y:S01]  /*121920*/  LDL.LU.64 R10, [R1+0x4a00] ;  /* 0x004a0000010a7983 */ /* 0x000ee20000300a00 */
[----:B0-----:R-:W-:-:S03]  /*121930*/  PRMT R9, R5, 0x7770, RZ ;  /* 0x0000777005097816 */ /* 0x001fc600000000ff */
[----:B------:R-:W3:Y:S06]  /*121940*/  LDL.LU.64 R24, [R1+0x4a08] ;  /* 0x004a080001187983 */ /* 0x000eec0000300a00 */
[----:B------:R0:W-:Y:S01]  /*121950*/  @P0 STG.E.U8 desc[UR22][R26.64], R9 ;  /* 0x000000091a000986 */ /* 0x0001e2000c101116 */
[C---:B------:R-:W-:Y:S02]  /*121960*/  LOP3.LUT P0, RZ, R22.reuse, 0x40, RZ, 0xc0, !PT ;  /* 0x0000004016ff7812 */ /* 0x040fe4000780c0ff */
[----:B0-----:R-:W-:Y:S01]  /*121970*/  PRMT R9, R5, 0x7771, RZ ;  /* 0x0000777105097816 */ /* 0x001fe200000000ff */
[----:B------:R-:W3:Y:S04]  /*121980*/  LDL.LU.64 R26, [R1+0x4a10] ;  /* 0x004a1000011a7983 */ /* 0x000ee80000300a00 */
[----:B------:R-:W3:Y:S06]  /*121990*/  LDL.LU R0, [R1+0x264] ;  /* 0x0002640001007983 */ /* 0x000eec0000300800 */
        /* <DEDUP_REMOVED lines=8> */
[----:B------:R-:W-:-:S11]  /*121a20*/  PRMT R9, R5, 0x7773, RZ ;  /* 0x0000777305097816 */ /* 0x000fd600000000ff */
[----:B----4-:R0:W-:Y:S04]  /*121a30*/  @P0 STG.E.U8 desc[UR22][R20.64], R9 ;  /* 0x0000000914000986 */ /* 0x0101e8000c101116 */
[----:B0-----:R-:W4:Y:S01]  /*121a40*/  LDL.LU.64 R20, [R1+0x5640] ;  /* 0x0056400001147983 */ /* 0x001f220000300a00 */
[----:B------:R-:W-:Y:S02]  /*121a50*/  LOP3.LUT P0, RZ, R22, 0x8, RZ, 0xc0, !PT ;  /* 0x0000000816ff7812 */ /* 0x000fe4000780c0ff */
[----:B---3--:R-:W-:Y:S02]  /*121a60*/  PRMT R9, R8, 0x7770, RZ ;  /* 0x0000777008097816 */ /* 0x008fe400000000ff */
        /* <DEDUP_REMOVED lines=139> */
[----:B------:R-:W-:Y:S02]  /*122320*/  LOP3.LUT P0, RZ, R3, 0x40000000, RZ, 0xc0, !PT ;  /* 0x4000000003ff7812 */ /* 0x000fe4000780c0ff */
[----:B------:R-:W-:Y:S02]  /*122330*/  LOP3.LUT R23, R23, 0xfffeffff, RZ, 0xc0, !PT ;  /* 0xfffeffff17177812 */ /* 0x000fe400078ec0ff */
[C---:B------:R-:W-:Y:S02]  /*122340*/  LOP3.LUT P3, RZ, R3.reuse, 0x40000, RZ, 0xc0, !PT ;  /* 0x0004000003ff7812 */ /* 0x040fe4000786c0ff */
[----:B------:R-:W-:-:S02]  /*122350*/  LOP3.LUT P4, RZ, R3, 0x80000, RZ, 0xc0, !PT ;  /* 0x0008000003ff7812 */ /* 0x000fc4000788c0ff */
[----:B------:R-:W-:Y:S01]  /*122360*/  PRMT R9, R4, 0x7771, RZ ;  /* 0x0000777104097816 */ /* 0x000fe200000000ff */
[----:B------:R-:W3:Y:S04]  /*122370*/  LDL.LU.64 R10, [R1+0x4ac8] ;  /* 0x004ac800010a7983 */ /* 0x000ee80000300a00 */
[----:B------:R-:W3:Y:S04]  /*122380*/  LDL.LU.64 R24, [R1+0x4ad0] ;  /* 0x004ad00001187983 */ /* 0x000ee80000300a00 */
[----:B------:R-:W3:Y:S04]  /*122390*/  LDL.LU.64 R26, [R1+0x4ad8] ;  /* 0x004ad800011a7983 */ /* 0x000ee80000300a00 */
[----:B------:R-:W3:Y:S04]  /*1223a0*/  LDL.LU R19, [R1+0x230] ;  /* 0x0002300001137983 */ /* 0x000ee80000300800 */
        /* <DEDUP_REMOVED lines=26> */
[----:B------:R-:W-:Y:S02]  /*122550*/  LOP3.LUT P0, RZ, R3, 0x400000, RZ, 0xc0, !PT ;  /* 0x0040000003ff7812 */ /* 0x000fe4000780c0ff */
[----:B------:R-:W3:Y:S04]  /*122560*/  LDL.LU.64 R2, [R1+0x4ae0] ;  /* 0x004ae00001027983 */ /* 0x000ee80000300a00 */
[----:B------:R-:W3:Y:S04]  /*122570*/  LDL.LU R18, [R1+0x254] ;  /* 0x0002540001127983 */ /* 0x000ee80000300800 */
[----:B----4-:R0:W-:Y:S02]  /*122580*/  @P3 STG.E.U8 desc[UR22][R12.64], R9 ;  /* 0x000000090c003986 */ /* 0x0101e4000c101116 */
[----:B0-----:R-:W-:-:S05]  /*122590*/  PRMT R9, R4, 0x7772, RZ ;  /* 0x0000777204097816 */ /* 0x001fca00000000ff */
[----:B--2---:R0:W-:Y:S04]  /*1225a0*/  @P4 STG.E.U8 desc[UR22][R6.64], R9 ;  /* 0x0000000906004986 */ /* 0x0041e8000c101116 */
[----:B0-----:R-:W2:Y:S04]  /*1225b0*/  LDL.LU.64 R6, [R1+0x4ae8] ;  /* 0x004ae80001067983 */ /* 0x001ea80000300a00 */
[----:B------:R-:W4:Y:S04]  /*1225c0*/  LDL.LU.64 R20, [R1+0x4b00] ;  /* 0x004b000001147983 */ /* 0x000f280000300a00 */
[----:B----4-:R0:W-:Y:S04]  /*1225d0*/  STL.64 [R1+0x5620], R20 ;  /* 0x0056201401007387 */ /* 0x0101e80000100a00 */
[----:B0-----:R-:W4:Y:S01]  /*1225e0*/  LDL.LU.64 R20, [R1+0x4af8] ;  /* 0x004af80001147983 */ /* 0x001f220000300a00 */
[----:B------:R-:W-:-:S05]  /*1225f0*/  PRMT R9, R4, 0x7773, RZ ;  /* 0x0000777304097816 */ /* 0x000fca00000000ff */
[----:B---3--:R0:W-:Y:S02]  /*122600*/  @P5 STG.E.U8 desc[UR22][R10.64], R9 ;  /* 0x000000090a005986 */ /* 0x0081e4000c101116 */
[----:B0-----:R-:W-:-:S05]  /*122610*/  PRMT R9, R19, 0x7770, RZ ;  /* 0x0000777013097816 */ /* 0x001fca00000000ff */
[----:B------:R0:W-:Y:S02]  /*122620*/  @P6 STG.E.U8 desc[UR22][R24.64], R9 ;  /* 0x0000000918006986 */ /* 0x0001e4000c101116 */
[----:B0-----:R-:W-:-:S05]  /*122630*/  PRMT R9, R19, 0x7771, RZ ;  /* 0x0000777113097816 */ /* 0x001fca00000000ff */
[----:B------:R-:W-:Y:S04]  /*122640*/  @P0 STG.E.U8 desc[UR22][R26.64], R9 ;  /* 0x000000091a000986 */ /* 0x000fe8000c101116 */
[----:B----4-:R0:W-:Y:S04]  /*122650*/  STL.64 [R1+0x5628], R20 ;  /* 0x0056281401007387 */ /* 0x0101e80000100a00 */
[----:B0-----:R-:W3:Y:S01]  /*122660*/  LDL.LU.64 R20, [R1+0x4af0] ;  /* 0x004af00001147983 */ /* 0x001ee20000300a00 */
[----:B------:R-:W-:Y:S02]  /*122670*/  LOP3.LUT P0, RZ, R23, 0x800000, RZ, 0xc0, !PT ;  /* 0x0080000017ff7812 */ /* 0x000fe4000780c0ff */
[----:B------:R-:W-:Y:S01]  /*122680*/  PRMT R9, R19, 0x7772, RZ ;  /* 0x0000777213097816 */ /* 0x000fe200000000ff */
[----:B------:R-:W4:Y:S04]  /*122690*/  LDL.LU.64 R16, [R1+0x4b08] ;  /* 0x004b080001107983 */ /* 0x000f280000300a00 */
[----:B------:R-:W4:Y:S04]  /*1226a0*/  LDL.LU R8, [R1+0x234] ;  /* 0x0002340001087983 */ /* 0x000f280000300800 */
[----:B------:R-:W4:Y:S04]  /*1226b0*/  LDL.LU.64 R14, [R1+0x4b10] ;  /* 0x004b1000010e7983 */ /* 0x000f280000300a00 */
[----:B------:R-:W4:Y:S04]  /*1226c0*/  LDL.LU.64 R28, [R1+0x4b18] ;  /* 0x004b1800011c7983 */ /* 0x000f280000300a00 */
[----:B------:R-:W4:Y:S04]  /*1226d0*/  LDL.LU R4, [R1+0x258] ;  /* 0x0002580001047983 */ /* 0x000f280000300800 */
[----:B------:R-:W4:Y:S04]  /*1226e0*/  LDL.LU.64 R12, [R1+0x4b20] ;  /* 0x004b2000010c7983 */ /* 0x000f280000300a00 */
[----:B------:R-:W4:Y:S04]  /*1226f0*/  LDL.LU.64 R10, [R1+0x4b30] ;  /* 0x004b3000010a7983 */ /* 0x000f280000300a00 */
[----:B------:R-:W4:Y:S04]  /*122700*/  LDL.LU.64 R24, [R1+0x4b50] ;  /* 0x004b500001187983 */ /* 0x000f280000300a00 */
[----:B------:R-:W4:Y:S04]  /*122710*/  LDL.LU.64 R26, [R1+0x4b80] ;  /* 0x004b8000011a7983 */ /* 0x000f280000300a00 */
        /* <DEDUP_REMOVED lines=20> */
[----:B------:R-:W-:Y:S01]  /*122860*/  LOP3.LUT P6, RZ, R0, 0x10, RZ, 0xc0, !PT ;  /* 0x0000001000ff7812 */ /* 0x000fe200078cc0ff */
        /* <DEDUP_REMOVED lines=37> */
[----:B------:R-:W4:Y:S04]  /*122ac0*/  LDL.LU R8, [R1+0x23c] ;  /* 0x00023c0001087983 */ /* 0x000f280000300800 */
        /* <DEDUP_REMOVED lines=41> */
[----:B------:R-:W4:Y:S04]  /*122d60*/  LDL.LU.64 R12, [R1+0x4c10] ;  /* 0x004c1000010c7983 */ /* 0x000f280000300a00 */
[----:B------:R-:W4:Y:S01]  /*122d70*/  LDL.LU R4, [R1+0x220] ;  /* 0x0002200001047983 */ /* 0x000f220000300800 */
[----:B0-----:R-:W-:-:S03]  /*122d80*/  PRMT R9, R7, 0x7770, RZ ;  /* 0x0000777007097816 */ /* 0x001fc600000000ff */
        /* <DEDUP_REMOVED lines=16> */
[----:B----4-:R-:W-:Y:S01]  /*122e90*/  PRMT R9, R8, 0x7770, RZ ;  /* 0x0000777008097816 */ /* 0x010fe200000000ff */
[----:B------:R-:W4:Y:S10]  /*122ea0*/  LDL.LU R7, [R1+0x21e4] ;  /* 0x0021e40001077983 */ /* 0x000f340000300800 */
        /* <DEDUP_REMOVED lines=32> */
[----:B---3--:R0:W-:Y:S04]  /*1230b0*/  @P6 STG.E.U8 desc[UR22][R2.64], R9 ;  /* 0x0000000902006986 */ /* 0x0081e8000c101116 */
[----:B0-----:R-:W3:Y:S04]  /*1230c0*/  LDL.LU.64 R2, [R1+0x4c40] ;  /* 0x004c400001027983 */ /* 0x001ee80000300a00 */
[----:B------:R-:W3:Y:S04]  /*1230d0*/  LDL.LU.64 R24, [R1+0x4c48] ;  /* 0x004c480001187983 */ /* 0x000ee80000300a00 */
[----:B------:R-:W3:Y:S04]  /*1230e0*/  LDL.LU.64 R12, [R1+0x4c50] ;  /* 0x004c5000010c7983 */ /* 0x000ee80000300a00 */
[----:B------:R-:W3:Y:S01]  /*1230f0*/  LDL.LU R6, [R1+0x244] ;  /* 0x0002440001067983 */ /* 0x000ee20000300800 */
[----:B----4-:R-:W-:-:S02]  /*123100*/  LOP3.LUT P0, RZ, R7, 0x10, RZ, 0xc0, !PT ;  /* 0x0000001007ff7812 */ /* 0x010fc4000780c0ff */
[----:B------:R-:W-:Y:S02]  /*123110*/  LOP3.LUT R23, R23, 0xfffffffe, RZ, 0xc0, !PT ;  /* 0xfffffffe17177812 */ /* 0x000fe400078ec0ff */
[C---:B------:R-:W-:Y:S02]  /*123120*/  LOP3.LUT P3, RZ, R0.reuse, 0x1000000, RZ, 0xc0, !PT ;  /* 0x0100000000ff7812 */ /* 0x040fe4000786c0ff */
[----:B------:R-:W-:Y:S02]  /*123130*/  LOP3.LUT P4, RZ, R0, 0x2000000, RZ, 0xc0, !PT ;  /* 0x0200000000ff7812 */ /* 0x000fe4000788c0ff */
[----:B------:R-:W-:Y:S02]  /*123140*/  PRMT R9, R4, 0x7773, RZ ;  /* 0x0000777304097816 */ /* 0x000fe400000000ff */
[----:B------:R-:W-:Y:S01]  /*123150*/  LOP3.LUT P5, RZ, R0, 0x4000000, RZ, 0xc0, !PT ;  /* 0x0400000000ff7812 */ /* 0x000fe200078ac0ff */
        /* <DEDUP_REMOVED lines=25> */
[----:B------:R-:W-:Y:S01]  /*1232f0*/  LOP3.LUT P0, RZ, R0, 0x10000000, RZ, 0xc0, !PT ;  /* 0x1000000000ff7812 */ /* 0x000fe2000780c0ff */
[----:B--2---:R0:W-:Y:S04]  /*123300*/  @P3 STG.E.U8 desc[UR22][R26.64], R9 ;  /* 0x000000091a003986 */ /* 0x0041e8000c101116 */
[----:B0-----:R-:W2:Y:S01]  /*123310*/  LDL.LU.64 R26, [R1+0x4c60] ;  /* 0x004c6000011a7983 */ /* 0x001ea20000300a00 */
[----:B---3--:R-:W-:-:S05]  /*123320*/  PRMT R9, R6, 0x7770, RZ ;  /* 0x0000777006097816 */ /* 0x008fca00000000ff */
[----:B------:R0:W-:Y:S02]  /*123330*/  @P4 STG.E.U8 desc[UR22][R2.64], R9 ;  /* 0x0000000902004986 */ /* 0x0001e4000c101116 */
[C---:B0-----:R-:W-:Y:S02]  /*123340*/  PRMT R9, R6.reuse, 0x7771, RZ ;  /* 0x0000777106097816 */ /* 0x041fe400000000ff */
[----:B------:R-:W3:Y:S04]  /*123350*/  LDL.LU.64 R2, [R1+0x4c68] ;  /* 0x004c680001027983 */ /* 0x000ee80000300a00 */
[----:B------:R-:W3:Y:S04]  /*123360*/  LDL.LU R0, [R1+0x248] ;  /* 0x0002480001007983 */ /* 0x000ee80000300800 */
[----:B------:R0:W-:Y:S04]  /*123370*/  @P5 STG.E.U8 desc[UR22][R24.64], R9 ;  /* 0x0000000918005986 */ /* 0x0001e8000c101116 */
[----:B0-----:R-:W4:Y:S04]  /*123380*/  LDL.LU.64 R24, [R1+0x4c80] ;  /* 0x004c800001187983 */ /* 0x001f280000300a00 */
[----:B----4-:R0:W-:Y:S04]  /*123390*/  STL.64 [R1+0x5600], R24 ;  /* 0x0056001801007387 */ /* 0x0101e80000100a00 */
[----:B0-----:R-:W4:Y:S01]  /*1233a0*/  LDL.LU.64 R24, [R1+0x4c78] ;  /* 0x004c780001187983 */ /* 0x001f220000300a00 */
[----:B------:R-:W-:-:S05]  /*1233b0*/  PRMT R9, R6, 0x7772, RZ ;  /* 0x0000777206097816 */ /* 0x000fca00000000ff */
[----:B------:R0:W-:Y:S02]  /*1233c0*/  @P6 STG.E.U8 desc[UR22][R12.64], R9 ;  /* 0x000000090c006986 */ /* 0x0001e4000c101116 */
[----:B0-----:R-:W-:-:S05]  /*1233d0*/  PRMT R9, R6, 0x7773, RZ ;  /* 0x0000777306097816 */ /* 0x001fca00000000ff */
[----:B------:R-:W-:Y:S01]  /*1233e0*/  @P0 STG.E.U8 desc[UR22][R10.64], R9 ;  /* 0x000000090a000986 */ /* 0x000fe2000c101116 */
[----:B------:R-:W-:-:S03]  /*1233f0*/  LOP3.LUT P0, RZ, R23, 0x80, RZ, 0xc0, !PT ;  /* 0x0000008017ff7812 */ /* 0x000fc6000780c0ff */
[----:B----4-:R0:W-:Y:S04]  /*123400*/  STL.64 [R1+0x5608], R24 ;  /* 0x0056081801007387 */ /* 0x0101e80000100a00 */
[----:B0-----:R-:W4:Y:S01]  /*123410*/  LDL.LU.64 R24, [R1+0x4c70] ;  /* 0x004c700001187983 */ /* 0x001f220000300a00 */
[----:B------:R-:W-:-:S03]  /*123420*/  PRMT R9, R8, 0x7770, RZ ;  /* 0x0000777008097816 */ /* 0x000fc600000000ff */
[----:B------:R-:W4:Y:S04]  /*123430*/  LDL.LU.64 R20, [R1+0x4c88] ;  /* 0x004c880001147983 */ /* 0x000f280000300a00 */
[----:B------:R-:W4:Y:S04]  /*123440*/  LDL.LU.64 R18, [R1+0x4c90] ;  /* 0x004c900001127983 */ /* 0x000f280000300a00 */
[----:B------:R-:W4:Y:S04]  /*123450*/  LDL.LU R4, [R1+0x228] ;  /* 0x0002280001047983 */ /* 0x000f280000300800 */
[----:B--2---:R0:W-:Y:S01]  /*123460*/  @P0 STG.E.U8 desc[UR22][R26.64], R9 ;  /* 0x000000091a000986 */ /* 0x0041e2000c101116 */
[----:B------:R-:W-:-:S03]  /*123470*/  LOP3.LUT P0, RZ, R23, 0x40, RZ, 0xc0, !PT ;  /* 0x0000004017ff7812 */ /* 0x000fc6000780c0ff */
[----:B------:R-:W2:Y:S04]  /*123480*/  LDL.LU.64 R16, [R1+0x4c98] ;  /* 0x004c980001107983 */ /* 0x000ea80000300a00 */
[----:B------:R-:W2:Y:S04]  /*123490*/  LDL.LU.64 R14, [R1+0x4ca0] ;  /* 0x004ca000010e7983 */ /* 0x000ea80000300a00 */
[----:B------:R-:W2:Y:S04]  /*1234a0*/  LDL.LU.64 R28, [R1+0x4ca8] ;  /* 0x004ca800011c7983 */ /* 0x000ea80000300a00 */
[----:B------:R-:W2:Y:S04]  /*1234b0*/  LDL.LU.64 R12, [R1+0x4cb0] ;  /* 0x004cb000010c7983 */ /* 0x000ea80000300a00 */
[----:B------:R-:W2:Y:S04]  /*1234c0*/  LDL.LU R6, [R1+0x24c] ;  /* 0x00024c0001067983 */ /* 0x000ea80000300800 */
[----:B------:R-:W2:Y:S01]  /*1234d0*/  LDL.LU.64 R10, [R1+0x4cb8] ;  /* 0x004cb800010a7983 */ /* 0x000ea20000300a00 */
[----:B0-----:R-:W-:-:S03]  /*1234e0*/  PRMT R9, R8, 0x7771, RZ ;  /* 0x0000777108097816 */ /* 0x001fc600000000ff */
[----:B------:R-:W2:Y:S04]  /*1234f0*/  LDL.LU.64 R26, [R1+0x4cc0] ;  /* 0x004cc000011a7983 */ /* 0x000ea80000300a00 */
[----:B---3--:R0:W-:Y:S01]  /*123500*/  @P0 STG.E.U8 desc[UR22][R2.64], R9 ;  /* 0x0000000902000986 */ /* 0x0081e2000c101116 */
[C---:B------:R-:W-:Y:S02]  /*123510*/  LOP3.LUT P0, RZ, R23.reuse, 0x20, RZ, 0xc0, !PT ;  /* 0x0000002017ff7812 */ /* 0x040fe4000780c0ff */
        /* <DEDUP_REMOVED lines=26> */
[----:B--2---:R0:W-:Y:S02]  /*1236c0*/  @P0 STG.E.U8 desc[UR22][R16.64], R9 ;  /* 0x0000000910000986 */ /* 0x0041e4000c101116 */
        /* <DEDUP_REMOVED lines=84> */
[----:B------:R-:W2:Y:S04]  /*123c10*/  LDL.LU R0, [R1+0x1f4] ;  /* 0x0001f40001007983 */ /* 0x000ea80000300800 */
[----:B------:R-:W2:Y:S04]  /*123c20*/  LDL.LU R4, [R1+0x21e8] ;  /* 0x0021e80001047983 */ /* 0x000ea80000300800 */
        /* <DEDUP_REMOVED lines=35> */
[----:B--2---:R-:W-:-:S05]  /*123e60*/  PRMT R9, R0, 0x7770, RZ ;  /* 0x0000777000097816 */ /* 0x004fca00000000ff */
[----:B------:R0:W-:Y:S01]  /*123e70*/  @P6 STG.E.U8 desc[UR22][R2.64], R9 ;  /* 0x0000000902006986 */ /* 0x0001e2000c101116 */
[----:B------:R-:W-:-:S03]  /*123e80*/  LOP3.LUT P4, RZ, R7, 0x80000000, RZ, 0xc0, !PT ;  /* 0x8000000007ff7812 */ /* 0x000fc6000788c0ff */
        /* <DEDUP_REMOVED lines=105> */
[----:B------:R-:W2:Y:S04]  /*124520*/  LDL.LU.64 R28, [R1+0x4b78] ;  /* 0x004b7800011c7983 */ /* 0x000ea80000300a00 */
        /* <DEDUP_REMOVED lines=18> */
[----:B------:R-:W-:-:S09]  /*124650*/  LOP3.LUT P6, RZ, R4, 0x10000, RZ, 0xc0, !PT ;  /* 0x0001000004ff7812 */ /* 0x000fd200078cc0ff */
[----:B------:R-:W-:Y:S02]  /*124660*/  @P0 LOP3.LUT R24, R24, 0x2000, RZ, 0xfc, !PT ;  /* 0x0000200018180812 */ /* 0x000fe400078efcff */
[C---:B------:R-:W-:Y:S02]  /*124670*/  LOP3.LUT P0, RZ, R4.reuse, 0x800000, RZ, 0xc0, !PT ;  /* 0x0080000004ff7812 */ /* 0x040fe4000780c0ff */
[----:B------:R-:W-:Y:S02]  /*124680*/  LOP3.LUT P3, RZ, R4, 0x20000, RZ, 0xc0, !PT ;  /* 0x0002000004ff7812 */ /* 0x000fe4000786c0ff */
[----:B------:R-:W-:Y:S02]  /*124690*/  PRMT R9, R0, 0x7773, RZ ;  /* 0x0000777300097816 */ /* 0x000fe400000000ff */
[----:B------:R-:W-:Y:S02]  /*1246a0*/  LOP3.LUT R24, R24, 0xffffbfff, RZ, 0xc0, !PT ;  /* 0xffffbfff18187812 */ /* 0x000fe400078ec0ff */
[----:B------:R-:W-:Y:S01]  /*1246b0*/  LOP3.LUT P4, RZ, R4, 0x40000, RZ, 0xc0, !PT ;  /* 0x0004000004ff7812 */ /* 0x000fe2000788c0ff */
[----:B---3--:R0:W-:Y:S04]  /*1246c0*/  @P6 STG.E.U8 desc[UR22][R6.64], R9 ;  /* 0x0000000906006986 */ /* 0x0081e8000c101116 */
[----:B------:R-:W-:-:S02]  /*1246d0*/  @P0 LOP3.LUT R24, R24, 0x4000, RZ, 0xfc, !PT ;  /* 0x0000400018180812 */ /* 0x000fc400078efcff */
[----:B------:R-:W-:Y:S02]  /*1246e0*/  LOP3.LUT P0, RZ, R4, 0x400000, RZ, 0xc0, !PT ;  /* 0x0040000004ff7812 */ /* 0x000fe4000780c0ff */
[----:B------:R-:W-:Y:S01]  /*1246f0*/  LOP3.LUT R24, R24, 0xffff7fff, RZ, 0xc0, !PT ;  /* 0xffff7fff18187812 */ /* 0x000fe200078ec0ff */
[----:B0-----:R-:W3:Y:S04]  /*124700*/  LDL.LU.64 R6, [R1+0x4b70] ;  /* 0x004b700001067983 */ /* 0x001ee80000300a00 */
[----:B------:R-:W3:Y:S04]  /*124710*/  LDL.LU.64 R10, [R1+0x4b68] ;  /* 0x004b6800010a7983 */ /* 0x000ee80000300a00 */
[----:B------:R-:W3:Y:S04]  /*124720*/  LDL.LU R8, [R1+0x1e0] ;  /* 0x0001e00001087983 */ /* 0x000ee80000300800 */
[----:B------:R-:W3:Y:S01]  /*124730*/  LDL.LU R0, [R1+0x21ec] ;  /* 0x0021ec0001007983 */ /* 0x000ee20000300800 */
[----:B------:R-:W-:-:S02]  /*124740*/  LOP3.LUT P5, RZ, R4, 0x80000, RZ, 0xc0, !PT ;  /* 0x0008000004ff7812 */ /* 0x000fc400078ac0ff */
[C---:B------:R-:W-:Y:S02]  /*124750*/  LOP3.LUT P6, RZ, R4.reuse, 0x100000, RZ, 0xc0, !PT ;  /* 0x0010000004ff7812 */ /* 0x040fe400078cc0ff */
[C---:B------:R-:W-:Y:S02]  /*124760*/  LOP3.LUT P1, RZ, R4.reuse, 0x40000000, RZ, 0xc0, !PT ;  /* 0x4000000004ff7812 */ /* 0x040fe4000782c0ff */
[----:B------:R-:W-:Y:S02]  /*124770*/  LOP3.LUT P2, RZ, R4, 0x80000000, RZ, 0xc0, !PT ;  /* 0x8000000004ff7812 */ /* 0x000fe4000784c0ff */
[----:B------:R-:W-:Y:S02]  /*124780*/  @P0 LOP3.LUT R24, R24, 0x8000, RZ, 0xfc, !PT ;  /* 0x0000800018180812 */ /* 0x000fe400078efcff */
[----:B------:R-:W-:Y:S02]  /*124790*/  LOP3.LUT P0, RZ, R4, 0x200000, RZ, 0xc0, !PT ;  /* 0x0020000004ff7812 */ /* 0x000fe4000780c0ff */
[----:B----4-:R-:W-:-:S05]  /*1247a0*/  PRMT R9, R12, 0x7770, RZ ;  /* 0x000077700c097816 */ /* 0x010fca00000000ff */
[----:B------:R0:W-:Y:S02]  /*1247b0*/  @P3 STG.E.U8 desc[UR22][R26.64], R9 ;  /* 0x000000091a003986 */ /* 0x0001e4000c101116 */
[C---:B0-----:R-:W-:Y:S02]  /*1247c0*/  PRMT R9, R12.reuse, 0x7771, RZ ;  /* 0x000077710c097816 */ /* 0x041fe400000000ff */
[----:B------:R-:W4:Y:S04]  /*1247d0*/  LDL.LU.64 R26, [R1+0x4b88] ;  /* 0x004b8800011a7983 */ /* 0x000f280000300a00 */
[----:B--2---:R0:W-:Y:S04]  /*1247e0*/  @P4 STG.E.U8 desc[UR22][R2.64], R9 ;  /* 0x0000000902004986 */ /* 0x0041e8000c101116 */
[----:B0-----:R-:W2:Y:S04]  /*1247f0*/  LDL.LU.64 R2, [R1+0x48b8] ;  /* 0x0048b80001027983 */ /* 0x001ea80000300a00 */
[----:B------:R-:W3:Y:S01]  /*124800*/  LDL.LU R4, [R1+0x204] ;  /* 0x0002040001047983 */ /* 0x000ee20000300800 */
[----:B------:R-:W-:-:S05]  /*124810*/  PRMT R9, R12, 0x7772, RZ ;  /* 0x000077720c097816 */ /* 0x000fca00000000ff */
[----:B------:R0:W-:Y:S02]  /*124820*/  @P5 STG.E.U8 desc[UR22][R28.64], R9 ;  /* 0x000000091c005986 */ /* 0x0001e4000c101116 */
[----:B0-----:R-:W-:Y:S02]  /*124830*/  PRMT R9, R12, 0x7773, RZ ;  /* 0x000077730c097816 */ /* 0x001fe400000000ff */
[----:B---3--:R0:W-:Y:S04]  /*124840*/  STL [R1+0x55d0], R4 ;  /* 0x0055d00401007387 */ /* 0x0081e80000100800 */
[----:B0-----:R-:W3:Y:S04]  /*124850*/  LDL.LU.64 R4, [R1+0x48b0] ;  /* 0x0048b00001047983 */ /* 0x001ee80000300a00 */
[----:B------:R-:W3:Y:S04]  /*124860*/  LDL.LU.64 R22, [R1+0x3e90] ;  /* 0x003e900001167983 */ /* 0x000ee80000300a00 */
[----:B------:R0:W-:Y:S02]  /*124870*/  @P6 STG.E.U8 desc[UR22][R6.64], R9 ;  /* 0x0000000906006986 */ /* 0x0001e4000c101116 */
[----:B0-----:R-:W-:-:S05]  /*124880*/  PRMT R9, R8, 0x7770, RZ ;  /* 0x0000777008097816 */ /* 0x001fca00000000ff */
[----:B------:R0:W-:Y:S01]  /*124890*/  @P0 STG.E.U8 desc[UR22][R10.64], R9 ;  /* 0x000000090a000986 */ /* 0x0001e2000c101116 */
[----:B------:R-:W-:Y:S02]  /*1248a0*/  LOP3.LUT P0, RZ, R24, 0x8000, RZ, 0xc0, !PT ;  /* 0x0000800018ff7812 */ /* 0x000fe4000780c0ff */
[----:B0-----:R-:W-:-:S11]  /*1248b0*/  PRMT R9, R8, 0x7771, RZ ;  /* 0x0000777108097816 */ /* 0x001fd600000000ff */
[----:B----4-:R0:W-:Y:S01]  /*1248c0*/  @P0 STG.E.U8 desc[UR22][R26.64], R9 ;  /* 0x000000091a000986 */ /* 0x0101e2000c101116 */
[----:B------:R-:W-:Y:S02]  /*1248d0*/  LOP3.LUT P0, RZ, R24, 0x4000, RZ, 0xc0, !PT ;  /* 0x0000400018ff7812 */ /* 0x000fe4000780c0ff */
[----:B0-----:R-:W-:-:S11]  /*1248e0*/  PRMT R9, R8, 0x7772, RZ ;  /* 0x0000777208097816 */ /* 0x001fd600000000ff */
[----:B--2---:R0:W-:Y:S01]  /*1248f0*/  @P0 STG.E.U8 desc[UR22][R2.64], R9 ;  /* 0x0000000902000986 */ /* 0x0041e2000c101116 */
[----:B------:R-:W-:Y:S02]  /*124900*/  LOP3.LUT P0, RZ, R24, 0x2000, RZ, 0xc0, !PT ;  /* 0x0000200018ff7812 */ /* 0x000fe4000780c0ff */
[----:B0-----:R-:W-:Y:S01]  /*124910*/  PRMT R9, R8, 0x7773, RZ ;  /* 0x0000777308097816 */ /* 0x001fe200000000ff */
[----:B---3--:R0:W-:Y:S10]  /*124920*/  STL.64 [R1+0x55c8], R22 ;  /* 0x0055c81601007387 */ /* 0x0081f40000100a00 */
        /* <DEDUP_REMOVED lines=23> */
[----:B------:R-:W-:-:S03]  /*124aa0*/  LOP3.LUT P6, RZ, R0, 0x8, RZ, 0xc0, !PT ;  /* 0x0000000800ff7812 */ /* 0x000fc600078cc0ff */
        /* <DEDUP_REMOVED lines=77> */
[C---:B0-----:R-:W-:Y:S01]  /*124f80*/  PRMT R9, R6.reuse, 0x7772, RZ ;  /* 0x0000777206097816 */ /* 0x041fe200000000ff */
[----:B------:R-:W3:Y:S04]  /*124f90*/  LDL.LU.64 R28, [R1+0x3dd0] ;  /* 0x003dd000011c7983 */ /* 0x000ee80000300a00 */
[----:B------:R0:W-:Y:S02]  /*124fa0*/  @P6 STG.E.U8 desc[UR22][R12.64], R9 ;  /* 0x000000090c006986 */ /* 0x0001e4000c101116 */
[----:B0-----:R-:W-:Y:S02]  /*124fb0*/  PRMT R9, R6, 0x7773, RZ ;  /* 0x0000777306097816 */ /* 0x001fe400000000ff */
        /* <DEDUP_REMOVED lines=268> */
[----:B------:R-:W3:Y:S04]  /*126080*/  LDL.LU R7, [R1+0x1a4] ;  /* 0x0001a40001077983 */ /* 0x000ee80000300800 */
[----:B------:R-:W4:Y:S04]  /*126090*/  LDL.LU.64 R26, [R1+0x3c78] ;  /* 0x003c7800011a7983 */ /* 0x000f280000300a00 */
[----:B--2---:R0:W-:Y:S04]  /*1260a0*/  @P6 STG.E.U8 desc[UR22][R2.64], R9 ;  /* 0x0000000902006986 */ /* 0x0041e8000c101116 */
[----:B0-----:R-:W2:Y:S01]  /*1260b0*/  LDL.LU.64 R2, [R1+0x3c70] ;  /* 0x003c700001027983 */ /* 0x001ea20000300a00 */
[----:B------:R-:W-:-:S02]  /*1260c0*/  LOP3.LUT P3, RZ, R4, 0x20000000, RZ, 0xc0, !PT ;  /* 0x2000000004ff7812 */ /* 0x000fc4000786c0ff */
[C---:B------:R-:W-:Y:S01]  /*1260d0*/  LOP3.LUT P4, RZ, R4.reuse, 0x40000000, RZ, 0xc0, !PT ;  /* 0x4000000004ff7812 */ /* 0x040fe2000788c0ff */
[----:B------:R-:W2:Y:S04]  /*1260e0*/  LDL.LU.64 R28, [R1+0x3c68] ;  /* 0x003c6800011c7983 */ /* 0x000ea80000300a00 */
[----:B------:R-:W2:Y:S04]  /*1260f0*/  LDL.LU.64 R12, [R1+0x3c60] ;  /* 0x003c6000010c7983 */ /* 0x000ea80000300a00 */
[----:B------:R-:W2:Y:S04]  /*126100*/  LDL.LU.64 R10, [R1+0x3c58] ;  /* 0x003c5800010a7983 */ /* 0x000ea80000300a00 */
[----:B------:R-:W2:Y:S01]  /*126110*/  LDL.LU R8, [R1+0x1c8] ;  /* 0x0001c80001087983 */ /* 0x000ea20000300800 */
[----:B------:R-:W-:-:S02]  /*126120*/  LOP3.LUT P5, RZ, R4, 0x80000000, RZ, 0xc0, !PT ;  /* 0x8000000004ff7812 */ /* 0x000fc400078ac0ff */
[----:B---3--:R-:W-:-:S05]  /*126130*/  PRMT R9, R7, 0x7770, RZ ;  /* 0x0000777007097816 */ /* 0x008fca00000000ff */
[----:B----4-:R0:W-:Y:S02]  /*126140*/  @P3 STG.E.U8 desc[UR22][R26.64], R9 ;  /* 0x000000091a003986 */ /* 0x0101e4000c101116 */
        /* <DEDUP_REMOVED lines=94> */
[----:B------:R-:W2:Y:S04]  /*126730*/  LDL.LU.64 R10, [R1+0x20b8] ;  /* 0x0020b800010a7983 */ /* 0x000ea80000300a00 */
        /* <DEDUP_REMOVED lines=9> */
[----:B------:R-:W-:Y:S02]  /*1267d0*/  PRMT R9, R0, 0x7773, RZ ;  /* 0x0000777300097816 */ /* 0x000fe400000000ff */
[----:B------:R-:W-:Y:S01]  /*1267e0*/  LOP3.LUT P5, RZ, R6, 0x40000, RZ, 0xc0, !PT ;  /* 0x0004000006ff7812 */ /* 0x000fe200078ac0ff */
[----:B------:R-:W4:Y:S04]  /*1267f0*/  LDL.LU.64 R12, [R1+0x2098] ;  /* 0x00209800010c7983 */ /* 0x000f280000300a00 */
[----:B------:R-:W4:Y:S04]  /*126800*/  LDL.LU R8, [R1+0x170] ;  /* 0x0001700001087983 */ /* 0x000f280000300800 */
[----:B------:R-:W4:Y:S04]  /*126810*/  LDL.LU R4, [R1+0x21f8] ;  /* 0x0021f80001047983 */ /* 0x000f280000300800 */
[----:B--2---:R0:W-:Y:S04]  /*126820*/  @P3 STG.E.U8 desc[UR22][R10.64], R9 ;  /* 0x000000090a003986 */ /* 0x0041e8000c101116 */
[----:B0-----:R-:W2:Y:S01]  /*126830*/  LDL.LU.64 R10, [R1+0x2050] ;  /* 0x00205000010a7983 */ /* 0x001ea20000300a00 */
[----:B---3--:R-:W-:-:S05]  /*126840*/  PRMT R9, R7, 0x7770, RZ ;  /* 0x0000777007097816 */ /* 0x008fca00000000ff */
[----:B------:R0:W-:Y:S02]  /*126850*/  @P4 STG.E.U8 desc[UR22][R2.64], R9 ;  /* 0x0000000902004986 */ /* 0x0001e4000c101116 */
[----:B0-----:R-:W-:Y:S02]  /*126860*/  PRMT R9, R7, 0x7771, RZ ;  /* 0x0000777107097816 */ /* 0x001fe400000000ff */
[----:B------:R-:W3:Y:S04]  /*126870*/  LDL.LU.64 R2, [R1+0x2060] ;  /* 0x0020600001027983 */ /* 0x000ee80000300a00 */
        /* <DEDUP_REMOVED lines=27> */
[----:B------:R-:W-:Y:S02]  /*126a30*/  PRMT R9, R7, 0x7772, RZ ;  /* 0x0000777207097816 */ /* 0x000fe400000000ff */
[----:B------:R-:W-:Y:S01]  /*126a40*/  LOP3.LUT R25, R25, 0xffffffbf, RZ, 0xc0, !PT ;  /* 0xffffffbf19197812 */ /* 0x000fe200078ec0ff */
[----:B------:R-:W4:Y:S01]  /*126a50*/  LDL.LU.64 R22, [R1+0x20b0] ;  /* 0x0020b00001167983 */ /* 0x000f220000300a00 */
[C---:B------:R-:W-:Y:S02]  /*126a60*/  LOP3.LUT P1, RZ, R6.reuse, 0x20000000, RZ, 0xc0, !PT ;  /* 0x2000000006ff7812 */ /* 0x040fe4000782c0ff */
[----:B------:R-:W-:-:S02]  /*126a70*/  LOP3.LUT P2, RZ, R6, 0x40000000, RZ, 0xc0, !PT ;  /* 0x4000000006ff7812 */ /* 0x000fc4000784c0ff */
        /* <DEDUP_REMOVED lines=8> */
[----:B0-----:R-:W-:Y:S01]  /*126b00*/  PRMT R9, R7, 0x7773, RZ ;  /* 0x0000777307097816 */ /* 0x001fe200000000ff */
[----:B------:R-:W4:Y:S04]  /*126b10*/  LDL.LU R6, [R1+0x174] ;  /* 0x0001740001067983 */ /* 0x000f280000300800 */
[----:B------:R-:W4:Y:S04]  /*126b20*/  LDL.LU.64 R18, [R1+0x2070] ;  /* 0x0020700001127983 */ /* 0x000f280000300a00 */
[----:B------:R-:W4:Y:S04]  /*126b30*/  LDL.LU.64 R16, [R1+0x2040] ;  /* 0x0020400001107983 */ /* 0x000f280000300a00 */
[----:B------:R-:W4:Y:S04]  /*126b40*/  LDL.LU.64 R14, [R1+0x2030] ;  /* 0x00203000010e7983 */ /* 0x000f280000300a00 */
[----:B------:R-:W4:Y:S04]  /*126b50*/  LDL.LU.64 R28, [R1+0x2028] ;  /* 0x00202800011c7983 */ /* 0x000f280000300a00 */
[----:B------:R-:W4:Y:S04]  /*126b60*/  LDL.LU R7, [R1+0x198] ;  /* 0x0001980001077983 */ /* 0x000f280000300800 */
        /* <DEDUP_REMOVED lines=30> */
[----:B------:R0:W-:Y:S04]  /*126d50*/  @P0 STG.E.U8 desc[UR22][R18.64], R9 ;  /* 0x0000000912000986 */ /* 0x0001e8000c101116 */
[----:B0-----:R-:W4:Y:S01]  /*126d60*/  LDL.LU.64 R18, [R1+0x1ff0] ;  /* 0x001ff00001127983 */ /* 0x001f220000300a00 */
[----:B------:R-:W-:-:S05]  /*126d70*/  PRMT R9, R6, 0x7770, RZ ;  /* 0x0000777006097816 */ /* 0x000fca00000000ff */
[----:B------:R0:W-:Y:S01]  /*126d80*/  @P1 STG.E.U8 desc[UR22][R16.64], R9 ;  /* 0x0000000910001986 */ /* 0x0001e2000c101116 */
[C---:B------:R-:W-:Y:S02]  /*126d90*/  LOP3.LUT P4, RZ, R4.reuse, 0x1, RZ, 0xc0, !PT ;  /* 0x0000000104ff7812 */ /* 0x040fe4000788c0ff */
        /* <DEDUP_REMOVED lines=14> */
[----:B--2---:R0:W-:Y:S02]  /*126e80*/  @P5 STG.E.U8 desc[UR22][R10.64], R9 ;  /* 0x000000090a005986 */ /* 0x0041e4000c101116 */
[C---:B0-----:R-:W-:Y:S02]  /*126e90*/  PRMT R9, R7.reuse, 0x7771, RZ ;  /* 0x0000777107097816 */ /* 0x041fe400000000ff */
[----:B------:R-:W2:Y:S04]  /*126ea0*/  LDL.LU R10, [R1+0x178] ;  /* 0x00017800010a7983 */ /* 0x000ea80000300800 */
[----:B---3--:R0:W-:Y:S02]  /*126eb0*/  @P6 STG.E.U8 desc[UR22][R2.64], R9 ;  /* 0x0000000902006986 */ /* 0x0081e4000c101116 */
[----:B0-----:R-:W-:-:S02]  /*126ec0*/  PRMT R9, R7, 0x7772, RZ ;  /* 0x0000777207097816 */ /* 0x001fc400000000ff */
[----:B------:R-:W3:Y:S04]  /*126ed0*/  LDL.LU.64 R2, [R1+0x1fc0] ;  /* 0x001fc00001027983 */ /* 0x000ee80000300a00 */
[----:B------:R-:W3:Y:S04]  /*126ee0*/  LDL.LU R5, [R1+0x19c] ;  /* 0x00019c0001057983 */ /* 0x000ee80000300800 */
[----:B----4-:R0:W-:Y:S02]  /*126ef0*/  @P3 STG.E.U8 desc[UR22][R18.64], R9 ;  /* 0x0000000912003986 */ /* 0x0101e4000c101116 */
[----:B0-----:R-:W-:-:S02]  /*126f00*/  PRMT R9, R7, 0x7773, RZ ;  /* 0x0000777307097816 */ /* 0x001fc400000000ff */
[----:B------:R-:W4:Y:S04]  /*126f10*/  LDL.LU.64 R6, [R1+0x1fb0] ;  /* 0x001fb00001067983 */ /* 0x000f280000300a00 */
        /* <DEDUP_REMOVED lines=27> */
[----:B------:R-:W-:Y:S01]  /*1270d0*/  LOP3.LUT P6, RZ, R4, 0x40, RZ, 0xc0, !PT ;  /* 0x0000004004ff7812 */ /* 0x000fe200078cc0ff */
[----:B------:R-:W2:Y:S04]  /*1270e0*/  LDL.LU R8, [R1+0x17c] ;  /* 0x00017c0001087983 */ /* 0x000ea80000300800 */
[----:B------:R-:W2:Y:S04]  /*1270f0*/  LDL.LU.64 R22, [R1+0x1f70] ;  /* 0x001f700001167983 */ /* 0x000ea80000300a00 */
[----:B------:R-:W2:Y:S04]  /*127100*/  LDL.LU.64 R20, [R1+0x1f60] ;  /* 0x001f600001147983 */ /* 0x000ea80000300a00 */
[----:B------:R-:W2:Y:S01]  /*127110*/  LDL.LU.64 R18, [R1+0x1f58] ;  /* 0x001f580001127983 */ /* 0x000ea20000300a00 */
[----:B------:R-:W-:-:S02]  /*127120*/  @P0 LOP3.LUT R26, R26, 0x40000000, RZ, 0xfc, !PT ;  /* 0x400000001a1a0812 */ /* 0x000fc400078efcff */
[----:B------:R-:W-:Y:S01]  /*127130*/  LOP3.LUT P0, RZ, R4, 0x100, RZ, 0xc0, !PT ;  /* 0x0000010004ff7812 */ /* 0x000fe2000780c0ff */
[----:B------:R0:W-:Y:S01]  /*127140*/  @P4 STG.E.U8 desc[UR22][R16.64], R9 ;  /* 0x0000000910004986 */ /* 0x0001e2000c101116 */
[----:B------:R-:W-:Y:S02]  /*127150*/  LOP3.LUT R26, R26, 0x7fffffff, RZ, 0xc0, !PT ;  /* 0x7fffffff1a1a7812 */ /* 0x000fe400078ec0ff */
[----:B0-----:R-:W-:-:S09]  /*127160*/  PRMT R9, R10, 0x7770, RZ ;  /* 0x000077700a097816 */ /* 0x001fd200000000ff */
[----:B------:R-:W-:Y:S02]  /*127170*/  @P0 LOP3.LUT R26, R26, 0x80000000, RZ, 0xfc, !PT ;  /* 0x800000001a1a0812 */ /* 0x000fe400078efcff */
[----:B------:R-:W-:Y:S01]  /*127180*/  LOP3.LUT P0, RZ, R4, 0x80, RZ, 0xc0, !PT ;  /* 0x0000008004ff7812 */ /* 0x000fe2000780c0ff */
[----:B------:R-:W2:Y:S04]  /*127190*/  LDL.LU.64 R16, [R1+0x1f50] ;  /* 0x001f500001107983 */ /* 0x000ea80000300a00 */
[----:B------:R0:W-:Y:S04]  /*1271a0*/  @P5 STG.E.U8 desc[UR22][R14.64], R9 ;  /* 0x000000090e005986 */ /* 0x0001e8000c101116 */
[----:B------:R-:W2:Y:S01]  /*1271b0*/  LDL.LU R0, [R1+0x180] ;  /* 0x0001800001007983 */ /* 0x000ea20000300800 */
[----:B0-----:R-:W-:-:S03]  /*1271c0*/  PRMT R9, R10, 0x7771, RZ ;  /* 0x000077710a097816 */ /* 0x001fc600000000ff */
[----:B------:R-:W2:Y:S04]  /*1271d0*/  LDL.LU.64 R14, [R1+0x1f40] ;  /* 0x001f4000010e7983 */ /* 0x000ea80000300a00 */
[----:B------:R0:W-:Y:S02]  /*1271e0*/  @P6 STG.E.U8 desc[UR22][R28.64], R9 ;  /* 0x000000091c006986 */ /* 0x0001e4000c101116 */
[----:B0-----:R-:W-:Y:S02]  /*1271f0*/  PRMT R9, R10, 0x7772, RZ ;  /* 0x000077720a097816 */ /* 0x001fe400000000ff */
[----:B------:R-:W2:Y:S04]  /*127200*/  LDL.LU.64 R28, [R1+0x1f30] ;  /* 0x001f3000011c7983 */ /* 0x000ea80000300a00 */
[----:B------:R0:W-:Y:S01]  /*127210*/  @P0 STG.E.U8 desc[UR22][R12.64], R9 ;  /* 0x000000090c000986 */ /* 0x0001e2000c101116 */
[----:B------:R-:W-:-:S02]  /*127220*/  LOP3.LUT P0, RZ, R26, 0x80000000, RZ, 0xc0, !PT ;  /* 0x800000001aff7812 */ /* 0x000fc4000780c0ff */
[----:B0-----:R-:W-:Y:S01]  /*127230*/  PRMT R9, R10, 0x7773, RZ ;  /* 0x000077730a097816 */ /* 0x001fe200000000ff */
[----:B------:R-:W2:Y:S04]  /*127240*/  LDL.LU.64 R12, [R1+0x1f20] ;  /* 0x001f2000010c7983 */ /* 0x000ea80000300a00 */
[----:B------:R-:W2:Y:S06]  /*127250*/  LDL.LU.64 R10, [R1+0x1f10] ;  /* 0x001f1000010a7983 */ /* 0x000eac0000300a00 */
[----:B---3--:R0:W-:Y:S01]  /*127260*/  @P0 STG.E.U8 desc[UR22][R2.64], R9 ;  /* 0x0000000902000986 */ /* 0x0081e2000c101116 */
[----:B------:R-:W-:-:S02]  /*127270*/  LOP3.LUT P0, RZ, R26, 0x40000000, RZ, 0xc0, !PT ;  /* 0x400000001aff7812 */ /* 0x000fc4000780c0ff */
[----:B0-----:R-:W-:Y:S01]  /*127280*/  PRMT R9, R5, 0x7770, RZ ;  /* 0x0000777005097816 */ /* 0x001fe200000000ff */
[----:B------:R-:W3:Y:S10]  /*127290*/  LDL.LU.64 R2, [R1+0x1f00] ;  /* 0x001f000001027983 */ /* 0x000ef40000300a00 */
[----:B----4-:R0:W-:Y:S01]  /*1272a0*/  @P0 STG.E.U8 desc[UR22][R6.64], R9 ;  /* 0x0000000906000986 */ /* 0x0101e2000c101116 */
[----:B------:R-:W-:-:S02]  /*1272b0*/  LOP3.LUT P0, RZ, R26, 0x20000000, RZ, 0xc0, !PT ;  /* 0x200000001aff7812 */ /* 0x000fc4000780c0ff */
[----:B0-----:R-:W-:Y:S01]  /*1272c0*/  PRMT R9, R5, 0x7771, RZ ;  /* 0x0000777105097816 */ /* 0x001fe200000000ff */
[----:B------:R-:W4:Y:S10]  /*1272d0*/  LDL.LU R6, [R1+0x160] ;  /* 0x0001600001067983 */ /* 0x000f340000300800 */
[----:B--2---:R0:W-:Y:S04]  /*1272e0*/  @P0 STG.E.U8 desc[UR22][R24.64], R9 ;  /* 0x0000000918000986 */ /* 0x0041e8000c101116 */
[----:B0-----:R-:W2:Y:S01]  /*1272f0*/  LDL.LU.64 R24, [R1+0x5568] ;  /* 0x0055680001187983 */ /* 0x001ea20000300a00 */
[----:B------:R-:W-:-:S02]  /*127300*/  LOP3.LUT P0, RZ, R26, 0x10000000, RZ, 0xc0, !PT ;  /* 0x100000001aff7812 */ /* 0x000fc4000780c0ff */
[----:B------:R-:W-:Y:S01]  /*127310*/  PRMT R9, R5, 0x7772, RZ ;  /* 0x0000777205097816 */ /* 0x000fe200000000ff */
[----:B------:R-:W3:Y:S10]  /*127320*/  LDL.LU R7, [R1+0x21fc] ;  /* 0x0021fc0001077983 */ /* 0x000ef40000300800 */
        /* <DEDUP_REMOVED lines=30> */
[----:B----4-:R-:W-:Y:S02]  /*127510*/  PRMT R9, R6, 0x7770, RZ ;  /* 0x0000777006097816 */ /* 0x010fe400000000ff */
        /* <DEDUP_REMOVED lines=45> */
[----:B------:R-:W-:-:S02]  /*1277f0*/  @P0 LOP3.LUT R26, R26, 0x400000, RZ, 0xfc, !PT ;  /* 0x004000001a1a0812 */ /* 0x000fc400078efcff */
        /* <DEDUP_REMOVED lines=68> */
[----:B------:R-:W-:Y:S01]  /*127c40*/  LOP3.LUT P4, RZ, R7, 0x400, RZ, 0xc0, !PT ;  /* 0x0000040007ff7812 */ /* 0x000fe2000788c0ff */
[----:B------:R-:W4:Y:S04]  /*127c50*/  LDL.LU.64 R28, [R1+0x1dc0] ;  /* 0x001dc000011c7983 */ /* 0x000f280000300a00 */
[----:B------:R-:W4:Y:S04]  /*127c60*/  LDL.LU.64 R12, [R1+0x1db0] ;  /* 0x001db000010c7983 */ /* 0x000f280000300a00 */
[----:B------:R-:W4:Y:S01]  /*127c70*/  LDL.LU R0, [R1+0x16c] ;  /* 0x00016c0001007983 */ /* 0x000f220000300800 */
[----:B--2---:R-:W-:-:S05]  /*127c80*/  PRMT R9, R6, 0x7770, RZ ;  /* 0x0000777006097816 */ /* 0x004fca00000000ff */
[----:B------:R0:W-:Y:S02]  /*127c90*/  @P3 STG.E.U8 desc[UR22][R10.64], R9 ;  /* 0x000000090a003986 */ /* 0x0001e4000c101116 */
[----:B0-----:R-:W-:Y:S02]  /*127ca0*/  PRMT R9, R6, 0x7771, RZ ;  /* 0x0000777106097816 */ /* 0x001fe400000000ff */
[----:B------:R-:W2:Y:S04]  /*127cb0*/  LDL.LU.64 R10, [R1+0x1da0] ;  /* 0x001da000010a7983 */ /* 0x000ea80000300a00 */
[----:B---3--:R0:W-:Y:S04]  /*127cc0*/  @P4 STG.E.U8 desc[UR22][R2.64], R9 ;  /* 0x0000000902004986 */ /* 0x0081e8000c101116 */
        /* <DEDUP_REMOVED lines=97> */
[----:B0-----:R-:W2:Y:S04]  /*1282e0*/  LDL.LU.64 R2, [R1+0x1cd0] ;  /* 0x001cd00001027983 */ /* 0x001ea80000300a00 */
[----:B------:R-:W3:Y:S04]  /*1282f0*/  LDL.LU.64 R14, [R1+0x1cc0] ;  /* 0x001cc000010e7983 */ /* 0x000ee80000300a00 */
[----:B------:R-:W3:Y:S04]  /*128300*/  LDL.LU.64 R28, [R1+0x1cb8] ;  /* 0x001cb800011c7983 */ /* 0x000ee80000300a00 */
[----:B------:R-:W2:Y:S01]  /*128310*/  LDL.LU R4, [R1+0x134] ;  /* 0x0001340001047983 */ /* 0x000ea20000300800 */
[----:B------:R-:W-:-:S02]  /*128320*/  LOP3.LUT P3, RZ, R7, 0x10000000, RZ, 0xc0, !PT ;  /* 0x1000000007ff7812 */ /* 0x000fc4000786c0ff */
[C---:B------:R-:W-:Y:S02]  /*128330*/  LOP3.LUT P4, RZ, R7.reuse, 0x20000000, RZ, 0xc0, !PT ;  /* 0x2000000007ff7812 */ /* 0x040fe4000788c0ff */
[----:B------:R-:W-:Y:S02]  /*128340*/  PRMT R9, R6, 0x7773, RZ ;  /* 0x0000777306097816 */ /* 0x000fe400000000ff */
[C---:B------:R-:W-:Y:S02]  /*128350*/  LOP3.LUT P5, RZ, R7.reuse, 0x40000000, RZ, 0xc0, !PT ;  /* 0x4000000007ff7812 */ /* 0x040fe400078ac0ff */
[----:B------:R-:W-:Y:S01]  /*128360*/  LOP3.LUT P6, RZ, R7, 0x80000000, RZ, 0xc0, !PT ;  /* 0x8000000007ff7812 */ /* 0x000fe200078cc0ff */
[----:B------:R-:W-:Y:S01]  /*128370*/  IMAD.MOV.U32 R7, RZ, RZ, R27 ;  /* 0x000000ffff077224 */ /* 0x000fe200078e001b */
[----:B------:R-:W3:Y:S04]  /*128380*/  LDL.LU.64 R12, [R1+0x1cb0] ;  /* 0x001cb000010c7983 */ /* 0x000ee80000300a00 */
[----:B------:R-:W3:Y:S04]  /*128390*/  LDL.LU R27, [R1+0x158] ;  /* 0x00015800011b7983 */ /* 0x000ee80000300800 */
[----:B------:R-:W3:Y:S04]  /*1283a0*/  LDL.LU.64 R10, [R1+0x1ca0] ;  /* 0x001ca000010a7983 */ /* 0x000ee80000300a00 */
[----:B----4-:R2:W-:Y:S02]  /*1283b0*/  @P3 STG.E.U8 desc[UR22][R16.64], R9 ;  /* 0x0000000910003986 */ /* 0x0105e4000c101116 */
        /* <DEDUP_REMOVED lines=26> */
[----:B------:R-:W4:Y:S01]  /*128560*/  LDL.LU R6, [R1+0x138] ;  /* 0x0001380001067983 */ /* 0x000f220000300800 */
[----:B------:R-:W-:-:S03]  /*128570*/  LOP3.LUT R26, R26, 0xffffffbf, RZ, 0xc0, !PT ;  /* 0xffffffbf1a1a7812 */ /* 0x000fc600078ec0ff */
[----:B------:R-:W4:Y:S04]  /*128580*/  LDL.LU.64 R22, [R1+0x1c60] ;  /* 0x001c600001167983 */ /* 0x000f280000300a00 */
[----:B------:R-:W4:Y:S02]  /*128590*/  LDL.LU.64 R20, [R1+0x1c50] ;  /* 0x001c500001147983 */ /* 0x000f240000300a00 */
[----:B------:R-:W-:Y:S02]  /*1285a0*/  @P0 LOP3.LUT R26, R26, 0x40, RZ, 0xfc, !PT ;  /* 0x000000401a1a0812 */ /* 0x000fe400078efcff */
[----:B------:R-:W-:Y:S02]  /*1285b0*/  LOP3.LUT P0, RZ, R0, 0x2, RZ, 0xc0, !PT ;  /* 0x0000000200ff7812 */ /* 0x000fe4000780c0ff */
[----:B------:R-:W-:Y:S01]  /*1285c0*/  LOP3.LUT R26, R26, 0xffffff7f, RZ, 0xc0, !PT ;  /* 0xffffff7f1a1a7812 */ /* 0x000fe200078ec0ff */
[----:B---3--:R0:W-:Y:S10]  /*1285d0*/  @P5 STG.E.U8 desc[UR22][R14.64], R9 ;  /* 0x000000090e005986 */ /* 0x0081f4000c101116 */
[----:B------:R-:W-:-:S02]  /*1285e0*/  @P0 LOP3.LUT R26, R26, 0x80, RZ, 0xfc, !PT ;  /* 0x000000801a1a0812 */ /* 0x000fc400078efcff */
[----:B------:R-:W-:Y:S02]  /*1285f0*/  LOP3.LUT P0, RZ, R0, 0x1, RZ, 0xc0, !PT ;  /* 0x0000000100ff7812 */ /* 0x000fe4000780c0ff */
[----:B0-----:R-:W-:-:S05]  /*128600*/  PRMT R9, R4, 0x7772, RZ ;  /* 0x0000777204097816 */ /* 0x001fca00000000ff */
[----:B------:R0:W-:Y:S02]  /*128610*/  @P6 STG.E.U8 desc[UR22][R28.64], R9 ;  /* 0x000000091c006986 */ /* 0x0001e4000c101116 */
[----:B0-----:R-:W-:Y:S02]  /*128620*/  PRMT R9, R4, 0x7773, RZ ;  /* 0x0000777304097816 */ /* 0x001fe400000000ff */
[----:B------:R-:W3:Y:S04]  /*128630*/  LDL.LU.64 R4, [R1+0x1c48] ;  /* 0x001c480001047983 */ /* 0x000ee80000300a00 */
[----:B------:R0:W-:Y:S01]  /*128640*/  @P0 STG.E.U8 desc[UR22][R12.64], R9 ;  /* 0x000000090c000986 */ /* 0x0001e2000c101116 */
[----:B------:R-:W-:-:S03]  /*128650*/  LOP3.LUT P0, RZ, R26, 0x80, RZ, 0xc0, !PT ;  /* 0x000000801aff7812 */ /* 0x000fc6000780c0ff */
[----:B------:R-:W3:Y:S04]  /*128660*/  LDL.LU.64 R18, [R1+0x1c40] ;  /* 0x001c400001127983 */ /* 0x000ee80000300a00 */
[----:B------:R-:W3:Y:S04]  /*128670*/  LDL.LU.64 R16, [R1+0x1c28] ;  /* 0x001c280001107983 */ /* 0x000ee80000300a00 */
[----:B------:R-:W3:Y:S04]  /*128680*/  LDL.LU.64 R14, [R1+0x1c20] ;  /* 0x001c2000010e7983 */ /* 0x000ee80000300a00 */
[----:B------:R-:W3:Y:S04]  /*128690*/  LDL.LU R8, [R1+0x13c] ;  /* 0x00013c0001087983 */ /* 0x000ee80000300800 */
[----:B------:R-:W3:Y:S01]  /*1286a0*/  LDL.LU.64 R28, [R1+0x1c10] ;  /* 0x001c1000011c7983 */ /* 0x000ee20000300a00 */
[----:B0-----:R-:W-:-:S03]  /*1286b0*/  PRMT R9, R27, 0x7770, RZ ;  /* 0x000077701b097816 */ /* 0x001fc600000000ff */
[----:B------:R-:W3:Y:S04]  /*1286c0*/  LDL.LU.64 R12, [R1+0x1c00] ;  /* 0x001c0000010c7983 */ /* 0x000ee80000300a00 */
[----:B------:R0:W-:Y:S01]  /*1286d0*/  @P0 STG.E.U8 desc[UR22][R10.64], R9 ;  /* 0x000000090a000986 */ /* 0x0001e2000c101116 */
[C---:B------:R-:W-:Y:S02]  /*1286e0*/  LOP3.LUT P0, RZ, R26.reuse, 0x40, RZ, 0xc0, !PT ;  /* 0x000000401aff7812 */ /* 0x040fe4000780c0ff */
[----:B0-----:R-:W-:Y:S01]  /*1286f0*/  PRMT R9, R27, 0x7771, RZ ;  /* 0x000077711b097816 */ /* 0x001fe200000000ff */
[----:B------:R-:W3:Y:S10]  /*128700*/  LDL.LU.64 R10, [R1+0x1bf0] ;  /* 0x001bf000010a7983 */ /* 0x000ef40000300a00 */
[----:B--2---:R0:W-:Y:S01]  /*128710*/  @P0 STG.E.U8 desc[UR22][R2.64], R9 ;  /* 0x0000000902000986 */ /* 0x0041e2000c101116 */
[----:B------:R-:W-:-:S02]  /*128720*/  LOP3.LUT P0, RZ, R26, 0x20, RZ, 0xc0, !PT ;  /* 0x000000201aff7812 */ /* 0x000fc4000780c0ff */
[C---:B0-----:R-:W-:Y:S01]  /*128730*/  PRMT R9, R27.reuse, 0x7772, RZ ;  /* 0x000077721b097816 */ /* 0x041fe200000000ff */
[----:B------:R-:W2:Y:S10]  /*128740*/  LDL.LU.64 R2, [R1+0x1be0] ;  /* 0x001be00001027983 */ /* 0x000eb40000300a00 */
[----:B----4-:R0:W-:Y:S04]  /*128750*/  @P0 STG.E.U8 desc[UR22][R24.64], R9 ;  /* 0x0000000918000986 */ /* 0x0101e8000c101116 */
[----:B0-----:R-:W4:Y:S01]  /*128760*/  LDL.LU.64 R24, [R1+0x5538] ;  /* 0x0055380001187983 */ /* 0x001f220000300a00 */
[----:B------:R-:W-:-:S03]  /*128770*/  PRMT R9, R27, 0x7773, RZ ;  /* 0x000077731b097816 */ /* 0x000fc600000000ff */
[----:B------:R-:W2:Y:S01]  /*128780*/  LDL.LU R27, [R1+0x5534] ;  /* 0x00553400011b7983 */ /* 0x000ea20000300800 */
[----:B------:R-:W-:Y:S02]  /*128790*/  LOP3.LUT P0, RZ, R26, 0x10, RZ, 0xc0, !PT ;  /* 0x000000101aff7812 */ /* 0x000fe4000780c0ff */
        /* <DEDUP_REMOVED lines=15> */
[----:B---3--:R0:W-:Y:S01]  /*128890*/  @P0 STG.E.U8 desc[UR22][R4.64], R9 ;  /* 0x0000000904000986 */ /* 0x0081e2000c101116 */
[----:B------:R-:W-:Y:S02]  /*1288a0*/  LOP3.LUT P0, RZ, R26, 0x1, RZ, 0xc0, !PT ;  /* 0x000000011aff7812 */ /* 0x000fe4000780c0ff */
[----:B0-----:R-:W-:-:S11]  /*1288b0*/  PRMT R9, R6, 0x7773, RZ ;  /* 0x0000777306097816 */ /* 0x001fd600000000ff */
[----:B------:R2:W-:Y:S02]  /*1288c0*/  @P0 STG.E.U8 desc[UR22][R18.64], R9 ;  /* 0x0000000912000986 */ /* 0x0005e4000c101116 */
        /* <DEDUP_REMOVED lines=12> */
[----:B------:R-:W3:Y:S04]  /*128990*/  LDL.LU.64 R10, [R1+0x1bd8] ;  /* 0x001bd800010a7983 */ /* 0x000ee80000300a00 */
[----:B------:R0:W-:Y:S04]  /*1289a0*/  @P6 STG.E.U8 desc[UR22][R2.64], R9 ;  /* 0x0000000902006986 */ /* 0x0001e8000c101116 */
[----:B0-----:R-:W4:Y:S01]  /*1289b0*/  LDL.LU.64 R2, [R1+0x1bd0] ;  /* 0x001bd00001027983 */ /* 0x001f220000300a00 */
[----:B------:R-:W-:-:S02]  /*1289c0*/  LOP3.LUT P3, RZ, R0, 0x8000, RZ, 0xc0, !PT ;  /* 0x0000800000ff7812 */ /* 0x000fc4000786c0ff */
[----:B------:R-:W-:Y:S02]  /*1289d0*/  LOP3.LUT P4, RZ, R0, 0x10000, RZ, 0xc0, !PT ;  /* 0x0001000000ff7812 */ /* 0x000fe4000788c0ff */
[C---:B------:R-:W-:Y:S01]  /*1289e0*/  PRMT R9, R8.reuse, 0x7772, RZ ;  /* 0x0000777208097816 */ /* 0x040fe200000000ff */
[----:B------:R-:W2:Y:S04]  /*1289f0*/  LDL.LU.64 R14, [R1+0x1bc0] ;  /* 0x001bc000010e7983 */ /* 0x000ea80000300a00 */
[----:B------:R-:W2:Y:S04]  /*128a00*/  LDL.LU.64 R28, [R1+0x1bb0] ;  /* 0x001bb000011c7983 */ /* 0x000ea80000300a00 */
[----:B------:R-:W2:Y:S04]  /*128a10*/  LDL.LU.64 R12, [R1+0x1ba0] ;  /* 0x001ba000010c7983 */ /* 0x000ea80000300a00 */
[----:B------:R-:W2:Y:S04]  /*128a20*/  LDL.LU R6, [R1+0x140] ;  /* 0x0001400001067983 */ /* 0x000ea80000300800 */
[----:B------:R-:W2:Y:S04]  /*128a30*/  LDL.LU R4, [R1+0x2204] ;  /* 0x0022040001047983 */ /* 0x000ea80000300800 */
[----:B---3--:R0:W-:Y:S02]  /*128a40*/  @P3 STG.E.U8 desc[UR22][R10.64], R9 ;  /* 0x000000090a003986 */ /* 0x0081e4000c101116 */
[----:B0-----:R-:W-:-:S02]  /*128a50*/  PRMT R9, R8, 0x7773, RZ ;  /* 0x0000777308097816 */ /* 0x001fc400000000ff */
[----:B------:R-:W3:Y:S04]  /*128a60*/  LDL.LU.64 R10, [R1+0x1b90] ;  /* 0x001b9000010a7983 */ /* 0x000ee80000300a00 */
[----:B------:R-:W3:Y:S04]  /*128a70*/  LDL.LU R5, [R1+0x120] ;  /* 0x0001200001057983 */ /* 0x000ee80000300800 */
[----:B----4-:R0:W-:Y:S04]  /*128a80*/  @P4 STG.E.U8 desc[UR22][R2.64], R9 ;  /* 0x0000000902004986 */ /* 0x0101e8000c101116 */
[----:B0-----:R-:W4:Y:S04]  /*128a90*/  LDL.LU.64 R2, [R1+0x1b80] ;  /* 0x001b800001027983 */ /* 0x001f280000300a00 */
        /* <DEDUP_REMOVED lines=31> */
[----:B------:R-:W2:Y:S01]  /*128c90*/  LDL.LU.64 R18, [R1+0x1b30] ;  /* 0x001b300001127983 */ /* 0x000ea20000300a00 */
[----:B------:R-:W-:-:S02]  /*128ca0*/  LOP3.LUT P1, RZ, R0, 0x10000000, RZ, 0xc0, !PT ;  /* 0x1000000000ff7812 */ /* 0x000fc4000782c0ff */
[C---:B------:R-:W-:Y:S02]  /*128cb0*/  LOP3.LUT P2, RZ, R0.reuse, 0x20000000, RZ, 0xc0, !PT ;  /* 0x2000000000ff7812 */ /* 0x040fe4000784c0ff */
[C---:B------:R-:W-:Y:S02]  /*128cc0*/  LOP3.LUT P3, RZ, R0.reuse, 0x40000000, RZ, 0xc0, !PT ;  /* 0x4000000000ff7812 */ /* 0x040fe4000786c0ff */
[C---:B------:R-:W-:Y:S02]  /*128cd0*/  LOP3.LUT P4, RZ, R0.reuse, 0x80000000, RZ, 0xc0, !PT ;  /* 0x8000000000ff7812 */ /* 0x040fe4000788c0ff */
[----:B------:R-:W-:Y:S02]  /*128ce0*/  @P0 LOP3.LUT R27, R27, 0x40000000, RZ, 0xfc, !PT ;  /* 0x400000001b1b0812 */ /* 0x000fe400078efcff */
[----:B------:R-:W-:Y:S01]  /*128cf0*/  LOP3.LUT P0, RZ, R0, 0x100000, RZ, 0xc0, !PT ;  /* 0x0010000000ff7812 */ /* 0x000fe2000780c0ff */
[----:B------:R0:W-:Y:S04]  /*128d00*/  @P5 STG.E.U8 desc[UR22][R14.64], R9 ;  /* 0x000000090e005986 */ /* 0x0001e8000c101116 */
[----:B------:R-:W2:Y:S01]  /*128d10*/  LDL.LU.64 R16, [R1+0x1b20] ;  /* 0x001b200001107983 */ /* 0x000ea20000300a00 */
[----:B------:R-:W-:-:S07]  /*128d20*/  LOP3.LUT R27, R27, 0x7fffffff, RZ, 0xc0, !PT ;  /* 0x7fffffff1b1b7812 */ /* 0x000fce00078ec0ff */
[----:B------:R-:W-:Y:S02]  /*128d30*/  @P0 LOP3.LUT R27, R27, 0x80000000, RZ, 0xfc, !PT ;  /* 0x800000001b1b0812 */ /* 0x000fe400078efcff */
[----:B------:R-:W-:Y:S02]  /*128d40*/  LOP3.LUT P0, RZ, R0, 0x80000, RZ, 0xc0, !PT ;  /* 0x0008000000ff7812 */ /* 0x000fe4000780c0ff */
[C---:B0-----:R-:W-:Y:S01]  /*128d50*/  PRMT R9, R6.reuse, 0x7771, RZ ;  /* 0x0000777106097816 */ /* 0x041fe200000000ff */
[----:B------:R-:W2:Y:S04]  /*128d60*/  LDL.LU R0, [R1+0x124] ;  /* 0x0001240001007983 */ /* 0x000ea80000300800 */
[----:B------:R-:W2:Y:S04]  /*128d70*/  LDL.LU.64 R14, [R1+0x1b10] ;  /* 0x001b1000010e7983 */ /* 0x000ea80000300a00 */
[----:B------:R0:W-:Y:S02]  /*128d80*/  @P6 STG.E.U8 desc[UR22][R28.64], R9 ;  /* 0x000000091c006986 */ /* 0x0001e4000c101116 */
[----:B0-----:R-:W-:-:S02]  /*128d90*/  PRMT R9, R6, 0x7772, RZ ;  /* 0x0000777206097816 */ /* 0x001fc400000000ff */
[----:B------:R-:W2:Y:S04]  /*128da0*/  LDL.LU.64 R28, [R1+0x1b00] ;  /* 0x001b0000011c7983 */ /* 0x000ea80000300a00 */
[----:B------:R0:W-:Y:S01]  /*128db0*/  @P0 STG.E.U8 desc[UR22][R12.64], R9 ;  /* 0x000000090c000986 */ /* 0x0001e2000c101116 */
[C---:B------:R-:W-:Y:S02]  /*128dc0*/  LOP3.LUT P0, RZ, R27.reuse, 0x80000000, RZ, 0xc0, !PT ;  /* 0x800000001bff7812 */ /* 0x040fe4000780c0ff */
[----:B0-----:R-:W-:Y:S01]  /*128dd0*/  PRMT R9, R6, 0x7773, RZ ;  /* 0x0000777306097816 */ /* 0x001fe200000000ff */
[----:B------:R-:W2:Y:S10]  /*128de0*/  LDL.LU.64 R12, [R1+0x1af8] ;  /* 0x001af800010c7983 */ /* 0x000eb40000300a00 */
[----:B---3--:R0:W-:Y:S01]  /*128df0*/  @P0 STG.E.U8 desc[UR22][R10.64], R9 ;  /* 0x000000090a000986 */ /* 0x0081e2000c101116 */
[----:B------:R-:W-:-:S02]  /*128e00*/  LOP3.LUT P0, RZ, R27, 0x40000000, RZ, 0xc0, !PT ;  /* 0x400000001bff7812 */ /* 0x000fc4000780c0ff */
[----:B0-----:R-:W-:Y:S01]  /*128e10*/  PRMT R9, R5, 0x7770, RZ ;  /* 0x0000777005097816 */ /* 0x001fe200000000ff */
[----:B------:R-:W3:Y:S04]  /*128e20*/  LDL.LU.64 R10, [R1+0x1af0] ;  /* 0x001af000010a7983 */ /* 0x000ee80000300a00 */
[----:B------:R-:W3:Y:S06]  /*128e30*/  LDL.LU R6, [R1+0x148] ;  /* 0x0001480001067983 */ /* 0x000eec0000300800 */
        /* <DEDUP_REMOVED lines=13> */
[----:B------:R-:W-:-:S07]  /*128f10*/  LOP3.LUT P6, RZ, R4, 0x2, RZ, 0xc0, !PT ;  /* 0x0000000204ff7812 */ /* 0x000fce00078cc0ff */
        /* <DEDUP_REMOVED lines=21> */
[----:B------:R-:W2:Y:S04]  /*129070*/  LDL.LU.64 R10, [R1+0x1ad0] ;  /* 0x001ad000010a7983 */ /* 0x000ea80000300a00 */
[----:B----4-:R0:W-:Y:S04]  /*129080*/  @P6 STG.E.U8 desc[UR22][R2.64], R9 ;  /* 0x0000000902006986 */ /* 0x0101e8000c101116 */
        /* <DEDUP_REMOVED lines=46> */
[----:B------:R-:W4:Y:S04]  /*129370*/  LDL.LU.64 R16, [R1+0x1a28] ;  /* 0x001a280001107983 */ /* 0x000f280000300a00 */
[----:B------:R-:W4:Y:S01]  /*129380*/  LDL.LU R6, [R1+0x110] ;  /* 0x0001100001067983 */ /* 0x000f220000300800 */
        /* <DEDUP_REMOVED lines=178> */
[----:B------:R-:W3:Y:S04]  /*129eb0*/  LDL.LU.64 R10, [R1+0x1890] ;  /* 0x00189000010a7983 */ /* 0x000ee80000300a00 */
[----:B------:R-:W3:Y:S04]  /*129ec0*/  LDL.LU R26, [R1+0xfc] ;  /* 0x0000fc00011a7983 */ /* 0x000ee80000300800 */
[----:B----4-:R2:W-:Y:S02]  /*129ed0*/  @P3 STG.E.U8 desc[UR22][R16.64], R9 ;  /* 0x0000000910003986 */ /* 0x0105e4000c101116 */
[----:B--2---:R-:W-:-:S05]  /*129ee0*/  PRMT R9, R6, 0x7770, RZ ;  /* 0x0000777006097816 */ /* 0x004fca00000000ff */
[----:B------:R0:W-:Y:S04]  /*129ef0*/  @P4 STG.E.U8 desc[UR22][R2.64], R9 ;  /* 0x0000000902004986 */ /* 0x0001e8000c101116 */
[----:B0-----:R-:W2:Y:S04]  /*129f00*/  LDL.LU.64 R2, [R1+0x1880] ;  /* 0x0018800001027983 */ /* 0x001ea80000300a00 */
[----:B------:R-:W4:Y:S04]  /*129f10*/  LDL.LU.64 R4, [R1+0x1878] ;  /* 0x0018780001047983 */ /* 0x000f280000300a00 */
[----:B------:R-:W2:Y:S01]  /*129f20*/  LDL.LU R22, [R1+0x100] ;  /* 0x0001000001167983 */ /* 0x000ea20000300800 */
[----:B------:R-:W-:-:S02]  /*129f30*/  LOP3.LUT P5, RZ, R8, 0x400, RZ, 0xc0, !PT ;  /* 0x0000040008ff7812 */ /* 0x000fc400078ac0ff */
[----:B------:R-:W-:Y:S02]  /*129f40*/  LOP3.LUT P6, RZ, R8, 0x800, RZ, 0xc0, !PT ;  /* 0x0000080008ff7812 */ /* 0x000fe400078cc0ff */
[----:B------:R-:W-:-:S09]  /*129f50*/  PRMT R9, R6, 0x7771, RZ ;  /* 0x0000777106097816 */ /* 0x000fd200000000ff */
[----:B---3--:R0:W-:Y:S02]  /*129f60*/  @P5 STG.E.U8 desc[UR22][R14.64], R9 ;  /* 0x000000090e005986 */ /* 0x0081e4000c101116 */
[----:B0-----:R-:W-:-:S05]  /*129f70*/  PRMT R9, R6, 0x7772, RZ ;  /* 0x0000777206097816 */ /* 0x001fca00000000ff */
[----:B------:R-:W-:Y:S01]  /*129f80*/  @P6 STG.E.U8 desc[UR22][R28.64], R9 ;  /* 0x000000091c006986 */ /* 0x000fe2000c101116 */
        /* <DEDUP_REMOVED lines=14> */
[----:B--2---:R0:W-:Y:S04]  /*12a070*/  STL [R1+0x54f8], R22 ;  /* 0x0054f81601007387 */ /* 0x0041e80000100800 */
[----:B0-----:R-:W2:Y:S04]  /*12a080*/  LDL.LU.64 R22, [R1+0x1870] ;  /* 0x0018700001167983 */ /* 0x001ea80000300a00 */
[----:B------:R-:W3:Y:S02]  /*12a090*/  LDL.LU.64 R28, [R1+0x1850] ;  /* 0x00185000011c7983 */ /* 0x000ee40000300a00 */
        /* <DEDUP_REMOVED lines=9> */
[----:B------:R-:W-:-:S09]  /*12a130*/  PRMT R9, R6, 0x7773, RZ ;  /* 0x0000777306097816 */ /* 0x000fd200000000ff */
[----:B------:R-:W-:Y:S02]  /*12a140*/  @P0 LOP3.LUT R27, R27, 0x80, RZ, 0xfc, !PT ;  /* 0x000000801b1b0812 */ /* 0x000fe400078efcff */
[----:B------:R-:W-:-:S13]  /*12a150*/  LOP3.LUT P0, RZ, R8, 0x1000, RZ, 0xc0, !PT ;  /* 0x0000100008ff7812 */ /* 0x000fda000780c0ff */
        /* <DEDUP_REMOVED lines=10> */
[C---:B------:R-:W-:Y:S02]  /*12a200*/  LOP3.LUT P0, RZ, R27.reuse, 0x10, RZ, 0xc0, !PT ;  /* 0x000000101bff7812 */ /* 0x040fe4000780c0ff */
[----:B0-----:R-:W-:Y:S01]  /*12a210*/  PRMT R9, R26, 0x7773, RZ ;  /* 0x000077731a097816 */ /* 0x001fe200000000ff */
[----:B---3--:R0:W-:Y:S04]  /*12a220*/  STL.64 [R1+0x54f0], R28 ;  /* 0x0054f01c01007387 */ /* 0x0081e80000100a00 */
[----:B0-----:R-:W3:Y:S04]  /*12a230*/  LDL.LU.64 R28, [R1+0x1860] ;  /* 0x00186000011c7983 */ /* 0x001ee80000300a00 */
        /* <DEDUP_REMOVED lines=10> */
[----:B------:R-:W4:Y:S04]  /*12a2e0*/  LDL.LU R5, [R1+0x54fc] ;  /* 0x0054fc0001057983 */ /* 0x000f280000300800 */
[----:B------:R-:W4:Y:S04]  /*12a2f0*/  LDL.LU R4, [R1+0x2210] ;  /* 0x0022100001047983 */ /* 0x000f280000300800 */
[----:B--2---:R0:W-:Y:S04]  /*12a300*/  @P0 STG.E.U8 desc[UR22][R22.64], R9 ;  /* 0x0000000916000986 */ /* 0x0041e8000c101116 */
[----:B0-----:R-:W2:Y:S01]  /*12a310*/  LDL.LU R22, [R1+0x54f8] ;  /* 0x0054f80001167983 */ /* 0x001ea20000300800 */
[----:B------:R-:W-:-:S02]  /*12a320*/  LOP3.LUT P0, RZ, R27, 0x8, RZ, 0xc0, !PT ;  /* 0x000000081bff7812 */ /* 0x000fc4000780c0ff */
[----:B--2---:R-:W-:-:S11]  /*12a330*/  PRMT R9, R22, 0x7770, RZ ;  /* 0x0000777016097816 */ /* 0x004fd600000000ff */
[----:B---3--:R0:W-:Y:S04]  /*12a340*/  @P0 STG.E.U8 desc[UR22][R28.64], R9 ;  /* 0x000000091c000986 */ /* 0x0081e8000c101116 */
        /* <DEDUP_REMOVED lines=9> */
[----:B--2---:R0:W-:Y:S04]  /*12a3e0*/  @P0 STG.E.U8 desc[UR22][R28.64], R9 ;  /* 0x000000091c000986 */ /* 0x0041e8000c101116 */
[----:B0-----:R-:W2:Y:S01]  /*12a3f0*/  LDL.LU.64 R28, [R1+0x54e8] ;  /* 0x0054e800011c7983 */ /* 0x001ea20000300a00 */
[----:B------:R-:W-:-:S02]  /*12a400*/  LOP3.LUT P0, RZ, R27, 0x2, RZ, 0xc0, !PT ;  /* 0x000000021bff7812 */ /* 0x000fc4000780c0ff */
[----:B------:R-:W-:-:S11]  /*12a410*/  PRMT R9, R22, 0x7772, RZ ;  /* 0x0000777216097816 */ /* 0x000fd600000000ff */
        /* <DEDUP_REMOVED lines=19> */
[C---:B------:R-:W-:Y:S02]  /*12a550*/  LOP3.LUT P3, RZ, R8.reuse, 0x8000000, RZ, 0xc0, !PT ;  /* 0x0800000008ff7812 */ /* 0x040fe4000786c0ff */
[----:B------:R-:W-:Y:S02]  /*12a560*/  LOP3.LUT P4, RZ, R8, 0x10000000, RZ, 0xc0, !PT ;  /* 0x1000000008ff7812 */ /* 0x000fe4000788c0ff */
[----:B------:R-:W-:Y:S01]  /*12a570*/  PRMT R9, R6, 0x7772, RZ ;  /* 0x0000777206097816 */ /* 0x000fe200000000ff */
[----:B------:R-:W4:Y:S04]  /*12a580*/  LDL.LU.64 R16, [R1+0x17b0] ;  /* 0x0017b00001107983 */ /* 0x000f280000300a00 */
[----:B------:R-:W4:Y:S04]  /*12a590*/  LDL.LU.64 R14, [R1+0x17a0] ;  /* 0x0017a000010e7983 */ /* 0x000f280000300a00 */
[----:B------:R-:W4:Y:S04]  /*12a5a0*/  LDL.LU.64 R12, [R1+0x1798] ;  /* 0x00179800010c7983 */ /* 0x000f280000300a00 */
[----:B------:R-:W4:Y:S01]  /*12a5b0*/  LDL.LU R0, [R1+0xd4] ;  /* 0x0000d40001007983 */ /* 0x000f220000300800 */
[----:B------:R-:W-:-:S02]  /*12a5c0*/  LOP3.LUT P5, RZ, R8, 0x20000000, RZ, 0xc0, !PT ;  /* 0x2000000008ff7812 */ /* 0x000fc400078ac0ff */
[----:B------:R-:W-:Y:S02]  /*12a5d0*/  LOP3.LUT P6, RZ, R8, 0x40000000, RZ, 0xc0, !PT ;  /* 0x4000000008ff7812 */ /* 0x000fe400078cc0ff */
[----:B--2---:R-:W-:-:S04]  /*12a5e0*/  LOP3.LUT R28, R28, 0xfeffffff, RZ, 0xc0, !PT ;  /* 0xfeffffff1c1c7812 */ /* 0x004fc800078ec0ff */
        /* <DEDUP_REMOVED lines=23> */
[----:B---3--:R0:W-:Y:S02]  /*12a760*/  @P3 STG.E.U8 desc[UR22][R10.64], R9 ;  /* 0x000000090a003986 */ /* 0x0081e4000c101116 */
[----:B0-----:R-:W-:Y:S02]  /*12a770*/  PRMT R9, R6, 0x7773, RZ ;  /* 0x0000777306097816 */ /* 0x001fe400000000ff */
[----:B------:R-:W2:Y:S04]  /*12a780*/  LDL.LU.64 R10, [R1+0x1790] ;  /* 0x00179000010a7983 */ /* 0x000ea80000300a00 */
[----:B------:R-:W3:Y:S04]  /*12a790*/  LDL.LU R8, [R1+0x108] ;  /* 0x0001080001087983 */ /* 0x000ee80000300800 */
[----:B----4-:R0:W-:Y:S04]  /*12a7a0*/  @P4 STG.E.U8 desc[UR22][R2.64], R9 ;  /* 0x0000000902004986 */ /* 0x0101e8000c101116 */
[----:B0-----:R-:W4:Y:S04]  /*12a7b0*/  LDL.LU.64 R2, [R1+0x1780] ;  /* 0x0017800001027983 */ /* 0x001f280000300a00 */
[----:B------:R-:W2:Y:S04]  /*12a7c0*/  LDL.LU R20, [R1+0xd8] ;  /* 0x0000d80001147983 */ /* 0x000ea80000300800 */
[----:B--2---:R0:W-:Y:S04]  /*12a7d0*/  STL [R1+0x54d0], R20 ;  /* 0x0054d01401007387 */ /* 0x0041e80000100800 */
[----:B0-----:R-:W2:Y:S04]  /*12a7e0*/  LDL.LU.64 R20, [R1+0x1750] ;  /* 0x0017500001147983 */ /* 0x001ea80000300a00 */
        /* <DEDUP_REMOVED lines=14> */
[----:B------:R-:W2:Y:S04]  /*12a8d0*/  LDL.LU.64 R22, [R1+0x1728] ;  /* 0x0017280001167983 */ /* 0x000ea80000300a00 */
[----:B------:R-:W2:Y:S04]  /*12a8e0*/  LDL.LU.64 R18, [R1+0x1720] ;  /* 0x0017200001127983 */ /* 0x000ea80000300a00 */
[----:B------:R-:W2:Y:S04]  /*12a8f0*/  LDL.LU R6, [R1+0x10c] ;  /* 0x00010c0001067983 */ /* 0x000ea80000300800 */
[----:B------:R-:W2:Y:S04]  /*12a900*/  LDL.LU.64 R16, [R1+0x1710] ;  /* 0x0017100001107983 */ /* 0x000ea80000300a00 */
[----:B------:R-:W2:Y:S04]  /*12a910*/  LDL.LU.64 R14, [R1+0x1708] ;  /* 0x00170800010e7983 */ /* 0x000ea80000300a00 */
[----:B------:R-:W2:Y:S04]  /*12a920*/  LDL.LU.64 R12, [R1+0x1700] ;  /* 0x00170000010c7983 */ /* 0x000ea80000300a00 */
[----:B------:R3:W-:Y:S01]  /*12a930*/  @P0 STG.E.U8 desc[UR22][R10.64], R9 ;  /* 0x000000090a000986 */ /* 0x0007e2000c101116 */
[----:B------:R-:W-:-:S02]  /*12a940*/  LOP3.LUT P0, RZ, R28, 0x40000000, RZ, 0xc0, !PT ;  /* 0x400000001cff7812 */ /* 0x000fc4000780c0ff */
[----:B---3--:R-:W-:Y:S01]  /*12a950*/  PRMT R9, R8, 0x7770, RZ ;  /* 0x0000777008097816 */ /* 0x008fe200000000ff */
        /* <DEDUP_REMOVED lines=14> */
[----:B------:R-:W4:Y:S09]  /*12aa40*/  LDL.LU R8, [R1+0x54d4] ;  /* 0x0054d40001087983 */ /* 0x000f320000300800 */
[----:B--2---:R0:W-:Y:S04]  /*12aa50*/  @P0 STG.E.U8 desc[UR22][R20.64], R9 ;  /* 0x0000000914000986 */ /* 0x0041e8000c101116 */
[----:B0-----:R-:W2:Y:S01]  /*12aa60*/  LDL.LU R20, [R1+0x54d0] ;  /* 0x0054d00001147983 */ /* 0x001ea20000300800 */
[----:B------:R-:W-:-:S02]  /*12aa70*/  LOP3.LUT P0, RZ, R28, 0x4000000, RZ, 0xc0, !PT ;  /* 0x040000001cff7812 */ /* 0x000fc4000780c0ff */
[C---:B------:R-:W-:Y:S02]  /*12aa80*/  LOP3.LUT P1, RZ, R4.reuse, 0x100, RZ, 0xc0, !PT ;  /* 0x0000010004ff7812 */ /* 0x040fe4000782c0ff */
[C---:B------:R-:W-:Y:S02]  /*12aa90*/  LOP3.LUT P2, RZ, R4.reuse, 0x200, RZ, 0xc0, !PT ;  /* 0x0000020004ff7812 */ /* 0x040fe4000784c0ff */
[C---:B------:R-:W-:Y:S02]  /*12aaa0*/  LOP3.LUT P3, RZ, R4.reuse, 0x400, RZ, 0xc0, !PT ;  /* 0x0000040004ff7812 */ /* 0x040fe4000786c0ff */
[C---:B------:R-:W-:Y:S02]  /*12aab0*/  LOP3.LUT P4, RZ, R4.reuse, 0x800, RZ, 0xc0, !PT ;  /* 0x0000080004ff7812 */ /* 0x040fe4000788c0ff */
[----:B------:R-:W-:Y:S02]  /*12aac0*/  LOP3.LUT P5, RZ, R4, 0x1000, RZ, 0xc0, !PT ;  /* 0x0000100004ff7812 */ /* 0x000fe400078ac0ff */
[----:B--2---:R-:W-:-:S05]  /*12aad0*/  PRMT R9, R20, 0x7770, RZ ;  /* 0x0000777014097816 */ /* 0x004fca00000000ff */
        /* <DEDUP_REMOVED lines=17> */
[----:B---3--:R0:W-:Y:S02]  /*12abf0*/  @P5 STG.E.U8 desc[UR22][R10.64], R9 ;  /* 0x000000090a005986 */ /* 0x0081e4000c101116 */
[----:B0-----:R-:W-:-:S02]  /*12ac00*/  IMAD.MOV.U32 R10, RZ, RZ, R7 ;  /* 0x000000ffff0a7224 */ /* 0x001fc400078e0007 */
[----:B------:R-:W3:Y:S01]  /*12ac10*/  LDL.LU.64 R6, [R1+0x16c8] ;  /* 0x0016c80001067983 */ /* 0x000ee20000300a00 */
[C---:B------:R-:W-:Y:S02]  /*12ac20*/  LOP3.LUT P6, RZ, R4.reuse, 0x2000, RZ, 0xc0, !PT ;  /* 0x0000200004ff7812 */ /* 0x040fe400078cc0ff */
[----:B------:R-:W-:Y:S02]  /*12ac30*/  LOP3.LUT P3, RZ, R4, 0x4000, RZ, 0xc0, !PT ;  /* 0x0000400004ff7812 */ /* 0x000fe4000786c0ff */
[----:B------:R-:W-:Y:S02]  /*12ac40*/  PRMT R9, R0, 0x7770, RZ ;  /* 0x0000777000097816 */ /* 0x000fe400000000ff */
[----:B------:R-:W-:Y:S01]  /*12ac50*/  LOP3.LUT P4, RZ, R4, 0x8000, RZ, 0xc0, !PT ;  /* 0x0000800004ff7812 */ /* 0x000fe2000788c0ff */
[----:B------:R-:W3:Y:S04]  /*12ac60*/  LDL.LU.64 R18, [R1+0x16c0] ;  /* 0x0016c00001127983 */ /* 0x000ee80000300a00 */
[----:B------:R-:W3:Y:S04]  /*12ac70*/  LDL.LU.64 R16, [R1+0x16b0] ;  /* 0x0016b00001107983 */ /* 0x000ee80000300a00 */
[----:B------:R-:W3:Y:S04]  /*12ac80*/  LDL.LU.64 R14, [R1+0x16a0] ;  /* 0x0016a000010e7983 */ /* 0x000ee80000300a00 */
[----:B----4-:R0:W-:Y:S02]  /*12ac90*/  @P6 STG.E.U8 desc[UR22][R2.64], R9 ;  /* 0x0000000902006986 */ /* 0x0101e4000c101116 */
[----:B0-----:R-:W-:-:S02]  /*12aca0*/  PRMT R9, R0, 0x7771, RZ ;  /* 0x0000777100097816 */ /* 0x001fc400000000ff */
[----:B------:R-:W4:Y:S04]  /*12acb0*/  LDL.LU R3, [R1+0x2214] ;  /* 0x0022140001037983 */ /* 0x000f280000300800 */
[----:B--2---:R0:W-:Y:S02]  /*12acc0*/  @P3 STG.E.U8 desc[UR22][R12.64], R9 ;  /* 0x000000090c003986 */ /* 0x0041e4000c101116 */
[----:B0-----:R-:W-:Y:S02]  /*12acd0*/  PRMT R9, R0, 0x7772, RZ ;  /* 0x0000777200097816 */ /* 0x001fe400000000ff */
[----:B------:R-:W2:Y:S04]  /*12ace0*/  LDL.LU.64 R12, [R1+0x1690] ;  /* 0x00169000010c7983 */ /* 0x000ea80000300a00 */
[----:B------:R-:W4:Y:S04]  /*12acf0*/  LDL.LU R2, [R1+0x90] ;  /* 0x0000900001027983 */ /* 0x000f280000300800 */
        /* <DEDUP_REMOVED lines=30> */
[----:B------:R-:W2:Y:S04]  /*12aee0*/  LDL.LU.64 R24, [R1+0x1650] ;  /* 0x0016500001187983 */ /* 0x000ea80000300a00 */
[----:B------:R-:W2:Y:S04]  /*12aef0*/  LDL.LU R0, [R1+0xc4] ;  /* 0x0000c40001007983 */ /* 0x000ea80000300800 */
[----:B------:R-:W2:Y:S01]  /*12af00*/  LDL.LU.64 R22, [R1+0x1640] ;  /* 0x0016400001167983 */ /* 0x000ea20000300a00 */
[----:B------:R-:W-:-:S02]  /*12af10*/  LOP3.LUT P1, RZ, R4, 0x8000000, RZ, 0xc0, !PT ;  /* 0x0800000004ff7812 */ /* 0x000fc4000782c0ff */
[C---:B------:R-:W-:Y:S02]  /*12af20*/  LOP3.LUT P2, RZ, R4.reuse, 0x10000000, RZ, 0xc0, !PT ;  /* 0x1000000004ff7812 */ /* 0x040fe4000784c0ff */
[C---:B------:R-:W-:Y:S02]  /*12af30*/  LOP3.LUT P3, RZ, R4.reuse, 0x20000000, RZ, 0xc0, !PT ;  /* 0x2000000004ff7812 */ /* 0x040fe4000786c0ff */
[----:B------:R-:W-:Y:S01]  /*12af40*/  LOP3.LUT P4, RZ, R4, 0x40000000, RZ, 0xc0, !PT ;  /* 0x4000000004ff7812 */ /* 0x000fe2000788c0ff */
[----:B------:R-:W2:Y:S01]  /*12af50*/  LDL.LU.64 R20, [R1+0x1630] ;  /* 0x0016300001147983 */ /* 0x000ea20000300a00 */
        /* <DEDUP_REMOVED lines=13> */
[----:B------:R-:W-:Y:S01]  /*12b030*/  LOP3.LUT P0, RZ, R28, 0x400000, RZ, 0xc0, !PT ;  /* 0x004000001cff7812 */ /* 0x000fe2000780c0ff */
[----:B0-----:R-:W-:-:S05]  /*12b040*/  IMAD.MOV.U32 R9, RZ, RZ, R10 ;  /* 0x000000ffff097224 */ /* 0x001fca00078e000a */
[----:B------:R-:W-:-:S07]  /*12b050*/  PRMT R9, R9, 0x7773, RZ ;  /* 0x0000777309097816 */ /* 0x000fce00000000ff */
        /* <DEDUP_REMOVED lines=8> */
[----:B------:R-:W3:Y:S01]  /*12b0e0*/  LDL.LU.64 R10, [R1+0x15e8] ;  /* 0x0015e800010a7983 */ /* 0x000ee20000300a00 */
[----:B----4-:R-:W-:-:S03]  /*12b0f0*/  PRMT R9, R2, 0x7770, RZ ;  /* 0x0000777002097816 */ /* 0x010fc600000000ff */
[----:B------:R-:W4:Y:S04]  /*12b100*/  LDL.LU.64 R6, [R1+0x15e0] ;  /* 0x0015e00001067983 */ /* 0x000f280000300a00 */
[----:B--2---:R0:W-:Y:S04]  /*12b110*/  @P0 STG.E.U8 desc[UR22][R26.64], R9 ;  /* 0x000000091a000986 */ /* 0x0041e8000c101116 */
[----:B0-----:R-:W2:Y:S01]  /*12b120*/  LDL.LU.64 R26, [R1+0x54c8] ;  /* 0x0054c800011a7983 */ /* 0x001ea20000300a00 */
[----:B------:R-:W-:Y:S02]  /*12b130*/  LOP3.LUT P0, RZ, R28, 0x100000, RZ, 0xc0, !PT ;  /* 0x001000001cff7812 */ /* 0x000fe4000780c0ff */
[----:B------:R-:W-:-:S11]  /*12b140*/  PRMT R9, R2, 0x7771, RZ ;  /* 0x0000777102097816 */ /* 0x000fd600000000ff */
[----:B--2---:R0:W-:Y:S04]  /*12b150*/  @P0 STG.E.U8 desc[UR22][R26.64], R9 ;  /* 0x000000091a000986 */ /* 0x0041e8000c101116 */
[----:B0-----:R-:W2:Y:S01]  /*12b160*/  LDL.LU.64 R26, [R1+0x54c0] ;  /* 0x0054c000011a7983 */ /* 0x001ea20000300a00 */
[----:B------:R-:W-:Y:S02]  /*12b170*/  LOP3.LUT P0, RZ, R28, 0x80000, RZ, 0xc0, !PT ;  /* 0x000800001cff7812 */ /* 0x000fe4000780c0ff */
[----:B------:R-:W-:Y:S02]  /*12b180*/  PRMT R9, R2, 0x7772, RZ ;  /* 0x0000777202097816 */ /* 0x000fe400000000ff */
[----:B------:R-:W-:-:S09]  /*12b190*/  LOP3.LUT P6, RZ, R3, 0x1, RZ, 0xc0, !PT ;  /* 0x0000000103ff7812 */ /* 0x000fd200078cc0ff */
        /* <DEDUP_REMOVED lines=21> */
[----:B0-----:R-:W-:-:S02]  /*12b2f0*/  PRMT R9, R4, 0x7773, RZ ;  /* 0x0000777304097816 */ /* 0x001fc400000000ff */
[----:B------:R-:W3:Y:S04]  /*12b300*/  LDL.LU.64 R10, [R1+0x15c0] ;  /* 0x0015c000010a7983 */ /* 0x000ee80000300a00 */
[----:B------:R-:W3:Y:S04]  /*12b310*/  LDL.LU.64 R18, [R1+0x15b8] ;  /* 0x0015b80001127983 */ /* 0x000ee80000300a00 */
[----:B----4-:R0:W-:Y:S04]  /*12b320*/  @P6 STG.E.U8 desc[UR22][R6.64], R9 ;  /* 0x0000000906006986 */ /* 0x0101e8000c101116 */
[----:B0-----:R-:W4:Y:S01]  /*12b330*/  LDL.LU R6, [R1+0xc8] ;  /* 0x0000c80001067983 */ /* 0x001f220000300800 */
[----:B------:R-:W-:-:S02]  /*12b340*/  LOP3.LUT P3, RZ, R3, 0x2, RZ, 0xc0, !PT ;  /* 0x0000000203ff7812 */ /* 0x000fc4000786c0ff */
[----:B------:R-:W-:Y:S01]  /*12b350*/  LOP3.LUT P4, RZ, R3, 0x4, RZ, 0xc0, !PT ;  /* 0x0000000403ff7812 */ /* 0x000fe2000788c0ff */
[----:B------:R-:W3:Y:S04]  /*12b360*/  LDL.LU.64 R16, [R1+0x15b0] ;  /* 0x0015b00001107983 */ /* 0x000ee80000300a00 */
[----:B------:R-:W3:Y:S04]  /*12b370*/  LDL.LU.64 R14, [R1+0x15a8] ;  /* 0x0015a800010e7983 */ /* 0x000ee80000300a00 */
[----:B------:R-:W3:Y:S01]  /*12b380*/  LDL.LU R7, [R1+0x98] ;  /* 0x0000980001077983 */ /* 0x000ee20000300800 */
[----:B----4-:R-:W-:-:S05]  /*12b390*/  PRMT R9, R6, 0x7770, RZ ;  /* 0x0000777006097816 */ /* 0x010fca00000000ff */
[----:B--2---:R0:W-:Y:S02]  /*12b3a0*/  @P3 STG.E.U8 desc[UR22][R12.64], R9 ;  /* 0x000000090c003986 */ /* 0x0041e4000c101116 */
[----:B0-----:R-:W-:Y:S02]  /*12b3b0*/  PRMT R9, R6, 0x7771, RZ ;  /* 0x0000777106097816 */ /* 0x001fe400000000ff */
[----:B------:R-:W2:Y:S04]  /*12b3c0*/  LDL.LU.64 R12, [R1+0x15a0] ;  /* 0x0015a000010c7983 */ /* 0x000ea80000300a00 */
[----:B---3--:R0:W-:Y:S04]  /*12b3d0*/  @P4 STG.E.U8 desc[UR22][R10.64], R9 ;  /* 0x000000090a004986 */ /* 0x0081e8000c101116 */
[----:B0-----:R-:W3:Y:S04]  /*12b3e0*/  LDL.LU.64 R10, [R1+0x1598] ;  /* 0x00159800010a7983 */ /* 0x001ee80000300a00 */
[----:B------:R-:W4:Y:S04]  /*12b3f0*/  LDL.LU R0, [R1+0xcc] ;  /* 0x0000cc0001007983 */ /* 0x000f280000300800 */
[----:B------:R-:W2:Y:S04]  /*12b400*/  LDL.LU.64 R26, [R1+0x1578] ;  /* 0x00157800011a7983 */ /* 0x000ea80000300a00 */
[----:B--2---:R0:W-:Y:S04]  /*12b410*/  STL.64 [R1+0x54a8], R26 ;  /* 0x0054a81a01007387 */ /* 0x0041e80000100a00 */
        /* <DEDUP_REMOVED lines=60> */
[----:B------:R-:W4:Y:S10]  /*12b7e0*/  LDL R7, [R1+0x2218] ;  /* 0x0022180001077983 */ /* 0x000f340000100800 */
        /* <DEDUP_REMOVED lines=24> */
[----:B0-----:R-:W-:Y:S02]  /*12b970*/  PRMT R9, R6, 0x7773, RZ ;  /* 0x0000777306097816 */ /* 0x001fe400000000ff */
[----:B----4-:R-:W-:Y:S01]  /*12b980*/  LOP3.LUT P0, RZ, R7, 0x1, RZ, 0xc0, !PT ;  /* 0x0000000107ff7812 */ /* 0x010fe2000780c0ff */
[----:B------:R-:W2:Y:S04]  /*12b990*/  LDL.LU.64 R18, [R1+0x1530] ;  /* 0x0015300001127983 */ /* 0x000ea80000300a00 */
[----:B------:R0:W-:Y:S04]  /*12b9a0*/  @P3 STG.E.U8 desc[UR22][R16.64], R9 ;  /* 0x0000000910003986 */ /* 0x0001e8000c101116 */
[----:B------:R-:W4:Y:S01]  /*12b9b0*/  LDL.LU.64 R6, [R1+0x1528] ;  /* 0x0015280001067983 */ /* 0x000f220000300a00 */
[----:B0-----:R-:W-:-:S03]  /*12b9c0*/  PRMT R9, R4, 0x7770, RZ ;  /* 0x0000777004097816 */ /* 0x001fc600000000ff */
[----:B------:R-:W4:Y:S04]  /*12b9d0*/  LDL.LU.64 R16, [R1+0x1520] ;  /* 0x0015200001107983 */ /* 0x000f280000300a00 */
[----:B------:R0:W-:Y:S02]  /*12b9e0*/  @P4 STG.E.U8 desc[UR22][R14.64], R9 ;  /* 0x000000090e004986 */ /* 0x0001e4000c101116 */
[----:B0-----:R-:W-:Y:S02]  /*12b9f0*/  PRMT R9, R4, 0x7771, RZ ;  /* 0x0000777104097816 */ /* 0x001fe400000000ff */
[----:B------:R-:W4:Y:S04]  /*12ba00*/  LDL.LU.64 R14, [R1+0x1518] ;  /* 0x00151800010e7983 */ /* 0x000f280000300a00 */
[----:B------:R0:W-:Y:S04]  /*12ba10*/  @P5 STG.E.U8 desc[UR22][R12.64], R9 ;  /* 0x000000090c005986 */ /* 0x0001e8000c101116 */
[----:B0-----:R-:W4:Y:S01]  /*12ba20*/  LDL.LU R13, [R1+0x80] ;  /* 0x00008000010d7983 */ /* 0x001f220000300800 */
[----:B------:R-:W-:-:S04]  /*12ba30*/  LOP3.LUT R28, R28, 0xfffffffe, RZ, 0xc0, !PT ;  /* 0xfffffffe1c1c7812 */ /* 0x000fc800078ec0ff */
        /* <DEDUP_REMOVED lines=20> */
[----:B------:R-:W-:Y:S02]  /*12bb80*/  PRMT R9, R4, 0x7772, RZ ;  /* 0x0000777204097816 */ /* 0x000fe400000000ff */
[----:B------:R-:W-:-:S05]  /*12bb90*/  LOP3.LUT P4, RZ, R3, 0x200000, RZ, 0xc0, !PT ;  /* 0x0020000003ff7812 */ /* 0x000fca000788c0ff */
[----:B------:R-:W-:Y:S02]  /*12bba0*/  @P0 LOP3.LUT R28, R28, 0x40, RZ, 0xfc, !PT ;  /* 0x000000401c1c0812 */ /* 0x000fe400078efcff */
[C---:B------:R-:W-:Y:S01]  /*12bbb0*/  LOP3.LUT P0, RZ, R3.reuse, 0x2000000, RZ, 0xc0, !PT ;  /* 0x0200000003ff7812 */ /* 0x040fe2000780c0ff */
[----:B---3--:R0:W-:Y:S01]  /*12bbc0*/  @P6 STG.E.U8 desc[UR22][R10.64], R9 ;  /* 0x000000090a006986 */ /* 0x0081e2000c101116 */
[----:B------:R-:W-:Y:S02]  /*12bbd0*/  LOP3.LUT R28, R28, 0xffffff7f, RZ, 0xc0, !PT ;  /* 0xffffff7f1c1c7812 */ /* 0x000fe400078ec0ff */
[----:B------:R-:W-:Y:S02]  /*12bbe0*/  LOP3.LUT P5, RZ, R3, 0x400000, RZ, 0xc0, !PT ;  /* 0x0040000003ff7812 */ /* 0x000fe400078ac0ff */
[----:B0-----:R-:W-:Y:S01]  /*12bbf0*/  PRMT R9, R4, 0x7773, RZ ;  /* 0x0000777304097816 */ /* 0x001fe200000000ff */
[----:B------:R-:W3:Y:S06]  /*12bc00*/  LDL.LU.64 R10, [R1+0x1510] ;  /* 0x00151000010a7983 */ /* 0x000eec0000300a00 */
[----:B------:R-:W-:-:S02]  /*12bc10*/  @P0 LOP3.LUT R28, R28, 0x80, RZ, 0xfc, !PT ;  /* 0x000000801c1c0812 */ /* 0x000fc400078efcff */
[C---:B------:R-:W-:Y:S01]  /*12bc20*/  LOP3.LUT P6, RZ, R3.reuse, 0x800000, RZ, 0xc0, !PT ;  /* 0x0080000003ff7812 */ /* 0x040fe200078cc0ff */
[----:B------:R-:W3:Y:S01]  /*12bc30*/  LDL.LU R0, [R1+0xa4] ;  /* 0x0000a40001007983 */ /* 0x000ee20000300800 */
[----:B------:R-:W-:Y:S02]  /*12bc40*/  LOP3.LUT P0, RZ, R3, 0x1000000, RZ, 0xc0, !PT ;  /* 0x0100000003ff7812 */ /* 0x000fe4000780c0ff */
[C---:B------:R-:W-:Y:S01]  /*12bc50*/  LOP3.LUT P1, RZ, R5.reuse, 0x400, RZ, 0xc0, !PT ;  /* 0x0000040005ff7812 */ /* 0x040fe2000782c0ff */
[----:B------:R-:W3:Y:S01]  /*12bc60*/  LDL.LU.64 R2, [R1+0x1508] ;  /* 0x0015080001027983 */ /* 0x000ee20000300a00 */
[----:B------:R-:W-:-:S03]  /*12bc70*/  LOP3.LUT P2, RZ, R5, 0x800, RZ, 0xc0, !PT ;  /* 0x0000080005ff7812 */ /* 0x000fc6000784c0ff */
[----:B------:R-:W3:Y:S04]  /*12bc80*/  LDL.LU.64 R4, [R1+0x1500] ;  /* 0x0015000001047983 */ /* 0x000ee80000300a00 */
[----:B--2---:R4:W-:Y:S02]  /*12bc90*/  @P3 STG.E.U8 desc[UR22][R18.64], R9 ;  /* 0x0000000912003986 */ /* 0x0049e4000c101116 */
[----:B----4-:R-:W-:-:S05]  /*12bca0*/  PRMT R9, R13, 0x7770, RZ ;  /* 0x000077700d097816 */ /* 0x010fca00000000ff */
[----:B------:R0:W-:Y:S04]  /*12bcb0*/  @P4 STG.E.U8 desc[UR22][R6.64], R9 ;  /* 0x0000000906004986 */ /* 0x0001e8000c101116 */
[----:B0-----:R-:W2:Y:S01]  /*12bcc0*/  LDL.LU.64 R6, [R1+0x14f0] ;  /* 0x0014f00001067983 */ /* 0x001ea20000300a00 */
[----:B------:R-:W-:-:S05]  /*12bcd0*/  PRMT R9, R13, 0x7771, RZ ;  /* 0x000077710d097816 */ /* 0x000fca00000000ff */
[----:B------:R0:W-:Y:S02]  /*12bce0*/  @P5 STG.E.U8 desc[UR22][R16.64], R9 ;  /* 0x0000000910005986 */ /* 0x0001e4000c101116 */
[----:B0-----:R-:W-:-:S05]  /*12bcf0*/  PRMT R9, R13, 0x7772, RZ ;  /* 0x000077720d097816 */ /* 0x001fca00000000ff */
[----:B------:R0:W-:Y:S02]  /*12bd00*/  @P6 STG.E.U8 desc[UR22][R14.64], R9 ;  /* 0x000000090e006986 */ /* 0x0001e4000c101116 */
[----:B0-----:R-:W-:Y:S02]  /*12bd10*/  PRMT R9, R13, 0x7773, RZ ;  /* 0x000077730d097816 */ /* 0x001fe400000000ff */
[----:B--2---:R0:W-:Y:S04]  /*12bd20*/  STL.64 [R1+0x54a0], R6 ;  /* 0x0054a00601007387 */ /* 0x0041e80000100a00 */
[----:B0-----:R-:W2:Y:S04]  /*12bd30*/  LDL.LU.64 R6, [R1+0x14f8] ;  /* 0x0014f80001067983 */ /* 0x001ea80000300a00 */
[----:B---3--:R0:W-:Y:S01]  /*12bd40*/  @P0 STG.E.U8 desc[UR22][R10.64], R9 ;  /* 0x000000090a000986 */ /* 0x0081e2000c101116 */
[----:B------:R-:W-:-:S03]  /*12bd50*/  LOP3.LUT P0, RZ, R28, 0x80, RZ, 0xc0, !PT ;  /* 0x000000801cff7812 */ /* 0x000fc6000780c0ff */
[----:B------:R-:W3:Y:S04]  /*12bd60*/  LDL.LU R12, [R1+0x84] ;  /* 0x00008400010c7983 */ /* 0x000ee80000300800 */
[----:B------:R-:W4:Y:S04]  /*12bd70*/  LDL.LU.64 R26, [R1+0x14e8] ;  /* 0x0014e800011a7983 */ /* 0x000f280000300a00 */
[----:B------:R-:W4:Y:S04]  /*12bd80*/  LDL.LU.64 R24, [R1+0x14e0] ;  /* 0x0014e00001187983 */ /* 0x000f280000300a00 */
[----:B------:R-:W4:Y:S04]  /*12bd90*/  LDL.LU.64 R22, [R1+0x14d8] ;  /* 0x0014d80001167983 */ /* 0x000f280000300a00 */
[----:B------:R-:W4:Y:S04]  /*12bda0*/  LDL.LU.64 R20, [R1+0x14d0] ;  /* 0x0014d00001147983 */ /* 0x000f280000300a00 */
        /* <DEDUP_REMOVED lines=18> */
[----:B------:R-:W4:Y:S09]  /*12bed0*/  LDL.LU R0, [R1+0x5498] ;  /* 0x0054980001007983 */ /* 0x000f320000300800 */
[----:B--2---:R0:W-:Y:S04]  /*12bee0*/  @P0 STG.E.U8 desc[UR22][R6.64], R9 ;  /* 0x0000000906000986 */ /* 0x0041e8000c101116 */
[----:B0-----:R-:W2:Y:S01]  /*12bef0*/  LDL.LU.64 R6, [R1+0x5490] ;  /* 0x0054900001067983 */ /* 0x001ea20000300a00 */
        /* <DEDUP_REMOVED lines=30> */
[----:B0-----:R-:W4:Y:S04]  /*12c0e0*/  LDL.LU.64 R4, [R1+0x1490] ;  /* 0x0014900001047983 */ /* 0x001f280000300a00 */
[----:B------:R-:W4:Y:S04]  /*12c0f0*/  LDL.LU.64 R10, [R1+0x1488] ;  /* 0x00148800010a7983 */ /* 0x000f280000300a00 */
[----:B------:R-:W4:Y:S04]  /*12c100*/  LDL.LU.64 R18, [R1+0x1480] ;  /* 0x0014800001127983 */ /* 0x000f280000300a00 */
[----:B------:R-:W4:Y:S04]  /*12c110*/  LDL.LU.64 R14, [R1+0x1478] ;  /* 0x00147800010e7983 */ /* 0x000f280000300a00 */
[----:B------:R-:W4:Y:S01]  /*12c120*/  LDL.LU R12, [R1+0xac] ;  /* 0x0000ac00010c7983 */ /* 0x000f220000300800 */
[----:B------:R-:W-:-:S02]  /*12c130*/  LOP3.LUT R29, R29, 0xfeffffff, RZ, 0xc0, !PT ;  /* 0xfeffffff1d1d7812 */ /* 0x000fc400078ec0ff */
[C---:B------:R-:W-:Y:S02]  /*12c140*/  LOP3.LUT P3, RZ, R8.reuse, 0x400, RZ, 0xc0, !PT ;  /* 0x0000040008ff7812 */ /* 0x040fe4000786c0ff */
[C---:B------:R-:W-:Y:S02]  /*12c150*/  LOP3.LUT P4, RZ, R8.reuse, 0x200, RZ, 0xc0, !PT ;  /* 0x0000020008ff7812 */ /* 0x040fe4000788c0ff */
[C---:B------:R-:W-:Y:S02]  /*12c160*/  LOP3.LUT P5, RZ, R8.reuse, 0x100, RZ, 0xc0, !PT ;  /* 0x0000010008ff7812 */ /* 0x040fe400078ac0ff */
        /* <DEDUP_REMOVED lines=25> */
[----:B------:R-:W-:-:S05]  /*12c300*/  PRMT R8, R13, 0x7772, RZ ;  /* 0x000077720d087816 */ /* 0x000fca00000000ff */
[----:B---3--:R0:W-:Y:S02]  /*12c310*/  @P3 STG.E.U8 desc[UR22][R2.64], R8 ;  /* 0x0000000802003986 */ /* 0x0081e4000c101116 */
[----:B0-----:R-:W-:Y:S02]  /*12c320*/  PRMT R8, R13, 0x7773, RZ ;  /* 0x000077730d087816 */ /* 0x001fe400000000ff */
[----:B------:R-:W2:Y:S04]  /*12c330*/  LDL.LU.64 R2, [R1+0x1470] ;  /* 0x0014700001027983 */ /* 0x000ea80000300a00 */
[----:B------:R-:W3:Y:S04]  /*12c340*/  LDL.LU R17, [R1+0x8c] ;  /* 0x00008c0001117983 */ /* 0x000ee80000300800 */
[----:B----4-:R0:W-:Y:S02]  /*12c350*/  @P4 STG.E.U8 desc[UR22][R4.64], R8 ;  /* 0x0000000804004986 */ /* 0x0101e4000c101116 */
[----:B0-----:R-:W-:-:S02]  /*12c360*/  PRMT R8, R12, 0x7770, RZ ;  /* 0x000077700c087816 */ /* 0x001fc400000000ff */
[----:B------:R-:W4:Y:S04]  /*12c370*/  LDL.LU.64 R4, [R1+0x1468] ;  /* 0x0014680001047983 */ /* 0x000f280000300a00 */
[----:B------:R0:W-:Y:S04]  /*12c380*/  @P5 STG.E.U8 desc[UR22][R10.64], R8 ;  /* 0x000000080a005986 */ /* 0x0001e8000c101116 */
[----:B0-----:R-:W4:Y:S04]  /*12c390*/  LDL.LU R11, [R1+0x70] ;  /* 0x00007000010b7983 */ /* 0x001f280000300800 */
[----:B------:R-:W2:Y:S04]  /*12c3a0*/  LDL.LU.64 R26, [R1+0x1448] ;  /* 0x00144800011a7983 */ /* 0x000ea80000300a00 */
[----:B--2---:R0:W-:Y:S04]  /*12c3b0*/  STL.64 [R1+0x5470], R26 ;  /* 0x0054701a01007387 */ /* 0x0041e80000100a00 */
[----:B0-----:R-:W2:Y:S04]  /*12c3c0*/  LDL.LU.64 R26, [R1+0x1450] ;  /* 0x00145000011a7983 */ /* 0x001ea80000300a00 */
[----:B--2---:R0:W-:Y:S04]  /*12c3d0*/  STL.64 [R1+0x5478], R26 ;  /* 0x0054781a01007387 */ /* 0x0041e80000100a00 */
[----:B0-----:R-:W2:Y:S01]  /*12c3e0*/  LDL.LU.64 R26, [R1+0x1458] ;  /* 0x00145800011a7983 */ /* 0x001ea20000300a00 */
[----:B------:R-:W-:-:S05]  /*12c3f0*/  PRMT R8, R12, 0x7771, RZ ;  /* 0x000077710c087816 */ /* 0x000fca00000000ff */
[----:B------:R0:W-:Y:S02]  /*12c400*/  @P6 STG.E.U8 desc[UR22][R18.64], R8 ;  /* 0x0000000812006986 */ /* 0x0001e4000c101116 */
[----:B0-----:R-:W-:-:S05]  /*12c410*/  PRMT R8, R12, 0x7772, RZ ;  /* 0x000077720c087816 */ /* 0x001fca00000000ff */
[----:B------:R-:W-:Y:S01]  /*12c420*/  @P0 STG.E.U8 desc[UR22][R14.64], R8 ;  /* 0x000000080e000986 */ /* 0x000fe2000c101116 */
[----:B------:R-:W-:-:S03]  /*12c430*/  LOP3.LUT P0, RZ, R29, 0x80000000, RZ, 0xc0, !PT ;  /* 0x800000001dff7812 */ /* 0x000fc6000780c0ff */
[----:B--2---:R0:W-:Y:S04]  /*12c440*/  STL.64 [R1+0x5480], R26 ;  /* 0x0054801a01007387 */ /* 0x0041e80000100a00 */
[----:B0-----:R-:W2:Y:S01]  /*12c450*/  LDL.LU.64 R26, [R1+0x1460] ;  /* 0x00146000011a7983 */ /* 0x001ea20000300a00 */
[----:B------:R-:W-:-:S03]  /*12c460*/  PRMT R8, R12, 0x7773, RZ ;  /* 0x000077730c087816 */ /* 0x000fc600000000ff */
[----:B------:R-:W2:Y:S04]  /*12c470*/  LDL.LU.64 R24, [R1+0x1440] ;  /* 0x0014400001187983 */ /* 0x000ea80000300a00 */
[----:B------:R-:W2:Y:S04]  /*12c480*/  LDL.LU R10, [R1+0x50] ;  /* 0x00005000010a7983 */ /* 0x000ea80000300800 */
[----:B------:R-:W2:Y:S04]  /*12c490*/  LDL.LU.64 R22, [R1+0x1438] ;  /* 0x0014380001167983 */ /* 0x000ea80000300a00 */
[----:B------:R3:W-:Y:S01]  /*12c4a0*/  @P0 STG.E.U8 desc[UR22][R2.64], R8 ;  /* 0x0000000802000986 */ /* 0x0007e2000c101116 */
[----:B------:R-:W-:-:S03]  /*12c4b0*/  LOP3.LUT P0, RZ, R29, 0x40000000, RZ, 0xc0, !PT ;  /* 0x400000001dff7812 */ /* 0x000fc6000780c0ff */
[----:B------:R-:W2:Y:S04]  /*12c4c0*/  LDL.LU.64 R20, [R1+0x1430] ;  /* 0x0014300001147983 */ /* 0x000ea80000300a00 */
[----:B------:R-:W2:Y:S04]  /*12c4d0*/  LDL.LU.64 R18, [R1+0x1428] ;  /* 0x0014280001127983 */ /* 0x000ea80000300a00 */
[----:B------:R-:W2:Y:S04]  /*12c4e0*/  LDL.LU.64 R14, [R1+0x1420] ;  /* 0x00142000010e7983 */ /* 0x000ea80000300a00 */
[----:B------:R-:W2:Y:S01]  /*12c4f0*/  LDL.LU.64 R12, [R1+0x1418] ;  /* 0x00141800010c7983 */ /* 0x000ea20000300a00 */
[----:B---3--:R-:W-:-:S03]  /*12c500*/  PRMT R8, R17, 0x7770, RZ ;  /* 0x0000777011087816 */ /* 0x008fc600000000ff */
[----:B------:R-:W3:Y:S04]  /*12c510*/  LDL.LU.64 R2, [R1+0x1410] ;  /* 0x0014100001027983 */ /* 0x000ee80000300a00 */
[----:B------:R-:W3:Y:S04]  /*12c520*/  LDL.LU R16, [R1+0x74] ;  /* 0x0000740001107983 */ /* 0x000ee80000300800 */
[----:B----4-:R0:W-:Y:S01]  /*12c530*/  @P0 STG.E.U8 desc[UR22][R4.64], R8 ;  /* 0x0000000804000986 */ /* 0x0101e2000c101116 */
[----:B------:R-:W-:Y:S02]  /*12c540*/  LOP3.LUT P0, RZ, R29, 0x20000000, RZ, 0xc0, !PT ;  /* 0x200000001dff7812 */ /* 0x000fe4000780c0ff */
        /* <DEDUP_REMOVED lines=39> */
[----:B0-----:R-:W2:Y:S01]  /*12c7c0*/  LDL.LU.64 R4, [R1+0x1400] ;  /* 0x0014000001047983 */ /* 0x001ea20000300a00 */
[C---:B------:R-:W-:Y:S02]  /*12c7d0*/  LOP3.LUT P3, RZ, R7.reuse, 0x800000, RZ, 0xc0, !PT ;  /* 0x0080000007ff7812 */ /* 0x040fe4000786c0ff */
[----:B------:R-:W-:Y:S01]  /*12c7e0*/  PRMT R8, R16, 0x7771, RZ ;  /* 0x0000777110087816 */ /* 0x000fe200000000ff */
[----:B------:R-:W3:Y:S04]  /*12c7f0*/  LDL.LU.64 R18, [R1+0x13f8] ;  /* 0x0013f80001127983 */ /* 0x000ee80000300a00 */
[----:B------:R-:W4:Y:S04]  /*12c800*/  LDL.LU.64 R14, [R1+0x13f0] ;  /* 0x0013f000010e7983 */ /* 0x000f280000300a00 */
[----:B------:R-:W4:Y:S04]  /*12c810*/  LDL.LU.64 R12, [R1+0x13e8] ;  /* 0x0013e800010c7983 */ /* 0x000f280000300a00 */
[----:B------:R-:W4:Y:S04]  /*12c820*/  LDL.LU.64 R10, [R1+0x13e0] ;  /* 0x0013e000010a7983 */ /* 0x000f280000300a00 */
        /* <DEDUP_REMOVED lines=33> */
[----:B------:R-:W3:Y:S02]  /*12ca40*/  LDL.LU.64 R24, [R1+0x13b0] ;  /* 0x0013b00001187983 */ /* 0x000ee40000300a00 */
        /* <DEDUP_REMOVED lines=69> */
[----:B------:R-:W4:Y:S04]  /*12cea0*/  LDL.LU.64 R18, [R1+0x1358] ;  /* 0x0013580001127983 */ /* 0x000f280000300a00 */
[----:B------:R-:W2:Y:S01]  /*12ceb0*/  LDL.LU R16, [R1+0x5c] ;  /* 0x00005c0001107983 */ /* 0x000ea20000300800 */
[----:B------:R-:W-:-:S02]  /*12cec0*/  LOP3.LUT R29, R29, 0xfffffeff, RZ, 0xc0, !PT ;  /* 0xfffffeff1d1d7812 */ /* 0x000fc400078ec0ff */
[C---:B------:R-:W-:Y:S02]  /*12ced0*/  LOP3.LUT P3, RZ, R7.reuse, 0x10, RZ, 0xc0, !PT ;  /* 0x0000001007ff7812 */ /* 0x040fe4000786c0ff */
[C---:B------:R-:W-:Y:S02]  /*12cee0*/  LOP3.LUT P4, RZ, R7.reuse, 0x8, RZ, 0xc0, !PT ;  /* 0x0000000807ff7812 */ /* 0x040fe4000788c0ff */
[C---:B------:R-:W-:Y:S02]  /*12cef0*/  LOP3.LUT P5, RZ, R7.reuse, 0x4, RZ, 0xc0, !PT ;  /* 0x0000000407ff7812 */ /* 0x040fe400078ac0ff */
[----:B------:R-:W-:Y:S01]  /*12cf00*/  LOP3.LUT P6, RZ, R7, 0x2, RZ, 0xc0, !PT ;  /* 0x0000000207ff7812 */ /* 0x000fe200078cc0ff */
[----:B------:R-:W4:Y:S04]  /*12cf10*/  LDL.LU.64 R14, [R1+0x1350] ;  /* 0x00135000010e7983 */ /* 0x000f280000300a00 */
[----:B------:R-:W4:Y:S04]  /*12cf20*/  LDL.LU.64 R12, [R1+0x1348] ;  /* 0x00134800010c7983 */ /* 0x000f280000300a00 */
[----:B------:R-:W4:Y:S04]  /*12cf30*/  LDL.LU.64 R10, [R1+0x1340] ;  /* 0x00134000010a7983 */ /* 0x000f280000300a00 */
[----:B------:R-:W4:Y:S01]  /*12cf40*/  LDL.LU R28, [R1+0x60] ;  /* 0x00006000011c7983 */ /* 0x000f220000300800 */
        /* <DEDUP_REMOVED lines=24> */
[----:B--2---:R-:W-:-:S05]  /*12d0d0*/  PRMT R7, R16, 0x7770, RZ ;  /* 0x0000777010077816 */ /* 0x004fca00000000ff */
[----:B------:R0:W-:Y:S02]  /*12d0e0*/  @P3 STG.E.U8 desc[UR22][R2.64], R7 ;  /* 0x0000000702003986 */ /* 0x0001e4000c101116 */
[C---:B0-----:R-:W-:Y:S02]  /*12d0f0*/  PRMT R7, R16.reuse, 0x7771, RZ ;  /* 0x0000777110077816 */ /* 0x041fe400000000ff */
[----:B------:R-:W2:Y:S04]  /*12d100*/  LDL.LU.64 R2, [R1+0x1338] ;  /* 0x0013380001027983 */ /* 0x000ea80000300a00 */
[----:B------:R-:W3:Y:S04]  /*12d110*/  LDL.LU R17, [R1+0x700] ;  /* 0x0007000001117983 */ /* 0x000ee80000300800 */
[----:B----4-:R0:W-:Y:S04]  /*12d120*/  @P4 STG.E.U8 desc[UR22][R4.64], R7 ;  /* 0x0000000704004986 */ /* 0x0101e8000c101116 */
[----:B0-----:R-:W4:Y:S01]  /*12d130*/  LDL.LU.64 R4, [R1+0x1328] ;  /* 0x0013280001047983 */ /* 0x001f220000300a00 */
[----:B------:R-:W-:-:S05]  /*12d140*/  PRMT R7, R16, 0x7772, RZ ;  /* 0x0000777210077816 */ /* 0x000fca00000000ff */
[----:B------:R0:W-:Y:S02]  /*12d150*/  @P5 STG.E.U8 desc[UR22][R18.64], R7 ;  /* 0x0000000712005986 */ /* 0x0001e4000c101116 */
[----:B0-----:R-:W-:-:S05]  /*12d160*/  PRMT R7, R16, 0x7773, RZ ;  /* 0x0000777310077816 */ /* 0x001fca00000000ff */
[----:B------:R0:W-:Y:S02]  /*12d170*/  @P6 STG.E.U8 desc[UR22][R14.64], R7 ;  /* 0x000000070e006986 */ /* 0x0001e4000c101116 */
[----:B0-----:R-:W-:-:S05]  /*12d180*/  PRMT R7, R28, 0x7770, RZ ;  /* 0x000077701c077816 */ /* 0x001fca00000000ff */
[----:B------:R-:W-:Y:S04]  /*12d190*/  @P0 STG.E.U8 desc[UR22][R12.64], R7 ;  /* 0x000000070c000986 */ /* 0x000fe8000c101116 */
[----:B----4-:R0:W-:Y:S04]  /*12d1a0*/  STL.64 [R1+0x5448], R4 ;  /* 0x0054480401007387 */ /* 0x0101e80000100a00 */
[----:B0-----:R-:W4:Y:S01]  /*12d1b0*/  LDL.LU.64 R4, [R1+0x1330] ;  /* 0x0013300001047983 */ /* 0x001f220000300a00 */
        /* <DEDUP_REMOVED lines=71> */
[----:B------:R-:W2:Y:S04]  /*12d630*/  LDL.LU R15, [R1+0x6c] ;  /* 0x00006c00010f7983 */ /* 0x000ea80000300800 */
        /* <DEDUP_REMOVED lines=74> */
[----:B------:R-:W-:Y:S02]  /*12dae0*/  LOP3.LUT P5, RZ, R6, 0x1, RZ, 0xc0, !PT ;  /* 0x0000000106ff7812 */ /* 0x000fe400078ac0ff */
[----:B------:R-:W-:Y:S01]  /*12daf0*/  LOP3.LUT P6, RZ, R5, 0x80000000, RZ, 0xc0, !PT ;  /* 0x8000000005ff7812 */ /* 0x000fe200078cc0ff */
        /* <DEDUP_REMOVED lines=27> */
[----:B------:R-:W3:Y:S04]  /*12dcb0*/  LDL.LU.64 R10, [R1+0x1218] ;  /* 0x00121800010a7983 */ /* 0x000ee80000300a00 */
[----:B------:R-:W3:Y:S04]  /*12dcc0*/  LDL.LU R28, [R1+0x724] ;  /* 0x00072400011c7983 */ /* 0x000ee80000300800 */
[----:B----4-:R0:W-:Y:S02]  /*12dcd0*/  @P3 STG.E.U8 desc[UR22][R20.64], R7 ;  /* 0x0000000714003986 */ /* 0x0101e4000c101116 */
[----:B0-----:R-:W-:-:S05]  /*12dce0*/  PRMT R7, R18, 0x7773, RZ ;  /* 0x0000777312077816 */ /* 0x001fca00000000ff */
[----:B--2---:R0:W-:Y:S04]  /*12dcf0*/  @P4 STG.E.U8 desc[UR22][R2.64], R7 ;  /* 0x0000000702004986 */ /* 0x0041e8000c101116 */
[----:B0-----:R-:W2:Y:S04]  /*12dd00*/  LDL.LU.64 R2, [R1+0x1208] ;  /* 0x0012080001027983 */ /* 0x001ea80000300a00 */
[----:B------:R-:W4:Y:S04]  /*12dd10*/  LDL.LU R19, [R1+0x714] ;  /* 0x0007140001137983 */ /* 0x000f280000300800 */
        /* <DEDUP_REMOVED lines=41> */
[----:B0-----:R-:W-:-:S05]  /*12dfb0*/  PRMT R7, R4, 0x7772, RZ ;  /* 0x0000777204077816 */ /* 0x001fca00000000ff */
[----:B------:R0:W-:Y:S01]  /*12dfc0*/  @P0 STG.E.U8 desc[UR22][R12.64], R7 ;  /* 0x000000070c000986 */ /* 0x0001e2000c101116 */
[----:B------:R-:W-:Y:S02]  /*12dfd0*/  LOP3.LUT P0, RZ, R6, 0x80000000, RZ, 0xc0, !PT ;  /* 0x8000000006ff7812 */ /* 0x000fe4000780c0ff */
[----:B0-----:R-:W-:Y:S02]  /*12dfe0*/  PRMT R7, R4, 0x7773, RZ ;  /* 0x0000777304077816 */ /* 0x001fe400000000ff */
[----:B------:R-:W4:Y:S09]  /*12dff0*/  LDL.LU R4, [R1+0x5418] ;  /* 0x0054180001047983 */ /* 0x000f320000300800 */
[----:B------:R0:W-:Y:S01]  /*12e000*/  @P0 STG.E.U8 desc[UR22][R10.64], R7 ;  /* 0x000000070a000986 */ /* 0x0001e2000c101116 */
[----:B------:R-:W-:-:S03]  /*12e010*/  LOP3.LUT P0, RZ, R6, 0x40000000, RZ, 0xc0, !PT ;  /* 0x4000000006ff7812 */ /* 0x000fc6000780c0ff */
[----:B------:R-:W4:Y:S04]  /*12e020*/  LDL.LU.64 R14, [R1+0x11c0] ;  /* 0x0011c000010e7983 */ /* 0x000f280000300a00 */
[----:B------:R-:W4:Y:S01]  /*12e030*/  LDL.LU.64 R12, [R1+0x11b8] ;  /* 0x0011b800010c7983 */ /* 0x000f220000300a00 */
[----:B0-----:R-:W-:-:S03]  /*12e040*/  PRMT R7, R28, 0x7770, RZ ;  /* 0x000077701c077816 */ /* 0x001fc600000000ff */
[----:B------:R-:W4:Y:S04]  /*12e050*/  LDL.LU.64 R10, [R1+0x11b0] ;  /* 0x0011b000010a7983 */ /* 0x000f280000300a00 */
[----:B------:R-:W4:Y:S04]  /*12e060*/  LDL.LU R18, [R1+0x718] ;  /* 0x0007180001127983 */ /* 0x000f280000300800 */
[----:B--2---:R0:W-:Y:S01]  /*12e070*/  @P0 STG.E.U8 desc[UR22][R2.64], R7 ;  /* 0x0000000702000986 */ /* 0x0041e2000c101116 */
[----:B------:R-:W-:Y:S02]  /*12e080*/  LOP3.LUT P0, RZ, R6, 0x20000000, RZ, 0xc0, !PT ;  /* 0x2000000006ff7812 */ /* 0x000fe4000780c0ff */
        /* <DEDUP_REMOVED lines=44> */
[----:B------:R-:W-:-:S02]  /*12e350*/  LOP3.LUT P5, RZ, R5, 0x200, RZ, 0xc0, !PT ;  /* 0x0000020005ff7812 */ /* 0x000fc400078ac0ff */
[----:B------:R-:W-:Y:S01]  /*12e360*/  LOP3.LUT P6, RZ, R5, 0x100, RZ, 0xc0, !PT ;  /* 0x0000010005ff7812 */ /* 0x000fe200078cc0ff */
[----:B------:R-:W2:Y:S04]  /*12e370*/  LDL.LU.64 R10, [R1+0x1190] ;  /* 0x00119000010a7983 */ /* 0x000ea80000300a00 */
[----:B------:R-:W2:Y:S04]  /*12e380*/  LDL.LU.64 R16, [R1+0x1188] ;  /* 0x0011880001107983 */ /* 0x000ea80000300a00 */
[----:B------:R-:W2:Y:S04]  /*12e390*/  LDL.LU.64 R14, [R1+0x1180] ;  /* 0x00118000010e7983 */ /* 0x000ea80000300a00 */
[----:B------:R-:W2:Y:S01]  /*12e3a0*/  LDL.LU R29, [R1+0x72c] ;  /* 0x00072c00011d7983 */ /* 0x000ea20000300800 */
        /* <DEDUP_REMOVED lines=25> */
[----:B----4-:R0:W-:Y:S02]  /*12e540*/  @P3 STG.E.U8 desc[UR22][R12.64], R5 ;  /* 0x000000050c003986 */ /* 0x0101e4000c101116 */
[C---:B0-----:R-:W-:Y:S02]  /*12e550*/  PRMT R5, R18.reuse, 0x7772, RZ ;  /* 0x0000777212057816 */ /* 0x041fe400000000ff */
[----:B------:R-:W3:Y:S04]  /*12e560*/  LDL.LU.64 R12, [R1+0x1178] ;  /* 0x00117800010c7983 */ /* 0x000ee80000300a00 */
[----:B------:R-:W4:Y:S04]  /*12e570*/  LDL.LU R28, [R1+0x71c] ;  /* 0x00071c00011c7983 */ /* 0x000f280000300800 */
[----:B--2---:R0:W-:Y:S04]  /*12e580*/  @P4 STG.E.U8 desc[UR22][R2.64], R5 ;  /* 0x0000000502004986 */ /* 0x0041e8000c101116 */
        /* <DEDUP_REMOVED lines=75> */
[----:B------:R-:W4:Y:S04]  /*12ea40*/  LDL.LU.64 R14, [R1+0x10e8] ;  /* 0x0010e800010e7983 */ /* 0x000f280000300a00 */
[----:B------:R-:W4:Y:S01]  /*12ea50*/  LDL.LU R7, [R1+0x734] ;  /* 0x0007340001077983 */ /* 0x000f220000300800 */
[----:B---3--:R-:W-:-:S05]  /*12ea60*/  PRMT R5, R11, 0x7770, RZ ;  /* 0x000077700b057816 */ /* 0x008fca00000000ff */
[----:B------:R0:W-:Y:S02]  /*12ea70*/  @P3 STG.E.U8 desc[UR22][R12.64], R5 ;  /* 0x000000050c003986 */ /* 0x0001e4000c101116 */
[----:B0-----:R-:W-:Y:S02]  /*12ea80*/  PRMT R5, R11, 0x7771, RZ ;  /* 0x000077710b057816 */ /* 0x001fe400000000ff */
[----:B------:R-:W3:Y:S04]  /*12ea90*/  LDL.LU.64 R12, [R1+0x10d8] ;  /* 0x0010d800010c7983 */ /* 0x000ee80000300a00 */
[----:B------:R-:W3:Y:S04]  /*12eaa0*/  LDL.LU R10, [R1+0x748] ;  /* 0x00074800010a7983 */ /* 0x000ee80000300800 */
[----:B--2---:R0:W-:Y:S04]  /*12eab0*/  @P4 STG.E.U8 desc[UR22][R2.64], R5 ;  /* 0x0000000502004986 */ /* 0x0041e8000c101116 */
        /* <DEDUP_REMOVED lines=27> */
[----:B------:R-:W2:Y:S04]  /*12ec70*/  LDL.LU.64 R8, [R1+0x10b8] ;  /* 0x0010b80001087983 */ /* 0x000ea80000300a00 */
[----:B------:R-:W2:Y:S04]  /*12ec80*/  LDL.LU.64 R26, [R1+0x10b0] ;  /* 0x0010b000011a7983 */ /* 0x000ea80000300a00 */
[----:B------:R-:W2:Y:S04]  /*12ec90*/  LDL.LU.64 R24, [R1+0x10a8] ;  /* 0x0010a80001187983 */ /* 0x000ea80000300a00 */
[----:B------:R-:W2:Y:S01]  /*12eca0*/  LDL.LU.64 R22, [R1+0x10a0] ;  /* 0x0010a00001167983 */ /* 0x000ea20000300a00 */
[----:B------:R-:W-:-:S02]  /*12ecb0*/  @P0 LOP3.LUT R6, R6, 0x4000, RZ, 0xfc, !PT ;  /* 0x0000400006060812 */ /* 0x000fc400078efcff */
[----:B------:R-:W-:Y:S02]  /*12ecc0*/  LOP3.LUT P0, RZ, R4, 0x80000, RZ, 0xc0, !PT ;  /* 0x0008000004ff7812 */ /* 0x000fe4000780c0ff */
[----:B------:R-:W-:Y:S01]  /*12ecd0*/  LOP3.LUT R6, R6, 0xffff7fff, RZ, 0xc0, !PT ;  /* 0xffff7fff06067812 */ /* 0x000fe200078ec0ff */
[----:B----4-:R0:W-:Y:S10]  /*12ece0*/  @P5 STG.E.U8 desc[UR22][R20.64], R5 ;  /* 0x0000000514005986 */ /* 0x0101f4000c101116 */
        /* <DEDUP_REMOVED lines=47> */
[----:B----4-:R0:W-:Y:S02]  /*12efe0*/  @P2 STG.E.U8 desc[UR22][R20.64], R5 ;  /* 0x0000000514002986 */ /* 0x0101e4000c101116 */
[----:B0-----:R-:W-:Y:S02]  /*12eff0*/  PRMT R5, R2, 0x7773, RZ ;  /* 0x0000777302057816 */ /* 0x001fe400000000ff */
[----:B------:R-:W2:Y:S04]  /*12f000*/  LDL.LU R2, [R1+0x53d8] ;  /* 0x0053d80001027983 */ /* 0x000ea80000300800 */
[----:B------:R0:W-:Y:S04]  /*12f010*/  @P3 STG.E.U8 desc[UR22][R18.64], R5 ;  /* 0x0000000512003986 */ /* 0x0001e8000c101116 */
[----:B------:R-:W4:Y:S01]  /*12f020*/  LDL.LU.64 R22, [R1+0x1068] ;  /* 0x0010680001167983 */ /* 0x000f220000300a00 */
[----:B0-----:R-:W-:-:S05]  /*12f030*/  PRMT R5, R11, 0x7770, RZ ;  /* 0x000077700b057816 */ /* 0x001fca00000000ff */
[----:B------:R0:W-:Y:S02]  /*12f040*/  @P4 STG.E.U8 desc[UR22][R16.64], R5 ;  /* 0x0000000510004986 */ /* 0x0001e4000c101116 */
[----:B0-----:R-:W-:-:S05]  /*12f050*/  PRMT R5, R11, 0x7771, RZ ;  /* 0x000077710b057816 */ /* 0x001fca00000000ff */
[----:B------:R0:W-:Y:S02]  /*12f060*/  @P5 STG.E.U8 desc[UR22][R14.64], R5 ;  /* 0x000000050e005986 */ /* 0x0001e4000c101116 */
[----:B0-----:R-:W-:-:S05]  /*12f070*/  PRMT R5, R11, 0x7772, RZ ;  /* 0x000077720b057816 */ /* 0x001fca00000000ff */
[----:B---3--:R0:W-:Y:S04]  /*12f080*/  @P6 STG.E.U8 desc[UR22][R12.64], R5 ;  /* 0x000000050c006986 */ /* 0x0081e8000c101116 */
[----:B0-----:R-:W3:Y:S04]  /*12f090*/  LDL.LU.64 R12, [R1+0x1050] ;  /* 0x00105000010c7983 */ /* 0x001ee80000300a00 */
[----:B------:R-:W3:Y:S04]  /*12f0a0*/  LDL.LU.64 R20, [R1+0x1038] ;  /* 0x0010380001147983 */ /* 0x000ee80000300a00 */
[----:B------:R-:W3:Y:S04]  /*12f0b0*/  LDL.LU.64 R18, [R1+0x1020] ;  /* 0x0010200001127983 */ /* 0x000ee80000300a00 */
[----:B------:R-:W3:Y:S01]  /*12f0c0*/  LDL.LU R10, [R1+0x73c] ;  /* 0x00073c00010a7983 */ /* 0x000ee20000300800 */
[----:B------:R-:W-:-:S02]  /*12f0d0*/  LOP3.LUT R6, R6, 0xfffffffe, RZ, 0xc0, !PT ;  /* 0xfffffffe06067812 */ /* 0x000fc400078ec0ff */
[C---:B------:R-:W-:Y:S02]  /*12f0e0*/  LOP3.LUT P3, RZ, R4.reuse, 0x20, RZ, 0xc0, !PT ;  /* 0x0000002004ff7812 */ /* 0x040fe4000786c0ff */
[C---:B------:R-:W-:Y:S02]  /*12f0f0*/  LOP3.LUT P4, RZ, R4.reuse, 0x10, RZ, 0xc0, !PT ;  /* 0x0000001004ff7812 */ /* 0x040fe4000788c0ff */
[C---:B------:R-:W-:Y:S02]  /*12f100*/  LOP3.LUT P5, RZ, R4.reuse, 0x8, RZ, 0xc0, !PT ;  /* 0x0000000804ff7812 */ /* 0x040fe400078ac0ff */
[----:B------:R-:W-:Y:S01]  /*12f110*/  LOP3.LUT P6, RZ, R4, 0x4, RZ, 0xc0, !PT ;  /* 0x0000000404ff7812 */ /* 0x000fe200078cc0ff */
[----:B------:R-:W3:Y:S04]  /*12f120*/  LDL.LU.64 R16, [R1+0x1018] ;  /* 0x0010180001107983 */ /* 0x000ee80000300a00 */
[----:B------:R-:W3:Y:S04]  /*12f130*/  LDL.LU.64 R14, [R1+0xfd8] ;  /* 0x000fd800010e7983 */ /* 0x000ee80000300a00 */
[----:B------:R-:W3:Y:S01]  /*12f140*/  LDL.LU R8, [R1+0x760] ;  /* 0x0007600001087983 */ /* 0x000ee20000300800 */
        /* <DEDUP_REMOVED lines=26> */
[----:B---3--:R-:W-:-:S05]  /*12f2f0*/  PRMT R4, R10, 0x7770, RZ ;  /* 0x000077700a047816 */ /* 0x008fca00000000ff */
[----:B------:R0:W-:Y:S04]  /*12f300*/  @P4 STG.E.U8 desc[UR22][R12.64], R4 ;  /* 0x000000040c004986 */ /* 0x0001e8000c101116 */
[----:B0-----:R-:W2:Y:S04]  /*12f310*/  LDL.LU.64 R12, [R1+0xff0] ;  /* 0x000ff000010c7983 */ /* 0x001ea80000300a00 */
[----:B------:R-:W3:Y:S04]  /*12f320*/  LDL.LU R11, [R1+0x750] ;  /* 0x00075000010b7983 */ /* 0x000ee80000300800 */
[----:B------:R-:W4:Y:S04]  /*12f330*/  LDL.LU.64 R28, [R1+0xf78] ;  /* 0x000f7800011c7983 */ /* 0x000f280000300a00 */
[----:B----4-:R0:W-:Y:S04]  /*12f340*/  STL.64 [R1+0x53c0], R28 ;  /* 0x0053c01c01007387 */ /* 0x0101e80000100a00 */
[----:B0-----:R-:W4:Y:S04]  /*12f350*/  LDL.LU.64 R28, [R1+0xfa0] ;  /* 0x000fa000011c7983 */ /* 0x001f280000300a00 */
[----:B----4-:R0:W-:Y:S04]  /*12f360*/  STL.64 [R1+0x53c8], R28 ;  /* 0x0053c81c01007387 */ /* 0x0101e80000100a00 */
        /* <DEDUP_REMOVED lines=9> */
[----:B------:R-:W-:Y:S02]  /*12f400*/  LOP3.LUT P0, RZ, R6, 0x80, RZ, 0xc0, !PT ;  /* 0x0000008006ff7812 */ /* 0x000fe4000780c0ff */
[----:B------:R-:W-:Y:S01]  /*12f410*/  PRMT R4, R8, 0x7770, RZ ;  /* 0x0000777008047816 */ /* 0x000fe200000000ff */
        /* <DEDUP_REMOVED lines=23> */
[----:B---3--:R-:W-:-:S11]  /*12f590*/  PRMT R4, R11, 0x7770, RZ ;  /* 0x000077700b047816 */ /* 0x008fd600000000ff */
[----:B----4-:R0:W-:Y:S04]  /*12f5a0*/  @P0 STG.E.U8 desc[UR22][R28.64], R4 ;  /* 0x000000041c000986 */ /* 0x0101e8000c101116 */
[----:B0-----:R-:W3:Y:S01]  /*12f5b0*/  LDL.LU.64 R28, [R1+0x53c0] ;  /* 0x0053c000011c7983 */ /* 0x001ee20000300a00 */
[----:B------:R-:W-:Y:S02]  /*12f5c0*/  LOP3.LUT P0, RZ, R6, 0x4, RZ, 0xc0, !PT ;  /* 0x0000000406ff7812 */ /* 0x000fe4000780c0ff */
[----:B------:R-:W-:Y:S02]  /*12f5d0*/  PRMT R4, R11, 0x7771, RZ ;  /* 0x000077710b047816 */ /* 0x000fe400000000ff */
[C---:B------:R-:W-:Y:S02]  /*12f5e0*/  LOP3.LUT P1, RZ, R2.reuse, 0x1000000, RZ, 0xc0, !PT ;  /* 0x0100000002ff7812 */ /* 0x040fe4000782c0ff */
[----:B------:R-:W-:-:S02]  /*12f5f0*/  LOP3.LUT P2, RZ, R2, 0x800000, RZ, 0xc0, !PT ;  /* 0x0080000002ff7812 */ /* 0x000fc4000784c0ff */
[----:B------:R-:W-:Y:S02]  /*12f600*/  LOP3.LUT P3, RZ, R2, 0x400000, RZ, 0xc0, !PT ;  /* 0x0040000002ff7812 */ /* 0x000fe4000786c0ff */
[----:B--2---:R-:W-:-:S03]  /*12f610*/  LOP3.LUT R9, R9, 0xfeffffff, RZ, 0xc0, !PT ;  /* 0xfeffffff09097812 */ /* 0x004fc600078ec0ff */
[----:B---3--:R0:W-:Y:S01]  /*12f620*/  @P0 STG.E.U8 desc[UR22][R28.64], R4 ;  /* 0x000000041c000986 */ /* 0x0081e2000c101116 */
        /* <DEDUP_REMOVED lines=13> */
[----:B------:R-:W2:Y:S04]  /*12f700*/  LDL.LU R0, [R1+0x53b8] ;  /* 0x0053b80001007983 */ /* 0x000ea80000300800 */
[----:B------:R-:W3:Y:S01]  /*12f710*/  LDL.LU.64 R24, [R1+0xed0] ;  /* 0x000ed00001187983 */ /* 0x000ee20000300a00 */
[C---:B------:R-:W-:Y:S02]  /*12f720*/  LOP3.LUT P0, RZ, R2.reuse, 0x4, RZ, 0xc0, !PT ;  /* 0x0000000402ff7812 */ /* 0x040fe4000780c0ff */
[----:B------:R-:W-:-:S02]  /*12f730*/  LOP3.LUT P4, RZ, R2, 0x200000, RZ, 0xc0, !PT ;  /* 0x0020000002ff7812 */ /* 0x000fc4000788c0ff */
[C---:B------:R-:W-:Y:S02]  /*12f740*/  LOP3.LUT P5, RZ, R2.reuse, 0x100000, RZ, 0xc0, !PT ;  /* 0x0010000002ff7812 */ /* 0x040fe400078ac0ff */
[C---:B------:R-:W-:Y:S02]  /*12f750*/  LOP3.LUT P6, RZ, R2.reuse, 0x80000, RZ, 0xc0, !PT ;  /* 0x0008000002ff7812 */ /* 0x040fe400078cc0ff */
[----:B------:R-:W-:Y:S01]  /*12f760*/  LOP3.LUT P3, RZ, R2, 0x40000, RZ, 0xc0, !PT ;  /* 0x0004000002ff7812 */ /* 0x000fe2000786c0ff */
[----:B------:R-:W4:Y:S04]  /*12f770*/  LDL.LU.64 R20, [R1+0xec8] ;  /* 0x000ec80001147983 */ /* 0x000f280000300a00 */
[----:B------:R-:W2:Y:S04]  /*12f780*/  LDL.LU.64 R22, [R1+0xeb0] ;  /* 0x000eb00001167983 */ /* 0x000ea80000300a00 */
        /* <DEDUP_REMOVED lines=18> */
[----:B------:R-:W-:Y:S02]  /*12f8b0*/  LOP3.LUT P0, RZ, R2, 0x1000, RZ, 0xc0, !PT ;  /* 0x0000100002ff7812 */ /* 0x000fe4000780c0ff */
[----:B0-----:R-:W-:Y:S02]  /*12f8c0*/  PRMT R4, R10, 0x7770, RZ ;  /* 0x000077700a047816 */ /* 0x001fe400000000ff */
[----:B------:R-:W-:Y:S01]  /*12f8d0*/  LOP3.LUT R9, R9, 0xbfffffff, RZ, 0xc0, !PT ;  /* 0xbfffffff09097812 */ /* 0x000fe200078ec0ff */
[----:B------:R-:W2:Y:S04]  /*12f8e0*/  LDL.LU.64 R16, [R1+0xe90] ;  /* 0x000e900001107983 */ /* 0x000ea80000300a00 */
[----:B------:R0:W-:Y:S04]  /*12f8f0*/  @P5 STG.E.U8 desc[UR22][R14.64], R4 ;  /* 0x000000040e005986 */ /* 0x0001e8000c101116 */
[----:B------:R-:W-:-:S02]  /*12f900*/  @P0 LOP3.LUT R9, R9, 0x40000000, RZ, 0xfc, !PT ;  /* 0x4000000009090812 */ /* 0x000fc400078efcff */
[----:B------:R-:W-:Y:S02]  /*12f910*/  LOP3.LUT P0, RZ, R2, 0x2000, RZ, 0xc0, !PT ;  /* 0x0000200002ff7812 */ /* 0x000fe4000780c0ff */
[----:B0-----:R-:W-:Y:S02]  /*12f920*/  PRMT R4, R10, 0x7771, RZ ;  /* 0x000077710a047816 */ /* 0x001fe400000000ff */
[----:B------:R-:W-:Y:S01]  /*12f930*/  LOP3.LUT R9, R9, 0x7fffffff, RZ, 0xc0, !PT ;  /* 0x7fffffff09097812 */ /* 0x000fe200078ec0ff */
[----:B------:R-:W2:Y:S04]  /*12f940*/  LDL.LU R14, [R1+0x768] ;  /* 0x00076800010e7983 */ /* 0x000ea80000300800 */
[----:B------:R0:W-:Y:S01]  /*12f950*/  @P6 STG.E.U8 desc[UR22][R12.64], R4 ;  /* 0x000000040c006986 */ /* 0x0001e2000c101116 */
[----:B------:R-:W-:-:S02]  /*12f960*/  LOP3.LUT P4, RZ, R2, 0x20000, RZ, 0xc0, !PT ;  /* 0x0002000002ff7812 */ /* 0x000fc4000788c0ff */
[C---:B------:R-:W-:Y:S02]  /*12f970*/  LOP3.LUT P5, RZ, R2.reuse, 0x10000, RZ, 0xc0, !PT ;  /* 0x0001000002ff7812 */ /* 0x040fe400078ac0ff */
[C---:B------:R-:W-:Y:S02]  /*12f980*/  LOP3.LUT P6, RZ, R2.reuse, 0x8000, RZ, 0xc0, !PT ;  /* 0x0000800002ff7812 */ /* 0x040fe400078cc0ff */
[----:B------:R-:W-:Y:S02]  /*12f990*/  LOP3.LUT P1, RZ, R2, 0x1, RZ, 0xc0, !PT ;  /* 0x0000000102ff7812 */ /* 0x000fe4000782c0ff */
[----:B0-----:R-:W-:Y:S01]  /*12f9a0*/  PRMT R4, R10, 0x7772, RZ ;  /* 0x000077720a047816 */ /* 0x001fe200000000ff */
[----:B------:R-:W2:Y:S04]  /*12f9b0*/  LDL.LU.64 R12, [R1+0xe88] ;  /* 0x000e8800010c7983 */ /* 0x000ea80000300a00 */
[----:B------:R-:W2:Y:S01]  /*12f9c0*/  LDL.LU R8, [R1+0x758] ;  /* 0x0007580001087983 */ /* 0x000ea20000300800 */
[----:B------:R-:W-:-:S03]  /*12f9d0*/  @P0 LOP3.LUT R9, R9, 0x80000000, RZ, 0xfc, !PT ;  /* 0x8000000009090812 */ /* 0x000fc600078efcff */
[----:B------:R-:W-:Y:S01]  /*12f9e0*/  STL.64 [R1+0x53a8], R2 ;  /* 0x0053a80201007387 */ /* 0x000fe20000100a00 */
[----:B------:R-:W-:-:S03]  /*12f9f0*/  LOP3.LUT P0, RZ, R2, 0x4000, RZ, 0xc0, !PT ;  /* 0x0000400002ff7812 */ /* 0x000fc6000780c0ff */
[----:B---3--:R0:W-:Y:S02]  /*12fa00*/  @P3 STG.E.U8 desc[UR22][R24.64], R4 ;  /* 0x0000000418003986 */ /* 0x0081e4000c101116 */
[----:B0-----:R-:W-:Y:S02]  /*12fa10*/  PRMT R4, R10, 0x7773, RZ ;  /* 0x000077730a047816 */ /* 0x001fe400000000ff */
[----:B------:R-:W3:Y:S04]  /*12fa20*/  LDL.LU.64 R10, [R1+0xe50] ;  /* 0x000e5000010a7983 */ /* 0x000ee80000300a00 */
[----:B------:R-:W2:Y:S04]  /*12fa30*/  LDL.LU.64 R2, [R1+0xe20] ;  /* 0x000e200001027983 */ /* 0x000ea80000300a00 */
[----:B----4-:R-:W-:Y:S04]  /*12fa40*/  @P4 STG.E.U8 desc[UR22][R20.64], R4 ;  /* 0x0000000414004986 */ /* 0x010fe8000c101116 */
[----:B--2---:R0:W-:Y:S04]  /*12fa50*/  STL.64 [R1+0x53b0], R2 ;  /* 0x0053b00201007387 */ /* 0x0041e80000100a00 */
[----:B0-----:R-:W2:Y:S01]  /*12fa60*/  LDL.LU.64 R2, [R1+0xe38] ;  /* 0x000e380001027983 */ /* 0x001ea20000300a00 */
[----:B------:R-:W-:-:S03]  /*12fa70*/  PRMT R4, R14, 0x7770, RZ ;  /* 0x000077700e047816 */ /* 0x000fc600000000ff */
[----:B------:R-:W4:Y:S04]  /*12fa80*/  LDL.LU R21, [R1+0x76c] ;  /* 0x00076c0001157983 */ /* 0x000f280000300800 */
[----:B------:R-:W4:Y:S04]  /*12fa90*/  LDL.LU.64 R6, [R1+0xe18] ;  /* 0x000e180001067983 */ /* 0x000f280000300a00 */
[----:B------:R-:W4:Y:S04]  /*12faa0*/  LDL.LU.64 R28, [R1+0xe00] ;  /* 0x000e0000011c7983 */ /* 0x000f280000300a00 */
[----:B------:R0:W-:Y:S04]  /*12fab0*/  @P5 STG.E.U8 desc[UR22][R22.64], R4 ;  /* 0x0000000416005986 */ /* 0x0001e8000c101116 */
        /* <DEDUP_REMOVED lines=24> */
[----:B------:R-:W-:Y:S02]  /*12fc40*/  PRMT R4, R8, 0x7772, RZ ;  /* 0x0000777208047816 */ /* 0x000fe400000000ff */
[----:B------:R-:W-:-:S09]  /*12fc50*/  LOP3.LUT P2, RZ, R0, 0x40000000, RZ, 0xc0, !PT ;  /* 0x4000000000ff7812 */ /* 0x000fd2000784c0ff */
        /* <DEDUP_REMOVED lines=28> */
[----:B------:R0:W-:Y:S04]  /*12fe20*/  @P5 STG.E.U8 desc[UR22][R12.64], R4 ;  /* 0x000000040c005986 */ /* 0x0001e8000c101116 */
[----:B------:R-:W4:Y:S01]  /*12fe30*/  LDL.LU.64 R14, [R1+0xd58] ;  /* 0x000d5800010e7983 */ /* 0x000f220000300a00 */
[----:B0-----:R-:W-:-:S05]  /*12fe40*/  PRMT R4, R20, 0x7770, RZ ;  /* 0x0000777014047816 */ /* 0x001fca00000000ff */
[----:B---3--:R0:W-:Y:S04]  /*12fe50*/  @P6 STG.E.U8 desc[UR22][R10.64], R4 ;  /* 0x000000040a006986 */ /* 0x0081e8000c101116 */
[----:B0-----:R-:W3:Y:S01]  /*12fe60*/  LDL.LU.64 R10, [R1+0xd50] ;  /* 0x000d5000010a7983 */ /* 0x001ee20000300a00 */
[C---:B------:R-:W-:Y:S02]  /*12fe70*/  LOP3.LUT P3, RZ, R0.reuse, 0x20, RZ, 0xc0, !PT ;  /* 0x0000002000ff7812 */ /* 0x040fe4000786c0ff */
        /* <DEDUP_REMOVED lines=35> */
[----:B------:R-:W-:Y:S02]  /*1300b0*/  LOP3.LUT P0, RZ, R3, 0x80000000, RZ, 0xc0, !PT ;  /* 0x8000000003ff7812 */ /* 0x000fe4000780c0ff */
[C---:B------:R-:W-:Y:S02]  /*1300c0*/  LOP3.LUT P5, RZ, R0.reuse, 0x8, RZ, 0xc0, !PT ;  /* 0x0000000800ff7812 */ /* 0x040fe400078ac0ff */
[----:B------:R-:W-:Y:S02]  /*1300d0*/  LOP3.LUT P6, RZ, R0, 0x4, RZ, 0xc0, !PT ;  /* 0x0000000400ff7812 */ /* 0x000fe400078cc0ff */
[----:B------:R-:W-:Y:S02]  /*1300e0*/  LOP3.LUT R9, R9, 0xffbfffff, RZ, 0xc0, !PT ;  /* 0xffbfffff09097812 */ /* 0x000fe400078ec0ff */
[----:B------:R-:W-:Y:S01]  /*1300f0*/  PRMT R4, R20, 0x7773, RZ ;  /* 0x0000777314047816 */ /* 0x000fe200000000ff */
[----:B------:R-:W2:Y:S04]  /*130100*/  LDL.LU.64 R28, [R1+0xd08] ;  /* 0x000d0800011c7983 */ /* 0x000ea80000300a00 */
[----:B------:R-:W-:-:S02]  /*130110*/  @P0 LOP3.LUT R9, R9, 0x400000, RZ, 0xfc, !PT ;  /* 0x0040000009090812 */ /* 0x000fc400078efcff */
[----:B------:R-:W-:Y:S02]  /*130120*/  LOP3.LUT P0, RZ, R0, 0x1, RZ, 0xc0, !PT ;  /* 0x0000000100ff7812 */ /* 0x000fe4000780c0ff */
[----:B------:R-:W-:Y:S01]  /*130130*/  LOP3.LUT R9, R9, 0xff7fffff, RZ, 0xc0, !PT ;  /* 0xff7fffff09097812 */ /* 0x000fe200078ec0ff */
[----:B------:R0:W-:Y:S10]  /*130140*/  @P5 STG.E.U8 desc[UR22][R12.64], R4 ;  /* 0x000000040c005986 */ /* 0x0001f4000c101116 */
[----:B------:R-:W-:-:S02]  /*130150*/  @P0 LOP3.LUT R9, R9, 0x800000, RZ, 0xfc, !PT ;  /* 0x0080000009090812 */ /* 0x000fc400078efcff */
[----:B------:R-:W-:Y:S02]  /*130160*/  LOP3.LUT P0, RZ, R0, 0x2, RZ, 0xc0, !PT ;  /* 0x0000000200ff7812 */ /* 0x000fe4000780c0ff */
[C---:B0-----:R-:W-:Y:S01]  /*130170*/  PRMT R4, R5.reuse, 0x7770, RZ ;  /* 0x0000777005047816 */ /* 0x041fe200000000ff */
[----:B------:R-:W2:Y:S04]  /*130180*/  LDL.LU R13, [R1+0x774] ;  /* 0x00077400010d7983 */ /* 0x000ea80000300800 */
[----:B------:R-:W2:Y:S04]  /*130190*/  LDL.LU.64 R26, [R1+0xcf8] ;  /* 0x000cf800011a7983 */ /* 0x000ea80000300a00 */
[----:B------:R-:W2:Y:S04]  /*1301a0*/  LDL.LU.64 R24, [R1+0xd00] ;  /* 0x000d000001187983 */ /* 0x000ea80000300a00 */
[----:B------:R-:W2:Y:S04]  /*1301b0*/  LDL.LU R12, [R1+0x788] ;  /* 0x00078800010c7983 */ /* 0x000ea80000300800 */
[----:B------:R0:W-:Y:S04]  /*1301c0*/  @P6 STG.E.U8 desc[UR22][R18.64], R4 ;  /* 0x0000000412006986 */ /* 0x0001e8000c101116 */
[----:B------:R-:W2:Y:S04]  /*1301d0*/  LDL.LU.64 R22, [R1+0xcf0] ;  /* 0x000cf00001167983 */ /* 0x000ea80000300a00 */
[----:B------:R-:W2:Y:S01]  /*1301e0*/  LDL.LU.64 R20, [R1+0xce8] ;  /* 0x000ce80001147983 */ /* 0x000ea20000300a00 */
[----:B0-----:R-:W-:-:S03]  /*1301f0*/  PRMT R4, R5, 0x7771, RZ ;  /* 0x0000777105047816 */ /* 0x001fc600000000ff */
[----:B------:R-:W2:Y:S04]  /*130200*/  LDL.LU.64 R18, [R1+0xce0] ;  /* 0x000ce00001127983 */ /* 0x000ea80000300a00 */
[----:B------:R0:W-:Y:S01]  /*130210*/  @P0 STG.E.U8 desc[UR22][R16.64], R4 ;  /* 0x0000000410000986 */ /* 0x0001e2000c101116 */
[----:B------:R-:W-:Y:S02]  /*130220*/  LOP3.LUT P0, RZ, R9, 0x800000, RZ, 0xc0, !PT ;  /* 0x0080000009ff7812 */ /* 0x000fe4000780c0ff */
[----:B0-----:R-:W-:Y:S01]  /*130230*/  PRMT R4, R5, 0x7772, RZ ;  /* 0x0000777205047816 */ /* 0x001fe200000000ff */
[----:B------:R-:W2:Y:S10]  /*130240*/  LDL.LU.64 R16, [R1+0xcc8] ;  /* 0x000cc80001107983 */ /* 0x000eb40000300a00 */
        /* <DEDUP_REMOVED lines=36> */
[----:B------:R-:W2:Y:S04]  /*130490*/  LDL.LU.64 R28, [R1+0xcb8] ;  /* 0x000cb800011c7983 */ /* 0x000ea80000300a00 */
[----:B------:R0:W-:Y:S02]  /*1304a0*/  @P2 STG.E.U8 desc[UR22][R20.64], R4 ;  /* 0x0000000414002986 */ /* 0x0001e4000c101116 */
[----:B0-----:R-:W-:-:S02]  /*1304b0*/  PRMT R4, R12, 0x7770, RZ ;  /* 0x000077700c047816 */ /* 0x001fc400000000ff */
[----:B------:R-:W2:Y:S04]  /*1304c0*/  LDL.LU.64 R20, [R1+0xcb0] ;  /* 0x000cb00001147983 */ /* 0x000ea80000300a00 */
[----:B------:R0:W-:Y:S02]  /*1304d0*/  @P3 STG.E.U8 desc[UR22][R18.64], R4 ;  /* 0x0000000412003986 */ /* 0x0001e4000c101116 */
[----:B0-----:R-:W-:-:S05]  /*1304e0*/  PRMT R4, R12, 0x7771, RZ ;  /* 0x000077710c047816 */ /* 0x001fca00000000ff */
[----:B------:R0:W-:Y:S02]  /*1304f0*/  @P4 STG.E.U8 desc[UR22][R16.64], R4 ;  /* 0x0000000410004986 */ /* 0x0001e4000c101116 */
[----:B0-----:R-:W-:-:S05]  /*130500*/  PRMT R4, R12, 0x7772, RZ ;  /* 0x000077720c047816 */ /* 0x001fca00000000ff */
[----:B----4-:R0:W-:Y:S02]  /*130510*/  @P5 STG.E.U8 desc[UR22][R14.64], R4 ;  /* 0x000000040e005986 */ /* 0x0101e4000c101116 */
[----:B0-----:R-:W-:-:S05]  /*130520*/  PRMT R4, R12, 0x7773, RZ ;  /* 0x000077730c047816 */ /* 0x001fca00000000ff */
[----:B---3--:R0:W-:Y:S04]  /*130530*/  @P6 STG.E.U8 desc[UR22][R10.64], R4 ;  /* 0x000000040a006986 */ /* 0x0081e8000c101116 */
[----:B0-----:R-:W3:Y:S04]  /*130540*/  LDL.LU R10, [R1+0x778] ;  /* 0x00077800010a7983 */ /* 0x001ee80000300800 */
[----:B------:R-:W4:Y:S04]  /*130550*/  LDL.LU.64 R26, [R1+0xca8] ;  /* 0x000ca800011a7983 */ /* 0x000f280000300a00 */
[----:B------:R-:W4:Y:S04]  /*130560*/  LDL.LU.64 R16, [R1+0xca0] ;  /* 0x000ca00001107983 */ /* 0x000f280000300a00 */
[----:B------:R-:W4:Y:S04]  /*130570*/  LDL.LU.64 R12, [R1+0xc98] ;  /* 0x000c9800010c7983 */ /* 0x000f280000300a00 */
[----:B------:R-:W4:Y:S04]  /*130580*/  LDL.LU.64 R14, [R1+0xc90] ;  /* 0x000c9000010e7983 */ /* 0x000f280000300a00 */
[----:B------:R-:W4:Y:S04]  /*130590*/  LDL.LU R11, [R1+0x78c] ;  /* 0x00078c00010b7983 */ /* 0x000f280000300800 */
[----:B------:R-:W4:Y:S04]  /*1305a0*/  LDL.LU R18, [R1+0x77c] ;  /* 0x00077c0001127983 */ /* 0x000f280000300800 */
[----:B------:R-:W4:Y:S01]  /*1305b0*/  LDL.LU.64 R24, [R1+0xc88] ;  /* 0x000c880001187983 */ /* 0x000f220000300a00 */
[----:B------:R-:W-:-:S02]  /*1305c0*/  LOP3.LUT P2, RZ, R3, 0x1000, RZ, 0xc0, !PT ;  /* 0x0000100003ff7812 */ /* 0x000fc4000784c0ff */
[----:B------:R-:W-:Y:S02]  /*1305d0*/  LOP3.LUT R9, R9, 0xffffbfff, RZ, 0xc0, !PT ;  /* 0xffffbfff09097812 */ /* 0x000fe400078ec0ff */
[----:B------:R-:W-:-:S09]  /*1305e0*/  LOP3.LUT P1, RZ, R3, 0x100, RZ, 0xc0, !PT ;  /* 0x0000010003ff7812 */ /* 0x000fd2000782c0ff */
[----:B------:R-:W-:Y:S02]  /*1305f0*/  @P2 LOP3.LUT R9, R9, 0x4000, RZ, 0xfc, !PT ;  /* 0x0000400009092812 */ /* 0x000fe400078efcff */
[----:B------:R-:W-:Y:S02]  /*130600*/  LOP3.LUT P2, RZ, R3, 0x2000, RZ, 0xc0, !PT ;  /* 0x0000200003ff7812 */ /* 0x000fe4000784c0ff */
[----:B------:R-:W-:-:S11]  /*130610*/  LOP3.LUT R9, R9, 0xffff7fff, RZ, 0xc0, !PT ;  /* 0xffff7fff09097812 */ /* 0x000fd600078ec0ff */
[----:B------:R-:W-:-:S04]  /*130620*/  @P2 LOP3.LUT R9, R9, 0x8000, RZ, 0xfc, !PT ;  /* 0x0000800009092812 */ /* 0x000fc800078efcff */
[----:B------:R-:W-:-:S04]  /*130630*/  LOP3.LUT R9, R9, 0xfffff7ff, RZ, 0xc0, !PT ;  /* 0xfffff7ff09097812 */ /* 0x000fc800078ec0ff */
[----:B------:R-:W-:Y:S02]  /*130640*/  @P1 LOP3.LUT R9, R9, 0x800, RZ, 0xfc, !PT ;  /* 0x0000080009091812 */ /* 0x000fe400078efcff */
[----:B------:R-:W-:Y:S02]  /*130650*/  LOP3.LUT P1, RZ, R3, 0x200, RZ, 0xc0, !PT ;  /* 0x0000020003ff7812 */ /* 0x000fe4000782c0ff */
[----:B------:R-:W-:Y:S02]  /*130660*/  LOP3.LUT R9, R9, 0xffffefff, RZ, 0xc0, !PT ;  /* 0xffffefff09097812 */ /* 0x000fe400078ec0ff */
[----:B------:R-:W-:-:S09]  /*130670*/  LOP3.LUT P6, RZ, R3, 0x10, RZ, 0xc0, !PT ;  /* 0x0000001003ff7812 */ /* 0x000fd200078cc0ff */
[----:B------:R-:W-:Y:S02]  /*130680*/  @P1 LOP3.LUT R9, R9, 0x1000, RZ, 0xfc, !PT ;  /* 0x0000100009091812 */ /* 0x000fe400078efcff */
[----:B------:R-:W-:Y:S02]  /*130690*/  LOP3.LUT P1, RZ, R3, 0x400, RZ, 0xc0, !PT ;  /* 0x0000040003ff7812 */ /* 0x000fe4000782c0ff */
[----:B------:R-:W-:Y:S02]  /*1306a0*/  LOP3.LUT R9, R9, 0xffffdfff, RZ, 0xc0, !PT ;  /* 0xffffdfff09097812 */ /* 0x000fe400078ec0ff */
[----:B------:R-:W-:-:S09]  /*1306b0*/  LOP3.LUT P5, RZ, R3, 0x10000, RZ, 0xc0, !PT ;  /* 0x0001000003ff7812 */ /* 0x000fd200078ac0ff */
[----:B------:R-:W-:-:S04]  /*1306c0*/  @P1 LOP3.LUT R9, R9, 0x2000, RZ, 0xfc, !PT ;  /* 0x0000200009091812 */ /* 0x000fc800078efcff */
[----:B------:R-:W-:-:S04]  /*1306d0*/  LOP3.LUT R9, R9, 0xfffffeff, RZ, 0xc0, !PT ;  /* 0xfffffeff09097812 */ /* 0x000fc800078ec0ff */
[----:B------:R-:W-:Y:S02]  /*1306e0*/  @P6 LOP3.LUT R9, R9, 0x100, RZ, 0xfc, !PT ;  /* 0x0000010009096812 */ /* 0x000fe400078efcff */
[C---:B------:R-:W-:Y:S02]  /*1306f0*/  LOP3.LUT P6, RZ, R3.reuse, 0x20, RZ, 0xc0, !PT ;  /* 0x0000002003ff7812 */ /* 0x040fe400078cc0ff */
[----:B------:R-:W-:Y:S02]  /*130700*/  LOP3.LUT P3, RZ, R3, 0x8000, RZ, 0xc0, !PT ;  /* 0x0000800003ff7812 */ /* 0x000fe4000786c0ff */
[----:B------:R-:W-:Y:S02]  /*130710*/  LOP3.LUT R9, R9, 0xfffffdff, RZ, 0xc0, !PT ;  /* 0xfffffdff09097812 */ /* 0x000fe400078ec0ff */
[----:B------:R-:W-:-:S07]  /*130720*/  LOP3.LUT P2, RZ, R3, 0x4000, RZ, 0xc0, !PT ;  /* 0x0000400003ff7812 */ /* 0x000fce000784c0ff */
[----:B------:R-:W-:Y:S02]  /*130730*/  @P6 LOP3.LUT R9, R9, 0x200, RZ, 0xfc, !PT ;  /* 0x0000020009096812 */ /* 0x000fe400078efcff */
[----:B------:R-:W-:Y:S02]  /*130740*/  LOP3.LUT P6, RZ, R3, 0x40, RZ, 0xc0, !PT ;  /* 0x0000004003ff7812 */ /* 0x000fe400078cc0ff */
[----:B------:R-:W-:-:S11]  /*130750*/  LOP3.LUT R9, R9, 0xfffffbff, RZ, 0xc0, !PT ;  /* 0xfffffbff09097812 */ /* 0x000fd600078ec0ff */
[----:B------:R-:W-:Y:S02]  /*130760*/  @P6 LOP3.LUT R9, R9, 0x400, RZ, 0xfc, !PT ;  /* 0x0000040009096812 */ /* 0x000fe400078efcff */
[C---:B------:R-:W-:Y:S02]  /*130770*/  LOP3.LUT P1, RZ, R3.reuse, 0x800, RZ, 0xc0, !PT ;  /* 0x0000080003ff7812 */ /* 0x040fe4000782c0ff */
[C---:B------:R-:W-:Y:S02]  /*130780*/  LOP3.LUT P6, RZ, R3.reuse, 0x80, RZ, 0xc0, !PT ;  /* 0x0000008003ff7812 */ /* 0x040fe400078cc0ff */
[C---:B------:R-:W-:Y:S02]  /*130790*/  LOP3.LUT P4, RZ, R3.reuse, 0x4, RZ, 0xc0, !PT ;  /* 0x0000000403ff7812 */ /* 0x040fe4000788c0ff */
[----:B------:R-:W-:Y:S02]  /*1307a0*/  LOP3.LUT P0, RZ, R3, 0x1, RZ, 0xc0, !PT ;  /* 0x0000000103ff7812 */ /* 0x000fe4000780c0ff */
[----:B---3--:R-:W-:-:S05]  /*1307b0*/  PRMT R4, R10, 0x7770, RZ ;  /* 0x000077700a047816 */ /* 0x008fca00000000ff */
[----:B--2---:R0:W-:Y:S02]  /*1307c0*/  @P5 STG.E.U8 desc[UR22][R22.64], R4 ;  /* 0x0000000416005986 */ /* 0x0041e4000c101116 */
[C---:B0-----:R-:W-:Y:S02]  /*1307d0*/  PRMT R4, R10.reuse, 0x7771, RZ ;  /* 0x000077710a047816 */ /* 0x041fe400000000ff */
[----:B------:R-:W2:Y:S04]  /*1307e0*/  LDL.LU.64 R22, [R1+0xc78] ;  /* 0x000c780001167983 */ /* 0x000ea80000300a00 */
[----:B------:R0:W-:Y:S04]  /*1307f0*/  @P3 STG.E.U8 desc[UR22][R28.64], R4 ;  /* 0x000000041c003986 */ /* 0x0001e8000c101116 */
[----:B------:R-:W-:Y:S01]  /*130800*/  STL.64 [R1+0x5388], R2 ;  /* 0x0053880201007387 */ /* 0x000fe20000100a00 */
[----:B0-----:R-:W-:-:S05]  /*130810*/  PRMT R4, R10, 0x7772, RZ ;  /* 0x000077720a047816 */ /* 0x001fca00000000ff */
[----:B------:R0:W-:Y:S01]  /*130820*/  @P2 STG.E.U8 desc[UR22][R20.64], R4 ;  /* 0x0000000414002986 */ /* 0x0001e2000c101116 */
[----:B------:R-:W-:-:S03]  /*130830*/  LOP3.LUT P2, RZ, R9, 0x8000, RZ, 0xc0, !PT ;  /* 0x0000800009ff7812 */ /* 0x000fc6000784c0ff */
[----:B0-----:R-:W3:Y:S01]  /*130840*/  LDL.LU.64 R20, [R1+0xc80] ;  /* 0x000c800001147983 */ /* 0x001ee20000300a00 */
[C---:B------:R-:W-:Y:S02]  /*130850*/  LOP3.LUT P5, RZ, R3.reuse, 0x8, RZ, 0xc0, !PT ;  /* 0x0000000803ff7812 */ /* 0x040fe400078ac0ff */
[----:B------:R-:W-:Y:S02]  /*130860*/  LOP3.LUT P3, RZ, R3, 0x2, RZ, 0xc0, !PT ;  /* 0x0000000203ff7812 */ /* 0x000fe4000786c0ff */
[----:B------:R-:W-:Y:S01]  /*130870*/  PRMT R4, R10, 0x7773, RZ ;  /* 0x000077730a047816 */ /* 0x000fe200000000ff */
[----:B------:R-:W3:Y:S04]  /*130880*/  LDL.LU.64 R2, [R1+0xc70] ;  /* 0x000c700001027983 */ /* 0x000ee80000300a00 */
[----:B----4-:R0:W-:Y:S01]  /*130890*/  @P2 STG.E.U8 desc[UR22][R26.64], R4 ;  /* 0x000000041a002986 */ /* 0x0101e2000c101116 */
[----:B------:R-:W-:-:S02]  /*1308a0*/  LOP3.LUT P2, RZ, R9, 0x4000, RZ, 0xc0, !PT ;  /* 0x0000400009ff7812 */ /* 0x000fc4000784c0ff */
[----:B0-----:R-:W-:-:S11]  /*1308b0*/  PRMT R4, R11, 0x7770, RZ ;  /* 0x000077700b047816 */ /* 0x001fd600000000ff */
[----:B------:R0:W-:Y:S04]  /*1308c0*/  @P2 STG.E.U8 desc[UR22][R16.64], R4 ;  /* 0x0000000410002986 */ /* 0x0001e8000c101116 */
[----:B0-----:R-:W4:Y:S01]  /*1308d0*/  LDL.LU.64 R16, [R1+0xc68] ;  /* 0x000c680001107983 */ /* 0x001f220000300a00 */
[----:B------:R-:W-:-:S03]  /*1308e0*/  PRMT R4, R11, 0x7771, RZ ;  /* 0x000077710b047816 */ /* 0x000fc600000000ff */
[----:B------:R-:W4:Y:S04]  /*1308f0*/  LDL.LU R10, [R1+0x40] ;  /* 0x00004000010a7983 */ /* 0x000f280000300800 */
[----:B------:R0:W-:Y:S01]  /*130900*/  @P1 STG.E.U8 desc[UR22][R12.64], R4 ;  /* 0x000000040c001986 */ /* 0x0001e2000c101116 */
[----:B------:R-:W-:-:S03]  /*130910*/  LOP3.LUT P1, RZ, R9, 0x2000, RZ, 0xc0, !PT ;  /* 0x0000200009ff7812 */ /* 0x000fc6000782c0ff */
[----:B0-----:R-:W4:Y:S01]  /*130920*/  LDL.LU.64 R12, [R1+0xc58] ;  /* 0x000c5800010c7983 */ /* 0x001f220000300a00 */
[----:B------:R-:W-:-:S09]  /*130930*/  PRMT R4, R11, 0x7772, RZ ;  /* 0x000077720b047816 */ /* 0x000fd200000000ff */
[----:B------:R0:W-:Y:S01]  /*130940*/  @P1 STG.E.U8 desc[UR22][R14.64], R4 ;  /* 0x000000040e001986 */ /* 0x0001e2000c101116 */
[----:B------:R-:W-:-:S03]  /*130950*/  LOP3.LUT P1, RZ, R9, 0x1000, RZ, 0xc0, !PT ;  /* 0x0000100009ff7812 */ /* 0x000fc6000782c0ff */
[----:B0-----:R-:W4:Y:S01]  /*130960*/  LDL.LU.64 R14, [R1+0xc60] ;  /* 0x000c6000010e7983 */ /* 0x001f220000300a00 */
[----:B------:R-:W-:-:S09]  /*130970*/  PRMT R4, R11, 0x7773, RZ ;  /* 0x000077730b047816 */ /* 0x000fd200000000ff */
[----:B------:R0:W-:Y:S04]  /*130980*/  @P1 STG.E.U8 desc[UR22][R24.64], R4 ;  /* 0x0000000418001986 */ /* 0x0001e8000c101116 */
[----:B0-----:R-:W4:Y:S01]  /*130990*/  LDL.LU.64 R24, [R1+0xc50] ;  /* 0x000c500001187983 */ /* 0x001f220000300a00 */
[----:B------:R-:W-:-:S03]  /*1309a0*/  LOP3.LUT P1, RZ, R9, 0x800, RZ, 0xc0, !PT ;  /* 0x0000080009ff7812 */ /* 0x000fc6000782c0ff */
[----:B------:R-:W4:Y:S04]  /*1309b0*/  LDL.LU.64 R6, [R1+0xc48] ;  /* 0x000c480001067983 */ /* 0x000f280000300a00 */
[----:B------:R-:W4:Y:S04]  /*1309c0*/  LDL.LU.64 R26, [R1+0xc40] ;  /* 0x000c4000011a7983 */ /* 0x000f280000300a00 */
[----:B------:R-:W4:Y:S01]  /*1309d0*/  LDL.LU R28, [R1+0x20] ;  /* 0x00002000011c7983 */ /* 0x000f220000300800 */
[----:B------:R-:W-:-:S03]  /*1309e0*/  PRMT R4, R18, 0x7770, RZ ;  /* 0x0000777012047816 */ /* 0x000fc600000000ff */
[----:B------:R-:W4:Y:S04]  /*1309f0*/  LDL.LU R11, [R1+0xe4] ;  /* 0x0000e400010b7983 */ /* 0x000f280000300800 */
[----:B--2---:R0:W-:Y:S02]  /*130a00*/  @P1 STG.E.U8 desc[UR22][R22.64], R4 ;  /* 0x0000000416001986 */ /* 0x0041e4000c101116 */
[----:B0-----:R-:W-:Y:S02]  /*130a10*/  PRMT R4, R18, 0x7771, RZ ;  /* 0x0000777112047816 */ /* 0x001fe400000000ff */
[----:B------:R-:W2:Y:S04]  /*130a20*/  LDL R22, [R1+0xe0] ;  /* 0x0000e00001167983 */ /* 0x000ea80000100800 */
[----:B---3--:R0:W-:Y:S01]  /*130a30*/  @P6 STG.E.U8 desc[UR22][R20.64], R4 ;  /* 0x0000000414006986 */ /* 0x0081e2000c101116 */
[----:B------:R-:W-:-:S03]  /*130a40*/  LOP3.LUT P6, RZ, R9, 0x400, RZ, 0xc0, !PT ;  /* 0x0000040009ff7812 */ /* 0x000fc600078cc0ff */
[----:B0-----:R-:W3:Y:S01]  /*130a50*/  LDL.LU.64 R20, [R1+0xc38] ;  /* 0x000c380001147983 */ /* 0x001ee20000300a00 */
[----:B------:R-:W-:-:S09]  /*130a60*/  PRMT R4, R18, 0x7772, RZ ;  /* 0x0000777212047816 */ /* 0x000fd200000000ff */
[----:B------:R0:W-:Y:S01]  /*130a70*/  @P6 STG.E.U8 desc[UR22][R2.64], R4 ;  /* 0x0000000402006986 */ /* 0x0001e2000c101116 */
[----:B------:R-:W-:-:S03]  /*130a80*/  LOP3.LUT P6, RZ, R9, 0x200, RZ, 0xc0, !PT ;  /* 0x0000020009ff7812 */ /* 0x000fc600078cc0ff */
[----:B0-----:R-:W2:Y:S01]  /*130a90*/  LDL.LU.64 R2, [R1+0x5388] ;  /* 0x0053880001027983 */ /* 0x001ea20000300a00 */
[----:B------:R-:W-:-:S03]  /*130aa0*/  PRMT R4, R18, 0x7773, RZ ;  /* 0x0000777312047816 */ /* 0x000fc600000000ff */
[----:B------:R-:W2:Y:S06]  /*130ab0*/  LDL.LU.64 R18, [R1+0xc30] ;  /* 0x000c300001127983 */ /* 0x000eac0000300a00 */
[----:B----4-:R0:W-:Y:S01]  /*130ac0*/  @P6 STG.E.U8 desc[UR22][R16.64], R4 ;  /* 0x0000000410006986 */ /* 0x0101e2000c101116 */
[----:B------:R-:W-:Y:S02]  /*130ad0*/  LOP3.LUT P6, RZ, R9, 0x100, RZ, 0xc0, !PT ;  /* 0x0000010009ff7812 */ /* 0x000fe400078cc0ff */
[C---:B0-----:R-:W-:Y:S01]  /*130ae0*/  PRMT R4, R10.reuse, 0x7770, RZ ;  /* 0x000077700a047816 */ /* 0x041fe200000000ff */
[----:B------:R-:W4:Y:S10]  /*130af0*/  LDL.LU R17, [R1+0xbc] ;  /* 0x0000bc0001117983 */ /* 0x000f340000300800 */
[----:B------:R0:W-:Y:S04]  /*130b00*/  @P6 STG.E.U8 desc[UR22][R12.64], R4 ;  /* 0x000000040c006986 */ /* 0x0001e8000c101116 */
[----:B0-----:R-:W4:Y:S01]  /*130b10*/  LDL.LU.64 R12, [R1+0xc28] ;  /* 0x000c2800010c7983 */ /* 0x001f220000300a00 */
[----:B------:R-:W-:-:S03]  /*130b20*/  PRMT R4, R10, 0x7771, RZ ;  /* 0x000077710a047816 */ /* 0x000fc600000000ff */
[----:B------:R-:W4:Y:S04]  /*130b30*/  LDL.LU R23, [R1+0x44] ;  /* 0x0000440001177983 */ /* 0x000f280000300800 */
[----:B------:R-:W4:Y:S04]  /*130b40*/  LDL.LU R16, [R1+0xe8] ;  /* 0x0000e80001107983 */ /* 0x000f280000300800 */
[----:B------:R0:W-:Y:S04]  /*130b50*/  @P5 STG.E.U8 desc[UR22][R14.64], R4 ;  /* 0x000000040e005986 */ /* 0x0001e8000c101116 */
[----:B0-----:R-:W4:Y:S01]  /*130b60*/  LDL.LU.64 R14, [R1+0xc20] ;  /* 0x000c2000010e7983 */ /* 0x001f220000300a00 */
[----:B------:R-:W-:-:S05]  /*130b70*/  PRMT R4, R10, 0x7772, RZ ;  /* 0x000077720a047816 */ /* 0x000fca00000000ff */
[----:B------:R0:W-:Y:S04]  /*130b80*/  @P4 STG.E.U8 desc[UR22][R24.64], R4 ;  /* 0x0000000418004986 */ /* 0x0001e8000c101116 */
[----:B0-----:R-:W4:Y:S01]  /*130b90*/  LDL.LU.64 R24, [R1+0xc18] ;  /* 0x000c180001187983 */ /* 0x001f220000300a00 */
[----:B------:R-:W-:-:S05]  /*130ba0*/  PRMT R4, R10, 0x7773, RZ ;  /* 0x000077730a047816 */ /* 0x000fca00000000ff */
[----:B------:R0:W-:Y:S01]  /*130bb0*/  @P3 STG.E.U8 desc[UR22][R6.64], R4 ;  /* 0x0000000406003986 */ /* 0x0001e2000c101116 */
[----:B------:R-:W-:Y:S02]  /*130bc0*/  LOP3.LUT P6, RZ, R9, 0x80, RZ, 0xc0, !PT ;  /* 0x0000008009ff7812 */ /* 0x000fe400078cc0ff */
[----:B0-----:R-:W-:-:S05]  /*130bd0*/  PRMT R4, R28, 0x7770, RZ ;  /* 0x000077701c047816 */ /* 0x001fca00000000ff */
[----:B------:R0:W-:Y:S01]  /*130be0*/  @P0 STG.E.U8 desc[UR22][R26.64], R4 ;  /* 0x000000041a000986 */ /* 0x0001e2000c101116 */
[----:B------:R-:W-:-:S03]  /*130bf0*/  LOP3.LUT P2, RZ, R0, 0x800, RZ, 0xc0, !PT ;  /* 0x0000080000ff7812 */ /* 0x000fc6000784c0ff */
[----:B0-----:R-:W4:Y:S01]  /*130c00*/  LDL.LU.64 R26, [R1+0xc10] ;  /* 0x000c1000011a7983 */ /* 0x001f220000300a00 */
[----:B------:R-:W-:Y:S02]  /*130c10*/  PRMT R4, R28, 0x7771, RZ ;  /* 0x000077711c047816 */ /* 0x000fe400000000ff */
[----:B------:R-:W-:-:S03]  /*130c20*/  LOP3.LUT P1, RZ, R0, 0x1000, RZ, 0xc0, !PT ;  /* 0x0000100000ff7812 */ /* 0x000fc6000782c0ff */
[----:B---3--:R0:W-:Y:S01]  /*130c30*/  @P6 STG.E.U8 desc[UR22][R20.64], R4 ;  /* 0x0000000414006986 */ /* 0x0081e2000c101116 */
[----:B------:R-:W-:Y:S01]  /*130c40*/  ISETP.LT.AND P6, PT, R11, UR4, !P2 ;  /* 0x000000040b007c0c */ /* 0x000fe2000d7c1270 */
[----:B------:R-:W-:Y:S02]  /*130c50*/  ULDC UR4, c[0x0][0x228] ;  /* 0x00008a0000047ab9 */ /* 0x000fe40000000800 */
[----:B0-----:R-:W3:Y:S01]  /*130c60*/  LDL.LU.64 R20, [R1+0xc08] ;  /* 0x000c080001147983 */ /* 0x001ee20000300a00 */
[----:B------:R-:W-:-:S03]  /*130c70*/  PRMT R4, R28, 0x7772, RZ ;  /* 0x000077721c047816 */ /* 0x000fc600000000ff */
[----:B------:R-:W3:Y:S06]  /*130c80*/  LDL.LU R10, [R1+0x24] ;  /* 0x00002400010a7983 */ /* 0x000eec0000300800 */
[----:B--2---:R0:W-:Y:S04]  /*130c90*/  @P6 STG.E.U8 desc[UR22][R18.64], R4 ;  /* 0x0000000412006986 */ /* 0x0041e8000c101116 */
[----:B0-----:R-:W2:Y:S01]  /*130ca0*/  LDL.LU.64 R18, [R1+0xc00] ;  /* 0x000c000001127983 */ /* 0x001ea20000300a00 */
[----:B------:R-:W-:-:S02]  /*130cb0*/  ISETP.LT.AND P6, PT, R22, UR4, !P2 ;  /* 0x0000000416007c0c */ /* 0x000fc4000d7c1270 */
[----:B------:R-:W-:Y:S01]  /*130cc0*/  PRMT R4, R28, 0x7773, RZ ;  /* 0x000077731c047816 */ /* 0x000fe200000000ff */
[----:B------:R-:W-:-:S10]  /*130cd0*/  ULDC UR4, c[0x0][0x228] ;  /* 0x00008a0000047ab9 */ /* 0x000fd40000000800 */
[----:B----4-:R0:W-:Y:S01]  /*130ce0*/  @P6 STG.E.U8 desc[UR22][R12.64], R4 ;  /* 0x000000040c006986 */ /* 0x0101e2000c101116 */
[----:B------:R-:W-:Y:S01]  /*130cf0*/  ISETP.LT.AND P6, PT, R17, UR4, !P1 ;  /* 0x0000000411007c0c */ /* 0x000fe2000cfc1270 */
[----:B------:R-:W-:Y:S02]  /*130d00*/  ULDC UR4, c[0x0][0x228] ;  /* 0x00008a0000047ab9 */ /* 0x000fe40000000800 */
[----:B0-----:R-:W4:Y:S01]  /*130d10*/  LDL.LU.64 R12, [R1+0xbf8] ;  /* 0x000bf800010c7983 */ /* 0x001f220000300a00 */
[----:B------:R-:W-:-:S09]  /*130d20*/  PRMT R4, R23, 0x7770, RZ ;  /* 0x0000777017047816 */ /* 0x000fd200000000ff */
[----:B------:R0:W-:Y:S01]  /*130d30*/  @P6 STG.E.U8 desc[UR22][R14.64], R4 ;  /* 0x000000040e006986 */ /* 0x0001e2000c101116 */
[----:B------:R-:W-:Y:S01]  /*130d40*/  ISETP.LT.AND P6, PT, R16, UR4, !P1 ;  /* 0x0000000410007c0c */ /* 0x000fe2000cfc1270 */
[----:B------:R-:W-:Y:S02]  /*130d50*/  ULDC UR4, c[0x0][0x228] ;  /* 0x00008a0000047ab9 */ /* 0x000fe40000000800 */
[----:B0-----:R-:W4:Y:S01]  /*130d60*/  LDL.LU.64 R14, [R1+0xbf0] ;  /* 0x000bf000010e7983 */ /* 0x001f220000300a00 */
[----:B------:R-:W-:-:S09]  /*130d70*/  PRMT R4, R23, 0x7771, RZ ;  /* 0x0000777117047816 */ /* 0x000fd200000000ff */
[----:B------:R0:W-:Y:S04]  /*130d80*/  @P6 STG.E.U8 desc[UR22][R24.64], R4 ;  /* 0x0000000418006986 */ /* 0x0001e8000c101116 */
[----:B0-----:R-:W4:Y:S01]  /*130d90*/  LDL.LU.64 R24, [R1+0xbe8] ;  /* 0x000be80001187983 */ /* 0x001f220000300a00 */
[----:B------:R-:W-:Y:S02]  /*130da0*/  ISETP.LT.AND P6, PT, R11, UR4, !P1 ;  /* 0x000000040b007c0c */ /* 0x000fe4000cfc1270 */
[----:B------:R-:W-:Y:S01]  /*130db0*/  PRMT R4, R23, 0x7772, RZ ;  /* 0x0000777217047816 */ /* 0x000fe200000000ff */
[----:B------:R-:W4:Y:S01]  /*130dc0*/  LDL.LU R28, [R1+0x48] ;  /* 0x00004800011c7983 */ /* 0x000f220000300800 */
[----:B------:R-:W-:Y:S01]  /*130dd0*/  ULDC UR4, c[0x0][0x228] ;  /* 0x00008a0000047ab9 */ /* 0x000fe20000000800 */
[----:B------:R-:W-:-:S08]  /*130de0*/  LOP3.LUT P0, RZ, R0, 0x2000, RZ, 0xc0, !PT ;  /* 0x0000200000ff7812 */ /* 0x000fd0000780c0ff */
[----:B------:R0:W-:Y:S01]  /*130df0*/  @P6 STG.E.U8 desc[UR22][R26.64], R4 ;  /* 0x000000041a006986 */ /* 0x0001e2000c101116 */
[----:B------:R-:W-:Y:S01]  /*130e00*/  ISETP.LT.AND P6, PT, R22, UR4, !P1 ;  /* 0x0000000416007c0c */ /* 0x000fe2000cfc1270 */
[----:B------:R-:W-:Y:S02]  /*130e10*/  ULDC UR4, c[0x0][0x228] ;  /* 0x00008a0000047ab9 */ /* 0x000fe40000000800 */
[----:B0-----:R-:W4:Y:S01]  /*130e20*/  LDL.LU.64 R26, [R1+0xbd8] ;  /* 0x000bd800011a7983 */ /* 0x001f220000300a00 */
[----:B------:R-:W-:-:S09]  /*130e30*/  PRMT R4, R23, 0x7773, RZ ;  /* 0x0000777317047816 */ /* 0x000fd200000000ff */
[----:B---3--:R0:W-:Y:S01]  /*130e40*/  @P6 STG.E.U8 desc[UR22][R20.64], R4 ;  /* 0x0000000414006986 */ /* 0x0081e2000c101116 */
[----:B------:R-:W-:Y:S01]  /*130e50*/  ISETP.LT.AND P6, PT, R17, UR4, !P0 ;  /* 0x0000000411007c0c */ /* 0x000fe2000c7c1270 */
[----:B------:R-:W-:Y:S02]  /*130e60*/  ULDC UR4, c[0x0][0x228] ;  /* 0x00008a0000047ab9 */ /* 0x000fe40000000800 */
[----:B0-----:R-:W3:Y:S01]  /*130e70*/  LDL.LU.64 R20, [R1+0xbe0] ;  /* 0x000be00001147983 */ /* 0x001ee20000300a00 */
[----:B------:R-:W-:-:S09]  /*130e80*/  PRMT R4, R10, 0x7770, RZ ;  /* 0x000077700a047816 */ /* 0x000fd200000000ff */
[----:B--2---:R0:W-:Y:S04]  /*130e90*/  @P6 STG.E.U8 desc[UR22][R18.64], R4 ;  /* 0x0000000412006986 */ /* 0x0041e8000c101116 */
[----:B0-----:R-:W2:Y:S01]  /*130ea0*/  LDL.LU.64 R18, [R1+0xbd0] ;  /* 0x000bd00001127983 */ /* 0x001ea20000300a00 */
[----:B------:R-:W-:Y:S02]  /*130eb0*/  ISETP.LT.AND P6, PT, R16, UR4, !P0 ;  /* 0x0000000410007c0c */ /* 0x000fe4000c7c1270 */
[----:B------:R-:W-:Y:S01]  /*130ec0*/  PRMT R4, R10, 0x7771, RZ ;  /* 0x000077710a047816 */ /* 0x000fe200000000ff */
[----:B------:R-:W-:-:S10]  /*130ed0*/  ULDC UR4, c[0x0][0x228] ;  /* 0x00008a0000047ab9 */ /* 0x000fd40000000800 */
[----:B----4-:R0:W-:Y:S01]  /*130ee0*/  @P6 STG.E.U8 desc[UR22][R12.64], R4 ;  /* 0x000000040c006986 */ /* 0x0101e2000c101116 */
[----:B------:R-:W-:Y:S01]  /*130ef0*/  ISETP.LT.AND P6, PT, R11, UR4, !P0 ;  /* 0x000000040b007c0c */ /* 0x000fe2000c7c1270 */
[----:B------:R-:W-:Y:S02]  /*130f00*/  ULDC UR4, c[0x0][0x228] ;  /* 0x00008a0000047ab9 */ /* 0x000fe40000000800 */
[----:B0-----:R-:W4:Y:S01]  /*130f10*/  LDL.LU.64 R12, [R1+0xbc8] ;  /* 0x000bc800010c7983 */ /* 0x001f220000300a00 */
[----:B------:R-:W-:-:S03]  /*130f20*/  PRMT R4, R10, 0x7772, RZ ;  /* 0x000077720a047816 */ /* 0x000fc600000000ff */
[----:B------:R-:W4:Y:S06]  /*130f30*/  LDL.LU R23, [R1+0x28] ;  /* 0x0000280001177983 */ /* 0x000f2c0000300800 */
[----:B------:R0:W-:Y:S01]  /*130f40*/  @P6 STG.E.U8 desc[UR22][R14.64], R4 ;  /* 0x000000040e006986 */ /* 0x0001e2000c101116 */
[----:B------:R-:W-:Y:S02]  /*130f50*/  ISETP.LT.AND P6, PT, R22, UR4, !P0 ;  /* 0x0000000416007c0c */ /* 0x000fe4000c7c1270 */
[----:B------:R-:W-:Y:S01]  /*130f60*/  LOP3.LUT P2, RZ, R0, 0x4000, RZ, 0xc0, !PT ;  /* 0x0000400000ff7812 */ /* 0x000fe2000784c0ff */
[----:B------:R-:W-:Y:S01]  /*130f70*/  ULDC UR4, c[0x0][0x228] ;  /* 0x00008a0000047ab9 */ /* 0x000fe20000000800 */
[----:B0-----:R-:W4:Y:S01]  /*130f80*/  LDL.LU.64 R14, [R1+0xbc0] ;  /* 0x000bc000010e7983 */ /* 0x001f220000300a00 */
[----:B------:R-:W-:-:S08]  /*130f90*/  PRMT R4, R10, 0x7773, RZ ;  /* 0x000077730a047816 */ /* 0x000fd000000000ff */
[----:B------:R0:W-:Y:S04]  /*130fa0*/  @P6 STG.E.U8 desc[UR22][R24.64], R4 ;  /* 0x0000000418006986 */ /* 0x0001e8000c101116 */
[----:B0-----:R-:W4:Y:S01]  /*130fb0*/  LDL.LU.64 R24, [R1+0xba8] ;  /* 0x000ba80001187983 */ /* 0x001f220000300a00 */
[----:B------:R-:W-:Y:S02]  /*130fc0*/  ISETP.LT.AND P6, PT, R17, UR4, !P2 ;  /* 0x0000000411007c0c */ /* 0x000fe4000d7c1270 */
[----:B------:R-:W-:Y:S01]  /*130fd0*/  PRMT R4, R28, 0x7770, RZ ;  /* 0x000077701c047816 */ /* 0x000fe200000000ff */
[----:B------:R-:W-:-:S10]  /*130fe0*/  ULDC UR4, c[0x0][0x228] ;  /* 0x00008a0000047ab9 */ /* 0x000fd40000000800 */
[----:B------:R0:W-:Y:S01]  /*130ff0*/  @P6 STG.E.U8 desc[UR22][R26.64], R4 ;  /* 0x000000041a006986 */ /* 0x0001e2000c101116 */
[----:B------:R-:W-:Y:S01]  /*131000*/  ISETP.LT.AND P6, PT, R16, UR4, !P2 ;  /* 0x0000000410007c0c */ /* 0x000fe2000d7c1270 */
[----:B------:R-:W-:Y:S02]  /*131010*/  ULDC UR4, c[0x0][0x228] ;  /* 0x00008a0000047ab9 */ /* 0x000fe40000000800 */
[----:B0-----:R-:W4:Y:S01]  /*131020*/  LDL.LU.64 R26, [R1+0xbb8] ;  /* 0x000bb800011a7983 */ /* 0x001f220000300a00 */
[----:B------:R-:W-:Y:S02]  /*131030*/  PRMT R4, R28, 0x7771, RZ ;  /* 0x000077711c047816 */ /* 0x000fe400000000ff */
[----:B------:R-:W-:-:S07]  /*131040*/  LOP3.LUT P1, RZ, R0, 0x8000, RZ, 0xc0, !PT ;  /* 0x0000800000ff7812 */ /* 0x000fce000782c0ff */
        /* <DEDUP_REMOVED lines=184> */
[----:B------:R-:W-:Y:S02]  /*131bd0*/  LOP3.LUT P0, RZ, R3, 0x200000, RZ, 0xc0, !PT ;  /* 0x0020000003ff7812 */ /* 0x000fe4000780c0ff */
[----:B------:R-:W-:-:S02]  /*131be0*/  PRMT R3, R10, 0x7773, RZ ;  /* 0x000077730a037816 */ /* 0x000fc400000000ff */
[----:B------:R-:W-:Y:S01]  /*131bf0*/  LOP3.LUT P2, RZ, R0, 0x800000, RZ, 0xc0, !PT ;  /* 0x0080000000ff7812 */ /* 0x000fe2000784c0ff */
[----:B------:R-:W-:Y:S01]  /*131c00*/  ULDC UR4, c[0x0][0x228] ;  /* 0x00008a0000047ab9 */ /* 0x000fe20000000800 */
[----:B0-----:R-:W4:Y:S05]  /*131c10*/  LDL.LU.64 R14, [R1+0x9c8] ;  /* 0x0009c800010e7983 */ /* 0x001f2a0000300a00 */
[----:B------:R0:W-:Y:S04]  /*131c20*/  @P6 STG.E.U8 desc[UR22][R24.64], R3 ;  /* 0x0000000318006986 */ /* 0x0001e8000c101116 */
[----:B0-----:R-:W4:Y:S01]  /*131c30*/  LDL.LU.64 R24, [R1+0x9c0] ;  /* 0x0009c00001187983 */ /* 0x001f220000300a00 */
[----:B------:R-:W-:-:S02]  /*131c40*/  ISETP.LT.AND P6, PT, R17, UR4, !P2 ;  /* 0x0000000411007c0c */ /* 0x000fc4000d7c1270 */
[----:B------:R-:W-:Y:S01]  /*131c50*/  PRMT R3, R28, 0x7770, RZ ;  /* 0x000077701c037816 */ /* 0x000fe200000000ff */
[----:B------:R-:W-:-:S10]  /*131c60*/  ULDC UR4, c[0x0][0x228] ;  /* 0x00008a0000047ab9 */ /* 0x000fd40000000800 */
        /* <DEDUP_REMOVED lines=29> */
[C---:B------:R-:W-:Y:S01]  /*131e40*/  PRMT R3, R23.reuse, 0x7772, RZ ;  /* 0x0000777217037816 */ /* 0x040fe200000000ff */
[----:B------:R-:W-:Y:S01]  /*131e50*/  ULDC UR4, c[0x0][0x228] ;  /* 0x00008a0000047ab9 */ /* 0x000fe20000000800 */
[----:B------:R-:W4:Y:S09]  /*131e60*/  LDL.LU R28, [R1+0x790] ;  /* 0x00079000011c7983 */ /* 0x000f320000300800 */
[----:B------:R0:W-:Y:S01]  /*131e70*/  @P6 STG.E.U8 desc[UR22][R26.64], R3 ;  /* 0x000000031a006986 */ /* 0x0001e2000c101116 */
[----:B------:R-:W-:Y:S01]  /*131e80*/  ISETP.LT.AND P6, PT, R22, UR4, !P1 ;  /* 0x0000000416007c0c */ /* 0x000fe2000cfc1270 */
[----:B------:R-:W-:Y:S01]  /*131e90*/  ULDC UR4, c[0x0][0x228] ;  /* 0x00008a0000047ab9 */ /* 0x000fe20000000800 */
[----:B0-----:R-:W-:Y:S01]  /*131ea0*/  PRMT R3, R23, 0x7773, RZ ;  /* 0x0000777317037816 */ /* 0x001fe200000000ff */
[----:B------:R-:W4:Y:S10]  /*131eb0*/  LDL.LU.64 R26, [R1+0x940] ;  /* 0x00094000011a7983 */ /* 0x000f340000300a00 */
[----:B---3--:R0:W-:Y:S01]  /*131ec0*/  @P6 STG.E.U8 desc[UR22][R20.64], R3 ;  /* 0x0000000314006986 */ /* 0x0081e2000c101116 */
[----:B------:R-:W-:Y:S01]  /*131ed0*/  ISETP.LT.AND P6, PT, R17, UR4, !P0 ;  /* 0x0000000411007c0c */ /* 0x000fe2000c7c1270 */
[----:B------:R-:W-:Y:S01]  /*131ee0*/  ULDC UR4, c[0x0][0x228] ;  /* 0x00008a0000047ab9 */ /* 0x000fe20000000800 */
[----:B0-----:R-:W-:Y:S01]  /*131ef0*/  PRMT R3, R10, 0x7770, RZ ;  /* 0x000077700a037816 */ /* 0x001fe200000000ff */
[----:B------:R-:W3:Y:S10]  /*131f00*/  LDL.LU.64 R20, [R1+0x938] ;  /* 0x0009380001147983 */ /* 0x000ef40000300a00 */
[----:B--2---:R0:W-:Y:S04]  /*131f10*/  @P6 STG.E.U8 desc[UR22][R18.64], R3 ;  /* 0x0000000312006986 */ /* 0x0041e8000c101116 */
[----:B0-----:R-:W2:Y:S04]  /*131f20*/  LDL.LU.64 R18, [R1+0x958] ;  /* 0x0009580001127983 */ /* 0x001ea80000300a00 */
[----:B------:R-:W2:Y:S01]  /*131f30*/  LDL.LU R23, [R1+0x3c0] ;  /* 0x0003c00001177983 */ /* 0x000ea20000300800 */
        /* <DEDUP_REMOVED lines=21> */
[----:B------:R-:W-:Y:S01]  /*132090*/  ULDC UR4, c[0x0][0x228] ;  /* 0x00008a0000047ab9 */ /* 0x000fe20000000800 */
[----:B0-----:R-:W-:Y:S01]  /*1320a0*/  PRMT R3, R28, 0x7771, RZ ;  /* 0x000077711c037816 */ /* 0x001fe200000000ff */
[----:B------:R-:W4:Y:S01]  /*1320b0*/  LDL.LU.64 R26, [R1+0x9e8] ;  /* 0x0009e800011a7983 */ /* 0x000f220000300a00 */
[----:B------:R-:W-:-:S09]  /*1320c0*/  LOP3.LUT P4, RZ, R9, 0x20, RZ, 0xc0, !PT ;  /* 0x0000002009ff7812 */ /* 0x000fd2000788c0ff */
[----:B---3--:R0:W-:Y:S01]  /*1320d0*/  @P6 STG.E.U8 desc[UR22][R20.64], R3 ;  /* 0x0000000314006986 */ /* 0x0081e2000c101116 */
[----:B------:R-:W-:Y:S01]  /*1320e0*/  ISETP.LT.AND P6, PT, R11, UR4, !P5 ;  /* 0x000000040b007c0c */ /* 0x000fe2000efc1270 */
[----:B------:R-:W-:Y:S02]  /*1320f0*/  ULDC UR4, c[0x0][0x228] ;  /* 0x00008a0000047ab9 */ /* 0x000fe40000000800 */
[----:B0-----:R-:W3:Y:S04]  /*132100*/  LDL.LU.64 R20, [R1+0x9e0] ;  /* 0x0009e00001147983 */ /* 0x001ee80000300a00 */
[----:B--2---:R-:W0:Y:S01]  /*132110*/  LDS.128 R4, [R23] ;  /* 0x0000000017047984 */ /* 0x004e220000000c00 */
[----:B------:R-:W-:-:S03]  /*132120*/  PRMT R3, R28, 0x7772, RZ ;  /* 0x000077721c037816 */ /* 0x000fc600000000ff */
[----:B------:R-:W2:Y:S01]  /*132130*/  LDL.LU R10, [R1+0x794] ;  /* 0x00079400010a7983 */ /* 0x000ea20000300800 */
[----:B------:R-:W-:Y:S01]  /*132140*/  ISETP.LT.AND P5, PT, R22, UR4, !P5 ;  /* 0x0000000416007c0c */ /* 0x000fe2000efa1270 */
[----:B------:R-:W-:Y:S02]  /*132150*/  ULDC UR4, c[0x0][0x228] ;  /* 0x00008a0000047ab9 */ /* 0x000fe40000000800 */
[----:B------:R1:W-:Y:S04]  /*132160*/  @P6 STG.E.U8 desc[UR22][R18.64], R3 ;  /* 0x0000000312006986 */ /* 0x0003e8000c101116 */
[----:B-1----:R-:W2:Y:S01]  /*132170*/  LDL.LU.64 R18, [R1+0x9d8] ;  /* 0x0009d80001127983 */ /* 0x002ea20000300a00 */
[----:B------:R-:W-:-:S05]  /*132180*/  PRMT R3, R28, 0x7773, RZ ;  /* 0x000077731c037816 */ /* 0x000fca00000000ff */
[----:B----4-:R1:W-:Y:S01]  /*132190*/  @P5 STG.E.U8 desc[UR22][R12.64], R3 ;  /* 0x000000030c005986 */ /* 0x0103e2000c101116 */
[----:B------:R-:W-:Y:S01]  /*1321a0*/  ISETP.LT.AND P5, PT, R17, UR4, !P4 ;  /* 0x0000000411007c0c */ /* 0x000fe2000e7a1270 */
[----:B------:R-:W-:Y:S02]  /*1321b0*/  ULDC UR4, c[0x0][0x228] ;  /* 0x00008a0000047ab9 */ /* 0x000fe40000000800 */
[----:B-1----:R-:W4:Y:S01]  /*1321c0*/  LDL.LU.64 R12, [R1+0x9f8] ;  /* 0x0009f800010c7983 */ /* 0x002f220000300a00 */
[----:B0-----:R-:W-:-:S09]  /*1321d0*/  PRMT R3, R4, 0x7770, RZ ;  /* 0x0000777004037816 */ /* 0x001fd200000000ff */
[----:B------:R0:W-:Y:S01]  /*1321e0*/  @P5 STG.E.U8 desc[UR22][R14.64], R3 ;  /* 0x000000030e005986 */ /* 0x0001e2000c101116 */
[----:B------:R-:W-:Y:S01]  /*1321f0*/  ISETP.LT.AND P5, PT, R16, UR4, !P4 ;  /* 0x0000000410007c0c */ /* 0x000fe2000e7a1270 */
[----:B------:R-:W-:Y:S02]  /*132200*/  ULDC UR4, c[0x0][0x228] ;  /* 0x00008a0000047ab9 */ /* 0x000fe40000000800 */
[----:B0-----:R-:W4:Y:S01]  /*132210*/  LDL.LU.64 R14, [R1+0xa28] ;  /* 0x000a2800010e7983 */ /* 0x001f220000300a00 */
[----:B------:R-:W-:-:S09]  /*132220*/  PRMT R3, R4, 0x7771, RZ ;  /* 0x0000777104037816 */ /* 0x000fd200000000ff */
[----:B------:R0:W-:Y:S04]  /*132230*/  @P5 STG.E.U8 desc[UR22][R24.64], R3 ;  /* 0x0000000318005986 */ /* 0x0001e8000c101116 */
[----:B0-----:R-:W4:Y:S01]  /*132240*/  LDL.LU.64 R24, [R1+0xa20] ;  /* 0x000a200001187983 */ /* 0x001f220000300a00 */
[----:B------:R-:W-:Y:S01]  /*132250*/  ISETP.LT.AND P5, PT, R11, UR4, !P4 ;  /* 0x000000040b007c0c */ /* 0x000fe2000e7a1270 */
[----:B------:R-:W-:Y:S01]  /*132260*/  ULDC UR4, c[0x0][0x228] ;  /* 0x00008a0000047ab9 */ /* 0x000fe20000000800 */
[C---:B------:R-:W-:Y:S02]  /*132270*/  LOP3.LUT P3, RZ, R9.reuse, 0x10, RZ, 0xc0, !PT ;  /* 0x0000001009ff7812 */ /* 0x040fe4000786c0ff */
[C---:B------:R-:W-:Y:S02]  /*132280*/  LOP3.LUT P2, RZ, R9.reuse, 0x8, RZ, 0xc0, !PT ;  /* 0x0000000809ff7812 */ /* 0x040fe4000784c0ff */
[----:B------:R-:W-:-:S02]  /*132290*/  LOP3.LUT P1, RZ, R9, 0x4, RZ, 0xc0, !PT ;  /* 0x0000000409ff7812 */ /* 0x000fc4000782c0ff */
[----:B------:R-:W-:Y:S02]  /*1322a0*/  LOP3.LUT P0, RZ, R9, 0x2, RZ, 0xc0, !PT ;  /* 0x0000000209ff7812 */ /* 0x000fe4000780c0ff */
[----:B------:R-:W-:Y:S01]  /*1322b0*/  ISETP.LT.AND P4, PT, R22, UR4, !P4 ;  /* 0x0000000416007c0c */ /* 0x000fe2000e781270 */
[----:B------:R-:W4:Y:S01]  /*1322c0*/  LDL.LU.64 R8, [R1+0xa18] ;  /* 0x000a180001087983 */ /* 0x000f220000300a00 */
[C---:B------:R-:W-:Y:S02]  /*1322d0*/  PRMT R3, R4.reuse, 0x7772, RZ ;  /* 0x0000777204037816 */ /* 0x040fe400000000ff */
[----:B------:R-:W-:Y:S01]  /*1322e0*/  PRMT R4, R4, 0x7773, RZ ;  /* 0x0000777304047816 */ /* 0x000fe200000000ff */
[----:B------:R-:W-:Y:S02]  /*1322f0*/  ULDC UR4, c[0x0][0x228] ;  /* 0x00008a0000047ab9 */ /* 0x000fe40000000800 */
[----:B------:R-:W-:Y:S06]  /*132300*/  @P5 STG.E.U8 desc[UR22][R26.64], R3 ;  /* 0x000000031a005986 */ /* 0x000fec000c101116 */
[----:B---3--:R0:W-:Y:S01]  /*132310*/  @P4 STG.E.U8 desc[UR22][R20.64], R4 ;  /* 0x0000000414004986 */ /* 0x0081e2000c101116 */
[----:B------:R-:W-:Y:S01]  /*132320*/  ISETP.LT.AND P4, PT, R17, UR4, !P3 ;  /* 0x0000000411007c0c */ /* 0x000fe2000df81270 */
[----:B------:R-:W-:-:S02]  /*132330*/  ULDC UR4, c[0x0][0x228] ;  /* 0x00008a0000047ab9 */ /* 0x000fc40000000800 */
[----:B0-----:R-:W3:Y:S01]  /*132340*/  LDL.LU.64 R20, [R1+0xa60] ;  /* 0x000a600001147983 */ /* 0x001ee20000300a00 */
[----:B--2---:R-:W-:-:S03]  /*132350*/  PRMT R3, R10, 0x7770, RZ ;  /* 0x000077700a037816 */ /* 0x004fc600000000ff */
[----:B------:R-:W2:Y:S06]  /*132360*/  LDL.LU.64 R26, [R1+0xa80] ;  /* 0x000a8000011a7983 */ /* 0x000eac0000300a00 */
[----:B------:R0:W-:Y:S01]  /*132370*/  @P4 STG.E.U8 desc[UR22][R18.64], R3 ;  /* 0x0000000312004986 */ /* 0x0001e2000c101116 */
[----:B------:R-:W-:Y:S01]  /*132380*/  ISETP.LT.AND P4, PT, R16, UR4, !P3 ;  /* 0x0000000410007c0c */ /* 0x000fe2000df81270 */
[----:B------:R-:W-:Y:S01]  /*132390*/  ULDC UR4, c[0x0][0x228] ;  /* 0x00008a0000047ab9 */ /* 0x000fe20000000800 */
[----:B0-----:R-:W-:Y:S01]  /*1323a0*/  PRMT R3, R10, 0x7771, RZ ;  /* 0x000077710a037816 */ /* 0x001fe200000000ff */
[----:B------:R-:W2:Y:S10]  /*1323b0*/  LDL.LU.64 R18, [R1+0xa78] ;  /* 0x000a780001127983 */ /* 0x000eb40000300a00 */
[----:B----4-:R0:W-:Y:S01]  /*1323c0*/  @P4 STG.E.U8 desc[UR22][R12.64], R3 ;  /* 0x000000030c004986 */ /* 0x0101e2000c101116 */
[----:B------:R-:W-:Y:S01]  /*1323d0*/  ISETP.LT.AND P4, PT, R11, UR4, !P3 ;  /* 0x000000040b007c0c */ /* 0x000fe2000df81270 */
[----:B------:R-:W-:-:S02]  /*1323e0*/  ULDC UR4, c[0x0][0x228] ;  /* 0x00008a0000047ab9 */ /* 0x000fc40000000800 */
[----:B------:R-:W-:Y:S01]  /*1323f0*/  ISETP.LT.AND P3, PT, R22, UR4, !P3 ;  /* 0x0000000416007c0c */ /* 0x000fe2000df61270 */
[----:B------:R-:W-:Y:S01]  /*132400*/  ULDC UR4, c[0x0][0x228] ;  /* 0x00008a0000047ab9 */ /* 0x000fe20000000800 */
[C---:B0-----:R-:W-:Y:S01]  /*132410*/  PRMT R3, R10.reuse, 0x7772, RZ ;  /* 0x000077720a037816 */ /* 0x041fe200000000ff */
[----:B------:R-:W4:Y:S07]  /*132420*/  LDL.LU R12, [R1+0x798] ;  /* 0x00079800010c7983 */ /* 0x000f2e0000300800 */
[----:B------:R0:W-:Y:S04]  /*132430*/  @P4 STG.E.U8 desc[UR22][R14.64], R3 ;  /* 0x000000030e004986 */ /* 0x0001e8000c101116 */
[----:B0-----:R-:W4:Y:S01]  /*132440*/  LDL.LU.64 R14, [R1+0xa70] ;  /* 0x000a7000010e7983 */ /* 0x001f220000300a00 */
[----:B------:R-:W-:-:S05]  /*132450*/  PRMT R3, R10, 0x7773, RZ ;  /* 0x000077730a037816 */ /* 0x000fca00000000ff */
[----:B------:R0:W-:Y:S04]  /*132460*/  @P3 STG.E.U8 desc[UR22][R24.64], R3 ;  /* 0x0000000318003986 */ /* 0x0001e8000c101116 */
[----:B0-----:R-:W4:Y:S04]  /*132470*/  LDL.LU.64 R24, [R1+0xaa8] ;  /* 0x000aa80001187983 */ /* 0x001f280000300a00 */
[----:B------:R-:W4:Y:S01]  /*132480*/  LDL.LU.64 R28, [R1+0xac8] ;  /* 0x000ac800011c7983 */ /* 0x000f220000300a00 */
[----:B------:R-:W-:Y:S02]  /*132490*/  ISETP.LT.AND P3, PT, R17, UR4, !P2 ;  /* 0x0000000411007c0c */ /* 0x000fe4000d761270 */
        /* <DEDUP_REMOVED lines=11> */
[C---:B------:R-:W-:Y:S02]  /*132550*/  PRMT R3, R5.reuse, 0x7772, RZ ;  /* 0x0000777205037816 */ /* 0x040fe400000000ff */
[----:B------:R-:W-:Y:S02]  /*132560*/  ISETP.LT.AND P2, PT, R22, UR4, !P2 ;  /* 0x0000000416007c0c */ /* 0x000fe4000d741270 */
[----:B------:R-:W-:Y:S01]  /*132570*/  PRMT R5, R5, 0x7773, RZ ;  /* 0x0000777305057816 */ /* 0x000fe200000000ff */
[----:B------:R-:W-:-:S04]  /*132580*/  ULDC UR4, c[0x0][0x228] ;  /* 0x00008a0000047ab9 */ /* 0x000fc80000000800 */
[----:B--2---:R0:W-:Y:S04]  /*132590*/  @P3 STG.E.U8 desc[UR22][R26.64], R3 ;  /* 0x000000031a003986 */ /* 0x0041e8000c101116 */
[----:B0-----:R-:W2:Y:S04]  /*1325a0*/  LDL.LU.64 R26, [R1+0xaf0] ;  /* 0x000af000011a7983 */ /* 0x001ea80000300a00 */
[----:B------:R0:W-:Y:S01]  /*1325b0*/  @P2 STG.E.U8 desc[UR22][R18.64], R5 ;  /* 0x0000000512002986 */ /* 0x0001e2000c101116 */
[----:B------:R-:W-:Y:S01]  /*1325c0*/  ISETP.LT.AND P2, PT, R17, UR4, !P1 ;  /* 0x0000000411007c0c */ /* 0x000fe2000cf41270 */
[----:B------:R-:W-:-:S02]  /*1325d0*/  ULDC UR4, c[0x0][0x228] ;  /* 0x00008a0000047ab9 */ /* 0x000fc40000000800 */
[----:B0-----:R-:W2:Y:S01]  /*1325e0*/  LDL.LU.64 R18, [R1+0xb18] ;  /* 0x000b180001127983 */ /* 0x001ea20000300a00 */
[----:B----4-:R-:W-:-:S09]  /*1325f0*/  PRMT R3, R12, 0x7770, RZ ;  /* 0x000077700c037816 */ /* 0x010fd200000000ff */
[----:B------:R0:W-:Y:S01]  /*132600*/  @P2 STG.E.U8 desc[UR22][R14.64], R3 ;  /* 0x000000030e002986 */ /* 0x0001e2000c101116 */
[----:B------:R-:W-:Y:S01]  /*132610*/  ISETP.LT.AND P2, PT, R16, UR4, !P1 ;  /* 0x0000000410007c0c */ /* 0x000fe2000cf41270 */
[----:B------:R-:W-:Y:S02]  /*132620*/  ULDC UR4, c[0x0][0x228] ;  /* 0x00008a0000047ab9 */ /* 0x000fe40000000800 */
[----:B0-----:R-:W4:Y:S01]  /*132630*/  LDL.LU.64 R14, [R1+0xb10] ;  /* 0x000b1000010e7983 */ /* 0x001f220000300a00 */
[----:B------:R-:W-:-:S03]  /*132640*/  PRMT R3, R12, 0x7771, RZ ;  /* 0x000077710c037816 */ /* 0x000fc600000000ff */
[----:B------:R-:W4:Y:S06]  /*132650*/  LDL.LU R10, [R1+0x79c] ;  /* 0x00079c00010a7983 */ /* 0x000f2c0000300800 */
[----:B------:R0:W-:Y:S01]  /*132660*/  @P2 STG.E.U8 desc[UR22][R24.64], R3 ;  /* 0x0000000318002986 */ /* 0x0001e2000c101116 */
[----:B------:R-:W-:Y:S01]  /*132670*/  ISETP.LT.AND P2, PT, R11, UR4, !P1 ;  /* 0x000000040b007c0c */ /* 0x000fe2000cf41270 */
[----:B------:R-:W-:Y:S02]  /*132680*/  ULDC UR4, c[0x0][0x228] ;  /* 0x00008a0000047ab9 */ /* 0x000fe40000000800 */
[----:B0-----:R-:W4:Y:S01]  /*132690*/  LDL.LU.64 R24, [R1+0xb08] ;  /* 0x000b080001187983 */ /* 0x001f220000300a00 */
[----:B------:R-:W-:-:S09]  /*1326a0*/  PRMT R3, R12, 0x7772, RZ ;  /* 0x000077720c037816 */ /* 0x000fd200000000ff */
[----:B------:R0:W-:Y:S02]  /*1326b0*/  @P2 STG.E.U8 desc[UR22][R28.64], R3 ;  /* 0x000000031c002986 */ /* 0x0001e4000c101116 */
[----:B0-----:R-:W-:Y:S02]  /*1326c0*/  PRMT R3, R12, 0x7773, RZ ;  /* 0x000077730c037816 */ /* 0x001fe400000000ff */
[----:B------:R-:W4:Y:S01]  /*1326d0*/  LDL.LU.64 R12, [R1+0xb20] ;  /* 0x000b2000010c7983 */ /* 0x000f220000300a00 */
[----:B------:R-:W-:Y:S02]  /*1326e0*/  ISETP.LT.AND P1, PT, R22, UR4, !P1 ;  /* 0x0000000416007c0c */ /* 0x000fe4000cf21270 */
[----:B------:R-:W-:Y:S01]  /*1326f0*/  LOP3.LUT P6, RZ, R2, 0x2, RZ, 0xc0, !PT ;  /* 0x0000000202ff7812 */ /* 0x000fe200078cc0ff */
[----:B------:R-:W-:-:S10]  /*132700*/  ULDC UR4, c[0x0][0x228] ;  /* 0x00008a0000047ab9 */ /* 0x000fd40000000800 */
[----:B------:R0:W-:Y:S01]  /*132710*/  @P1 STG.E.U8 desc[UR22][R8.64], R3 ;  /* 0x0000000308001986 */ /* 0x0001e2000c101116 */
[----:B------:R-:W-:Y:S01]  /*132720*/  ISETP.LT.AND P1, PT, R17, UR4, !P6 ;  /* 0x0000000411007c0c */ /* 0x000fe2000f721270 */
[----:B------:R-:W-:Y:S01]  /*132730*/  ULDC UR4, c[0x0][0x228] ;  /* 0x00008a0000047ab9 */ /* 0x000fe20000000800 */
[----:B0-----:R-:W-:Y:S02]  /*132740*/  PRMT R3, R6, 0x7770, RZ ;  /* 0x0000777006037816 */ /* 0x001fe400000000ff */
[----:B------:R-:W-:-:S09]  /*132750*/  LOP3.LUT P4, RZ, R2, 0x10, RZ, 0xc0, !PT ;  /* 0x0000001002ff7812 */ /* 0x000fd2000788c0ff */
[----:B---3--:R0:W-:Y:S01]  /*132760*/  @P1 STG.E.U8 desc[UR22][R20.64], R3 ;  /* 0x0000000314001986 */ /* 0x0081e2000c101116 */
[----:B------:R-:W-:Y:S01]  /*132770*/  ISETP.LT.AND P1, PT, R16, UR4, !P6 ;  /* 0x0000000410007c0c */ /* 0x000fe2000f721270 */
[----:B------:R-:W-:Y:S02]  /*132780*/  ULDC UR4, c[0x0][0x228] ;  /* 0x00008a0000047ab9 */ /* 0x000fe40000000800 */
[----:B0-----:R-:W3:Y:S01]  /*132790*/  LDL.LU.64 R20, [R1+0xb00] ;  /* 0x000b000001147983 */ /* 0x001ee20000300a00 */
[----:B------:R-:W-:-:S03]  /*1327a0*/  PRMT R3, R6, 0x7771, RZ ;  /* 0x0000777106037816 */ /* 0x000fc600000000ff */
[----:B------:R-:W3:Y:S06]  /*1327b0*/  LDL.LU.64 R8, [R1+0xaf8] ;  /* 0x000af80001087983 */ /* 0x000eec0000300a00 */
[----:B--2---:R0:W-:Y:S01]  /*1327c0*/  @P1 STG.E.U8 desc[UR22][R26.64], R3 ;  /* 0x000000031a001986 */ /* 0x0041e2000c101116 */
[----:B------:R-:W-:Y:S01]  /*1327d0*/  ISETP.LT.AND P1, PT, R11, UR4, !P6 ;  /* 0x000000040b007c0c */ /* 0x000fe2000f721270 */
[----:B------:R-:W-:Y:S01]  /*1327e0*/  ULDC UR4, c[0x0][0x228] ;  /* 0x00008a0000047ab9 */ /* 0x000fe20000000800 */
[----:B0-----:R-:W-:-:S11]  /*1327f0*/  PRMT R3, R6, 0x7772, RZ ;  /* 0x0000777206037816 */ /* 0x001fd600000000ff */
[----:B------:R0:W-:Y:S01]  /*132800*/  @P1 STG.E.U8 desc[UR22][R18.64], R3 ;  /* 0x0000000312001986 */ /* 0x0001e2000c101116 */
[----:B------:R-:W-:Y:S02]  /*132810*/  ISETP.LT.AND P1, PT, R22, UR4, !P6 ;  /* 0x0000000416007c0c */ /* 0x000fe4000f721270 */
[----:B------:R-:W-:Y:S01]  /*132820*/  PRMT R6, R6, 0x7773, RZ ;  /* 0x0000777306067816 */ /* 0x000fe200000000ff */
[----:B------:R-:W-:Y:S01]  /*132830*/  ULDC UR4, c[0x0][0x228] ;  /* 0x00008a0000047ab9 */ /* 0x000fe20000000800 */
[----:B0-----:R-:W2:Y:S09]  /*132840*/  LDL.LU.64 R18, [R1+0xaa0] ;  /* 0x000aa00001127983 */ /* 0x001eb20000300a00 */
[----:B----4-:R0:W-:Y:S01]  /*132850*/  @P1 STG.E.U8 desc[UR22][R14.64], R6 ;  /* 0x000000060e001986 */ /* 0x0101e2000c101116 */
[----:B------:R-:W-:-:S02]  /*132860*/  ISETP.LT.AND P1, PT, R17, UR4, !P4 ;  /* 0x0000000411007c0c */ /* 0x000fc4000e721270 */
[----:B------:R-:W-:Y:S01]  /*132870*/  PRMT R3, R10, 0x7770, RZ ;  /* 0x000077700a037816 */ /* 0x000fe200000000ff */
[----:B------:R-:W-:Y:S01]  /*132880*/  ULDC UR4, c[0x0][0x228] ;  /* 0x00008a0000047ab9 */ /* 0x000fe20000000800 */
[----:B0-----:R-:W4:Y:S04]  /*132890*/  LDL.LU.64 R14, [R1+0xa68] ;  /* 0x000a6800010e7983 */ /* 0x001f280000300a00 */
[----:B------:R-:W4:Y:S05]  /*1328a0*/  LDL.LU.64 R26, [R1+0xa58] ;  /* 0x000a5800011a7983 */ /* 0x000f2a0000300a00 */
[----:B------:R0:W-:Y:S01]  /*1328b0*/  @P1 STG.E.U8 desc[UR22][R24.64], R3 ;  /* 0x0000000318001986 */ /* 0x0001e2000c101116 */
[----:B------:R-:W-:Y:S01]  /*1328c0*/  ISETP.LT.AND P1, PT, R16, UR4, !P4 ;  /* 0x0000000410007c0c */ /* 0x000fe2000e721270 */
[----:B------:R-:W-:Y:S01]  /*1328d0*/  ULDC UR4, c[0x0][0x228] ;  /* 0x00008a0000047ab9 */ /* 0x000fe20000000800 */
[----:B0-----:R-:W-:-:S11]  /*1328e0*/  PRMT R3, R10, 0x7771, RZ ;  /* 0x000077710a037816 */ /* 0x001fd600000000ff */
[----:B------:R0:W-:Y:S04]  /*1328f0*/  @P1 STG.E.U8 desc[UR22][R12.64], R3 ;  /* 0x000000030c001986 */ /* 0x0001e8000c101116 */
[----:B0-----:R-:W4:Y:S01]  /*132900*/  LDL.LU.64 R12, [R1+0xa50] ;  /* 0x000a5000010c7983 */ /* 0x001f220000300a00 */
[----:B------:R-:W-:Y:S02]  /*132910*/  ISETP.LT.AND P1, PT, R11, UR4, !P4 ;  /* 0x000000040b007c0c */ /* 0x000fe4000e721270 */
[----:B------:R-:W-:Y:S01]  /*132920*/  PRMT R3, R10, 0x7772, RZ ;  /* 0x000077720a037816 */ /* 0x000fe200000000ff */
[----:B------:R-:W4:Y:S01]  /*132930*/  LDL.LU R28, [R1+0x7a0] ;  /* 0x0007a000011c7983 */ /* 0x000f220000300800 */
[----:B------:R-:W-:-:S03]  /*132940*/  ULDC UR4, c[0x0][0x228] ;  /* 0x00008a0000047ab9 */ /* 0x000fc60000000800 */
[----:B------:R-:W4:Y:S01]  /*132950*/  LDL.LU.64 R24, [R1+0x9d0] ;  /* 0x0009d00001187983 */ /* 0x000f220000300a00 */
[C---:B------:R-:W-:Y:S02]  /*132960*/  LOP3.LUT P5, RZ, R2.reuse, 0x40, RZ, 0xc0, !PT ;  /* 0x0000004002ff7812 */ /* 0x040fe400078ac0ff */
[----:B------:R-:W-:-:S03]  /*132970*/  LOP3.LUT P6, RZ, R2, 0x100, RZ, 0xc0, !PT ;  /* 0x0000010002ff7812 */ /* 0x000fc600078cc0ff */
[----:B---3--:R0:W-:Y:S01]  /*132980*/  @P1 STG.E.U8 desc[UR22][R20.64], R3 ;  /* 0x0000000314001986 */ /* 0x0081e2000c101116 */
[----:B------:R-:W-:Y:S02]  /*132990*/  ISETP.LT.AND P1, PT, R22, UR4, !P4 ;  /* 0x0000000416007c0c */ /* 0x000fe4000e721270 */
[----:B------:R-:W-:Y:S02]  /*1329a0*/  LOP3.LUT P4, RZ, R2, 0x200, RZ, 0xc0, !PT ;  /* 0x0000020002ff7812 */ /* 0x000fe4000788c0ff */
[----:B------:R-:W-:Y:S01]  /*1329b0*/  PRMT R2, R10, 0x7773, RZ ;  /* 0x000077730a027816 */ /* 0x000fe200000000ff */
[----:B------:R-:W-:Y:S01]  /*1329c0*/  ULDC UR4, c[0x0][0x228] ;  /* 0x00008a0000047ab9 */ /* 0x000fe20000000800 */
[----:B0-----:R-:W3:Y:S07]  /*1329d0*/  LDL.LU.64 R20, [R1+0x9a0] ;  /* 0x0009a00001147983 */ /* 0x001eee0000300a00 */
[----:B------:R0:W-:Y:S01]  /*1329e0*/  @P1 STG.E.U8 desc[UR22][R8.64], R2 ;  /* 0x0000000208001986 */ /* 0x0001e2000c101116 */
[----:B------:R-:W-:Y:S01]  /*1329f0*/  ISETP.LT.AND P1, PT, R17, UR4, !P5 ;  /* 0x0000000411007c0c */ /* 0x000fe2000ef21270 */
[----:B------:R-:W-:Y:S01]  /*132a00*/  ULDC UR4, c[0x0][0x228] ;  /* 0x00008a0000047ab9 */ /* 0x000fe20000000800 */
[----:B0-----:R-:W-:-:S11]  /*132a10*/  PRMT R2, R7, 0x7770, RZ ;  /* 0x0000777007027816 */ /* 0x001fd600000000ff */
[----:B--2---:R0:W-:Y:S01]  /*132a20*/  @P1 STG.E.U8 desc[UR22][R18.64], R2 ;  /* 0x0000000212001986 */ /* 0x0041e2000c101116 */
[----:B------:R-:W-:Y:S01]  /*132a30*/  ISETP.LT.AND P1, PT, R16, UR4, !P5 ;  /* 0x0000000410007c0c */ /* 0x000fe2000ef21270 */
[----:B------:R-:W-:Y:S02]  /*132a40*/  ULDC UR4, c[0x0][0x228] ;  /* 0x00008a0000047ab9 */ /* 0x000fe40000000800 */
[----:B0-----:R-:W2:Y:S01]  /*132a50*/  LDL.LU.64 R18, [R1+0x990] ;  /* 0x0009900001127983 */ /* 0x001ea20000300a00 */
[----:B------:R-:W-:-:S09]  /*132a60*/  PRMT R2, R7, 0x7771, RZ ;  /* 0x0000777107027816 */ /* 0x000fd200000000ff */
[----:B----4-:R0:W-:Y:S01]  /*132a70*/  @P1 STG.E.U8 desc[UR22][R14.64], R2 ;  /* 0x000000020e001986 */ /* 0x0101e2000c101116 */
[----:B------:R-:W-:Y:S01]  /*132a80*/  ISETP.LT.AND P1, PT, R11, UR4, !P5 ;  /* 0x000000040b007c0c */ /* 0x000fe2000ef21270 */
[----:B------:R-:W-:Y:S02]  /*132a90*/  ULDC UR4, c[0x0][0x228] ;  /* 0x00008a0000047ab9 */ /* 0x000fe40000000800 */
[----:B0-----:R-:W4:Y:S01]  /*132aa0*/  LDL.LU.64 R14, [R1+0x988] ;  /* 0x00098800010e7983 */ /* 0x001f220000300a00 */
[----:B------:R-:W-:-:S09]  /*132ab0*/  PRMT R2, R7, 0x7772, RZ ;  /* 0x0000777207027816 */ /* 0x000fd200000000ff */
[----:B------:R0:W-:Y:S01]  /*132ac0*/  @P1 STG.E.U8 desc[UR22][R26.64], R2 ;  /* 0x000000021a001986 */ /* 0x0001e2000c101116 */
[----:B------:R-:W-:Y:S02]  /*132ad0*/  ISETP.LT.AND P1, PT, R22, UR4, !P5 ;  /* 0x0000000416007c0c */ /* 0x000fe4000ef21270 */
[----:B------:R-:W-:Y:S01]  /*132ae0*/  PRMT R7, R7, 0x7773, RZ ;  /* 0x0000777307077816 */ /* 0x000fe200000000ff */
[----:B------:R-:W-:Y:S01]  /*132af0*/  ULDC UR4, c[0x0][0x228] ;  /* 0x00008a0000047ab9 */ /* 0x000fe20000000800 */
[----:B0-----:R-:W4:Y:S09]  /*132b00*/  LDL.LU.64 R26, [R1+0x960] ;  /* 0x00096000011a7983 */ /* 0x001f320000300a00 */
[----:B------:R0:W-:Y:S04]  /*132b10*/  @P1 STG.E.U8 desc[UR22][R12.64], R7 ;  /* 0x000000070c001986 */ /* 0x0001e8000c101116 */
[----:B------:R-:W1:Y:S04]  /*132b20*/  LDS.128 R4, [R23+0x400] ;  /* 0x0004000017047984 */ /* 0x000e680000000c00 */
[----:B0-----:R-:W4:Y:S01]  /*132b30*/  LDL.LU.64 R12, [R1+0x948] ;  /* 0x00094800010c7983 */ /* 0x001f220000300a00 */
[----:B------:R-:W-:-:S02]  /*132b40*/  ISETP.LT.AND P1, PT, R17, UR4, !P6 ;  /* 0x0000000411007c0c */ /* 0x000fc4000f721270 */
[----:B------:R-:W-:Y:S01]  /*132b50*/  PRMT R2, R28, 0x7770, RZ ;  /* 0x000077701c027816 */ /* 0x000fe200000000ff */
[----:B------:R-:W-:-:S10]  /*132b60*/  ULDC UR4, c[0x0][0x228] ;  /* 0x00008a0000047ab9 */ /* 0x000fd40000000800 */
[----:B------:R0:W-:Y:S01]  /*132b70*/  @P1 STG.E.U8 desc[UR22][R24.64], R2 ;  /* 0x0000000218001986 */ /* 0x0001e2000c101116 */
[----:B------:R-:W-:Y:S01]  /*132b80*/  ISETP.LT.AND P1, PT, R16, UR4, !P6 ;  /* 0x0000000410007c0c */ /* 0x000fe2000f721270 */
[----:B------:R-:W-:Y:S01]  /*132b90*/  ULDC UR4, c[0x0][0x228] ;  /* 0x00008a0000047ab9 */ /* 0x000fe20000000800 */
[C---:B0-----:R-:W-:Y:S01]  /*132ba0*/  PRMT R2, R28.reuse, 0x7771, RZ ;  /* 0x000077711c027816 */ /* 0x041fe200000000ff */
[----:B------:R-:W4:Y:S10]  /*132bb0*/  LDL.LU.64 R24, [R1+0x930] ;  /* 0x0009300001187983 */ /* 0x000f340000300a00 */
[----:B---3--:R0:W-:Y:S01]  /*132bc0*/  @P1 STG.E.U8 desc[UR22][R20.64], R2 ;  /* 0x0000000214001986 */ /* 0x0081e2000c101116 */
[----:B------:R-:W-:Y:S01]  /*132bd0*/  ISETP.LT.AND P1, PT, R11, UR4, !P6 ;  /* 0x000000040b007c0c */ /* 0x000fe2000f721270 */
[----:B------:R-:W-:Y:S01]  /*132be0*/  ULDC UR4, c[0x0][0x228] ;  /* 0x00008a0000047ab9 */ /* 0x000fe20000000800 */
[----:B0-----:R-:W-:Y:S01]  /*132bf0*/  PRMT R2, R28, 0x7772, RZ ;  /* 0x000077721c027816 */ /* 0x001fe200000000ff */
[----:B------:R-:W3:Y:S04]  /*132c00*/  LDL.LU.64 R20, [R1+0x928] ;  /* 0x0009280001147983 */ /* 0x000ee80000300a00 */
[----:B------:R-:W3:Y:S06]  /*132c10*/  LDL.LU R10, [R1+0x7a4] ;  /* 0x0007a400010a7983 */ /* 0x000eec0000300800 */
[----:B--2---:R0:W-:Y:S01]  /*132c20*/  @P1 STG.E.U8 desc[UR22][R18.64], R2 ;  /* 0x0000000212001986 */ /* 0x0041e2000c101116 */
[----:B------:R-:W-:Y:S01]  /*132c30*/  ISETP.LT.AND P1, PT, R22, UR4, !P6 ;  /* 0x0000000416007c0c */ /* 0x000fe2000f721270 */
[----:B------:R-:W-:Y:S01]  /*132c40*/  ULDC UR4, c[0x0][0x228] ;  /* 0x00008a0000047ab9 */ /* 0x000fe20000000800 */
[----:B0-----:R-:W-:Y:S01]  /*132c50*/  PRMT R2, R28, 0x7773, RZ ;  /* 0x000077731c027816 */ /* 0x001fe200000000ff */
[----:B------:R-:W2:Y:S10]  /*132c60*/  LDL.LU.64 R18, [R1+0x920] ;  /* 0x0009200001127983 */ /* 0x000eb40000300a00 */
[----:B----4-:R1:W-:Y:S01]  /*132c70*/  @P1 STG.E.U8 desc[UR22][R14.64], R2 ;  /* 0x000000020e001986 */ /* 0x0103e2000c101116 */
[----:B------:R-:W-:Y:S01]  /*132c80*/  ISETP.LT.AND P1, PT, R17, UR4, !P4 ;  /* 0x0000000411007c0c */ /* 0x000fe2000e721270 */
[----:B------:R-:W-:Y:S01]  /*132c90*/  ULDC UR4, c[0x0][0x228] ;  /* 0x00008a0000047ab9 */ /* 0x000fe20000000800 */
[----:B-1----:R-:W-:Y:S01]  /*132ca0*/  PRMT R2, R4, 0x7770, RZ ;  /* 0x0000777004027816 */ /* 0x002fe200000000ff */
[----:B------:R-:W4:Y:S10]  /*132cb0*/  LDL.LU.64 R14, [R1+0x918] ;  /* 0x00091800010e7983 */ /* 0x000f340000300a00 */
[----:B------:R0:W-:Y:S01]  /*132cc0*/  @P1 STG.E.U8 desc[UR22][R26.64], R2 ;  /* 0x000000021a001986 */ /* 0x0001e2000c101116 */
[----:B------:R-:W-:Y:S01]  /*132cd0*/  ISETP.LT.AND P1, PT, R16, UR4, !P4 ;  /* 0x0000000410007c0c */ /* 0x000fe2000e721270 */
[----:B------:R-:W-:Y:S01]  /*132ce0*/  ULDC UR4, c[0x0][0x228] ;  /* 0x00008a0000047ab9 */ /* 0x000fe20000000800 */
[----:B0-----:R-:W-:-:S11]  /*132cf0*/  PRMT R2, R4, 0x7771, RZ ;  /* 0x0000777104027816 */ /* 0x001fd600000000ff */
[----:B------:R0:W-:Y:S04]  /*132d00*/  @P1 STG.E.U8 desc[UR22][R12.64], R2 ;  /* 0x000000020c001986 */ /* 0x0001e8000c101116 */
[----:B0-----:R-:W4:Y:S01]  /*132d10*/  LDL.LU.64 R12, [R1+0x908] ;  /* 0x00090800010c7983 */ /* 0x001f220000300a00 */
[----:B------:R-:W-:Y:S02]  /*132d20*/  ISETP.LT.AND P1, PT, R11, UR4, !P4 ;  /* 0x000000040b007c0c */ /* 0x000fe4000e721270 */
[C---:B------:R-:W-:Y:S01]  /*132d30*/  PRMT R2, R4.reuse, 0x7772, RZ ;  /* 0x0000777204027816 */ /* 0x040fe200000000ff */
[----:B------:R-:W-:Y:S01]  /*132d40*/  ULDC UR4, c[0x0][0x228] ;  /* 0x00008a0000047ab9 */ /* 0x000fe20000000800 */
[----:B------:R-:W-:Y:S02]  /*132d50*/  PRMT R4, R4, 0x7773, RZ ;  /* 0x0000777304047816 */ /* 0x000fe400000000ff */
[----:B------:R-:W-:Y:S01]  /*132d60*/  LOP3.LUT P5, RZ, R0, 0x80000000, RZ, 0xc0, !PT ;  /* 0x8000000000ff7812 */ /* 0x000fe200078ac0ff */
[----:B------:R-:W4:Y:S06]  /*132d70*/  LDL.LU.64 R26, [R1+0x910] ;  /* 0x00091000011a7983 */ /* 0x000f2c0000300a00 */
[----:B------:R0:W-:Y:S01]  /*132d80*/  @P1 STG.E.U8 desc[UR22][R24.64], R2 ;  /* 0x0000000218001986 */ /* 0x0001e2000c101116 */
[----:B------:R-:W-:Y:S01]  /*132d90*/  ISETP.LT.AND P1, PT, R22, UR4, !P4 ;  /* 0x0000000416007c0c */ /* 0x000fe2000e721270 */
[----:B------:R-:W-:-:S02]  /*132da0*/  ULDC UR4, c[0x0][0x228] ;  /* 0x00008a0000047ab9 */ /* 0x000fc40000000800 */
[----:B0-----:R-:W4:Y:S10]  /*132db0*/  LDL.LU.64 R24, [R1+0x900] ;  /* 0x0009000001187983 */ /* 0x001f340000300a00 */
[----:B---3--:R0:W-:Y:S01]  /*132dc0*/  @P1 STG.E.U8 desc[UR22][R20.64], R4 ;  /* 0x0000000414001986 */ /* 0x0081e2000c101116 */
[----:B------:R-:W-:-:S02]  /*132dd0*/  ISETP.LT.AND P1, PT, R17, UR4, !P5 ;  /* 0x0000000411007c0c */ /* 0x000fc4000ef21270 */
[----:B------:R-:W-:Y:S01]  /*132de0*/  PRMT R2, R10, 0x7770, RZ ;  /* 0x000077700a027816 */ /* 0x000fe200000000ff */
[----:B------:R-:W-:Y:S01]  /*132df0*/  ULDC UR4, c[0x0][0x228] ;  /* 0x00008a0000047ab9 */ /* 0x000fe20000000800 */
[----:B0-----:R-:W3:Y:S09]  /*132e00*/  LDL.LU.64 R20, [R1+0x8f8] ;  /* 0x0008f80001147983 */ /* 0x001ef20000300a00 */
[----:B--2---:R0:W-:Y:S01]  /*132e10*/  @P1 STG.E.U8 desc[UR22][R18.64], R2 ;  /* 0x0000000212001986 */ /* 0x0041e2000c101116 */
[----:B------:R-:W-:Y:S01]  /*132e20*/  ISETP.LT.AND P1, PT, R16, UR4, !P5 ;  /* 0x0000000410007c0c */ /* 0x000fe2000ef21270 */
[----:B------:R-:W-:Y:S01]  /*132e30*/  ULDC UR4, c[0x0][0x228] ;  /* 0x00008a0000047ab9 */ /* 0x000fe20000000800 */
[----:B0-----:R-:W-:Y:S01]  /*132e40*/  PRMT R2, R10, 0x7771, RZ ;  /* 0x000077710a027816 */ /* 0x001fe200000000ff */
[----:B------:R-:W2:Y:S10]  /*132e50*/  LDL.LU.64 R18, [R1+0x8f0] ;  /* 0x0008f00001127983 */ /* 0x000eb40000300a00 */
[----:B----4-:R0:W-:Y:S01]  /*132e60*/  @P1 STG.E.U8 desc[UR22][R14.64], R2 ;  /* 0x000000020e001986 */ /* 0x0101e2000c101116 */
[----:B------:R-:W-:Y:S01]  /*132e70*/  ISETP.LT.AND P1, PT, R11, UR4, !P5 ;  /* 0x000000040b007c0c */ /* 0x000fe2000ef21270 */
[----:B------:R-:W-:-:S02]  /*132e80*/  ULDC UR4, c[0x0][0x228] ;  /* 0x00008a0000047ab9 */ /* 0x000fc40000000800 */
[----:B0-----:R-:W4:Y:S01]  /*132e90*/  LDL.LU.64 R14, [R1+0x8e8] ;  /* 0x0008e800010e7983 */ /* 0x001f220000300a00 */
[----:B------:R-:W-:-:S03]  /*132ea0*/  PRMT R2, R10, 0x7772, RZ ;  /* 0x000077720a027816 */ /* 0x000fc600000000ff */
[----:B------:R-:W4:Y:S06]  /*132eb0*/  LDL.LU R23, [R1+0x7a8] ;  /* 0x0007a80001177983 */ /* 0x000f2c0000300800 */
[----:B------:R0:W-:Y:S04]  /*132ec0*/  @P1 STG.E.U8 desc[UR22][R12.64], R2 ;  /* 0x000000020c001986 */ /* 0x0001e8000c101116 */
[----:B0-----:R-:W4:Y:S01]  /*132ed0*/  LDL.LU.64 R12, [R1+0x8e0] ;  /* 0x0008e000010c7983 */ /* 0x001f220000300a00 */
[----:B------:R-:W-:-:S02]  /*132ee0*/  ISETP.LT.AND P2, PT, R22, UR4, !P5 ;  /* 0x0000000416007c0c */ /* 0x000fc4000ef41270 */
[----:B------:R-:W-:Y:S01]  /*132ef0*/  LOP3.LUT P6, RZ, R0, 0x20000000, RZ, 0xc0, !PT ;  /* 0x2000000000ff7812 */ /* 0x000fe200078cc0ff */
[----:B------:R-:W-:Y:S01]  /*132f00*/  ULDC UR4, c[0x0][0x228] ;  /* 0x00008a0000047ab9 */ /* 0x000fe20000000800 */
[----:B------:R-:W-:Y:S02]  /*132f10*/  PRMT R2, R10, 0x7773, RZ ;  /* 0x000077730a027816 */ /* 0x000fe400000000ff */
[----:B------:R-:W-:Y:S02]  /*132f20*/  PRMT R3, R5, 0x7770, RZ ;  /* 0x0000777005037816 */ /* 0x000fe400000000ff */
[----:B------:R-:W-:Y:S01]  /*132f30*/  ISETP.LT.AND P1, PT, R17, UR4, !P6 ;  /* 0x0000000411007c0c */ /* 0x000fe2000f721270 */
[----:B------:R-:W-:Y:S01]  /*132f40*/  ULDC UR4, c[0x0][0x228] ;  /* 0x00008a0000047ab9 */ /* 0x000fe20000000800 */
[----:B------:R-:W4:Y:S01]  /*132f50*/  LDL.LU.64 R28, [R1+0x8d8] ;  /* 0x0008d800011c7983 */ /* 0x000f220000300a00 */
[----:B------:R-:W-:Y:S02]  /*132f60*/  ISETP.LT.AND P3, PT, R22, UR5, !P6 ;  /* 0x0000000516007c0c */ /* 0x000fe4000f761270 */
[----:B------:R-:W-:-:S02]  /*132f70*/  LOP3.LUT P4, RZ, R0, 0x8000000, RZ, 0xc0, !PT ;  /* 0x0800000000ff7812 */ /* 0x000fc4000788c0ff */
[----:B------:R-:W-:Y:S01]  /*132f80*/  LOP3.LUT P5, RZ, R0, 0x2000000, RZ, 0xc0, !PT ;  /* 0x0200000000ff7812 */ /* 0x000fe200078ac0ff */
[----:B------:R-:W4:Y:S04]  /*132f90*/  LDL.LU.64 R8, [R1+0x8c8] ;  /* 0x0008c80001087983 */ /* 0x000f280000300a00 */
[----:B------:R0:W-:Y:S01]  /*132fa0*/  @P2 STG.E.U8 desc[UR22][R26.64], R2 ;  /* 0x000000021a002986 */ /* 0x0001e2000c101116 */
[----:B------:R-:W-:Y:S01]  /*132fb0*/  ISETP.LT.AND P2, PT, R16, UR4, !P6 ;  /* 0x0000000410007c0c */ /* 0x000fe2000f741270 */
[----:B------:R-:W-:Y:S01]  /*132fc0*/  ULDC UR4, c[0x0][0x228] ;  /* 0x00008a0000047ab9 */ /* 0x000fe20000000800 */
[----:B------:R-:W-:Y:S01]  /*132fd0*/  ULDC UR5, c[0x0][0x228] ;  /* 0x00008a0000057ab9 */ /* 0x000fe20000000800 */
[----:B------:R1:W-:Y:S01]  /*132fe0*/  @P1 STG.E.U8 desc[UR22][R24.64], R3 ;  /* 0x0000000318001986 */ /* 0x0003e2000c101116 */
[----:B------:R-:W-:-:S02]  /*132ff0*/  ISETP.LT.AND P1, PT, R11, UR4, !P6 ;  /* 0x000000040b007c0c */ /* 0x000fc4000f721270 */
[----:B------:R-:W-:Y:S02]  /*133000*/  LOP3.LUT P6, RZ, R0, 0x1000000, RZ, 0xc0, !PT ;  /* 0x0100000000ff7812 */ /* 0x000fe400078cc0ff */
[----:B------:R-:W-:Y:S01]  /*133010*/  PRMT R0, R5, 0x7771, RZ ;  /* 0x0000777105007816 */ /* 0x000fe200000000ff */
[----:B------:R-:W-:Y:S01]  /*133020*/  ULDC UR4, c[0x0][0x228] ;  /* 0x00008a0000047ab9 */ /* 0x000fe20000000800 */
[----:B0-----:R-:W4:Y:S04]  /*133030*/  LDL.LU.64 R26, [R1+0x8d0] ;  /* 0x0008d000011a7983 */ /* 0x001f280000300a00 */
[----:B-1----:R-:W4:Y:S04]  /*133040*/  LDL.LU.64 R24, [R1+0x8c0] ;  /* 0x0008c00001187983 */ /* 0x002f280000300a00 */
[----:B---3--:R0:W-:Y:S01]  /*133050*/  @P2 STG.E.U8 desc[UR22][R20.64], R0 ;  /* 0x0000000014002986 */ /* 0x0081e2000c101116 */
[----:B------:R-:W-:Y:S01]  /*133060*/  ISETP.LT.AND P2, PT, R17, UR4, !P4 ;  /* 0x0000000411007c0c */ /* 0x000fe2000e741270 */
[----:B------:R-:W-:Y:S01]  /*133070*/  ULDC UR4, c[0x0][0x228] ;  /* 0x00008a0000047ab9 */ /* 0x000fe20000000800 */
[----:B0-----:R-:W-:-:S02]  /*133080*/  PRMT R0, R5, 0x7772, RZ ;  /* 0x0000777205007816 */ /* 0x001fc400000000ff */
[----:B------:R-:W-:Y:S01]  /*133090*/  PRMT R5, R5, 0x7773, RZ ;  /* 0x0000777305057816 */ /* 0x000fe200000000ff */
[----:B------:R-:W3:Y:S04]  /*1330a0*/  LDL.LU.64 R20, [R1+0x8b8] ;  /* 0x0008b80001147983 */ /* 0x000ee80000300a00 */
[----:B--2---:R0:W-:Y:S04]  /*1330b0*/  @P1 STG.E.U8 desc[UR22][R18.64], R0 ;  /* 0x0000000012001986 */ /* 0x0041e8000c101116 */
[----:B0-----:R-:W2:Y:S04]  /*1330c0*/  LDL.LU.64 R18, [R1+0x8b0] ;  /* 0x0008b00001127983 */ /* 0x001ea80000300a00 */
[----:B------:R-:W2:Y:S01]  /*1330d0*/  LDL.LU R10, [R1+0x7ac] ;  /* 0x0007ac00010a7983 */ /* 0x000ea20000300800 */
[----:B----4-:R-:W-:-:S03]  /*1330e0*/  PRMT R0, R23, 0x7770, RZ ;  /* 0x0000777017007816 */ /* 0x010fc600000000ff */
[----:B------:R0:W-:Y:S04]  /*1330f0*/  @P3 STG.E.U8 desc[UR22][R14.64], R5 ;  /* 0x000000050e003986 */ /* 0x0001e8000c101116 */
[----:B0-----:R-:W4:Y:S04]  /*133100*/  LDL.LU.64 R14, [R1+0x8a8] ;  /* 0x0008a800010e7983 */ /* 0x001f280000300a00 */
[----:B------:R0:W-:Y:S04]  /*133110*/  @P2 STG.E.U8 desc[UR22][R12.64], R0 ;  /* 0x000000000c002986 */ /* 0x0001e8000c101116 */
[----:B0-----:R-:W4:Y:S01]  /*133120*/  LDL.LU.64 R12, [R1+0x8a0] ;  /* 0x0008a000010c7983 */ /* 0x001f220000300a00 */
[----:B------:R-:W-:Y:S01]  /*133130*/  ISETP.LT.AND P1, PT, R16, UR4, !P4 ;  /* 0x0000000410007c0c */ /* 0x000fe2000e721270 */
[----:B------:R-:W-:Y:S01]  /*133140*/  ULDC UR4, c[0x0][0x228] ;  /* 0x00008a0000047ab9 */ /* 0x000fe20000000800 */
[----:B------:R-:W-:-:S02]  /*133150*/  ISETP.LT.AND P3, PT, R11, UR5, !P4 ;  /* 0x000000050b007c0c */ /* 0x000fc4000e761270 */
[----:B------:R-:W-:Y:S02]  /*133160*/  ISETP.LT.AND P2, PT, R22, UR4, !P4 ;  /* 0x0000000416007c0c */ /* 0x000fe4000e741270 */
[C---:B------:R-:W-:Y:S01]  /*133170*/  PRMT R0, R23.reuse, 0x7771, RZ ;  /* 0x0000777117007816 */ /* 0x040fe200000000ff */
[----:B------:R-:W-:Y:S01]  /*133180*/  ULDC UR4, c[0x0][0x228] ;  /* 0x00008a0000047ab9 */ /* 0x000fe20000000800 */
[----:B------:R-:W-:Y:S02]  /*133190*/  PRMT R2, R23, 0x7772, RZ ;  /* 0x0000777217027816 */ /* 0x000fe400000000ff */
[----:B------:R-:W-:Y:S01]  /*1331a0*/  ISETP.LT.AND P4, PT, R17, UR4, !P5 ;  /* 0x0000000411007c0c */ /* 0x000fe2000ef81270 */
[----:B------:R-:W-:Y:S01]  /*1331b0*/  ULDC UR4, c[0x0][0x228] ;  /* 0x00008a0000047ab9 */ /* 0x000fe20000000800 */
[----:B------:R-:W-:Y:S01]  /*1331c0*/  ULDC UR5, c[0x0][0x228] ;  /* 0x00008a0000057ab9 */ /* 0x000fe20000000800 */
[----:B------:R0:W-:Y:S04]  /*1331d0*/  @P1 STG.E.U8 desc[UR22][R28.64], R0 ;  /* 0x000000001c001986 */ /* 0x0001e8000c101116 */
[----:B------:R1:W-:Y:S01]  /*1331e0*/  @P3 STG.E.U8 desc[UR22][R8.64], R2 ;  /* 0x0000000208003986 */ /* 0x0003e2000c101116 */
[----:B------:R-:W-:Y:S01]  /*1331f0*/  ISETP.LT.AND P3, PT, R16, UR4, !P5 ;  /* 0x0000000410007c0c */ /* 0x000fe2000ef61270 */
[----:B------:R-:W-:Y:S01]  /*133200*/  ULDC UR4, c[0x0][0x228] ;  /* 0x00008a0000047ab9 */ /* 0x000fe20000000800 */
[----:B0-----:R-:W-:-:S02]  /*133210*/  PRMT R0, R23, 0x7773, RZ ;  /* 0x0000777317007816 */ /* 0x001fc400000000ff */
[----:B------:R-:W-:Y:S02]  /*133220*/  ISETP.LT.AND P1, PT, R22, UR4, !P5 ;  /* 0x0000000416007c0c */ /* 0x000fe4000ef21270 */
[C---:B-1----:R-:W-:Y:S01]  /*133230*/  PRMT R2, R6.reuse, 0x7770, RZ ;  /* 0x0000777006027816 */ /* 0x042fe200000000ff */
[----:B------:R-:W-:Y:S01]  /*133240*/  ULDC UR4, c[0x0][0x228] ;  /* 0x00008a0000047ab9 */ /* 0x000fe20000000800 */
[----:B------:R0:W-:Y:S01]  /*133250*/  @P2 STG.E.U8 desc[UR22][R26.64], R0 ;  /* 0x000000001a002986 */ /* 0x0001e2000c101116 */
[----:B------:R-:W-:Y:S01]  /*133260*/  ISETP.LT.AND P2, PT, R11, UR5, !P5 ;  /* 0x000000050b007c0c */ /* 0x000fe2000ef41270 */
[----:B------:R-:W-:Y:S02]  /*133270*/  ULDC UR5, c[0x0][0x228] ;  /* 0x00008a0000057ab9 */ /* 0x000fe40000000800 */
[----:B------:R-:W-:Y:S01]  /*133280*/  ISETP.LT.AND P5, PT, R17, UR5, !P6 ;  /* 0x0000000511007c0c */ /* 0x000fe2000f7a1270 */
[----:B------:R1:W-:Y:S01]  /*133290*/  @P4 STG.E.U8 desc[UR22][R24.64], R2 ;  /* 0x0000000218004986 */ /* 0x0003e2000c101116 */
[----:B------:R-:W-:Y:S01]  /*1332a0*/  ULDC UR5, c[0x0][0x228] ;  /* 0x00008a0000057ab9 */ /* 0x000fe20000000800 */
[----:B0-----:R-:W-:-:S02]  /*1332b0*/  PRMT R0, R6, 0x7771, RZ ;  /* 0x0000777106007816 */ /* 0x001fc400000000ff */
[C---:B-1----:R-:W-:Y:S02]  /*1332c0*/  PRMT R2, R6.reuse, 0x7772, RZ ;  /* 0x0000777206027816 */ /* 0x042fe400000000ff */
[----:B------:R-:W-:Y:S02]  /*1332d0*/  PRMT R6, R6, 0x7773, RZ ;  /* 0x0000777306067816 */ /* 0x000fe400000000ff */
[----:B------:R-:W-:Y:S01]  /*1332e0*/  ISETP.LT.AND P4, PT, R17, UR6, !P0 ;  /* 0x0000000611007c0c */ /* 0x000fe2000c781270 */
[----:B------:R-:W-:Y:S01]  /*1332f0*/  ULDC UR6, c[0x0][0x228] ;  /* 0x00008a0000067ab9 */ /* 0x000fe20000000800 */
[----:B---3--:R0:W-:Y:S01]  /*133300*/  @P3 STG.E.U8 desc[UR22][R20.64], R0 ;  /* 0x0000000014003986 */ /* 0x0081e2000c101116 */
[----:B------:R-:W-:Y:S01]  /*133310*/  ISETP.LT.AND P3, PT, R16, UR4, !P6 ;  /* 0x0000000410007c0c */ /* 0x000fe2000f761270 */
[----:B------:R-:W-:Y:S01]  /*133320*/  ULDC UR4, c[0x0][0x228] ;  /* 0x00008a0000047ab9 */ /* 0x000fe20000000800 */
[----:B--2---:R-:W-:Y:S01]  /*133330*/  PRMT R3, R10, 0x7770, RZ ;  /* 0x000077700a037816 */ /* 0x004fe200000000ff */
[----:B------:R1:W-:Y:S01]  /*133340*/  @P2 STG.E.U8 desc[UR22][R18.64], R2 ;  /* 0x0000000212002986 */ /* 0x0003e2000c101116 */
[----:B------:R-:W-:Y:S01]  /*133350*/  ISETP.LT.AND P2, PT, R16, UR5, !P0 ;  /* 0x0000000510007c0c */ /* 0x000fe2000c741270 */
[----:B------:R-:W-:Y:S01]  /*133360*/  ULDC UR5, c[0x0][0x228] ;  /* 0x00008a0000057ab9 */ /* 0x000fe20000000800 */
[----:B0-----:R-:W-:-:S02]  /*133370*/  PRMT R0, R10, 0x7771, RZ ;  /* 0x000077710a007816 */ /* 0x001fc400000000ff */
[C---:B------:R-:W-:Y:S02]  /*133380*/  PRMT R4, R10.reuse, 0x7773, RZ ;  /* 0x000077730a047816 */ /* 0x040fe400000000ff */
[----:B-1----:R-:W-:Y:S01]  /*133390*/  PRMT R2, R10, 0x7772, RZ ;  /* 0x000077720a027816 */ /* 0x002fe200000000ff */
[----:B----4-:R0:W-:Y:S01]  /*1333a0*/  @P1 STG.E.U8 desc[UR22][R14.64], R6 ;  /* 0x000000060e001986 */ /* 0x0101e2000c101116 */
[----:B------:R-:W-:-:S03]  /*1333b0*/  ISETP.LT.AND P1, PT, R11, UR6, !P0 ;  /* 0x000000060b007c0c */ /* 0x000fc6000c721270 */
[----:B------:R1:W-:Y:S01]  /*1333c0*/  @P5 STG.E.U8 desc[UR22][R12.64], R3 ;  /* 0x000000030c005986 */ /* 0x0003e2000c101116 */
[----:B------:R-:W-:Y:S02]  /*1333d0*/  ISETP.LT.AND P5, PT, R11, UR4, !P6 ;  /* 0x000000040b007c0c */ /* 0x000fe4000f7a1270 */
[C---:B------:R-:W-:Y:S01]  /*1333e0*/  ISETP.LT.AND P6, PT, R22.reuse, UR5, !P6 ;  /* 0x0000000516007c0c */ /* 0x040fe2000f7c1270 */
[----:B------:R-:W2:Y:S04]  /*1333f0*/  LDL.LU.64 R20, [R1+0x890] ;  /* 0x0008900001147983 */ /* 0x000ea80000300a00 */
[----:B------:R-:W3:Y:S04]  /*133400*/  LDL.LU.64 R18, [R1+0x880] ;  /* 0x0008800001127983 */ /* 0x000ee80000300a00 */
[----:B------:R-:W4:Y:S04]  /*133410*/  LDL.LU.64 R16, [R1+0x3c8] ;  /* 0x0003c80001107983 */ /* 0x000f280000300a00 */
[----:B0-----:R-:W4:Y:S04]  /*133420*/  LDL.LU.64 R14, [R1+0x898] ;  /* 0x00089800010e7983 */ /* 0x001f280000300a00 */
[----:B-1----:R-:W4:Y:S04]  /*133430*/  LDL.LU.64 R12, [R1+0x888] ;  /* 0x00088800010c7983 */ /* 0x002f280000300a00 */
[----:B------:R-:W4:Y:S01]  /*133440*/  LDL.LU.64 R10, [R1+0x878] ;  /* 0x00087800010a7983 */ /* 0x000f220000300a00 */
[----:B------:R-:W-:-:S02]  /*133450*/  ISETP.LT.AND P0, PT, R22, UR6, !P0 ;  /* 0x0000000616007c0c */ /* 0x000fc4000c701270 */
[C---:B------:R-:W-:Y:S02]  /*133460*/  PRMT R3, R7.reuse, 0x7770, RZ ;  /* 0x0000777007037816 */ /* 0x040fe400000000ff */
[C---:B------:R-:W-:Y:S02]  /*133470*/  PRMT R5, R7.reuse, 0x7771, RZ ;  /* 0x0000777107057816 */ /* 0x040fe400000000ff */
[C---:B------:R-:W-:Y:S02]  /*133480*/  PRMT R6, R7.reuse, 0x7772, RZ ;  /* 0x0000777207067816 */ /* 0x040fe400000000ff */
[----:B------:R-:W-:Y:S01]  /*133490*/  PRMT R7, R7, 0x7773, RZ ;  /* 0x0000777307077816 */ /* 0x000fe200000000ff */
[----:B--2---:R0:W-:Y:S04]  /*1334a0*/  @P3 STG.E.U8 desc[UR22][R20.64], R0 ;  /* 0x0000000014003986 */ /* 0x0041e8000c101116 */
[----:B---3--:R0:W-:Y:S04]  /*1334b0*/  @P5 STG.E.U8 desc[UR22][R18.64], R2 ;  /* 0x0000000212005986 */ /* 0x0081e8000c101116 */
[----:B----4-:R0:W-:Y:S04]  /*1334c0*/  @P6 STG.E.U8 desc[UR22][R16.64], R4 ;  /* 0x0000000410006986 */ /* 0x0101e8000c101116 */
[----:B------:R0:W-:Y:S04]  /*1334d0*/  @P4 STG.E.U8 desc[UR22][R14.64], R3 ;  /* 0x000000030e004986 */ /* 0x0001e8000c101116 */
[----:B------:R0:W-:Y:S04]  /*1334e0*/  @P2 STG.E.U8 desc[UR22][R12.64], R5 ;  /* 0x000000050c002986 */ /* 0x0001e8000c101116 */
[----:B------:R0:W-:Y:S01]  /*1334f0*/  @P1 STG.E.U8 desc[UR22][R10.64], R6 ;  /* 0x000000060a001986 */ /* 0x0001e2000c101116 */
[----:B------:R-:W-:Y:S05]  /*133500*/  @!P0 EXIT ;  /* 0x000000000000894d */ /* 0x000fea0003800000 */
[----:B0-----:R-:W2:Y:S04]  /*133510*/  LDL.LU.64 R10, [R1+0x870] ;  /* 0x00087000010a7983 */ /* 0x001ea80000300a00 */
[----:B--2---:R-:W-:Y:S01]  /*133520*/  STG.E.U8 desc[UR22][R10.64], R7 ;  /* 0x000000070a007986 */ /* 0x004fe2000c101116 */
[----:B------:R-:W-:Y:S05]  /*133530*/  EXIT ;  /* 0x000000000000794d */ /* 0x000fea0003800000 */
.L_x_2:
[----:B------:R-:W-:-:S00]  /*133540*/  BRA `(.L_x_2) ;  /* 0xfffffffc00fc7947 */ /* 0x000fc0000383ffff */
[----:B------:R-:W-:-:S00]  /*133550*/  NOP ;  /* 0x0000000000007918 */ /* 0x000fc00000000000 */
        /* <DEDUP_REMOVED lines=10> */
.L_x_3:


//--------------------- .nv.shared.matmul_kernel  --------------------------
	.section	.nv.shared.matmul_kernel,"aw",@nobits
	.sectionflags	@""
	.align	16
	.zero		1024


//--------------------- .nv.shared.reserved.0     --------------------------
	.section	.nv.shared.reserved.0,"aw",@nobits
	.weak		__nv_reservedSMEM_offset_0_alias
	.size		__nv_reservedSMEM_offset_0_alias, 0, 0
	.other		__nv_reservedSMEM_offset_0_alias,@"STO_CUDA_RESERVED_SHARED STV_DEFAULT"
__nv_reservedSMEM_offset_0_alias:
	.zero		0


//--------------------- .nv.constant0.matmul_kernel --------------------------
	.section	.nv.constant0.matmul_kernel,"a",@progbits
	.sectionflags	@""
	.align	4
.nv.constant0.matmul_kernel:
	.zero		608


//--------------------- SYMBOLS --------------------------

	.type		.nv.reservedSmem.offset0,@object
	.size		.nv.reservedSmem.offset0,0x4
